// Copyright (c) 2024, Jay Shah, Ganesh Bikshandi, Ying Zhang, Vijay Thakkar, Pradeep Ramani, Tri Dao.
// Splitting the different template instantiations to different files to speed up compilation.
// This file is auto-generated. See "generate_kernels.py"

#include "flash_fwd_launch_template.h"

#ifndef FLASHATTENTION_DISABLE_HDIM128
template void run_mha_fwd_<90, cutlass::half_t, 128, 128, false, false, false, true>(Flash_fwd_params &params, cudaStream_t stream);
#endif


// ===== COMPILED SASS (sm_90a) =====

	.target	sm_90a

	.elftype	@"ET_EXEC"


//--------------------- .note.nv.tkinfo           --------------------------
	.section	.note.nv.tkinfo,"",@"SHT_NOTE"
	.sectionflags	@"SHF_NOTE_NV_TKINFO"
	.tkinfo
        /*0018*/ 	.word	0x00000002
        /*0030*/ 	.string	""
        /*0030*/ 	.string	"ptxas"
        /*0030*/ 	.string	"Cuda compilation tools, release 13.0, V13.0.88"
        /*0030*/ 	.string	"Build cuda_13.0.r13.0/compiler.36424714_0"
        /*0030*/ 	.string	"-arch sm_90a -m 64 "



//--------------------- .note.nv.cuinfo           --------------------------
	.section	.note.nv.cuinfo,"",@"SHT_NOTE"
	.sectionflags	@"SHF_NOTE_NV_CUINFO"
        /*0018*/ 	.short	0x0002
        /*001a*/ 	.short	0x005a
        /*001c*/ 	.short	0x0082
	.zero		2


//--------------------- .nv.info                  --------------------------
	.section	.nv.info,"",@"SHT_CUDA_INFO"
	.align	4


	//----- nvinfo : EIATTR_REGCOUNT
	.align		4
        /*0000*/ 	.byte	0x04, 0x2f
        /*0002*/ 	.short	(.L_22 - .L_21)
	.align		4
.L_21:
        /*0004*/ 	.word	index@(_ZN7cutlass13device_kernelIN5flash11enable_sm90INS1_16FlashAttnFwdSm90INS1_25CollectiveMainloopFwdSm90ILi2EN4cute5tupleIJNS5_1CILi1EEES8_S8_EEENS6_IJNS7_ILi128EEESA_SA_EEELi128ENS_6half_tEfNS_4arch4Sm90ELb1ELb0ELb0ELb1ELb0ELb1ELb0ELb1ELb1ELb1ELb0ELb0EEENS1_21CollectiveEpilogueFwdISB_S9_SC_SE_Li256ELb1ELb1ELb0ELb0EEENS1_36VarlenDynamicPersistentTileSchedulerILi128ELi128ELi256ELi128ELb0ELb1ELb1ELb1ELb1ELb1EEEEEEEEEvNT_6ParamsE)
        /*0008*/ 	.word	0x000000a8


	//----- nvinfo : EIATTR_FRAME_SIZE
	.align		4
.L_22:
        /*000c*/ 	.byte	0x04, 0x11
        /*000e*/ 	.short	(.L_24 - .L_23)
	.align		4
.L_23:
        /*0010*/ 	.word	index@(_ZN7cutlass13device_kernelIN5flash11enable_sm90INS1_16FlashAttnFwdSm90INS1_25CollectiveMainloopFwdSm90ILi2EN4cute5tupleIJNS5_1CILi1EEES8_S8_EEENS6_IJNS7_ILi128EEESA_SA_EEELi128ENS_6half_tEfNS_4arch4Sm90ELb1ELb0ELb0ELb1ELb0ELb1ELb0ELb1ELb1ELb1ELb0ELb0EEENS1_21CollectiveEpilogueFwdISB_S9_SC_SE_Li256ELb1ELb1ELb0ELb0EEENS1_36VarlenDynamicPersistentTileSchedulerILi128ELi128ELi256ELi128ELb0ELb1ELb1ELb1ELb1ELb1EEEEEEEEEvNT_6ParamsE)
        /*0014*/ 	.word	0x00000060


	//----- nvinfo : EIATTR_REGCOUNT
	.align		4
.L_24:
        /*0018*/ 	.byte	0x04, 0x2f
        /*001a*/ 	.short	(.L_26 - .L_25)
	.align		4
.L_25:
        /*001c*/ 	.word	index@(_ZN7cutlass13device_kernelIN5flash11enable_sm90INS1_16FlashAttnFwdSm90INS1_25CollectiveMainloopFwdSm90ILi2EN4cute5tupleIJNS5_1CILi1EEES8_S8_EEENS6_IJNS7_ILi128EEESA_SA_EEELi128ENS_6half_tEfNS_4arch4Sm90ELb1ELb0ELb0ELb1ELb0ELb0ELb0ELb1ELb1ELb1ELb0ELb0EEENS1_21CollectiveEpilogueFwdISB_S9_SC_SE_Li256ELb1ELb1ELb0ELb0EEENS1_36VarlenDynamicPersistentTileSchedulerILi128ELi128ELi256ELi128ELb0ELb1ELb1ELb1ELb1ELb1EEEEEEEEEvNT_6ParamsE)
        /*0020*/ 	.word	0x000000a8


	//----- nvinfo : EIATTR_FRAME_SIZE
	.align		4
.L_26:
        /*0024*/ 	.byte	0x04, 0x11
        /*0026*/ 	.short	(.L_28 - .L_27)
	.align		4
.L_27:
        /*0028*/ 	.word	index@(_ZN7cutlass13device_kernelIN5flash11enable_sm90INS1_16FlashAttnFwdSm90INS1_25CollectiveMainloopFwdSm90ILi2EN4cute5tupleIJNS5_1CILi1EEES8_S8_EEENS6_IJNS7_ILi128EEESA_SA_EEELi128ENS_6half_tEfNS_4arch4Sm90ELb1ELb0ELb0ELb1ELb0ELb0ELb0ELb1ELb1ELb1ELb0ELb0EEENS1_21CollectiveEpilogueFwdISB_S9_SC_SE_Li256ELb1ELb1ELb0ELb0EEENS1_36VarlenDynamicPersistentTileSchedulerILi128ELi128ELi256ELi128ELb0ELb1ELb1ELb1ELb1ELb1EEEEEEEEEvNT_6ParamsE)
        /*002c*/ 	.word	0x00000058


	//----- nvinfo : EIATTR_REGCOUNT
	.align		4
.L_28:
        /*0030*/ 	.byte	0x04, 0x2f
        /*0032*/ 	.short	(.L_30 - .L_29)
	.align		4
.L_29:
        /*0034*/ 	.word	index@(_ZN7cutlass13device_kernelIN5flash11enable_sm90INS1_16FlashAttnFwdSm90INS1_25CollectiveMainloopFwdSm90ILi2EN4cute5tupleIJNS5_1CILi1EEES8_S8_EEENS6_IJNS7_ILi128EEESA_SA_EEELi128ENS_6half_tEfNS_4arch4Sm90ELb1ELb0ELb0ELb0ELb0ELb0ELb0ELb1ELb1ELb1ELb0ELb0EEENS1_21CollectiveEpilogueFwdISB_S9_SC_SE_Li256ELb0ELb1ELb0ELb0EEENS1_30DynamicPersistentTileSchedulerILi256ELi128ELb0ELb1ELb1EEEEEEEEEvNT_6ParamsE)
        /*0038*/ 	.word	0x000000a8


	//----- nvinfo : EIATTR_FRAME_SIZE
	.align		4
.L_30:
        /*003c*/ 	.byte	0x04, 0x11
        /*003e*/ 	.short	(.L_32 - .L_31)
	.align		4
.L_31:
        /*0040*/ 	.word	index@(_ZN7cutlass13device_kernelIN5flash11enable_sm90INS1_16FlashAttnFwdSm90INS1_25CollectiveMainloopFwdSm90ILi2EN4cute5tupleIJNS5_1CILi1EEES8_S8_EEENS6_IJNS7_ILi128EEESA_SA_EEELi128ENS_6half_tEfNS_4arch4Sm90ELb1ELb0ELb0ELb0ELb0ELb0ELb0ELb1ELb1ELb1ELb0ELb0EEENS1_21CollectiveEpilogueFwdISB_S9_SC_SE_Li256ELb0ELb1ELb0ELb0EEENS1_30DynamicPersistentTileSchedulerILi256ELi128ELb0ELb1ELb1EEEEEEEEEvNT_6ParamsE)
        /*0044*/ 	.word	0x00000028


	//----- nvinfo : EIATTR_REGCOUNT
	.align		4
.L_32:
        /*0048*/ 	.byte	0x04, 0x2f
        /*004a*/ 	.short	(.L_34 - .L_33)
	.align		4
.L_33:
        /*004c*/ 	.word	index@(_ZN7cutlass13device_kernelIN5flash11enable_sm90INS1_16FlashAttnFwdSm90INS1_25CollectiveMainloopFwdSm90ILi2EN4cute5tupleIJNS5_1CILi1EEES8_S8_EEENS6_IJNS7_ILi128EEESA_SA_EEELi128ENS_6half_tEfNS_4arch4Sm90ELb0ELb1ELb0ELb1ELb0ELb1ELb0ELb1ELb1ELb1ELb0ELb0EEENS1_21CollectiveEpilogueFwdISB_S9_SC_SE_Li256ELb1ELb1ELb0ELb0EEENS1_36VarlenDynamicPersistentTileSchedulerILi128ELi128ELi256ELi128ELb0ELb1ELb1ELb1ELb0ELb1EEEEEEEEEvNT_6ParamsE)
        /*0050*/ 	.word	0x000000a8


	//----- nvinfo : EIATTR_FRAME_SIZE
	.align		4
.L_34:
        /*0054*/ 	.byte	0x04, 0x11
        /*0056*/ 	.short	(.L_36 - .L_35)
	.align		4
.L_35:
        /*0058*/ 	.word	index@(_ZN7cutlass13device_kernelIN5flash11enable_sm90INS1_16FlashAttnFwdSm90INS1_25CollectiveMainloopFwdSm90ILi2EN4cute5tupleIJNS5_1CILi1EEES8_S8_EEENS6_IJNS7_ILi128EEESA_SA_EEELi128ENS_6half_tEfNS_4arch4Sm90ELb0ELb1ELb0ELb1ELb0ELb1ELb0ELb1ELb1ELb1ELb0ELb0EEENS1_21CollectiveEpilogueFwdISB_S9_SC_SE_Li256ELb1ELb1ELb0ELb0EEENS1_36VarlenDynamicPersistentTileSchedulerILi128ELi128ELi256ELi128ELb0ELb1ELb1ELb1ELb0ELb1EEEEEEEEEvNT_6ParamsE)
        /*005c*/ 	.word	0x00000058


	//----- nvinfo : EIATTR_REGCOUNT
	.align		4
.L_36:
        /*0060*/ 	.byte	0x04, 0x2f
        /*0062*/ 	.short	(.L_38 - .L_37)
	.align		4
.L_37:
        /*0064*/ 	.word	index@(_ZN7cutlass13device_kernelIN5flash11enable_sm90INS1_16FlashAttnFwdSm90INS1_25CollectiveMainloopFwdSm90ILi2EN4cute5tupleIJNS5_1CILi1EEES8_S8_EEENS6_IJNS7_ILi128EEESA_SA_EEELi128ENS_6half_tEfNS_4arch4Sm90ELb0ELb1ELb0ELb1ELb0ELb0ELb0ELb1ELb1ELb1ELb0ELb0EEENS1_21CollectiveEpilogueFwdISB_S9_SC_SE_Li256ELb1ELb1ELb0ELb0EEENS1_36VarlenDynamicPersistentTileSchedulerILi128ELi128ELi256ELi128ELb0ELb1ELb1ELb1ELb0ELb1EEEEEEEEEvNT_6ParamsE)
        /*0068*/ 	.word	0x000000a8


	//----- nvinfo : EIATTR_FRAME_SIZE
	.align		4
.L_38:
        /*006c*/ 	.byte	0x04, 0x11
        /*006e*/ 	.short	(.L_40 - .L_39)
	.align		4
.L_39:
        /*0070*/ 	.word	index@(_ZN7cutlass13device_kernelIN5flash11enable_sm90INS1_16FlashAttnFwdSm90INS1_25CollectiveMainloopFwdSm90ILi2EN4cute5tupleIJNS5_1CILi1EEES8_S8_EEENS6_IJNS7_ILi128EEESA_SA_EEELi128ENS_6half_tEfNS_4arch4Sm90ELb0ELb1ELb0ELb1ELb0ELb0ELb0ELb1ELb1ELb1ELb0ELb0EEENS1_21CollectiveEpilogueFwdISB_S9_SC_SE_Li256ELb1ELb1ELb0ELb0EEENS1_36VarlenDynamicPersistentTileSchedulerILi128ELi128ELi256ELi128ELb0ELb1ELb1ELb1ELb0ELb1EEEEEEEEEvNT_6ParamsE)
        /*0074*/ 	.word	0x00000048


	//----- nvinfo : EIATTR_REGCOUNT
	.align		4
.L_40:
        /*0078*/ 	.byte	0x04, 0x2f
        /*007a*/ 	.short	(.L_42 - .L_41)
	.align		4
.L_41:
        /*007c*/ 	.word	index@(_ZN7cutlass13device_kernelIN5flash11enable_sm90INS1_16FlashAttnFwdSm90INS1_25CollectiveMainloopFwdSm90ILi2EN4cute5tupleIJNS5_1CILi1EEES8_S8_EEENS6_IJNS7_ILi128EEESA_SA_EEELi128ENS_6half_tEfNS_4arch4Sm90ELb0ELb1ELb0ELb0ELb0ELb0ELb0ELb1ELb1ELb1ELb0ELb0EEENS1_21CollectiveEpilogueFwdISB_S9_SC_SE_Li256ELb0ELb1ELb0ELb0EEENS1_30DynamicPersistentTileSchedulerILi256ELi128ELb0ELb1ELb1EEEEEEEEEvNT_6ParamsE)
        /*0080*/ 	.word	0x000000a8


	//----- nvinfo : EIATTR_FRAME_SIZE
	.align		4
.L_42:
        /*0084*/ 	.byte	0x04, 0x11
        /*0086*/ 	.short	(.L_44 - .L_43)
	.align		4
.L_43:
        /*0088*/ 	.word	index@(_ZN7cutlass13device_kernelIN5flash11enable_sm90INS1_16FlashAttnFwdSm90INS1_25CollectiveMainloopFwdSm90ILi2EN4cute5tupleIJNS5_1CILi1EEES8_S8_EEENS6_IJNS7_ILi128EEESA_SA_EEELi128ENS_6half_tEfNS_4arch4Sm90ELb0ELb1ELb0ELb0ELb0ELb0ELb0ELb1ELb1ELb1ELb0ELb0EEENS1_21CollectiveEpilogueFwdISB_S9_SC_SE_Li256ELb0ELb1ELb0ELb0EEENS1_30DynamicPersistentTileSchedulerILi256ELi128ELb0ELb1ELb1EEEEEEEEEvNT_6ParamsE)
        /*008c*/ 	.word	0x00000020


	//----- nvinfo : EIATTR_REGCOUNT
	.align		4
.L_44:
        /*0090*/ 	.byte	0x04, 0x2f
        /*0092*/ 	.short	(.L_46 - .L_45)
	.align		4
.L_45:
        /*0094*/ 	.word	index@(_ZN7cutlass13device_kernelIN5flash11enable_sm90INS1_16FlashAttnFwdSm90INS1_25CollectiveMainloopFwdSm90ILi2EN4cute5tupleIJNS5_1CILi1EEES8_S8_EEENS6_IJNS7_ILi128EEENS7_ILi176EEESA_EEELi128ENS_6half_tEfNS_4arch4Sm90ELb0ELb0ELb0ELb1ELb0ELb1ELb0ELb1ELb1ELb1ELb0ELb0EEENS1_21CollectiveEpilogueFwdINS6_IJSA_SA_SB_EEES9_SD_SF_Li256ELb1ELb1ELb0ELb0EEENS1_36VarlenDynamicPersistentTileSchedulerILi128ELi176ELi256ELi128ELb0ELb1ELb1ELb0ELb1ELb1EEEEEEEEEvNT_6ParamsE)
        /*0098*/ 	.word	0x000000a8


	//----- nvinfo : EIATTR_FRAME_SIZE
	.align		4
.L_46:
        /*009c*/ 	.byte	0x04, 0x11
        /*009e*/ 	.short	(.L_48 - .L_47)
	.align		4
.L_47:
        /*00a0*/ 	.word	index@(_ZN7cutlass13device_kernelIN5flash11enable_sm90INS1_16FlashAttnFwdSm90INS1_25CollectiveMainloopFwdSm90ILi2EN4cute5tupleIJNS5_1CILi1EEES8_S8_EEENS6_IJNS7_ILi128EEENS7_ILi176EEESA_EEELi128ENS_6half_tEfNS_4arch4Sm90ELb0ELb0ELb0ELb1ELb0ELb1ELb0ELb1ELb1ELb1ELb0ELb0EEENS1_21CollectiveEpilogueFwdINS6_IJSA_SA_SB_EEES9_SD_SF_Li256ELb1ELb1ELb0ELb0EEENS1_36VarlenDynamicPersistentTileSchedulerILi128ELi176ELi256ELi128ELb0ELb1ELb1ELb0ELb1ELb1EEEEEEEEEvNT_6ParamsE)
        /*00a4*/ 	.word	0x000000a0


	//----- nvinfo : EIATTR_REGCOUNT
	.align		4
.L_48:
        /*00a8*/ 	.byte	0x04, 0x2f
        /*00aa*/ 	.short	(.L_50 - .L_49)
	.align		4
.L_49:
        /*00ac*/ 	.word	index@(_ZN7cutlass13device_kernelIN5flash11enable_sm90INS1_16FlashAttnFwdSm90INS1_25CollectiveMainloopFwdSm90ILi2EN4cute5tupleIJNS5_1CILi1EEES8_S8_EEENS6_IJNS7_ILi128EEENS7_ILi176EEESA_EEELi128ENS_6half_tEfNS_4arch4Sm90ELb0ELb0ELb0ELb1ELb0ELb0ELb0ELb1ELb1ELb1ELb0ELb0EEENS1_21CollectiveEpilogueFwdINS6_IJSA_SA_SB_EEES9_SD_SF_Li256ELb1ELb1ELb0ELb0EEENS1_36VarlenDynamicPersistentTileSchedulerILi128ELi176ELi256ELi128ELb0ELb1ELb1ELb0ELb1ELb1EEEEEEEEEvNT_6ParamsE)
        /*00b0*/ 	.word	0x000000a8


	//----- nvinfo : EIATTR_FRAME_SIZE
	.align		4
.L_50:
        /*00b4*/ 	.byte	0x04, 0x11
        /*00b6*/ 	.short	(.L_52 - .L_51)
	.align		4
.L_51:
        /*00b8*/ 	.word	index@(_ZN7cutlass13device_kernelIN5flash11enable_sm90INS1_16FlashAttnFwdSm90INS1_25CollectiveMainloopFwdSm90ILi2EN4cute5tupleIJNS5_1CILi1EEES8_S8_EEENS6_IJNS7_ILi128EEENS7_ILi176EEESA_EEELi128ENS_6half_tEfNS_4arch4Sm90ELb0ELb0ELb0ELb1ELb0ELb0ELb0ELb1ELb1ELb1ELb0ELb0EEENS1_21CollectiveEpilogueFwdINS6_IJSA_SA_SB_EEES9_SD_SF_Li256ELb1ELb1ELb0ELb0EEENS1_36VarlenDynamicPersistentTileSchedulerILi128ELi176ELi256ELi128ELb0ELb1ELb1ELb0ELb1ELb1EEEEEEEEEvNT_6ParamsE)
        /*00bc*/ 	.word	0x00000060


	//----- nvinfo : EIATTR_REGCOUNT
	.align		4
.L_52:
        /*00c0*/ 	.byte	0x04, 0x2f
        /*00c2*/ 	.short	(.L_54 - .L_53)
	.align		4
.L_53:
        /*00c4*/ 	.word	index@(_ZN7cutlass13device_kernelIN5flash11enable_sm90INS1_16FlashAttnFwdSm90INS1_25CollectiveMainloopFwdSm90ILi2EN4cute5tupleIJNS5_1CILi2EEENS7_ILi1EEES9_EEENS6_IJNS7_ILi128EEENS7_ILi176EEESB_EEELi128ENS_6half_tEfNS_4arch4Sm90ELb0ELb0ELb0ELb0ELb0ELb0ELb0ELb1ELb1ELb1ELb0ELb0EEENS1_21CollectiveEpilogueFwdINS6_IJSB_SB_SC_EEESA_SE_SG_Li256ELb0ELb1ELb0ELb0EEENS1_29StaticPersistentTileSchedulerILb0EEEEEEEEEvNT_6ParamsE)
        /*00c8*/ 	.word	0x000000a8


	//----- nvinfo : EIATTR_FRAME_SIZE
	.align		4
.L_54:
        /*00cc*/ 	.byte	0x04, 0x11
        /*00ce*/ 	.short	(.L_56 - .L_55)
	.align		4
.L_55:
        /*00d0*/ 	.word	index@(_ZN7cutlass13device_kernelIN5flash11enable_sm90INS1_16FlashAttnFwdSm90INS1_25CollectiveMainloopFwdSm90ILi2EN4cute5tupleIJNS5_1CILi2EEENS7_ILi1EEES9_EEENS6_IJNS7_ILi128EEENS7_ILi176EEESB_EEELi128ENS_6half_tEfNS_4arch4Sm90ELb0ELb0ELb0ELb0ELb0ELb0ELb0ELb1ELb1ELb1ELb0ELb0EEENS1_21CollectiveEpilogueFwdINS6_IJSB_SB_SC_EEESA_SE_SG_Li256ELb0ELb1ELb0ELb0EEENS1_29StaticPersistentTileSchedulerILb0EEEEEEEEEvNT_6ParamsE)
        /*00d4*/ 	.word	0x00000038


	//----- nvinfo : EIATTR_REGCOUNT
	.align		4
.L_56:
        /*00d8*/ 	.byte	0x04, 0x2f
        /*00da*/ 	.short	(.L_58 - .L_57)
	.align		4
.L_57:
        /*00dc*/ 	.word	index@(_ZN7cutlass13device_kernelIN5flash11enable_sm90INS1_16FlashAttnFwdSm90INS1_25CollectiveMainloopFwdSm90ILi2EN4cute5tupleIJNS5_1CILi1EEES8_S8_EEENS6_IJNS7_ILi128EEENS7_ILi176EEESA_EEELi128ENS_6half_tEfNS_4arch4Sm90ELb0ELb0ELb0ELb0ELb0ELb0ELb0ELb1ELb1ELb1ELb0ELb0EEENS1_21CollectiveEpilogueFwdINS6_IJSA_SA_SB_EEES9_SD_SF_Li256ELb0ELb1ELb0ELb0EEENS1_29StaticPersistentTileSchedulerILb0EEEEEEEEEvNT_6ParamsE)
        /*00e0*/ 	.word	0x000000a8


	//----- nvinfo : EIATTR_FRAME_SIZE
	.align		4
.L_58:
        /*00e4*/ 	.byte	0x04, 0x11
        /*00e6*/ 	.short	(.L_60 - .L_59)
	.align		4
.L_59:
        /*00e8*/ 	.word	index@(_ZN7cutlass13device_kernelIN5flash11enable_sm90INS1_16FlashAttnFwdSm90INS1_25CollectiveMainloopFwdSm90ILi2EN4cute5tupleIJNS5_1CILi1EEES8_S8_EEENS6_IJNS7_ILi128EEENS7_ILi176EEESA_EEELi128ENS_6half_tEfNS_4arch4Sm90ELb0ELb0ELb0ELb0ELb0ELb0ELb0ELb1ELb1ELb1ELb0ELb0EEENS1_21CollectiveEpilogueFwdINS6_IJSA_SA_SB_EEES9_SD_SF_Li256ELb0ELb1ELb0ELb0EEENS1_29StaticPersistentTileSchedulerILb0EEEEEEEEEvNT_6ParamsE)
        /*00ec*/ 	.word	0x00000038


	//----- nvinfo : EIATTR_MIN_STACK_SIZE
	.align		4
.L_60:
        /*00f0*/ 	.byte	0x04, 0x12
        /*00f2*/ 	.short	(.L_62 - .L_61)
	.align		4
.L_61:
        /*00f4*/ 	.word	index@(_ZN7cutlass13device_kernelIN5flash11enable_sm90INS1_16FlashAttnFwdSm90INS1_25CollectiveMainloopFwdSm90ILi2EN4cute5tupleIJNS5_1CILi1EEES8_S8_EEENS6_IJNS7_ILi128EEENS7_ILi176EEESA_EEELi128ENS_6half_tEfNS_4arch4Sm90ELb0ELb0ELb0ELb0ELb0ELb0ELb0ELb1ELb1ELb1ELb0ELb0EEENS1_21CollectiveEpilogueFwdINS6_IJSA_SA_SB_EEES9_SD_SF_Li256ELb0ELb1ELb0ELb0EEENS1_29StaticPersistentTileSchedulerILb0EEEEEEEEEvNT_6ParamsE)
        /*00f8*/ 	.word	0x00000038


	//----- nvinfo : EIATTR_MIN_STACK_SIZE
	.align		4
.L_62:
        /*00fc*/ 	.byte	0x04, 0x12
        /*00fe*/ 	.short	(.L_64 - .L_63)
	.align		4
.L_63:
        /*0100*/ 	.word	index@(_ZN7cutlass13device_kernelIN5flash11enable_sm90INS1_16FlashAttnFwdSm90INS1_25CollectiveMainloopFwdSm90ILi2EN4cute5tupleIJNS5_1CILi2EEENS7_ILi1EEES9_EEENS6_IJNS7_ILi128EEENS7_ILi176EEESB_EEELi128ENS_6half_tEfNS_4arch4Sm90ELb0ELb0ELb0ELb0ELb0ELb0ELb0ELb1ELb1ELb1ELb0ELb0EEENS1_21CollectiveEpilogueFwdINS6_IJSB_SB_SC_EEESA_SE_SG_Li256ELb0ELb1ELb0ELb0EEENS1_29StaticPersistentTileSchedulerILb0EEEEEEEEEvNT_6ParamsE)
        /*0104*/ 	.word	0x00000038


	//----- nvinfo : EIATTR_MIN_STACK_SIZE
	.align		4
.L_64:
        /*0108*/ 	.byte	0x04, 0x12
        /*010a*/ 	.short	(.L_66 - .L_65)
	.align		4
.L_65:
        /*010c*/ 	.word	index@(_ZN7cutlass13device_kernelIN5flash11enable_sm90INS1_16FlashAttnFwdSm90INS1_25CollectiveMainloopFwdSm90ILi2EN4cute5tupleIJNS5_1CILi1EEES8_S8_EEENS6_IJNS7_ILi128EEENS7_ILi176EEESA_EEELi128ENS_6half_tEfNS_4arch4Sm90ELb0ELb0ELb0ELb1ELb0ELb0ELb0ELb1ELb1ELb1ELb0ELb0EEENS1_21CollectiveEpilogueFwdINS6_IJSA_SA_SB_EEES9_SD_SF_Li256ELb1ELb1ELb0ELb0EEENS1_36VarlenDynamicPersistentTileSchedulerILi128ELi176ELi256ELi128ELb0ELb1ELb1ELb0ELb1ELb1EEEEEEEEEvNT_6ParamsE)
        /*0110*/ 	.word	0x00000060


	//----- nvinfo : EIATTR_MIN_STACK_SIZE
	.align		4
.L_66:
        /*0114*/ 	.byte	0x04, 0x12
        /*0116*/ 	.short	(.L_68 - .L_67)
	.align		4
.L_67:
        /*0118*/ 	.word	index@(_ZN7cutlass13device_kernelIN5flash11enable_sm90INS1_16FlashAttnFwdSm90INS1_25CollectiveMainloopFwdSm90ILi2EN4cute5tupleIJNS5_1CILi1EEES8_S8_EEENS6_IJNS7_ILi128EEENS7_ILi176EEESA_EEELi128ENS_6half_tEfNS_4arch4Sm90ELb0ELb0ELb0ELb1ELb0ELb1ELb0ELb1ELb1ELb1ELb0ELb0EEENS1_21CollectiveEpilogueFwdINS6_IJSA_SA_SB_EEES9_SD_SF_Li256ELb1ELb1ELb0ELb0EEENS1_36VarlenDynamicPersistentTileSchedulerILi128ELi176ELi256ELi128ELb0ELb1ELb1ELb0ELb1ELb1EEEEEEEEEvNT_6ParamsE)
        /*011c*/ 	.word	0x000000a0


	//----- nvinfo : EIATTR_MIN_STACK_SIZE
	.align		4
.L_68:
        /*0120*/ 	.byte	0x04, 0x12
        /*0122*/ 	.short	(.L_70 - .L_69)
	.align		4
.L_69:
        /*0124*/ 	.word	index@(_ZN7cutlass13device_kernelIN5flash11enable_sm90INS1_16FlashAttnFwdSm90INS1_25CollectiveMainloopFwdSm90ILi2EN4cute5tupleIJNS5_1CILi1EEES8_S8_EEENS6_IJNS7_ILi128EEESA_SA_EEELi128ENS_6half_tEfNS_4arch4Sm90ELb0ELb1ELb0ELb0ELb0ELb0ELb0ELb1ELb1ELb1ELb0ELb0EEENS1_21CollectiveEpilogueFwdISB_S9_SC_SE_Li256ELb0ELb1ELb0ELb0EEENS1_30DynamicPersistentTileSchedulerILi256ELi128ELb0ELb1ELb1EEEEEEEEEvNT_6ParamsE)
        /*0128*/ 	.word	0x00000020


	//----- nvinfo : EIATTR_MIN_STACK_SIZE
	.align		4
.L_70:
        /*012c*/ 	.byte	0x04, 0x12
        /*012e*/ 	.short	(.L_72 - .L_71)
	.align		4
.L_71:
        /*0130*/ 	.word	index@(_ZN7cutlass13device_kernelIN5flash11enable_sm90INS1_16FlashAttnFwdSm90INS1_25CollectiveMainloopFwdSm90ILi2EN4cute5tupleIJNS5_1CILi1EEES8_S8_EEENS6_IJNS7_ILi128EEESA_SA_EEELi128ENS_6half_tEfNS_4arch4Sm90ELb0ELb1ELb0ELb1ELb0ELb0ELb0ELb1ELb1ELb1ELb0ELb0EEENS1_21CollectiveEpilogueFwdISB_S9_SC_SE_Li256ELb1ELb1ELb0ELb0EEENS1_36VarlenDynamicPersistentTileSchedulerILi128ELi128ELi256ELi128ELb0ELb1ELb1ELb1ELb0ELb1EEEEEEEEEvNT_6ParamsE)
        /*0134*/ 	.word	0x00000048


	//----- nvinfo : EIATTR_MIN_STACK_SIZE
	.align		4
.L_72:
        /*0138*/ 	.byte	0x04, 0x12
        /*013a*/ 	.short	(.L_74 - .L_73)
	.align		4
.L_73:
        /*013c*/ 	.word	index@(_ZN7cutlass13device_kernelIN5flash11enable_sm90INS1_16FlashAttnFwdSm90INS1_25CollectiveMainloopFwdSm90ILi2EN4cute5tupleIJNS5_1CILi1EEES8_S8_EEENS6_IJNS7_ILi128EEESA_SA_EEELi128ENS_6half_tEfNS_4arch4Sm90ELb0ELb1ELb0ELb1ELb0ELb1ELb0ELb1ELb1ELb1ELb0ELb0EEENS1_21CollectiveEpilogueFwdISB_S9_SC_SE_Li256ELb1ELb1ELb0ELb0EEENS1_36VarlenDynamicPersistentTileSchedulerILi128ELi128ELi256ELi128ELb0ELb1ELb1ELb1ELb0ELb1EEEEEEEEEvNT_6ParamsE)
        /*0140*/ 	.word	0x00000058


	//----- nvinfo : EIATTR_MIN_STACK_SIZE
	.align		4
.L_74:
        /*0144*/ 	.byte	0x04, 0x12
        /*0146*/ 	.short	(.L_76 - .L_75)
	.align		4
.L_75:
        /*0148*/ 	.word	index@(_ZN7cutlass13device_kernelIN5flash11enable_sm90INS1_16FlashAttnFwdSm90INS1_25CollectiveMainloopFwdSm90ILi2EN4cute5tupleIJNS5_1CILi1EEES8_S8_EEENS6_IJNS7_ILi128EEESA_SA_EEELi128ENS_6half_tEfNS_4arch4Sm90ELb1ELb0ELb0ELb0ELb0ELb0ELb0ELb1ELb1ELb1ELb0ELb0EEENS1_21CollectiveEpilogueFwdISB_S9_SC_SE_Li256ELb0ELb1ELb0ELb0EEENS1_30DynamicPersistentTileSchedulerILi256ELi128ELb0ELb1ELb1EEEEEEEEEvNT_6ParamsE)
        /*014c*/ 	.word	0x00000028


	//----- nvinfo : EIATTR_MIN_STACK_SIZE
	.align		4
.L_76:
        /*0150*/ 	.byte	0x04, 0x12
        /*0152*/ 	.short	(.L_78 - .L_77)
	.align		4
.L_77:
        /*0154*/ 	.word	index@(_ZN7cutlass13device_kernelIN5flash11enable_sm90INS1_16FlashAttnFwdSm90INS1_25CollectiveMainloopFwdSm90ILi2EN4cute5tupleIJNS5_1CILi1EEES8_S8_EEENS6_IJNS7_ILi128EEESA_SA_EEELi128ENS_6half_tEfNS_4arch4Sm90ELb1ELb0ELb0ELb1ELb0ELb0ELb0ELb1ELb1ELb1ELb0ELb0EEENS1_21CollectiveEpilogueFwdISB_S9_SC_SE_Li256ELb1ELb1ELb0ELb0EEENS1_36VarlenDynamicPersistentTileSchedulerILi128ELi128ELi256ELi128ELb0ELb1ELb1ELb1ELb1ELb1EEEEEEEEEvNT_6ParamsE)
        /*0158*/ 	.word	0x00000058


	//----- nvinfo : EIATTR_MIN_STACK_SIZE
	.align		4
.L_78:
        /*015c*/ 	.byte	0x04, 0x12
        /*015e*/ 	.short	(.L_80 - .L_79)
	.align		4
.L_79:
        /*0160*/ 	.word	index@(_ZN7cutlass13device_kernelIN5flash11enable_sm90INS1_16FlashAttnFwdSm90INS1_25CollectiveMainloopFwdSm90ILi2EN4cute5tupleIJNS5_1CILi1EEES8_S8_EEENS6_IJNS7_ILi128EEESA_SA_EEELi128ENS_6half_tEfNS_4arch4Sm90ELb1ELb0ELb0ELb1ELb0ELb1ELb0ELb1ELb1ELb1ELb0ELb0EEENS1_21CollectiveEpilogueFwdISB_S9_SC_SE_Li256ELb1ELb1ELb0ELb0EEENS1_36VarlenDynamicPersistentTileSchedulerILi128ELi128ELi256ELi128ELb0ELb1ELb1ELb1ELb1ELb1EEEEEEEEEvNT_6ParamsE)
        /*0164*/ 	.word	0x00000060
.L_80:


//--------------------- .nv.compat                --------------------------
	.section	.nv.compat,"",@"SHT_CUDA_COMPAT_INFO"
	.align	4
        /*0000*/ 	.byte	0x02, 0x09, 0x01, 0x00, 0x02, 0x02, 0x04, 0x00, 0x02, 0x05, 0x05, 0x00, 0x03, 0x07, 0x01, 0x01
        /*0010*/ 	.byte	0x02, 0x03, 0x01, 0x00, 0x02, 0x06, 0x01, 0x00, 0x04, 0x0b, 0x08, 0x00, 0x00, 0x00, 0x00, 0x00
        /*0020*/ 	.byte	0x00, 0x00, 0x00, 0x00


//--------------------- .nv.info._ZN7cutlass13device_kernelIN5flash11enable_sm90INS1_16FlashAttnFwdSm90INS1_25CollectiveMainloopFwdSm90ILi2EN4cute5tupleIJNS5_1CILi1EEES8_S8_EEENS6_IJNS7_ILi128EEENS7_ILi176EEESA_EEELi128ENS_6half_tEfNS_4arch4Sm90ELb0ELb0ELb0ELb0ELb0ELb0ELb0ELb1ELb1ELb1ELb0ELb0EEENS1_21CollectiveEpilogueFwdINS6_IJSA_SA_SB_EEES9_SD_SF_Li256ELb0ELb1ELb0ELb0EEENS1_29StaticPersistentTileSchedulerILb0EEEEEEEEEvNT_6ParamsE --------------------------
	.section	.nv.info._ZN7cutlass13device_kernelIN5flash11enable_sm90INS1_16FlashAttnFwdSm90INS1_25CollectiveMainloopFwdSm90ILi2EN4cute5tupleIJNS5_1CILi1EEES8_S8_EEENS6_IJNS7_ILi128EEENS7_ILi176EEESA_EEELi128ENS_6half_tEfNS_4arch4Sm90ELb0ELb0ELb0ELb0ELb0ELb0ELb0ELb1ELb1ELb1ELb0ELb0EEENS1_21CollectiveEpilogueFwdINS6_IJSA_SA_SB_EEES9_SD_SF_Li256ELb0ELb1ELb0ELb0EEENS1_29StaticPersistentTileSchedulerILb0EEEEEEEEEvNT_6ParamsE,"",@"SHT_CUDA_INFO"
	.sectionflags	@""
	.align	4


	//----- nvinfo : EIATTR_CUDA_API_VERSION
	.align		4
        /*0000*/ 	.byte	0x04, 0x37
        /*0002*/ 	.short	(.L_82 - .L_81)
.L_81:
        /*0004*/ 	.word	0x00000082


	//----- nvinfo : EIATTR_KPARAM_INFO
	.align		4
.L_82:
        /*0008*/ 	.byte	0x04, 0x17
        /*000a*/ 	.short	(.L_84 - .L_83)
.L_83:
        /*000c*/ 	.word	0x00000000
        /*0010*/ 	.short	0x0000
        /*0012*/ 	.short	0x0070
        /*0014*/ 	.byte	0x00, 0xf0, 0x01, 0x28


	//----- nvinfo : EIATTR_SPARSE_MMA_MASK
	.align		4
.L_84:
        /*0018*/ 	.byte	0x03, 0x50
        /*001a*/ 	.short	0x0000


	//----- nvinfo : EIATTR_MAXREG_COUNT
	.align		4
        /*001c*/ 	.byte	0x03, 0x1b
        /*001e*/ 	.short	0x00a8


	//----- nvinfo : EIATTR_NUM_BARRIERS
	.align		4
        /*0020*/ 	.byte	0x02, 0x4c
        /*0022*/ 	.byte	0x10
	.zero		1


	//----- nvinfo : EIATTR_EXTERNS
	.align		4
        /*0024*/ 	.byte	0x04, 0x0f
        /*0026*/ 	.short	(.L_86 - .L_85)


	//   ....[0]....
	.align		4
.L_85:
        /*0028*/ 	.word	index@(__assertfail)


	//----- nvinfo : EIATTR_ANNOTATIONS
	.align		4
.L_86:
        /*002c*/ 	.byte	0x04, 0x55
        /*002e*/ 	.short	(.L_88 - .L_87)


	//   ....[0]....
.L_87:
        /*0030*/ 	.word	0x00000001
        /*0034*/ 	.byte	0x20, 0x09, 0x00, 0x00, 0x01, 0x00, 0x00, 0x00, 0x10, 0x0a, 0x00, 0x00, 0x01, 0x00, 0x00, 0x00
        /* <DEDUP_REMOVED lines=27> */
        /*01f4*/ 	.byte	0x80, 0x09, 0x01, 0x00, 0x01, 0x00, 0x00, 0x00, 0xd0, 0x09, 0x01, 0x00


	//----- nvinfo : EIATTR_MERCURY_ISA_VERSION
	.align		4
.L_88:
        /*0200*/ 	.byte	0x03, 0x5f
        /*0202*/ 	.short	0x0101


	//----- nvinfo : EIATTR_INT_WARP_WIDE_INSTR_OFFSETS
	.align		4
        /*0204*/ 	.byte	0x04, 0x31
        /*0206*/ 	.short	(.L_90 - .L_89)


	//   ....[0]....
.L_89:
        /*0208*/ 	.word	0x00000120


	//   ....[1]....
        /*020c*/ 	.word	0x000001c0


	//   ....[2]....
        /*0210*/ 	.word	0x00000230


	//----- nvinfo : EIATTR_COOP_GROUP_MASK_REGIDS
	.align		4
.L_90:
        /*0214*/ 	.byte	0x04, 0x29
        /*0216*/ 	.short	(.L_92 - .L_91)


	//   ....[0]....
.L_91:
        /*0218*/ 	.word	0xffffffff


	//   ....[1]....
        /*021c*/ 	.word	0xffffffff


	//   ....[2]....
        /*0220*/ 	.word	0xffffffff


	//   ....[3]....
        /*0224*/ 	.word	0xffffffff


	//   ....[4]....
        /*0228*/ 	.word	0xffffffff


	//   ....[5]....
        /*022c*/ 	.word	0xffffffff


	//   ....[6]....
        /*0230*/ 	.word	0xffffffff


	//   ....[7]....
        /*0234*/ 	.word	0xffffffff


	//   ....[8]....
        /*0238*/ 	.word	0xffffffff


	//   ....[9]....
        /*023c*/ 	.word	0xffffffff


	//   ....[10]....
        /*0240*/ 	.word	0xffffffff


	//   ....[11]....
        /*0244*/ 	.word	0xffffffff


	//   ....[12]....
        /*0248*/ 	.word	0xffffffff


	//   ....[13]....
        /*024c*/ 	.word	0xffffffff


	//   ....[14]....
        /*0250*/ 	.word	0xffffffff


	//   ....[15]....
        /*0254*/ 	.word	0xffffffff


	//   ....[16]....
        /*0258*/ 	.word	0xffffffff


	//   ....[17]....
        /*025c*/ 	.word	0xffffffff


	//   ....[18]....
        /*0260*/ 	.word	0xffffffff


	//   ....[19]....
        /*0264*/ 	.word	0xffffffff


	//   ....[20]....
        /*0268*/ 	.word	0xffffffff


	//   ....[21]....
        /*026c*/ 	.word	0xffffffff


	//   ....[22]....
        /*0270*/ 	.word	0xffffffff


	//   ....[23]....
        /*0274*/ 	.word	0xffffffff


	//   ....[24]....
        /*0278*/ 	.word	0xffffffff


	//   ....[25]....
        /*027c*/ 	.word	0xffffffff


	//   ....[26]....
        /*0280*/ 	.word	0xffffffff


	//   ....[27]....
        /*0284*/ 	.word	0xffffffff


	//   ....[28]....
        /*0288*/ 	.word	0xffffffff


	//   ....[29]....
        /*028c*/ 	.word	0xffffffff


	//   ....[30]....
        /*0290*/ 	.word	0xffffffff


	//   ....[31]....
        /*0294*/ 	.word	0xffffffff


	//   ....[32]....
        /*0298*/ 	.word	0xffffffff


	//   ....[33]....
        /*029c*/ 	.word	0xffffffff


	//   ....[34]....
        /*02a0*/ 	.word	0xffffffff


	//   ....[35]....
        /*02a4*/ 	.word	0xffffffff


	//   ....[36]....
        /*02a8*/ 	.word	0xffffffff


	//   ....[37]....
        /*02ac*/ 	.word	0xffffffff


	//   ....[38]....
        /*02b0*/ 	.word	0xffffffff


	//   ....[39]....
        /*02b4*/ 	.word	0xffffffff


	//   ....[40]....
        /*02b8*/ 	.word	0xffffffff


	//   ....[41]....
        /*02bc*/ 	.word	0xffffffff


	//   ....[42]....
        /*02c0*/ 	.word	0xffffffff


	//   ....[43]....
        /*02c4*/ 	.word	0xffffffff


	//   ....[44]....
        /*02c8*/ 	.word	0xffffffff


	//   ....[45]....
        /*02cc*/ 	.word	0xffffffff


	//   ....[46]....
        /*02d0*/ 	.word	0xffffffff


	//   ....[47]....
        /*02d4*/ 	.word	0xffffffff


	//   ....[48]....
        /*02d8*/ 	.word	0xffffffff


	//   ....[49]....
        /*02dc*/ 	.word	0xffffffff


	//   ....[50]....
        /*02e0*/ 	.word	0x0500000f


	//   ....[51]....
        /*02e4*/ 	.word	0x0500000f


	//   ....[52]....
        /*02e8*/ 	.word	0x0500000f


	//   ....[53]....
        /*02ec*/ 	.word	0x0500000f


	//   ....[54]....
        /*02f0*/ 	.word	0x0500000f


	//   ....[55]....
        /*02f4*/ 	.word	0x0500000f


	//   ....[56]....
        /*02f8*/ 	.word	0x0500000f


	//   ....[57]....
        /*02fc*/ 	.word	0x0500000f


	//   ....[58]....
        /*0300*/ 	.word	0x0500000f


	//   ....[59]....
        /*0304*/ 	.word	0x0500000f


	//   ....[60]....
        /*0308*/ 	.word	0x0500000f


	//   ....[61]....
        /*030c*/ 	.word	0x0500000f


	//   ....[62]....
        /*0310*/ 	.word	0x0500000f


	//   ....[63]....
        /*0314*/ 	.word	0x0500000f


	//   ....[64]....
        /*0318*/ 	.word	0x0500000f


	//   ....[65]....
        /*031c*/ 	.word	0x0500000f


	//   ....[66]....
        /*0320*/ 	.word	0x0500000f


	//   ....[67]....
        /*0324*/ 	.word	0x0500000f


	//----- nvinfo : EIATTR_COOP_GROUP_INSTR_OFFSETS
	.align		4
.L_92:
        /*0328*/ 	.byte	0x04, 0x28
        /*032a*/ 	.short	(.L_94 - .L_93)


	//   ....[0]....
.L_93:
        /*032c*/ 	.word	0x00000060


	//   ....[1]....
        /*0330*/ 	.word	0x00000130


	//   ....[2]....
        /*0334*/ 	.word	0x000001e0


	//   ....[3]....
        /*0338*/ 	.word	0x000003a0


	//   ....[4]....
        /*033c*/ 	.word	0x00000500


	//   ....[5]....
        /*0340*/ 	.word	0x00000620


	//   ....[6]....
        /*0344*/ 	.word	0x00000780


	//   ....[7]....
        /*0348*/ 	.word	0x00000da0


	//   ....[8]....
        /*034c*/ 	.word	0x000044c0


	//   ....[9]....
        /*0350*/ 	.word	0x00004550


	//   ....[10]....
        /*0354*/ 	.word	0x00004cd0


	//   ....[11]....
        /*0358*/ 	.word	0x00004d60


	//   ....[12]....
        /*035c*/ 	.word	0x00008ea0


	//   ....[13]....
        /*0360*/ 	.word	0x00008ec0


	//   ....[14]....
        /*0364*/ 	.word	0x00009950


	//   ....[15]....
        /*0368*/ 	.word	0x000099b0


	//   ....[16]....
        /*036c*/ 	.word	0x0000aeb0


	//   ....[17]....
        /*0370*/ 	.word	0x0000aef0


	//   ....[18]....
        /*0374*/ 	.word	0x0000b000


	//   ....[19]....
        /*0378*/ 	.word	0x0000b020


	//   ....[20]....
        /*037c*/ 	.word	0x0000c320


	//   ....[21]....
        /*0380*/ 	.word	0x0000c380


	//   ....[22]....
        /*0384*/ 	.word	0x0000c3c0


	//   ....[23]....
        /*0388*/ 	.word	0x0000c3f0


	//   ....[24]....
        /*038c*/ 	.word	0x0000c880


	//   ....[25]....
        /*0390*/ 	.word	0x0000c8c0


	//   ....[26]....
        /*0394*/ 	.word	0x0000c9a0


	//   ....[27]....
        /*0398*/ 	.word	0x0000c9c0


	//   ....[28]....
        /*039c*/ 	.word	0x0000ca80


	//   ....[29]....
        /*03a0*/ 	.word	0x0000caa0


	//   ....[30]....
        /*03a4*/ 	.word	0x0000cb70


	//   ....[31]....
        /*03a8*/ 	.word	0x0000cbb0


	//   ....[32]....
        /*03ac*/ 	.word	0x0000d600


	//   ....[33]....
        /*03b0*/ 	.word	0x0000e030


	//   ....[34]....
        /*03b4*/ 	.word	0x0000e040


	//   ....[35]....
        /*03b8*/ 	.word	0x0000e080


	//   ....[36]....
        /*03bc*/ 	.word	0x0000e0c0


	//   ....[37]....
        /*03c0*/ 	.word	0x0000e190


	//   ....[38]....
        /*03c4*/ 	.word	0x0000e1a0


	//   ....[39]....
        /*03c8*/ 	.word	0x0000e220


	//   ....[40]....
        /*03cc*/ 	.word	0x0000e230


	//   ....[41]....
        /*03d0*/ 	.word	0x0000e2b0


	//   ....[42]....
        /*03d4*/ 	.word	0x0000e2c0


	//   ....[43]....
        /*03d8*/ 	.word	0x0000e340


	//   ....[44]....
        /*03dc*/ 	.word	0x0000e350


	//   ....[45]....
        /*03e0*/ 	.word	0x0000e3d0


	//   ....[46]....
        /*03e4*/ 	.word	0x0000e3e0


	//   ....[47]....
        /*03e8*/ 	.word	0x0000e3f0


	//   ....[48]....
        /*03ec*/ 	.word	0x0000e430


	//   ....[49]....
        /*03f0*/ 	.word	0x00010900


	//   ....[50]....
        /*03f4*/ 	.word	0x00010df0


	//   ....[51]....
        /*03f8*/ 	.word	0x00010f60


	//   ....[52]....
        /*03fc*/ 	.word	0x00010fc0


	//   ....[53]....
        /*0400*/ 	.word	0x00011110


	//   ....[54]....
        /*0404*/ 	.word	0x00011160


	//   ....[55]....
        /*0408*/ 	.word	0x00011290


	//   ....[56]....
        /*040c*/ 	.word	0x000112e0


	//   ....[57]....
        /*0410*/ 	.word	0x000113f0


	//   ....[58]....
        /*0414*/ 	.word	0x00011440


	//   ....[59]....
        /*0418*/ 	.word	0x00011550


	//   ....[60]....
        /*041c*/ 	.word	0x000115a0


	//   ....[61]....
        /*0420*/ 	.word	0x000116b0


	//   ....[62]....
        /*0424*/ 	.word	0x00011700


	//   ....[63]....
        /*0428*/ 	.word	0x00011800


	//   ....[64]....
        /*042c*/ 	.word	0x00011850


	//   ....[65]....
        /*0430*/ 	.word	0x00011940


	//   ....[66]....
        /*0434*/ 	.word	0x00011990


	//   ....[67]....
        /*0438*/ 	.word	0x00011d30


	//----- nvinfo : EIATTR_REG_RECONFIG
	.align		4
.L_94:
        /*043c*/ 	.byte	0x01, 0x54
	.zero		2


	//----- nvinfo : EIATTR_SYSCALL_OFFSETS
	.align		4
        /*0440*/ 	.byte	0x04, 0x46
        /*0442*/ 	.short	(.L_96 - .L_95)


	//   ....[0]....
.L_95:
        /*0444*/ 	.word	0x00001160


	//   ....[1]....
        /*0448*/ 	.word	0x0000d210


	//   ....[2]....
        /*044c*/ 	.word	0x0000d350


	//   ....[3]....
        /*0450*/ 	.word	0x0000d440


	//   ....[4]....
        /*0454*/ 	.word	0x0000dbf0


	//----- nvinfo : EIATTR_MBARRIER_INSTR_OFFSETS
	.align		4
.L_96:
        /*0458*/ 	.byte	0x04, 0x39
        /*045a*/ 	.short	(.L_98 - .L_97)


	//   ....[0]....
.L_97:
        /*045c*/ 	.word	0x00000250
        /*0460*/ 	.word	0x000000ff
        /*0464*/ 	.word	0x00034800
        /*0468*/ 	.short	0x0100
        /*046a*/ 	.byte	0x08
	.zero		1


	//   ....[1]....
        /*046c*/ 	.word	0x00000260
        /*0470*/ 	.word	0x000000ff
        /*0474*/ 	.word	0x00034820
        /*0478*/ 	.short	0x0100
        /*047a*/ 	.byte	0x08
	.zero		1


	//   ....[2]....
        /*047c*/ 	.word	0x00000350
        /*0480*/ 	.word	0x000000ff
        /*0484*/ 	.word	0x00034830
        /*0488*/ 	.short	0x0100
        /*048a*/ 	.byte	0x08
	.zero		1


	//   ....[3]....
        /*048c*/ 	.word	0x00000360
        /*0490*/ 	.word	0x000000ff
        /*0494*/ 	.word	0x00034840
        /*0498*/ 	.short	0x0100
        /*049a*/ 	.byte	0x08
	.zero		1


	//   ....[4]....
        /*049c*/ 	.word	0x00000370
        /*04a0*/ 	.word	0x000000ff
        /*04a4*/ 	.word	0x00034838
        /*04a8*/ 	.short	0x0100
        /*04aa*/ 	.byte	0x08
	.zero		1


	//   ....[5]....
        /*04ac*/ 	.word	0x00000380
        /*04b0*/ 	.word	0x000000ff
        /*04b4*/ 	.word	0x00034848
        /*04b8*/ 	.short	0x0100
        /*04ba*/ 	.byte	0x08
	.zero		1


	//   ....[6]....
        /*04bc*/ 	.word	0x000004b0
        /*04c0*/ 	.word	0x000000ff
        /*04c4*/ 	.word	0x00034850
        /*04c8*/ 	.short	0x0100
        /*04ca*/ 	.byte	0x08
	.zero		1


	//   ....[7]....
        /*04cc*/ 	.word	0x000004c0
        /*04d0*/ 	.word	0x000000ff
        /*04d4*/ 	.word	0x00034860
        /*04d8*/ 	.short	0x0100
        /*04da*/ 	.byte	0x08
	.zero		1


	//   ....[8]....
        /*04dc*/ 	.word	0x000004d0
        /*04e0*/ 	.word	0x000000ff
        /*04e4*/ 	.word	0x00034858
        /*04e8*/ 	.short	0x0100
        /*04ea*/ 	.byte	0x08
	.zero		1


	//   ....[9]....
        /*04ec*/ 	.word	0x000004e0
        /*04f0*/ 	.word	0x000000ff
        /*04f4*/ 	.word	0x00034868
        /*04f8*/ 	.short	0x0100
        /*04fa*/ 	.byte	0x08
	.zero		1


	//   ....[10]....
        /*04fc*/ 	.word	0x000005d0
        /*0500*/ 	.word	0x000000ff
        /*0504*/ 	.word	0x00034870
        /*0508*/ 	.short	0x0100
        /*050a*/ 	.byte	0x06
	.zero		1


	//   ....[11]....
        /*050c*/ 	.word	0x000005e0
        /*0510*/ 	.word	0x000000ff
        /*0514*/ 	.word	0x00034880
        /*0518*/ 	.short	0x0100
        /*051a*/ 	.byte	0x06
	.zero		1


	//   ....[12]....
        /*051c*/ 	.word	0x000005f0
        /*0520*/ 	.word	0x000000ff
        /*0524*/ 	.word	0x00034878
        /*0528*/ 	.short	0x0100
        /*052a*/ 	.byte	0x06
	.zero		1


	//   ....[13]....
        /*052c*/ 	.word	0x00000600
        /*0530*/ 	.word	0x000000ff
        /*0534*/ 	.word	0x00034888
        /*0538*/ 	.short	0x0100
        /*053a*/ 	.byte	0x06
	.zero		1


	//   ....[14]....
        /*053c*/ 	.word	0x00000730
        /*0540*/ 	.word	0x000000ff
        /*0544*/ 	.word	0x00034890
        /*0548*/ 	.short	0x0100
        /*054a*/ 	.byte	0x08
	.zero		1


	//   ....[15]....
        /*054c*/ 	.word	0x00000740
        /*0550*/ 	.word	0x000000ff
        /*0554*/ 	.word	0x000348a0
        /*0558*/ 	.short	0x0100
        /*055a*/ 	.byte	0x08
	.zero		1


	//   ....[16]....
        /*055c*/ 	.word	0x00000750
        /*0560*/ 	.word	0x000000ff
        /*0564*/ 	.word	0x00034898
        /*0568*/ 	.short	0x0100
        /*056a*/ 	.byte	0x08
	.zero		1


	//   ....[17]....
        /*056c*/ 	.word	0x00000760
        /*0570*/ 	.word	0x000000ff
        /*0574*/ 	.word	0x000348a8
        /*0578*/ 	.short	0x0100
        /*057a*/ 	.byte	0x08
	.zero		1


	//   ....[18]....
        /*057c*/ 	.word	0x00000890
        /*0580*/ 	.word	0x000000ff
        /*0584*/ 	.word	0x000348b0
        /*0588*/ 	.short	0x0100
        /*058a*/ 	.byte	0x08
	.zero		1


	//   ....[19]....
        /*058c*/ 	.word	0x000008a0
        /*0590*/ 	.word	0x000000ff
        /*0594*/ 	.word	0x000348c0
        /*0598*/ 	.short	0x0100
        /*059a*/ 	.byte	0x08
	.zero		1


	//   ....[20]....
        /*059c*/ 	.word	0x000008b0
        /*05a0*/ 	.word	0x000000ff
        /*05a4*/ 	.word	0x000348b8
        /*05a8*/ 	.short	0x0100
        /*05aa*/ 	.byte	0x08
	.zero		1


	//   ....[21]....
        /*05ac*/ 	.word	0x000008c0
        /*05b0*/ 	.word	0x000000ff
        /*05b4*/ 	.word	0x000348c8
        /*05b8*/ 	.short	0x0100
        /*05ba*/ 	.byte	0x08
	.zero		1


	//   ....[22]....
        /*05bc*/ 	.word	0x000011a0
        /*05c0*/ 	.word	0x000000ff
        /*05c4*/ 	.word	0x00034800
        /*05c8*/ 	.short	0x010a
        /*05ca*/ 	.byte	0x3d
	.zero		1


	//   ....[23]....
        /*05cc*/ 	.word	0x00001230
        /*05d0*/ 	.word	0x0000000b
        /*05d4*/ 	.word	0x00034830
        /*05d8*/ 	.short	0x010a
        /*05da*/ 	.byte	0x3f
	.zero		1


	//   ....[24]....
        /*05dc*/ 	.word	0x000012b0
        /*05e0*/ 	.word	0x0000000b
        /*05e4*/ 	.word	0x00034830
        /*05e8*/ 	.short	0x010a
        /*05ea*/ 	.byte	0x3f
	.zero		1


	//   ....[25]....
        /*05ec*/ 	.word	0x00004560
        /*05f0*/ 	.word	0x0000000b
        /*05f4*/ 	.word	0x00000000
        /*05f8*/ 	.short	0x0101
        /*05fa*/ 	.byte	0x3f
	.zero		1


	//   ....[26]....
        /*05fc*/ 	.word	0x00006320
        /*0600*/ 	.word	0x000000ff
        /*0604*/ 	.word	0x00034830
        /*0608*/ 	.short	0x010a
        /*060a*/ 	.byte	0x06
	.zero		1


	//   ....[27]....
        /*060c*/ 	.word	0x00006360
        /*0610*/ 	.word	0x000000ff
        /*0614*/ 	.word	0x00034830
        /*0618*/ 	.short	0x010a
        /*061a*/ 	.byte	0x06
	.zero		1


	//   ....[28]....
        /*061c*/ 	.word	0x00008a30
        /*0620*/ 	.word	0x000000ff
        /*0624*/ 	.word	0x00034850
        /*0628*/ 	.short	0x010a
        /*062a*/ 	.byte	0x06
	.zero		1


	//   ....[29]....
        /*062c*/ 	.word	0x00008a70
        /*0630*/ 	.word	0x000000ff
        /*0634*/ 	.word	0x00034850
        /*0638*/ 	.short	0x010a
        /*063a*/ 	.byte	0x06
	.zero		1


	//   ....[30]....
        /*063c*/ 	.word	0x0000a120
        /*0640*/ 	.word	0x00000083
        /*0644*/ 	.word	0x00000000
        /*0648*/ 	.short	0x0101
        /*064a*/ 	.byte	0x3f
	.zero		1


	//   ....[31]....
        /*064c*/ 	.word	0x0000a200
        /*0650*/ 	.word	0x0000007b
        /*0654*/ 	.word	0x00000000
        /*0658*/ 	.short	0x0101
        /*065a*/ 	.byte	0x3f
	.zero		1


	//   ....[32]....
        /*065c*/ 	.word	0x0000ae00
        /*0660*/ 	.word	0x000000ff
        /*0664*/ 	.word	0x00034850
        /*0668*/ 	.short	0x010a
        /*066a*/ 	.byte	0x08
	.zero		1


	//   ....[33]....
        /*066c*/ 	.word	0x0000ae40
        /*0670*/ 	.word	0x000000ff
        /*0674*/ 	.word	0x00034850
        /*0678*/ 	.short	0x010a
        /*067a*/ 	.byte	0x08
	.zero		1


	//   ....[34]....
        /*067c*/ 	.word	0x0000bc70
        /*0680*/ 	.word	0x00000068
        /*0684*/ 	.word	0x00000000
        /*0688*/ 	.short	0x0101
        /*068a*/ 	.byte	0x3f
	.zero		1


	//   ....[35]....
        /*068c*/ 	.word	0x0000c8a0
        /*0690*/ 	.word	0x000000ff
        /*0694*/ 	.word	0x00000000
        /*0698*/ 	.short	0x0101
        /*069a*/ 	.byte	0x3d
	.zero		1


	//   ....[36]....
        /*069c*/ 	.word	0x0000d840
        /*06a0*/ 	.word	0x00000000
        /*06a4*/ 	.word	0x00034840
        /*06a8*/ 	.short	0x010a
        /*06aa*/ 	.byte	0x3f
	.zero		1


	//   ....[37]....
        /*06ac*/ 	.word	0x0000e540
        /*06b0*/ 	.word	0x000000ff
        /*06b4*/ 	.word	0x00034800
        /*06b8*/ 	.short	0x0107
        /*06ba*/ 	.byte	0x24
	.zero		1


	//   ....[38]....
        /*06bc*/ 	.word	0x0000e5b0
        /*06c0*/ 	.word	0x000000ff
        /*06c4*/ 	.word	0x00034800
        /*06c8*/ 	.short	0x0101
        /*06ca*/ 	.byte	0x24
	.zero		1


	//   ....[39]....
        /*06cc*/ 	.word	0x0000e5e0
        /*06d0*/ 	.word	0x000000ff
        /*06d4*/ 	.word	0x00034820
        /*06d8*/ 	.short	0x010a
        /*06da*/ 	.byte	0x24
	.zero		1


	//   ....[40]....
        /*06dc*/ 	.word	0x0000e910
        /*06e0*/ 	.word	0x00000003
        /*06e4*/ 	.word	0x00034840
        /*06e8*/ 	.short	0x010a
        /*06ea*/ 	.byte	0x3f
	.zero		1


	//   ....[41]....
        /*06ec*/ 	.word	0x0000eca0
        /*06f0*/ 	.word	0x00000003
        /*06f4*/ 	.word	0x00000060
        /*06f8*/ 	.short	0x010a
        /*06fa*/ 	.byte	0x3f
	.zero		1


	//   ....[42]....
        /*06fc*/ 	.word	0x0000f300
        /*0700*/ 	.word	0x00000003
        /*0704*/ 	.word	0x00034840
        /*0708*/ 	.short	0x010a
        /*070a*/ 	.byte	0x3f
	.zero		1


	//   ....[43]....
        /*070c*/ 	.word	0x0000f690
        /*0710*/ 	.word	0x00000002
        /*0714*/ 	.word	0x00000060
        /*0718*/ 	.short	0x010a
        /*071a*/ 	.byte	0x3f
	.zero		1


	//   ....[44]....
        /*071c*/ 	.word	0x0000fc30
        /*0720*/ 	.word	0x00000002
        /*0724*/ 	.word	0x00034840
        /*0728*/ 	.short	0x010a
        /*072a*/ 	.byte	0x3f
	.zero		1


	//   ....[45]....
        /*072c*/ 	.word	0x0000ffc0
        /*0730*/ 	.word	0x00000002
        /*0734*/ 	.word	0x00000060
        /*0738*/ 	.short	0x010a
        /*073a*/ 	.byte	0x3f
	.zero		1


	//   ....[46]....
        /*073c*/ 	.word	0x00010400
        /*0740*/ 	.word	0x00000000
        /*0744*/ 	.word	0x00034860
        /*0748*/ 	.short	0x010a
        /*074a*/ 	.byte	0x3f
	.zero		1


	//   ....[47]....
        /*074c*/ 	.word	0x00010880
        /*0750*/ 	.word	0x00000000
        /*0754*/ 	.word	0x00034820
        /*0758*/ 	.short	0x010a
        /*075a*/ 	.byte	0x3f
	.zero		1


	//   ....[48]....
        /*075c*/ 	.word	0x00010a50
        /*0760*/ 	.word	0x00000006
        /*0764*/ 	.word	0x00000000
        /*0768*/ 	.short	0x010a
        /*076a*/ 	.byte	0x3f
	.zero		1


	//   ....[49]....
        /*076c*/ 	.word	0x00010aa0
        /*0770*/ 	.word	0x00000003
        /*0774*/ 	.word	0x00000000
        /*0778*/ 	.short	0x010a
        /*077a*/ 	.byte	0x3f
	.zero		1


	//   ....[50]....
        /*077c*/ 	.word	0x00010b00
        /*0780*/ 	.word	0x00000012
        /*0784*/ 	.word	0x00000000
        /*0788*/ 	.short	0x010a
        /*078a*/ 	.byte	0x3f
	.zero		1


	//   ....[51]....
        /*078c*/ 	.word	0x00010b30
        /*0790*/ 	.word	0x00000003
        /*0794*/ 	.word	0x00000000
        /*0798*/ 	.short	0x010a
        /*079a*/ 	.byte	0x3f
	.zero		1


	//   ....[52]....
        /*079c*/ 	.word	0x00010ba0
        /*07a0*/ 	.word	0x00000003
        /*07a4*/ 	.word	0x00034800
        /*07a8*/ 	.short	0x010a
        /*07aa*/ 	.byte	0x3f
	.zero		1


	//   ....[53]....
        /*07ac*/ 	.word	0x00010bf0
        /*07b0*/ 	.word	0x0000000b
        /*07b4*/ 	.word	0x00034830
        /*07b8*/ 	.short	0x010a
        /*07ba*/ 	.byte	0x3f
	.zero		1


	//   ....[54]....
        /*07bc*/ 	.word	0x00010c50
        /*07c0*/ 	.word	0x0000000a
        /*07c4*/ 	.word	0x00034830
        /*07c8*/ 	.short	0x010a
        /*07ca*/ 	.byte	0x3f
	.zero		1


	//   ....[55]....
        /*07cc*/ 	.word	0x00010cb0
        /*07d0*/ 	.word	0x0000000a
        /*07d4*/ 	.word	0x00034850
        /*07d8*/ 	.short	0x010a
        /*07da*/ 	.byte	0x3f
	.zero		1


	//   ....[56]....
        /*07dc*/ 	.word	0x00010d10
        /*07e0*/ 	.word	0x00000005
        /*07e4*/ 	.word	0x00034850
        /*07e8*/ 	.short	0x010a
        /*07ea*/ 	.byte	0x3f
	.zero		1


	//   ....[57]....
        /*07ec*/ 	.word	0x00010eb0
        /*07f0*/ 	.word	0x00000000
        /*07f4*/ 	.word	0x00034840
        /*07f8*/ 	.short	0x010a
        /*07fa*/ 	.byte	0x3f
	.zero		1


	//   ....[58]....
        /*07fc*/ 	.word	0x000119d0
        /*0800*/ 	.word	0x0000000b
        /*0804*/ 	.word	0x00034820
        /*0808*/ 	.short	0x010a
        /*080a*/ 	.byte	0x3f
	.zero		1


	//   ....[59]....
        /*080c*/ 	.word	0x00011a20
        /*0810*/ 	.word	0x00000003
        /*0814*/ 	.word	0x00034840
        /*0818*/ 	.short	0x010a
        /*081a*/ 	.byte	0x3f
	.zero		1


	//   ....[60]....
        /*081c*/ 	.word	0x00011a70
        /*0820*/ 	.word	0x00000003
        /*0824*/ 	.word	0x00000060
        /*0828*/ 	.short	0x010a
        /*082a*/ 	.byte	0x3f
	.zero		1


	//   ....[61]....
        /*082c*/ 	.word	0x00011ac0
        /*0830*/ 	.word	0x00000003
        /*0834*/ 	.word	0x00034840
        /*0838*/ 	.short	0x010a
        /*083a*/ 	.byte	0x3f
	.zero		1


	//   ....[62]....
        /*083c*/ 	.word	0x00011b10
        /*0840*/ 	.word	0x00000002
        /*0844*/ 	.word	0x00000060
        /*0848*/ 	.short	0x010a
        /*084a*/ 	.byte	0x3f
	.zero		1


	//   ....[63]....
        /*084c*/ 	.word	0x00011b60
        /*0850*/ 	.word	0x00000002
        /*0854*/ 	.word	0x00034840
        /*0858*/ 	.short	0x010a
        /*085a*/ 	.byte	0x3f
	.zero		1


	//   ....[64]....
        /*085c*/ 	.word	0x00011bb0
        /*0860*/ 	.word	0x00000002
        /*0864*/ 	.word	0x00000060
        /*0868*/ 	.short	0x010a
        /*086a*/ 	.byte	0x3f
	.zero		1


	//   ....[65]....
        /*086c*/ 	.word	0x00011c00
        /*0870*/ 	.word	0x00000000
        /*0874*/ 	.word	0x00034860
        /*0878*/ 	.short	0x010a
        /*087a*/ 	.byte	0x3f
	.zero		1


	//   ....[66]....
        /*087c*/ 	.word	0x00011c50
        /*0880*/ 	.word	0x00000000
        /*0884*/ 	.word	0x00034820
        /*0888*/ 	.short	0x010a
        /*088a*/ 	.byte	0x3f
	.zero		1


	//   ....[67]....
        /*088c*/ 	.word	0x00011df0
        /*0890*/ 	.word	0x00000006
        /*0894*/ 	.word	0x00000000
        /*0898*/ 	.short	0x010a
        /*089a*/ 	.byte	0x3f
	.zero		1


	//   ....[68]....
        /*089c*/ 	.word	0x00011e40
        /*08a0*/ 	.word	0x00000003
        /*08a4*/ 	.word	0x00000000
        /*08a8*/ 	.short	0x010a
        /*08aa*/ 	.byte	0x3f
	.zero		1


	//   ....[69]....
        /*08ac*/ 	.word	0x00011e90
        /*08b0*/ 	.word	0x00000012
        /*08b4*/ 	.word	0x00000000
        /*08b8*/ 	.short	0x010a
        /*08ba*/ 	.byte	0x3f
	.zero		1


	//----- nvinfo : EIATTR_NUM_MBARRIERS
	.align		4
.L_98:
        /*08bc*/ 	.byte	0x03, 0x38
        /*08be*/ 	.short	0x0016


	//----- nvinfo : EIATTR_EXIT_INSTR_OFFSETS
	.align		4
        /*08c0*/ 	.byte	0x04, 0x1c
        /*08c2*/ 	.short	(.L_100 - .L_99)


	//   ....[0]....
.L_99:
        /*08c4*/ 	.word	0x00000a00


	//   ....[1]....
        /*08c8*/ 	.word	0x0000ccb0


	//   ....[2]....
        /*08cc*/ 	.word	0x00010b80


	//----- nvinfo : EIATTR_MAX_THREADS
	.align		4
.L_100:
        /*08d0*/ 	.byte	0x04, 0x05
        /*08d2*/ 	.short	(.L_102 - .L_101)
.L_101:
        /*08d4*/ 	.word	0x00000180
        /*08d8*/ 	.word	0x00000001
        /*08dc*/ 	.word	0x00000001


	//----- nvinfo : EIATTR_CRS_STACK_SIZE
	.align		4
.L_102:
        /*08e0*/ 	.byte	0x04, 0x1e
        /*08e2*/ 	.short	(.L_104 - .L_103)
.L_103:
        /*08e4*/ 	.word	0x00000000


	//----- nvinfo : EIATTR_CBANK_PARAM_SIZE
	.align		4
.L_104:
        /*08e8*/ 	.byte	0x03, 0x19
        /*08ea*/ 	.short	0x0a70


	//----- nvinfo : EIATTR_PARAM_CBANK
	.align		4
        /*08ec*/ 	.byte	0x04, 0x0a
        /*08ee*/ 	.short	(.L_106 - .L_105)
	.align		4
.L_105:
        /*08f0*/ 	.word	index@(.nv.constant0._ZN7cutlass13device_kernelIN5flash11enable_sm90INS1_16FlashAttnFwdSm90INS1_25CollectiveMainloopFwdSm90ILi2EN4cute5tupleIJNS5_1CILi1EEES8_S8_EEENS6_IJNS7_ILi128EEENS7_ILi176EEESA_EEELi128ENS_6half_tEfNS_4arch4Sm90ELb0ELb0ELb0ELb0ELb0ELb0ELb0ELb1ELb1ELb1ELb0ELb0EEENS1_21CollectiveEpilogueFwdINS6_IJSA_SA_SB_EEES9_SD_SF_Li256ELb0ELb1ELb0ELb0EEENS1_29StaticPersistentTileSchedulerILb0EEEEEEEEEvNT_6ParamsE)
        /*08f4*/ 	.short	0x0210
        /*08f6*/ 	.short	0x0a70


	//----- nvinfo : EIATTR_SW_WAR
	.align		4
.L_106:
        /*08f8*/ 	.byte	0x04, 0x36
        /*08fa*/ 	.short	(.L_108 - .L_107)
.L_107:
        /*08fc*/ 	.word	0x00000008
.L_108:


//--------------------- .nv.info._ZN7cutlass13device_kernelIN5flash11enable_sm90INS1_16FlashAttnFwdSm90INS1_25CollectiveMainloopFwdSm90ILi2EN4cute5tupleIJNS5_1CILi2EEENS7_ILi1EEES9_EEENS6_IJNS7_ILi128EEENS7_ILi176EEESB_EEELi128ENS_6half_tEfNS_4arch4Sm90ELb0ELb0ELb0ELb0ELb0ELb0ELb0ELb1ELb1ELb1ELb0ELb0EEENS1_21CollectiveEpilogueFwdINS6_IJSB_SB_SC_EEESA_SE_SG_Li256ELb0ELb1ELb0ELb0EEENS1_29StaticPersistentTileSchedulerILb0EEEEEEEEEvNT_6ParamsE --------------------------
	.section	.nv.info._ZN7cutlass13device_kernelIN5flash11enable_sm90INS1_16FlashAttnFwdSm90INS1_25CollectiveMainloopFwdSm90ILi2EN4cute5tupleIJNS5_1CILi2EEENS7_ILi1EEES9_EEENS6_IJNS7_ILi128EEENS7_ILi176EEESB_EEELi128ENS_6half_tEfNS_4arch4Sm90ELb0ELb0ELb0ELb0ELb0ELb0ELb0ELb1ELb1ELb1ELb0ELb0EEENS1_21CollectiveEpilogueFwdINS6_IJSB_SB_SC_EEESA_SE_SG_Li256ELb0ELb1ELb0ELb0EEENS1_29StaticPersistentTileSchedulerILb0EEEEEEEEEvNT_6ParamsE,"",@"SHT_CUDA_INFO"
	.sectionflags	@""
	.align	4


	//----- nvinfo : EIATTR_CUDA_API_VERSION
	.align		4
        /*0000*/ 	.byte	0x04, 0x37
        /*0002*/ 	.short	(.L_110 - .L_109)
.L_109:
        /*0004*/ 	.word	0x00000082


	//----- nvinfo : EIATTR_KPARAM_INFO
	.align		4
.L_110:
        /*0008*/ 	.byte	0x04, 0x17
        /*000a*/ 	.short	(.L_112 - .L_111)
.L_111:
        /*000c*/ 	.word	0x00000000
        /*0010*/ 	.short	0x0000
        /*0012*/ 	.short	0x0070
        /*0014*/ 	.byte	0x00, 0xf0, 0x01, 0x28


	//----- nvinfo : EIATTR_SPARSE_MMA_MASK
	.align		4
.L_112:
        /*0018*/ 	.byte	0x03, 0x50
        /*001a*/ 	.short	0x0000


	//----- nvinfo : EIATTR_MAXREG_COUNT
	.align		4
        /*001c*/ 	.byte	0x03, 0x1b
        /*001e*/ 	.short	0x00a8


	//----- nvinfo : EIATTR_NUM_BARRIERS
	.align		4
        /*0020*/ 	.byte	0x02, 0x4c
        /*0022*/ 	.byte	0x10
	.zero		1


	//----- nvinfo : EIATTR_EXTERNS
	.align		4
        /*0024*/ 	.byte	0x04, 0x0f
        /*0026*/ 	.short	(.L_114 - .L_113)


	//   ....[0]....
	.align		4
.L_113:
        /*0028*/ 	.word	index@(__assertfail)


	//----- nvinfo : EIATTR_ANNOTATIONS
	.align		4
.L_114:
        /*002c*/ 	.byte	0x04, 0x55
        /*002e*/ 	.short	(.L_116 - .L_115)


	//   ....[0]....
.L_115:
        /* <DEDUP_REMOVED lines=33> */
        /*0234*/ 	.byte	0xe0, 0x12, 0x01, 0x00


	//----- nvinfo : EIATTR_MERCURY_ISA_VERSION
	.align		4
.L_116:
        /*0238*/ 	.byte	0x03, 0x5f
        /*023a*/ 	.short	0x0101


	//----- nvinfo : EIATTR_INT_WARP_WIDE_INSTR_OFFSETS
	.align		4
        /*023c*/ 	.byte	0x04, 0x31
        /*023e*/ 	.short	(.L_118 - .L_117)


	//   ....[0]....
.L_117:
        /*0240*/ 	.word	0x00000120


	//   ....[1]....
        /*0244*/ 	.word	0x000001c0


	//   ....[2]....
        /*0248*/ 	.word	0x00000230


	//----- nvinfo : EIATTR_COOP_GROUP_MASK_REGIDS
	.align		4
.L_118:
        /*024c*/ 	.byte	0x04, 0x29
        /*024e*/ 	.short	(.L_120 - .L_119)


	//   ....[0]....
.L_119:
        /*0250*/ 	.word	0xffffffff


	//   ....[1]....
        /*0254*/ 	.word	0xffffffff


	//   ....[2]....
        /*0258*/ 	.word	0xffffffff


	//   ....[3]....
        /*025c*/ 	.word	0xffffffff


	//   ....[4]....
        /*0260*/ 	.word	0xffffffff


	//   ....[5]....
        /*0264*/ 	.word	0xffffffff


	//   ....[6]....
        /*0268*/ 	.word	0xffffffff


	//   ....[7]....
        /*026c*/ 	.word	0xffffffff


	//   ....[8]....
        /*0270*/ 	.word	0xffffffff


	//   ....[9]....
        /*0274*/ 	.word	0xffffffff


	//   ....[10]....
        /*0278*/ 	.word	0xffffffff


	//   ....[11]....
        /*027c*/ 	.word	0xffffffff


	//   ....[12]....
        /*0280*/ 	.word	0xffffffff


	//   ....[13]....
        /*0284*/ 	.word	0xffffffff


	//   ....[14]....
        /*0288*/ 	.word	0xffffffff


	//   ....[15]....
        /*028c*/ 	.word	0xffffffff


	//   ....[16]....
        /*0290*/ 	.word	0xffffffff


	//   ....[17]....
        /*0294*/ 	.word	0xffffffff


	//   ....[18]....
        /*0298*/ 	.word	0xffffffff


	//   ....[19]....
        /*029c*/ 	.word	0xffffffff


	//   ....[20]....
        /*02a0*/ 	.word	0xffffffff


	//   ....[21]....
        /*02a4*/ 	.word	0xffffffff


	//   ....[22]....
        /*02a8*/ 	.word	0xffffffff


	//   ....[23]....
        /*02ac*/ 	.word	0xffffffff


	//   ....[24]....
        /*02b0*/ 	.word	0xffffffff


	//   ....[25]....
        /*02b4*/ 	.word	0xffffffff


	//   ....[26]....
        /*02b8*/ 	.word	0xffffffff


	//   ....[27]....
        /*02bc*/ 	.word	0xffffffff


	//   ....[28]....
        /*02c0*/ 	.word	0xffffffff


	//   ....[29]....
        /*02c4*/ 	.word	0xffffffff


	//   ....[30]....
        /*02c8*/ 	.word	0xffffffff


	//   ....[31]....
        /*02cc*/ 	.word	0xffffffff


	//   ....[32]....
        /*02d0*/ 	.word	0xffffffff


	//   ....[33]....
        /*02d4*/ 	.word	0xffffffff


	//   ....[34]....
        /*02d8*/ 	.word	0xffffffff


	//   ....[35]....
        /*02dc*/ 	.word	0xffffffff


	//   ....[36]....
        /*02e0*/ 	.word	0xffffffff


	//   ....[37]....
        /*02e4*/ 	.word	0xffffffff


	//   ....[38]....
        /*02e8*/ 	.word	0xffffffff


	//   ....[39]....
        /*02ec*/ 	.word	0xffffffff


	//   ....[40]....
        /*02f0*/ 	.word	0xffffffff


	//   ....[41]....
        /*02f4*/ 	.word	0xffffffff


	//   ....[42]....
        /*02f8*/ 	.word	0xffffffff


	//   ....[43]....
        /*02fc*/ 	.word	0xffffffff


	//   ....[44]....
        /*0300*/ 	.word	0xffffffff


	//   ....[45]....
        /*0304*/ 	.word	0xffffffff


	//   ....[46]....
        /*0308*/ 	.word	0xffffffff


	//   ....[47]....
        /*030c*/ 	.word	0xffffffff


	//   ....[48]....
        /*0310*/ 	.word	0xffffffff


	//   ....[49]....
        /*0314*/ 	.word	0xffffffff


	//   ....[50]....
        /*0318*/ 	.word	0xffffffff


	//   ....[51]....
        /*031c*/ 	.word	0x0500000f


	//   ....[52]....
        /*0320*/ 	.word	0x0500000f


	//   ....[53]....
        /*0324*/ 	.word	0x0500000f


	//   ....[54]....
        /*0328*/ 	.word	0x0500000f


	//   ....[55]....
        /*032c*/ 	.word	0x0500000f


	//   ....[56]....
        /*0330*/ 	.word	0x0500000f


	//   ....[57]....
        /*0334*/ 	.word	0x0500000f


	//   ....[58]....
        /*0338*/ 	.word	0x0500000f


	//   ....[59]....
        /*033c*/ 	.word	0x0500000f


	//   ....[60]....
        /*0340*/ 	.word	0x0500000f


	//   ....[61]....
        /*0344*/ 	.word	0x0500000f


	//   ....[62]....
        /*0348*/ 	.word	0x0500000f


	//   ....[63]....
        /*034c*/ 	.word	0x0500000f


	//   ....[64]....
        /*0350*/ 	.word	0x0500000f


	//   ....[65]....
        /*0354*/ 	.word	0x0500000f


	//   ....[66]....
        /*0358*/ 	.word	0x0500000f


	//   ....[67]....
        /*035c*/ 	.word	0x0500000f


	//   ....[68]....
        /*0360*/ 	.word	0x0500000f


	//----- nvinfo : EIATTR_COOP_GROUP_INSTR_OFFSETS
	.align		4
.L_120:
        /*0364*/ 	.byte	0x04, 0x28
        /*0366*/ 	.short	(.L_122 - .L_121)


	//   ....[0]....
.L_121:
        /*0368*/ 	.word	0x00000060


	//   ....[1]....
        /*036c*/ 	.word	0x00000130


	//   ....[2]....
        /*0370*/ 	.word	0x000001d0


	//   ....[3]....
        /*0374*/ 	.word	0x000003b0


	//   ....[4]....
        /*0378*/ 	.word	0x000005e0


	//   ....[5]....
        /*037c*/ 	.word	0x00000810


	//   ....[6]....
        /*0380*/ 	.word	0x00000aa0


	//   ....[7]....
        /*0384*/ 	.word	0x00000dc0


	//   ....[8]....
        /*0388*/ 	.word	0x000012b0


	//   ....[9]....
        /*038c*/ 	.word	0x000049c0


	//   ....[10]....
        /*0390*/ 	.word	0x00004a80


	//   ....[11]....
        /*0394*/ 	.word	0x00005200


	//   ....[12]....
        /*0398*/ 	.word	0x00005260


	//   ....[13]....
        /*039c*/ 	.word	0x000096a0


	//   ....[14]....
        /*03a0*/ 	.word	0x000096b0


	//   ....[15]....
        /*03a4*/ 	.word	0x000096f0


	//   ....[16]....
        /*03a8*/ 	.word	0x00009700


	//   ....[17]....
        /*03ac*/ 	.word	0x0000b140


	//   ....[18]....
        /*03b0*/ 	.word	0x0000b170


	//   ....[19]....
        /*03b4*/ 	.word	0x0000b240


	//   ....[20]....
        /*03b8*/ 	.word	0x0000b250


	//   ....[21]....
        /*03bc*/ 	.word	0x0000c490


	//   ....[22]....
        /*03c0*/ 	.word	0x0000c4c0


	//   ....[23]....
        /*03c4*/ 	.word	0x0000c4f0


	//   ....[24]....
        /*03c8*/ 	.word	0x0000c520


	//   ....[25]....
        /*03cc*/ 	.word	0x0000cbb0


	//   ....[26]....
        /*03d0*/ 	.word	0x0000cbe0


	//   ....[27]....
        /*03d4*/ 	.word	0x0000ccc0


	//   ....[28]....
        /*03d8*/ 	.word	0x0000cce0


	//   ....[29]....
        /*03dc*/ 	.word	0x0000cda0


	//   ....[30]....
        /*03e0*/ 	.word	0x0000cdc0


	//   ....[31]....
        /*03e4*/ 	.word	0x0000ce90


	//   ....[32]....
        /*03e8*/ 	.word	0x0000ced0


	//   ....[33]....
        /*03ec*/ 	.word	0x0000d9c0


	//   ....[34]....
        /*03f0*/ 	.word	0x0000e490


	//   ....[35]....
        /*03f4*/ 	.word	0x0000e4c0


	//   ....[36]....
        /*03f8*/ 	.word	0x0000e590


	//   ....[37]....
        /*03fc*/ 	.word	0x0000e5a0


	//   ....[38]....
        /*0400*/ 	.word	0x0000e630


	//   ....[39]....
        /*0404*/ 	.word	0x0000e640


	//   ....[40]....
        /*0408*/ 	.word	0x0000e6d0


	//   ....[41]....
        /*040c*/ 	.word	0x0000e6e0


	//   ....[42]....
        /*0410*/ 	.word	0x0000e770


	//   ....[43]....
        /*0414*/ 	.word	0x0000e780


	//   ....[44]....
        /*0418*/ 	.word	0x0000e810


	//   ....[45]....
        /*041c*/ 	.word	0x0000e820


	//   ....[46]....
        /*0420*/ 	.word	0x0000e8b0


	//   ....[47]....
        /*0424*/ 	.word	0x0000e8c0


	//   ....[48]....
        /*0428*/ 	.word	0x0000e8d0


	//   ....[49]....
        /*042c*/ 	.word	0x0000e920


	//   ....[50]....
        /*0430*/ 	.word	0x00011210


	//   ....[51]....
        /*0434*/ 	.word	0x00011700


	//   ....[52]....
        /*0438*/ 	.word	0x00011870


	//   ....[53]....
        /*043c*/ 	.word	0x000118d0


	//   ....[54]....
        /*0440*/ 	.word	0x00011a50


	//   ....[55]....
        /*0444*/ 	.word	0x00011aa0


	//   ....[56]....
        /*0448*/ 	.word	0x00011bc0


	//   ....[57]....
        /*044c*/ 	.word	0x00011c10


	//   ....[58]....
        /*0450*/ 	.word	0x00011d30


	//   ....[59]....
        /*0454*/ 	.word	0x00011d80


	//   ....[60]....
        /*0458*/ 	.word	0x00011ea0


	//   ....[61]....
        /*045c*/ 	.word	0x00011ef0


	//   ....[62]....
        /*0460*/ 	.word	0x00012010


	//   ....[63]....
        /*0464*/ 	.word	0x00012060


	//   ....[64]....
        /*0468*/ 	.word	0x00012180


	//   ....[65]....
        /*046c*/ 	.word	0x000121d0


	//   ....[66]....
        /*0470*/ 	.word	0x000122d0


	//   ....[67]....
        /*0474*/ 	.word	0x00012320


	//   ....[68]....
        /*0478*/ 	.word	0x000126d0


	//----- nvinfo : EIATTR_REG_RECONFIG
	.align		4
.L_122:
        /*047c*/ 	.byte	0x01, 0x54
	.zero		2


	//----- nvinfo : EIATTR_SYSCALL_OFFSETS
	.align		4
        /*0480*/ 	.byte	0x04, 0x46
        /*0482*/ 	.short	(.L_124 - .L_123)


	//   ....[0]....
.L_123:
        /*0484*/ 	.word	0x00001670


	//   ....[1]....
        /*0488*/ 	.word	0x0000d5e0


	//   ....[2]....
        /*048c*/ 	.word	0x0000d720


	//   ....[3]....
        /*0490*/ 	.word	0x0000d810


	//   ....[4]....
        /*0494*/ 	.word	0x0000e050


	//----- nvinfo : EIATTR_MBARRIER_INSTR_OFFSETS
	.align		4
.L_124:
        /*0498*/ 	.byte	0x04, 0x39
        /*049a*/ 	.short	(.L_126 - .L_125)


	//   ....[0]....
.L_125:
        /*049c*/ 	.word	0x00000250
        /*04a0*/ 	.word	0x000000ff
        /*04a4*/ 	.word	0x00034800
        /*04a8*/ 	.short	0x0100
        /*04aa*/ 	.byte	0x08
	.zero		1


	//   ....[1]....
        /*04ac*/ 	.word	0x00000260
        /*04b0*/ 	.word	0x000000ff
        /*04b4*/ 	.word	0x00034820
        /*04b8*/ 	.short	0x0100
        /*04ba*/ 	.byte	0x08
	.zero		1


	//   ....[2]....
        /*04bc*/ 	.word	0x00000350
        /*04c0*/ 	.word	0x000000ff
        /*04c4*/ 	.word	0x00034830
        /*04c8*/ 	.short	0x0100
        /*04ca*/ 	.byte	0x08
	.zero		1


	//   ....[3]....
        /*04cc*/ 	.word	0x00000360
        /*04d0*/ 	.word	0x000000ff
        /*04d4*/ 	.word	0x00034840
        /*04d8*/ 	.short	0x0100
        /*04da*/ 	.byte	0x08
	.zero		1


	//   ....[4]....
        /*04dc*/ 	.word	0x00000370
        /*04e0*/ 	.word	0x000000ff
        /*04e4*/ 	.word	0x00034838
        /*04e8*/ 	.short	0x0100
        /*04ea*/ 	.byte	0x08
	.zero		1


	//   ....[5]....
        /*04ec*/ 	.word	0x00000380
        /*04f0*/ 	.word	0x000000ff
        /*04f4*/ 	.word	0x00034848
        /*04f8*/ 	.short	0x0100
        /*04fa*/ 	.byte	0x08
	.zero		1


	//   ....[6]....
        /*04fc*/ 	.word	0x00000590
        /*0500*/ 	.word	0x000000ff
        /*0504*/ 	.word	0x00034850
        /*0508*/ 	.short	0x0100
        /*050a*/ 	.byte	0x08
	.zero		1


	//   ....[7]....
        /*050c*/ 	.word	0x000005a0
        /*0510*/ 	.word	0x000000ff
        /*0514*/ 	.word	0x00034860
        /*0518*/ 	.short	0x0100
        /*051a*/ 	.byte	0x08
	.zero		1


	//   ....[8]....
        /*051c*/ 	.word	0x000005b0
        /*0520*/ 	.word	0x000000ff
        /*0524*/ 	.word	0x00034858
        /*0528*/ 	.short	0x0100
        /*052a*/ 	.byte	0x08
	.zero		1


	//   ....[9]....
        /*052c*/ 	.word	0x000005c0
        /*0530*/ 	.word	0x000000ff
        /*0534*/ 	.word	0x00034868
        /*0538*/ 	.short	0x0100
        /*053a*/ 	.byte	0x08
	.zero		1


	//   ....[10]....
        /*053c*/ 	.word	0x000007c0
        /*0540*/ 	.word	0x000000ff
        /*0544*/ 	.word	0x00034870
        /*0548*/ 	.short	0x0100
        /*054a*/ 	.byte	0x08
	.zero		1


	//   ....[11]....
        /*054c*/ 	.word	0x000007d0
        /*0550*/ 	.word	0x000000ff
        /*0554*/ 	.word	0x00034880
        /*0558*/ 	.short	0x0100
        /*055a*/ 	.byte	0x08
	.zero		1


	//   ....[12]....
        /*055c*/ 	.word	0x000007e0
        /*0560*/ 	.word	0x000000ff
        /*0564*/ 	.word	0x00034878
        /*0568*/ 	.short	0x0100
        /*056a*/ 	.byte	0x08
	.zero		1


	//   ....[13]....
        /*056c*/ 	.word	0x000007f0
        /*0570*/ 	.word	0x000000ff
        /*0574*/ 	.word	0x00034888
        /*0578*/ 	.short	0x0100
        /*057a*/ 	.byte	0x08
	.zero		1


	//   ....[14]....
        /*057c*/ 	.word	0x00000a50
        /*0580*/ 	.word	0x000000ff
        /*0584*/ 	.word	0x00034890
        /*0588*/ 	.short	0x0100
        /*058a*/ 	.byte	0x08
	.zero		1


	//   ....[15]....
        /*058c*/ 	.word	0x00000a60
        /*0590*/ 	.word	0x000000ff
        /*0594*/ 	.word	0x000348a0
        /*0598*/ 	.short	0x0100
        /*059a*/ 	.byte	0x08
	.zero		1


	//   ....[16]....
        /*059c*/ 	.word	0x00000a70
        /*05a0*/ 	.word	0x000000ff
        /*05a4*/ 	.word	0x00034898
        /*05a8*/ 	.short	0x0100
        /*05aa*/ 	.byte	0x08
	.zero		1


	//   ....[17]....
        /*05ac*/ 	.word	0x00000a80
        /*05b0*/ 	.word	0x000000ff
        /*05b4*/ 	.word	0x000348a8
        /*05b8*/ 	.short	0x0100
        /*05ba*/ 	.byte	0x08
	.zero		1


	//   ....[18]....
        /*05bc*/ 	.word	0x00000d20
        /*05c0*/ 	.word	0x000000ff
        /*05c4*/ 	.word	0x000348b0
        /*05c8*/ 	.short	0x0100
        /*05ca*/ 	.byte	0x08
	.zero		1


	//   ....[19]....
        /*05cc*/ 	.word	0x00000d30
        /*05d0*/ 	.word	0x000000ff
        /*05d4*/ 	.word	0x000348c0
        /*05d8*/ 	.short	0x0100
        /*05da*/ 	.byte	0x08
	.zero		1


	//   ....[20]....
        /*05dc*/ 	.word	0x00000d40
        /*05e0*/ 	.word	0x000000ff
        /*05e4*/ 	.word	0x000348b8
        /*05e8*/ 	.short	0x0100
        /*05ea*/ 	.byte	0x08
	.zero		1


	//   ....[21]....
        /*05ec*/ 	.word	0x00000d50
        /*05f0*/ 	.word	0x000000ff
        /*05f4*/ 	.word	0x000348c8
        /*05f8*/ 	.short	0x0100
        /*05fa*/ 	.byte	0x08
	.zero		1


	//   ....[22]....
        /*05fc*/ 	.word	0x000016b0
        /*0600*/ 	.word	0x000000ff
        /*0604*/ 	.word	0x00034800
        /*0608*/ 	.short	0x010a
        /*060a*/ 	.byte	0x3d
	.zero		1


	//   ....[23]....
        /*060c*/ 	.word	0x00001740
        /*0610*/ 	.word	0x0000000c
        /*0614*/ 	.word	0x00034830
        /*0618*/ 	.short	0x010a
        /*061a*/ 	.byte	0x3f
	.zero		1


	//   ....[24]....
        /*061c*/ 	.word	0x00001780
        /*0620*/ 	.word	0x0000000c
        /*0624*/ 	.word	0x00034830
        /*0628*/ 	.short	0x010a
        /*062a*/ 	.byte	0x3f
	.zero		1


	//   ....[25]....
        /*062c*/ 	.word	0x000059b0
        /*0630*/ 	.word	0x0000000d
        /*0634*/ 	.word	0x00000000
        /*0638*/ 	.short	0x0101
        /*063a*/ 	.byte	0x3f
	.zero		1


	//   ....[26]....
        /*063c*/ 	.word	0x00006570
        /*0640*/ 	.word	0x000000ff
        /*0644*/ 	.word	0x00034830
        /*0648*/ 	.short	0x010a
        /*064a*/ 	.byte	0x06
	.zero		1


	//   ....[27]....
        /*064c*/ 	.word	0x000065b0
        /*0650*/ 	.word	0x000000ff
        /*0654*/ 	.word	0x00034830
        /*0658*/ 	.short	0x010a
        /*065a*/ 	.byte	0x06
	.zero		1


	//   ....[28]....
        /*065c*/ 	.word	0x00008c80
        /*0660*/ 	.word	0x000000ff
        /*0664*/ 	.word	0x00034850
        /*0668*/ 	.short	0x010a
        /*066a*/ 	.byte	0x06
	.zero		1


	//   ....[29]....
        /*066c*/ 	.word	0x00008cc0
        /*0670*/ 	.word	0x000000ff
        /*0674*/ 	.word	0x00034850
        /*0678*/ 	.short	0x010a
        /*067a*/ 	.byte	0x06
	.zero		1


	//   ....[30]....
        /*067c*/ 	.word	0x0000a6f0
        /*0680*/ 	.word	0x0000000c
        /*0684*/ 	.word	0x00000000
        /*0688*/ 	.short	0x0101
        /*068a*/ 	.byte	0x3f
	.zero		1


	//   ....[31]....
        /*068c*/ 	.word	0x0000aa50
        /*0690*/ 	.word	0x0000005b
        /*0694*/ 	.word	0x00000000
        /*0698*/ 	.short	0x0101
        /*069a*/ 	.byte	0x3f
	.zero		1


	//   ....[32]....
        /*069c*/ 	.word	0x0000b0b0
        /*06a0*/ 	.word	0x000000ff
        /*06a4*/ 	.word	0x00034850
        /*06a8*/ 	.short	0x010a
        /*06aa*/ 	.byte	0x07
	.zero		1


	//   ....[33]....
        /*06ac*/ 	.word	0x0000b0f0
        /*06b0*/ 	.word	0x000000ff
        /*06b4*/ 	.word	0x00034850
        /*06b8*/ 	.short	0x010a
        /*06ba*/ 	.byte	0x07
	.zero		1


	//   ....[34]....
        /*06bc*/ 	.word	0x0000b9e0
        /*06c0*/ 	.word	0x00000003
        /*06c4*/ 	.word	0x00000000
        /*06c8*/ 	.short	0x0101
        /*06ca*/ 	.byte	0x3f
	.zero		1


	//   ....[35]....
        /*06cc*/ 	.word	0x0000cb80
        /*06d0*/ 	.word	0x000000ff
        /*06d4*/ 	.word	0x00000000
        /*06d8*/ 	.short	0x0101
        /*06da*/ 	.byte	0x04
	.zero		1


	//   ....[36]....
        /*06dc*/ 	.word	0x0000cbf0
        /*06e0*/ 	.word	0x000000ff
        /*06e4*/ 	.word	0x00000000
        /*06e8*/ 	.short	0x0101
        /*06ea*/ 	.byte	0x3d
	.zero		1


	//   ....[37]....
        /*06ec*/ 	.word	0x0000dbe0
        /*06f0*/ 	.word	0x00000002
        /*06f4*/ 	.word	0x00034840
        /*06f8*/ 	.short	0x010a
        /*06fa*/ 	.byte	0x3f
	.zero		1


	//   ....[38]....
        /*06fc*/ 	.word	0x0000ea30
        /*0700*/ 	.word	0x000000ff
        /*0704*/ 	.word	0x00034800
        /*0708*/ 	.short	0x0107
        /*070a*/ 	.byte	0x24
	.zero		1


	//   ....[39]....
        /*070c*/ 	.word	0x0000eaa0
        /*0710*/ 	.word	0x000000ff
        /*0714*/ 	.word	0x00034800
        /*0718*/ 	.short	0x0101
        /*071a*/ 	.byte	0x24
	.zero		1


	//   ....[40]....
        /*071c*/ 	.word	0x0000eac0
        /*0720*/ 	.word	0x000000ff
        /*0724*/ 	.word	0x00034820
        /*0728*/ 	.short	0x010a
        /*072a*/ 	.byte	0x24
	.zero		1


	//   ....[41]....
        /*072c*/ 	.word	0x0000ede0
        /*0730*/ 	.word	0x00000003
        /*0734*/ 	.word	0x00034840
        /*0738*/ 	.short	0x010a
        /*073a*/ 	.byte	0x3f
	.zero		1


	//   ....[42]....
        /*073c*/ 	.word	0x0000f220
        /*0740*/ 	.word	0x00000002
        /*0744*/ 	.word	0x00034860
        /*0748*/ 	.short	0x010a
        /*074a*/ 	.byte	0x3f
	.zero		1


	//   ....[43]....
        /*074c*/ 	.word	0x0000f8f0
        /*0750*/ 	.word	0x00000003
        /*0754*/ 	.word	0x00034840
        /*0758*/ 	.short	0x010a
        /*075a*/ 	.byte	0x3f
	.zero		1


	//   ....[44]....
        /*075c*/ 	.word	0x0000fd30
        /*0760*/ 	.word	0x00000002
        /*0764*/ 	.word	0x00034860
        /*0768*/ 	.short	0x010a
        /*076a*/ 	.byte	0x3f
	.zero		1


	//   ....[45]....
        /*076c*/ 	.word	0x00010360
        /*0770*/ 	.word	0x00000003
        /*0774*/ 	.word	0x00034840
        /*0778*/ 	.short	0x010a
        /*077a*/ 	.byte	0x3f
	.zero		1


	//   ....[46]....
        /*077c*/ 	.word	0x00010790
        /*0780*/ 	.word	0x00000002
        /*0784*/ 	.word	0x00034860
        /*0788*/ 	.short	0x010a
        /*078a*/ 	.byte	0x3f
	.zero		1


	//   ....[47]....
        /*078c*/ 	.word	0x00010c30
        /*0790*/ 	.word	0x00000000
        /*0794*/ 	.word	0x00034860
        /*0798*/ 	.short	0x010a
        /*079a*/ 	.byte	0x3f
	.zero		1


	//   ....[48]....
        /*079c*/ 	.word	0x00011190
        /*07a0*/ 	.word	0x00000000
        /*07a4*/ 	.word	0x00034820
        /*07a8*/ 	.short	0x010a
        /*07aa*/ 	.byte	0x3f
	.zero		1


	//   ....[49]....
        /*07ac*/ 	.word	0x00011380
        /*07b0*/ 	.word	0x00000006
        /*07b4*/ 	.word	0x00000000
        /*07b8*/ 	.short	0x010a
        /*07ba*/ 	.byte	0x3f
	.zero		1


	//   ....[50]....
        /*07bc*/ 	.word	0x000113b0
        /*07c0*/ 	.word	0x00000007
        /*07c4*/ 	.word	0x00000000
        /*07c8*/ 	.short	0x010a
        /*07ca*/ 	.byte	0x3f
	.zero		1


	//   ....[51]....
        /*07cc*/ 	.word	0x00011410
        /*07d0*/ 	.word	0x00000004
        /*07d4*/ 	.word	0x00000000
        /*07d8*/ 	.short	0x010a
        /*07da*/ 	.byte	0x3f
	.zero		1


	//   ....[52]....
        /*07dc*/ 	.word	0x00011440
        /*07e0*/ 	.word	0x00000003
        /*07e4*/ 	.word	0x00000000
        /*07e8*/ 	.short	0x010a
        /*07ea*/ 	.byte	0x3f
	.zero		1


	//   ....[53]....
        /*07ec*/ 	.word	0x000114b0
        /*07f0*/ 	.word	0x00000003
        /*07f4*/ 	.word	0x00034800
        /*07f8*/ 	.short	0x010a
        /*07fa*/ 	.byte	0x3f
	.zero		1


	//   ....[54]....
        /*07fc*/ 	.word	0x00011500
        /*0800*/ 	.word	0x0000000c
        /*0804*/ 	.word	0x00034830
        /*0808*/ 	.short	0x010a
        /*080a*/ 	.byte	0x3f
	.zero		1


	//   ....[55]....
        /*080c*/ 	.word	0x00011560
        /*0810*/ 	.word	0x0000000a
        /*0814*/ 	.word	0x00034830
        /*0818*/ 	.short	0x010a
        /*081a*/ 	.byte	0x3f
	.zero		1


	//   ....[56]....
        /*081c*/ 	.word	0x000115c0
        /*0820*/ 	.word	0x0000000a
        /*0824*/ 	.word	0x00034850
        /*0828*/ 	.short	0x010a
        /*082a*/ 	.byte	0x3f
	.zero		1


	//   ....[57]....
        /*082c*/ 	.word	0x00011620
        /*0830*/ 	.word	0x00000005
        /*0834*/ 	.word	0x00034850
        /*0838*/ 	.short	0x010a
        /*083a*/ 	.byte	0x3f
	.zero		1


	//   ....[58]....
        /*083c*/ 	.word	0x000117c0
        /*0840*/ 	.word	0x00000002
        /*0844*/ 	.word	0x00034840
        /*0848*/ 	.short	0x010a
        /*084a*/ 	.byte	0x3f
	.zero		1


	//   ....[59]....
        /*084c*/ 	.word	0x00012370
        /*0850*/ 	.word	0x00000003
        /*0854*/ 	.word	0x00034820
        /*0858*/ 	.short	0x010a
        /*085a*/ 	.byte	0x3f
	.zero		1


	//   ....[60]....
        /*085c*/ 	.word	0x000123c0
        /*0860*/ 	.word	0x00000003
        /*0864*/ 	.word	0x00034840
        /*0868*/ 	.short	0x010a
        /*086a*/ 	.byte	0x3f
	.zero		1


	//   ....[61]....
        /*086c*/ 	.word	0x00012410
        /*0870*/ 	.word	0x00000002
        /*0874*/ 	.word	0x00034860
        /*0878*/ 	.short	0x010a
        /*087a*/ 	.byte	0x3f
	.zero		1


	//   ....[62]....
        /*087c*/ 	.word	0x00012460
        /*0880*/ 	.word	0x00000003
        /*0884*/ 	.word	0x00034840
        /*0888*/ 	.short	0x010a
        /*088a*/ 	.byte	0x3f
	.zero		1


	//   ....[63]....
        /*088c*/ 	.word	0x000124b0
        /*0890*/ 	.word	0x00000002
        /*0894*/ 	.word	0x00034860
        /*0898*/ 	.short	0x010a
        /*089a*/ 	.byte	0x3f
	.zero		1


	//   ....[64]....
        /*089c*/ 	.word	0x00012500
        /*08a0*/ 	.word	0x00000003
        /*08a4*/ 	.word	0x00034840
        /*08a8*/ 	.short	0x010a
        /*08aa*/ 	.byte	0x3f
	.zero		1


	//   ....[65]....
        /*08ac*/ 	.word	0x00012550
        /*08b0*/ 	.word	0x00000002
        /*08b4*/ 	.word	0x00034860
        /*08b8*/ 	.short	0x010a
        /*08ba*/ 	.byte	0x3f
	.zero		1


	//   ....[66]....
        /*08bc*/ 	.word	0x000125a0
        /*08c0*/ 	.word	0x00000000
        /*08c4*/ 	.word	0x00034860
        /*08c8*/ 	.short	0x010a
        /*08ca*/ 	.byte	0x3f
	.zero		1


	//   ....[67]....
        /*08cc*/ 	.word	0x000125f0
        /*08d0*/ 	.word	0x00000000
        /*08d4*/ 	.word	0x00034820
        /*08d8*/ 	.short	0x010a
        /*08da*/ 	.byte	0x3f
	.zero		1


	//   ....[68]....
        /*08dc*/ 	.word	0x00012790
        /*08e0*/ 	.word	0x00000006
        /*08e4*/ 	.word	0x00000000
        /*08e8*/ 	.short	0x010a
        /*08ea*/ 	.byte	0x3f
	.zero		1


	//   ....[69]....
        /*08ec*/ 	.word	0x000127e0
        /*08f0*/ 	.word	0x00000007
        /*08f4*/ 	.word	0x00000000
        /*08f8*/ 	.short	0x010a
        /*08fa*/ 	.byte	0x3f
	.zero		1


	//   ....[70]....
        /*08fc*/ 	.word	0x00012830
        /*0900*/ 	.word	0x00000004
        /*0904*/ 	.word	0x00000000
        /*0908*/ 	.short	0x010a
        /*090a*/ 	.byte	0x3f
	.zero		1


	//----- nvinfo : EIATTR_NUM_MBARRIERS
	.align		4
.L_126:
        /*090c*/ 	.byte	0x03, 0x38
        /*090e*/ 	.short	0x0016


	//----- nvinfo : EIATTR_EXIT_INSTR_OFFSETS
	.align		4
        /*0910*/ 	.byte	0x04, 0x1c
        /*0912*/ 	.short	(.L_128 - .L_127)


	//   ....[0]....
.L_127:
        /*0914*/ 	.word	0x00000f10


	//   ....[1]....
        /*0918*/ 	.word	0x0000cfd0


	//   ....[2]....
        /*091c*/ 	.word	0x00011490


	//----- nvinfo : EIATTR_MAX_THREADS
	.align		4
.L_128:
        /*0920*/ 	.byte	0x04, 0x05
        /*0922*/ 	.short	(.L_130 - .L_129)
.L_129:
        /*0924*/ 	.word	0x00000180
        /*0928*/ 	.word	0x00000001
        /*092c*/ 	.word	0x00000001


	//----- nvinfo : EIATTR_CRS_STACK_SIZE
	.align		4
.L_130:
        /*0930*/ 	.byte	0x04, 0x1e
        /*0932*/ 	.short	(.L_132 - .L_131)
.L_131:
        /*0934*/ 	.word	0x00000000


	//----- nvinfo : EIATTR_CBANK_PARAM_SIZE
	.align		4
.L_132:
        /*0938*/ 	.byte	0x03, 0x19
        /*093a*/ 	.short	0x0a70


	//----- nvinfo : EIATTR_PARAM_CBANK
	.align		4
        /*093c*/ 	.byte	0x04, 0x0a
        /*093e*/ 	.short	(.L_134 - .L_133)
	.align		4
.L_133:
        /*0940*/ 	.word	index@(.nv.constant0._ZN7cutlass13device_kernelIN5flash11enable_sm90INS1_16FlashAttnFwdSm90INS1_25CollectiveMainloopFwdSm90ILi2EN4cute5tupleIJNS5_1CILi2EEENS7_ILi1EEES9_EEENS6_IJNS7_ILi128EEENS7_ILi176EEESB_EEELi128ENS_6half_tEfNS_4arch4Sm90ELb0ELb0ELb0ELb0ELb0ELb0ELb0ELb1ELb1ELb1ELb0ELb0EEENS1_21CollectiveEpilogueFwdINS6_IJSB_SB_SC_EEESA_SE_SG_Li256ELb0ELb1ELb0ELb0EEENS1_29StaticPersistentTileSchedulerILb0EEEEEEEEEvNT_6ParamsE)
        /*0944*/ 	.short	0x0210
        /*0946*/ 	.short	0x0a70


	//----- nvinfo : EIATTR_SW_WAR
	.align		4
.L_134:
        /*0948*/ 	.byte	0x04, 0x36
        /*094a*/ 	.short	(.L_136 - .L_135)
.L_135:
        /*094c*/ 	.word	0x00000008
.L_136:


//--------------------- .nv.info._ZN7cutlass13device_kernelIN5flash11enable_sm90INS1_16FlashAttnFwdSm90INS1_25CollectiveMainloopFwdSm90ILi2EN4cute5tupleIJNS5_1CILi1EEES8_S8_EEENS6_IJNS7_ILi128EEENS7_ILi176EEESA_EEELi128ENS_6half_tEfNS_4arch4Sm90ELb0ELb0ELb0ELb1ELb0ELb0ELb0ELb1ELb1ELb1ELb0ELb0EEENS1_21CollectiveEpilogueFwdINS6_IJSA_SA_SB_EEES9_SD_SF_Li256ELb1ELb1ELb0ELb0EEENS1_36VarlenDynamicPersistentTileSchedulerILi128ELi176ELi256ELi128ELb0ELb1ELb1ELb0ELb1ELb1EEEEEEEEEvNT_6ParamsE --------------------------
	.section	.nv.info._ZN7cutlass13device_kernelIN5flash11enable_sm90INS1_16FlashAttnFwdSm90INS1_25CollectiveMainloopFwdSm90ILi2EN4cute5tupleIJNS5_1CILi1EEES8_S8_EEENS6_IJNS7_ILi128EEENS7_ILi176EEESA_EEELi128ENS_6half_tEfNS_4arch4Sm90ELb0ELb0ELb0ELb1ELb0ELb0ELb0ELb1ELb1ELb1ELb0ELb0EEENS1_21CollectiveEpilogueFwdINS6_IJSA_SA_SB_EEES9_SD_SF_Li256ELb1ELb1ELb0ELb0EEENS1_36VarlenDynamicPersistentTileSchedulerILi128ELi176ELi256ELi128ELb0ELb1ELb1ELb0ELb1ELb1EEEEEEEEEvNT_6ParamsE,"",@"SHT_CUDA_INFO"
	.sectionflags	@""
	.align	4


	//----- nvinfo : EIATTR_CUDA_API_VERSION
	.align		4
        /*0000*/ 	.byte	0x04, 0x37
        /*0002*/ 	.short	(.L_138 - .L_137)
.L_137:
        /*0004*/ 	.word	0x00000082


	//----- nvinfo : EIATTR_KPARAM_INFO
	.align		4
.L_138:
        /*0008*/ 	.byte	0x04, 0x17
        /*000a*/ 	.short	(.L_140 - .L_139)
.L_139:
        /*000c*/ 	.word	0x00000000
        /*0010*/ 	.short	0x0000
        /*0012*/ 	.short	0x0070
        /*0014*/ 	.byte	0x00, 0xf0, 0x01, 0x2a


	//----- nvinfo : EIATTR_SPARSE_MMA_MASK
	.align		4
.L_140:
        /*0018*/ 	.byte	0x03, 0x50
        /*001a*/ 	.short	0x0000


	//----- nvinfo : EIATTR_MAXREG_COUNT
	.align		4
        /*001c*/ 	.byte	0x03, 0x1b
        /*001e*/ 	.short	0x00a8


	//----- nvinfo : EIATTR_NUM_BARRIERS
	.align		4
        /*0020*/ 	.byte	0x02, 0x4c
        /*0022*/ 	.byte	0x10
	.zero		1


	//----- nvinfo : EIATTR_EXTERNS
	.align		4
        /*0024*/ 	.byte	0x04, 0x0f
        /*0026*/ 	.short	(.L_142 - .L_141)


	//   ....[0]....
	.align		4
.L_141:
        /*0028*/ 	.word	index@(__assertfail)


	//----- nvinfo : EIATTR_ANNOTATIONS
	.align		4
.L_142:
        /*002c*/ 	.byte	0x04, 0x55
        /*002e*/ 	.short	(.L_144 - .L_143)


	//   ....[0]....
.L_143:
        /* <DEDUP_REMOVED lines=78> */


	//----- nvinfo : EIATTR_MERCURY_ISA_VERSION
	.align		4
.L_144:
        /*04f8*/ 	.byte	0x03, 0x5f
        /*04fa*/ 	.short	0x0101


	//----- nvinfo : EIATTR_UNUSED_LOAD_BYTE_OFFSET
	.align		4
        /*04fc*/ 	.byte	0x04, 0x44
        /*04fe*/ 	.short	(.L_146 - .L_145)


	//   ....[0]....
.L_145:
        /*0500*/ 	.word	0x00000a30
        /*0504*/ 	.word	0x0000fff0


	//   ....[1]....
        /*0508*/ 	.word	0x0000be00
        /*050c*/ 	.word	0x0000fff0


	//----- nvinfo : EIATTR_INT_WARP_WIDE_INSTR_OFFSETS
	.align		4
.L_146:
        /*0510*/ 	.byte	0x04, 0x31
        /*0512*/ 	.short	(.L_148 - .L_147)


	//   ....[0]....
.L_147:
        /*0514*/ 	.word	0x00000120


	//   ....[1]....
        /*0518*/ 	.word	0x000001c0


	//   ....[2]....
        /*051c*/ 	.word	0x00000230


	//   ....[3]....
        /*0520*/ 	.word	0x0000ede0


	//   ....[4]....
        /*0524*/ 	.word	0x0000ee70


	//   ....[5]....
        /*0528*/ 	.word	0x000126f0


	//   ....[6]....
        /*052c*/ 	.word	0x00012780


	//----- nvinfo : EIATTR_COOP_GROUP_MASK_REGIDS
	.align		4
.L_148:
        /*0530*/ 	.byte	0x04, 0x29
        /*0532*/ 	.short	(.L_150 - .L_149)


	//   ....[0]....
.L_149:
        /*0534*/ 	.word	0xffffffff


	//   ....[1]....
        /*0538*/ 	.word	0xffffffff


	//   ....[2]....
        /*053c*/ 	.word	0xffffffff


	//   ....[3]....
        /*0540*/ 	.word	0xffffffff


	//   ....[4]....
        /*0544*/ 	.word	0xffffffff


	//   ....[5]....
        /*0548*/ 	.word	0xffffffff


	//   ....[6]....
        /*054c*/ 	.word	0xffffffff


	//   ....[7]....
        /*0550*/ 	.word	0xffffffff


	//   ....[8]....
        /*0554*/ 	.word	0xffffffff


	//   ....[9]....
        /*0558*/ 	.word	0xffffffff


	//   ....[10]....
        /*055c*/ 	.word	0xffffffff


	//   ....[11]....
        /*0560*/ 	.word	0xffffffff


	//   ....[12]....
        /*0564*/ 	.word	0xffffffff


	//   ....[13]....
        /*0568*/ 	.word	0xffffffff


	//   ....[14]....
        /*056c*/ 	.word	0xffffffff


	//   ....[15]....
        /*0570*/ 	.word	0xffffffff


	//   ....[16]....
        /*0574*/ 	.word	0xffffffff


	//   ....[17]....
        /*0578*/ 	.word	0xffffffff


	//   ....[18]....
        /*057c*/ 	.word	0xffffffff


	//   ....[19]....
        /*0580*/ 	.word	0xffffffff


	//   ....[20]....
        /*0584*/ 	.word	0xffffffff


	//   ....[21]....
        /*0588*/ 	.word	0xffffffff


	//   ....[22]....
        /*058c*/ 	.word	0xffffffff


	//   ....[23]....
        /*0590*/ 	.word	0xffffffff


	//   ....[24]....
        /*0594*/ 	.word	0xffffffff


	//   ....[25]....
        /*0598*/ 	.word	0xffffffff


	//   ....[26]....
        /*059c*/ 	.word	0xffffffff


	//   ....[27]....
        /*05a0*/ 	.word	0xffffffff


	//   ....[28]....
        /*05a4*/ 	.word	0xffffffff


	//   ....[29]....
        /*05a8*/ 	.word	0xffffffff


	//   ....[30]....
        /*05ac*/ 	.word	0xffffffff


	//   ....[31]....
        /*05b0*/ 	.word	0xffffffff


	//   ....[32]....
        /*05b4*/ 	.word	0xffffffff


	//   ....[33]....
        /*05b8*/ 	.word	0xffffffff


	//   ....[34]....
        /*05bc*/ 	.word	0xffffffff


	//   ....[35]....
        /*05c0*/ 	.word	0xffffffff


	//   ....[36]....
        /*05c4*/ 	.word	0xffffffff


	//   ....[37]....
        /*05c8*/ 	.word	0xffffffff


	//   ....[38]....
        /*05cc*/ 	.word	0xffffffff


	//   ....[39]....
        /*05d0*/ 	.word	0xffffffff


	//   ....[40]....
        /*05d4*/ 	.word	0xffffffff


	//   ....[41]....
        /*05d8*/ 	.word	0xffffffff


	//   ....[42]....
        /*05dc*/ 	.word	0xffffffff


	//   ....[43]....
        /*05e0*/ 	.word	0xffffffff


	//   ....[44]....
        /*05e4*/ 	.word	0xffffffff


	//   ....[45]....
        /*05e8*/ 	.word	0xffffffff


	//   ....[46]....
        /*05ec*/ 	.word	0xffffffff


	//   ....[47]....
        /*05f0*/ 	.word	0xffffffff


	//   ....[48]....
        /*05f4*/ 	.word	0xffffffff


	//   ....[49]....
        /*05f8*/ 	.word	0xffffffff


	//   ....[50]....
        /*05fc*/ 	.word	0xffffffff


	//   ....[51]....
        /*0600*/ 	.word	0xffffffff


	//   ....[52]....
        /*0604*/ 	.word	0xffffffff


	//   ....[53]....
        /*0608*/ 	.word	0xffffffff


	//   ....[54]....
        /*060c*/ 	.word	0xffffffff


	//   ....[55]....
        /*0610*/ 	.word	0xffffffff


	//   ....[56]....
        /*0614*/ 	.word	0xffffffff


	//   ....[57]....
        /*0618*/ 	.word	0xffffffff


	//   ....[58]....
        /*061c*/ 	.word	0xffffffff


	//   ....[59]....
        /*0620*/ 	.word	0xffffffff


	//   ....[60]....
        /*0624*/ 	.word	0xffffffff


	//   ....[61]....
        /*0628*/ 	.word	0xffffffff


	//   ....[62]....
        /*062c*/ 	.word	0xffffffff


	//   ....[63]....
        /*0630*/ 	.word	0xffffffff


	//   ....[64]....
        /*0634*/ 	.word	0xffffffff


	//   ....[65]....
        /*0638*/ 	.word	0xffffffff


	//   ....[66]....
        /*063c*/ 	.word	0xffffffff


	//   ....[67]....
        /*0640*/ 	.word	0xffffffff


	//   ....[68]....
        /*0644*/ 	.word	0xffffffff


	//   ....[69]....
        /*0648*/ 	.word	0xffffffff


	//   ....[70]....
        /*064c*/ 	.word	0xffffffff


	//   ....[71]....
        /*0650*/ 	.word	0xffffffff


	//   ....[72]....
        /*0654*/ 	.word	0xffffffff


	//   ....[73]....
        /*0658*/ 	.word	0xffffffff


	//   ....[74]....
        /*065c*/ 	.word	0xffffffff


	//   ....[75]....
        /*0660*/ 	.word	0xffffffff


	//   ....[76]....
        /*0664*/ 	.word	0xffffffff


	//   ....[77]....
        /*0668*/ 	.word	0xffffffff


	//   ....[78]....
        /*066c*/ 	.word	0xffffffff


	//   ....[79]....
        /*0670*/ 	.word	0xffffffff


	//   ....[80]....
        /*0674*/ 	.word	0xffffffff


	//   ....[81]....
        /*0678*/ 	.word	0xffffffff


	//   ....[82]....
        /*067c*/ 	.word	0xffffffff


	//   ....[83]....
        /*0680*/ 	.word	0xffffffff


	//   ....[84]....
        /*0684*/ 	.word	0xffffffff


	//   ....[85]....
        /*0688*/ 	.word	0xffffffff


	//   ....[86]....
        /*068c*/ 	.word	0xffffffff


	//   ....[87]....
        /*0690*/ 	.word	0xffffffff


	//   ....[88]....
        /*0694*/ 	.word	0xffffffff


	//   ....[89]....
        /*0698*/ 	.word	0xffffffff


	//   ....[90]....
        /*069c*/ 	.word	0xffffffff


	//   ....[91]....
        /*06a0*/ 	.word	0x0500000f


	//   ....[92]....
        /*06a4*/ 	.word	0x0500000f


	//   ....[93]....
        /*06a8*/ 	.word	0x0500000f


	//   ....[94]....
        /*06ac*/ 	.word	0x0500000f


	//   ....[95]....
        /*06b0*/ 	.word	0x0500000f


	//   ....[96]....
        /*06b4*/ 	.word	0x0500000f


	//   ....[97]....
        /*06b8*/ 	.word	0x0500000f


	//   ....[98]....
        /*06bc*/ 	.word	0x0500000f


	//   ....[99]....
        /*06c0*/ 	.word	0x0500000f


	//   ....[100]....
        /*06c4*/ 	.word	0x0500000f


	//   ....[101]....
        /*06c8*/ 	.word	0x0500000f


	//   ....[102]....
        /*06cc*/ 	.word	0x0500000f


	//   ....[103]....
        /*06d0*/ 	.word	0x0500000f


	//   ....[104]....
        /*06d4*/ 	.word	0x0500000f


	//   ....[105]....
        /*06d8*/ 	.word	0x0500000f


	//   ....[106]....
        /*06dc*/ 	.word	0x0500000f


	//   ....[107]....
        /*06e0*/ 	.word	0x0500000f


	//   ....[108]....
        /*06e4*/ 	.word	0x0500000f


	//   ....[109]....
        /*06e8*/ 	.word	0x0500000f


	//   ....[110]....
        /*06ec*/ 	.word	0x0500000f


	//   ....[111]....
        /*06f0*/ 	.word	0x0500000f


	//   ....[112]....
        /*06f4*/ 	.word	0x0500000f


	//   ....[113]....
        /*06f8*/ 	.word	0x0500000f


	//   ....[114]....
        /*06fc*/ 	.word	0x0500000f


	//   ....[115]....
        /*0700*/ 	.word	0x0500000f


	//   ....[116]....
        /*0704*/ 	.word	0x0500000f


	//   ....[117]....
        /*0708*/ 	.word	0x0500000f


	//   ....[118]....
        /*070c*/ 	.word	0x0500000f


	//   ....[119]....
        /*0710*/ 	.word	0x0500000f


	//   ....[120]....
        /*0714*/ 	.word	0x0500000f


	//   ....[121]....
        /*0718*/ 	.word	0x0500000f


	//   ....[122]....
        /*071c*/ 	.word	0x0500000f


	//   ....[123]....
        /*0720*/ 	.word	0x0500000f


	//   ....[124]....
        /*0724*/ 	.word	0x0500000f


	//   ....[125]....
        /*0728*/ 	.word	0x0500000f


	//----- nvinfo : EIATTR_COOP_GROUP_INSTR_OFFSETS
	.align		4
.L_150:
        /*072c*/ 	.byte	0x04, 0x28
        /*072e*/ 	.short	(.L_152 - .L_151)


	//   ....[0]....
.L_151:
        /*0730*/ 	.word	0x00000060


	//   ....[1]....
        /*0734*/ 	.word	0x00000130


	//   ....[2]....
        /*0738*/ 	.word	0x000001e0


	//   ....[3]....
        /*073c*/ 	.word	0x000003a0


	//   ....[4]....
        /*0740*/ 	.word	0x00000500


	//   ....[5]....
        /*0744*/ 	.word	0x00000620


	//   ....[6]....
        /*0748*/ 	.word	0x00000780


	//   ....[7]....
        /*074c*/ 	.word	0x00001320


	//   ....[8]....
        /*0750*/ 	.word	0x000048e0


	//   ....[9]....
        /*0754*/ 	.word	0x00004960


	//   ....[10]....
        /*0758*/ 	.word	0x000050b0


	//   ....[11]....
        /*075c*/ 	.word	0x00005150


	//   ....[12]....
        /*0760*/ 	.word	0x000092e0


	//   ....[13]....
        /*0764*/ 	.word	0x00009310


	//   ....[14]....
        /*0768*/ 	.word	0x00009da0


	//   ....[15]....
        /*076c*/ 	.word	0x00009e00


	//   ....[16]....
        /*0770*/ 	.word	0x0000b2b0


	//   ....[17]....
        /*0774*/ 	.word	0x0000b330


	//   ....[18]....
        /*0778*/ 	.word	0x0000b7f0


	//   ....[19]....
        /*077c*/ 	.word	0x0000b800


	//   ....[20]....
        /*0780*/ 	.word	0x0000c860


	//   ....[21]....
        /*0784*/ 	.word	0x0000c8a0


	//   ....[22]....
        /*0788*/ 	.word	0x0000c8e0


	//   ....[23]....
        /*078c*/ 	.word	0x0000c910


	//   ....[24]....
        /*0790*/ 	.word	0x0000ce80


	//   ....[25]....
        /*0794*/ 	.word	0x0000cec0


	//   ....[26]....
        /*0798*/ 	.word	0x0000cf80


	//   ....[27]....
        /*079c*/ 	.word	0x0000cfa0


	//   ....[28]....
        /*07a0*/ 	.word	0x0000d060


	//   ....[29]....
        /*07a4*/ 	.word	0x0000d080


	//   ....[30]....
        /*07a8*/ 	.word	0x0000d150


	//   ....[31]....
        /*07ac*/ 	.word	0x0000d170


	//   ....[32]....
        /*07b0*/ 	.word	0x0000d980


	//   ....[33]....
        /*07b4*/ 	.word	0x0000d9a0


	//   ....[34]....
        /*07b8*/ 	.word	0x0000da60


	//   ....[35]....
        /*07bc*/ 	.word	0x0000da80


	//   ....[36]....
        /*07c0*/ 	.word	0x0000db40


	//   ....[37]....
        /*07c4*/ 	.word	0x0000db60


	//   ....[38]....
        /*07c8*/ 	.word	0x0000dc30


	//   ....[39]....
        /*07cc*/ 	.word	0x0000dc50


	//   ....[40]....
        /*07d0*/ 	.word	0x0000dd90


	//   ....[41]....
        /*07d4*/ 	.word	0x0000df80


	//   ....[42]....
        /*07d8*/ 	.word	0x0000dfb0


	//   ....[43]....
        /*07dc*/ 	.word	0x0000dfe0


	//   ....[44]....
        /*07e0*/ 	.word	0x0000e010


	//   ....[45]....
        /*07e4*/ 	.word	0x0000e040


	//   ....[46]....
        /*07e8*/ 	.word	0x0000e070


	//   ....[47]....
        /*07ec*/ 	.word	0x0000e1e0


	//   ....[48]....
        /*07f0*/ 	.word	0x0000e210


	//   ....[49]....
        /*07f4*/ 	.word	0x0000e240


	//   ....[50]....
        /*07f8*/ 	.word	0x0000e270


	//   ....[51]....
        /*07fc*/ 	.word	0x0000e2a0


	//   ....[52]....
        /*0800*/ 	.word	0x0000e2d0


	//   ....[53]....
        /*0804*/ 	.word	0x0000e370


	//   ....[54]....
        /*0808*/ 	.word	0x0000e3a0


	//   ....[55]....
        /*080c*/ 	.word	0x0000e430


	//   ....[56]....
        /*0810*/ 	.word	0x0000f3f0


	//   ....[57]....
        /*0814*/ 	.word	0x00010030


	//   ....[58]....
        /*0818*/ 	.word	0x00010040


	//   ....[59]....
        /*081c*/ 	.word	0x00010060


	//   ....[60]....
        /*0820*/ 	.word	0x000100a0


	//   ....[61]....
        /*0824*/ 	.word	0x000101b0


	//   ....[62]....
        /*0828*/ 	.word	0x000101c0


	//   ....[63]....
        /*082c*/ 	.word	0x00010250


	//   ....[64]....
        /*0830*/ 	.word	0x00010260


	//   ....[65]....
        /*0834*/ 	.word	0x000102f0


	//   ....[66]....
        /*0838*/ 	.word	0x00010300


	//   ....[67]....
        /*083c*/ 	.word	0x00010390


	//   ....[68]....
        /*0840*/ 	.word	0x000103a0


	//   ....[69]....
        /*0844*/ 	.word	0x00010430


	//   ....[70]....
        /*0848*/ 	.word	0x00010440


	//   ....[71]....
        /*084c*/ 	.word	0x00010450


	//   ....[72]....
        /*0850*/ 	.word	0x00010460


	//   ....[73]....
        /*0854*/ 	.word	0x00012e10


	//   ....[74]....
        /*0858*/ 	.word	0x00012e70


	//   ....[75]....
        /*085c*/ 	.word	0x00012ea0


	//   ....[76]....
        /*0860*/ 	.word	0x00012ed0


	//   ....[77]....
        /*0864*/ 	.word	0x00012f00


	//   ....[78]....
        /*0868*/ 	.word	0x00012f30


	//   ....[79]....
        /*086c*/ 	.word	0x00012f60


	//   ....[80]....
        /*0870*/ 	.word	0x00012f70


	//   ....[81]....
        /*0874*/ 	.word	0x000130f0


	//   ....[82]....
        /*0878*/ 	.word	0x00013120


	//   ....[83]....
        /*087c*/ 	.word	0x00013150


	//   ....[84]....
        /*0880*/ 	.word	0x00013180


	//   ....[85]....
        /*0884*/ 	.word	0x000131b0


	//   ....[86]....
        /*0888*/ 	.word	0x000131e0


	//   ....[87]....
        /*088c*/ 	.word	0x000132a0


	//   ....[88]....
        /*0890*/ 	.word	0x000132c0


	//   ....[89]....
        /*0894*/ 	.word	0x00013330


	//   ....[90]....
        /*0898*/ 	.word	0x000137c0


	//   ....[91]....
        /*089c*/ 	.word	0x00013ca0


	//   ....[92]....
        /*08a0*/ 	.word	0x00013e70


	//   ....[93]....
        /*08a4*/ 	.word	0x00013ec0


	//   ....[94]....
        /*08a8*/ 	.word	0x00013f20


	//   ....[95]....
        /*08ac*/ 	.word	0x00013fc0


	//   ....[96]....
        /*08b0*/ 	.word	0x00014080


	//   ....[97]....
        /*08b4*/ 	.word	0x000141a0


	//   ....[98]....
        /*08b8*/ 	.word	0x00014200


	//   ....[99]....
        /*08bc*/ 	.word	0x00014300


	//   ....[100]....
        /*08c0*/ 	.word	0x00014360


	//   ....[101]....
        /*08c4*/ 	.word	0x00014460


	//   ....[102]....
        /*08c8*/ 	.word	0x000144c0


	//   ....[103]....
        /*08cc*/ 	.word	0x000145c0


	//   ....[104]....
        /*08d0*/ 	.word	0x00014620


	//   ....[105]....
        /*08d4*/ 	.word	0x00014710


	//   ....[106]....
        /*08d8*/ 	.word	0x00014770


	//   ....[107]....
        /*08dc*/ 	.word	0x00014850


	//   ....[108]....
        /*08e0*/ 	.word	0x00014b80


	//   ....[109]....
        /*08e4*/ 	.word	0x00014c20


	//   ....[110]....
        /*08e8*/ 	.word	0x00014d40


	//   ....[111]....
        /*08ec*/ 	.word	0x00014db0


	//   ....[112]....
        /*08f0*/ 	.word	0x00014e30


	//   ....[113]....
        /*08f4*/ 	.word	0x00014eb0


	//   ....[114]....
        /*08f8*/ 	.word	0x00014f30


	//   ....[115]....
        /*08fc*/ 	.word	0x00014fc0


	//   ....[116]....
        /*0900*/ 	.word	0x00015060


	//   ....[117]....
        /*0904*/ 	.word	0x00015100


	//   ....[118]....
        /*0908*/ 	.word	0x00015170


	//   ....[119]....
        /*090c*/ 	.word	0x000151e0


	//   ....[120]....
        /*0910*/ 	.word	0x00015250


	//   ....[121]....
        /*0914*/ 	.word	0x000152d0


	//   ....[122]....
        /*0918*/ 	.word	0x00015350


	//   ....[123]....
        /*091c*/ 	.word	0x000153f0


	//   ....[124]....
        /*0920*/ 	.word	0x00015480


	//   ....[125]....
        /*0924*/ 	.word	0x000155b0


	//----- nvinfo : EIATTR_REG_RECONFIG
	.align		4
.L_152:
        /*0928*/ 	.byte	0x01, 0x54
	.zero		2


	//----- nvinfo : EIATTR_SYSCALL_OFFSETS
	.align		4
        /*092c*/ 	.byte	0x04, 0x46
        /*092e*/ 	.short	(.L_154 - .L_153)


	//   ....[0]....
.L_153:
        /*0930*/ 	.word	0x00001510


	//   ....[1]....
        /*0934*/ 	.word	0x0000efe0


	//   ....[2]....
        /*0938*/ 	.word	0x0000f140


	//   ....[3]....
        /*093c*/ 	.word	0x0000f240


	//   ....[4]....
        /*0940*/ 	.word	0x0000fc00


	//----- nvinfo : EIATTR_MBARRIER_INSTR_OFFSETS
	.align		4
.L_154:
        /*0944*/ 	.byte	0x04, 0x39
        /*0946*/ 	.short	(.L_156 - .L_155)


	//   ....[0]....
.L_155:
        /*0948*/ 	.word	0x00000250
        /*094c*/ 	.word	0x000000ff
        /*0950*/ 	.word	0x00034800
        /*0954*/ 	.short	0x0100
        /*0956*/ 	.byte	0x08
	.zero		1


	//   ....[1]....
        /*0958*/ 	.word	0x00000260
        /*095c*/ 	.word	0x000000ff
        /*0960*/ 	.word	0x00034820
        /*0964*/ 	.short	0x0100
        /*0966*/ 	.byte	0x08
	.zero		1


	//   ....[2]....
        /*0968*/ 	.word	0x00000350
        /*096c*/ 	.word	0x000000ff
        /*0970*/ 	.word	0x00034830
        /*0974*/ 	.short	0x0100
        /*0976*/ 	.byte	0x08
	.zero		1


	//   ....[3]....
        /*0978*/ 	.word	0x00000360
        /*097c*/ 	.word	0x000000ff
        /*0980*/ 	.word	0x00034840
        /*0984*/ 	.short	0x0100
        /*0986*/ 	.byte	0x08
	.zero		1


	//   ....[4]....
        /*0988*/ 	.word	0x00000370
        /*098c*/ 	.word	0x000000ff
        /*0990*/ 	.word	0x00034838
        /*0994*/ 	.short	0x0100
        /*0996*/ 	.byte	0x08
	.zero		1


	//   ....[5]....
        /*0998*/ 	.word	0x00000380
        /*099c*/ 	.word	0x000000ff
        /*09a0*/ 	.word	0x00034848
        /*09a4*/ 	.short	0x0100
        /*09a6*/ 	.byte	0x08
	.zero		1


	//   ....[6]....
        /*09a8*/ 	.word	0x000004b0
        /*09ac*/ 	.word	0x000000ff
        /*09b0*/ 	.word	0x00034850
        /*09b4*/ 	.short	0x0100
        /*09b6*/ 	.byte	0x08
	.zero		1


	//   ....[7]....
        /*09b8*/ 	.word	0x000004c0
        /*09bc*/ 	.word	0x000000ff
        /*09c0*/ 	.word	0x00034860
        /*09c4*/ 	.short	0x0100
        /*09c6*/ 	.byte	0x08
	.zero		1


	//   ....[8]....
        /*09c8*/ 	.word	0x000004d0
        /*09cc*/ 	.word	0x000000ff
        /*09d0*/ 	.word	0x00034858
        /*09d4*/ 	.short	0x0100
        /*09d6*/ 	.byte	0x08
	.zero		1


	//   ....[9]....
        /*09d8*/ 	.word	0x000004e0
        /*09dc*/ 	.word	0x000000ff
        /*09e0*/ 	.word	0x00034868
        /*09e4*/ 	.short	0x0100
        /*09e6*/ 	.byte	0x08
	.zero		1


	//   ....[10]....
        /*09e8*/ 	.word	0x000005d0
        /*09ec*/ 	.word	0x000000ff
        /*09f0*/ 	.word	0x00034870
        /*09f4*/ 	.short	0x0100
        /*09f6*/ 	.byte	0x06
	.zero		1


	//   ....[11]....
        /*09f8*/ 	.word	0x000005e0
        /*09fc*/ 	.word	0x000000ff
        /*0a00*/ 	.word	0x00034880
        /*0a04*/ 	.short	0x0100
        /*0a06*/ 	.byte	0x06
	.zero		1


	//   ....[12]....
        /*0a08*/ 	.word	0x000005f0
        /*0a0c*/ 	.word	0x000000ff
        /*0a10*/ 	.word	0x00034878
        /*0a14*/ 	.short	0x0100
        /*0a16*/ 	.byte	0x06
	.zero		1


	//   ....[13]....
        /*0a18*/ 	.word	0x00000600
        /*0a1c*/ 	.word	0x000000ff
        /*0a20*/ 	.word	0x00034888
        /*0a24*/ 	.short	0x0100
        /*0a26*/ 	.byte	0x06
	.zero		1


	//   ....[14]....
        /*0a28*/ 	.word	0x00000730
        /*0a2c*/ 	.word	0x000000ff
        /*0a30*/ 	.word	0x00034890
        /*0a34*/ 	.short	0x0100
        /*0a36*/ 	.byte	0x08
	.zero		1


	//   ....[15]....
        /*0a38*/ 	.word	0x00000740
        /*0a3c*/ 	.word	0x000000ff
        /*0a40*/ 	.word	0x000348a0
        /*0a44*/ 	.short	0x0100
        /*0a46*/ 	.byte	0x08
	.zero		1


	//   ....[16]....
        /*0a48*/ 	.word	0x00000750
        /*0a4c*/ 	.word	0x000000ff
        /*0a50*/ 	.word	0x00034898
        /*0a54*/ 	.short	0x0100
        /*0a56*/ 	.byte	0x08
	.zero		1


	//   ....[17]....
        /*0a58*/ 	.word	0x00000760
        /*0a5c*/ 	.word	0x000000ff
        /*0a60*/ 	.word	0x000348a8
        /*0a64*/ 	.short	0x0100
        /*0a66*/ 	.byte	0x08
	.zero		1


	//   ....[18]....
        /*0a68*/ 	.word	0x00000890
        /*0a6c*/ 	.word	0x000000ff
        /*0a70*/ 	.word	0x000348b0
        /*0a74*/ 	.short	0x0100
        /*0a76*/ 	.byte	0x08
	.zero		1


	//   ....[19]....
        /*0a78*/ 	.word	0x000008a0
        /*0a7c*/ 	.word	0x000000ff
        /*0a80*/ 	.word	0x000348c0
        /*0a84*/ 	.short	0x0100
        /*0a86*/ 	.byte	0x08
	.zero		1


	//   ....[20]....
        /*0a88*/ 	.word	0x000008b0
        /*0a8c*/ 	.word	0x000000ff
        /*0a90*/ 	.word	0x000348b8
        /*0a94*/ 	.short	0x0100
        /*0a96*/ 	.byte	0x08
	.zero		1


	//   ....[21]....
        /*0a98*/ 	.word	0x000008c0
        /*0a9c*/ 	.word	0x000000ff
        /*0aa0*/ 	.word	0x000348c8
        /*0aa4*/ 	.short	0x0100
        /*0aa6*/ 	.byte	0x08
	.zero		1


	//   ....[22]....
        /*0aa8*/ 	.word	0x000015c0
        /*0aac*/ 	.word	0x00000000
        /*0ab0*/ 	.word	0x00034800
        /*0ab4*/ 	.short	0x010a
        /*0ab6*/ 	.byte	0x3f
	.zero		1


	//   ....[23]....
        /*0ab8*/ 	.word	0x00001630
        /*0abc*/ 	.word	0x0000000c
        /*0ac0*/ 	.word	0x00034830
        /*0ac4*/ 	.short	0x010a
        /*0ac6*/ 	.byte	0x3f
	.zero		1


	//   ....[24]....
        /*0ac8*/ 	.word	0x000016a0
        /*0acc*/ 	.word	0x0000000c
        /*0ad0*/ 	.word	0x00034830
        /*0ad4*/ 	.short	0x010a
        /*0ad6*/ 	.byte	0x3f
	.zero		1


	//   ....[25]....
        /*0ad8*/ 	.word	0x000054f0
        /*0adc*/ 	.word	0x00000028
        /*0ae0*/ 	.word	0x00000000
        /*0ae4*/ 	.short	0x0101
        /*0ae6*/ 	.byte	0x3f
	.zero		1


	//   ....[26]....
        /*0ae8*/ 	.word	0x00006720
        /*0aec*/ 	.word	0x00000000
        /*0af0*/ 	.word	0x00034830
        /*0af4*/ 	.short	0x010a
        /*0af6*/ 	.byte	0x3f
	.zero		1


	//   ....[27]....
        /*0af8*/ 	.word	0x00006760
        /*0afc*/ 	.word	0x00000000
        /*0b00*/ 	.word	0x00034830
        /*0b04*/ 	.short	0x010a
        /*0b06*/ 	.byte	0x3f
	.zero		1


	//   ....[28]....
        /*0b08*/ 	.word	0x00008e30
        /*0b0c*/ 	.word	0x000000ff
        /*0b10*/ 	.word	0x00034850
        /*0b14*/ 	.short	0x010a
        /*0b16*/ 	.byte	0x06
	.zero		1


	//   ....[29]....
        /*0b18*/ 	.word	0x00008e70
        /*0b1c*/ 	.word	0x000000ff
        /*0b20*/ 	.word	0x00034850
        /*0b24*/ 	.short	0x010a
        /*0b26*/ 	.byte	0x06
	.zero		1


	//   ....[30]....
        /*0b28*/ 	.word	0x0000a910
        /*0b2c*/ 	.word	0x00000085
        /*0b30*/ 	.word	0x00000000
        /*0b34*/ 	.short	0x0101
        /*0b36*/ 	.byte	0x3f
	.zero		1


	//   ....[31]....
        /*0b38*/ 	.word	0x0000aaa0
        /*0b3c*/ 	.word	0x00000083
        /*0b40*/ 	.word	0x00000000
        /*0b44*/ 	.short	0x0101
        /*0b46*/ 	.byte	0x3f
	.zero		1


	//   ....[32]....
        /*0b48*/ 	.word	0x0000b210
        /*0b4c*/ 	.word	0x00000008
        /*0b50*/ 	.word	0x00034850
        /*0b54*/ 	.short	0x010a
        /*0b56*/ 	.byte	0x3f
	.zero		1


	//   ....[33]....
        /*0b58*/ 	.word	0x0000b250
        /*0b5c*/ 	.word	0x00000008
        /*0b60*/ 	.word	0x00034850
        /*0b64*/ 	.short	0x010a
        /*0b66*/ 	.byte	0x3f
	.zero		1


	//   ....[34]....
        /*0b68*/ 	.word	0x0000ba20
        /*0b6c*/ 	.word	0x00000008
        /*0b70*/ 	.word	0x00000000
        /*0b74*/ 	.short	0x0101
        /*0b76*/ 	.byte	0x3f
	.zero		1


	//   ....[35]....
        /*0b78*/ 	.word	0x0000ceb0
        /*0b7c*/ 	.word	0x00000012
        /*0b80*/ 	.word	0x00000000
        /*0b84*/ 	.short	0x0101
        /*0b86*/ 	.byte	0x3f
	.zero		1


	//   ....[36]....
        /*0b88*/ 	.word	0x0000f690
        /*0b8c*/ 	.word	0x00000000
        /*0b90*/ 	.word	0x00034840
        /*0b94*/ 	.short	0x010a
        /*0b96*/ 	.byte	0x3f
	.zero		1


	//   ....[37]....
        /*0b98*/ 	.word	0x000105b0
        /*0b9c*/ 	.word	0x00000009
        /*0ba0*/ 	.word	0x00034800
        /*0ba4*/ 	.short	0x0107
        /*0ba6*/ 	.byte	0x3f
	.zero		1


	//   ....[38]....
        /*0ba8*/ 	.word	0x000106c0
        /*0bac*/ 	.word	0x00000002
        /*0bb0*/ 	.word	0x00034800
        /*0bb4*/ 	.short	0x0101
        /*0bb6*/ 	.byte	0x3f
	.zero		1


	//   ....[39]....
        /*0bb8*/ 	.word	0x000106e0
        /*0bbc*/ 	.word	0x00000002
        /*0bc0*/ 	.word	0x00034820
        /*0bc4*/ 	.short	0x010a
        /*0bc6*/ 	.byte	0x3f
	.zero		1


	//   ....[40]....
        /*0bc8*/ 	.word	0x00010a60
        /*0bcc*/ 	.word	0x00000003
        /*0bd0*/ 	.word	0x00034840
        /*0bd4*/ 	.short	0x010a
        /*0bd6*/ 	.byte	0x3f
	.zero		1


	//   ....[41]....
        /*0bd8*/ 	.word	0x00010e20
        /*0bdc*/ 	.word	0x00000003
        /*0be0*/ 	.word	0x00000060
        /*0be4*/ 	.short	0x010a
        /*0be6*/ 	.byte	0x3f
	.zero		1


	//   ....[42]....
        /*0be8*/ 	.word	0x00011510
        /*0bec*/ 	.word	0x00000003
        /*0bf0*/ 	.word	0x00034840
        /*0bf4*/ 	.short	0x010a
        /*0bf6*/ 	.byte	0x3f
	.zero		1


	//   ....[43]....
        /*0bf8*/ 	.word	0x000118d0
        /*0bfc*/ 	.word	0x00000002
        /*0c00*/ 	.word	0x00000060
        /*0c04*/ 	.short	0x010a
        /*0c06*/ 	.byte	0x3f
	.zero		1


	//   ....[44]....
        /*0c08*/ 	.word	0x00011ef0
        /*0c0c*/ 	.word	0x00000002
        /*0c10*/ 	.word	0x00034840
        /*0c14*/ 	.short	0x010a
        /*0c16*/ 	.byte	0x3f
	.zero		1


	//   ....[45]....
        /*0c18*/ 	.word	0x000122b0
        /*0c1c*/ 	.word	0x00000002
        /*0c20*/ 	.word	0x00000060
        /*0c24*/ 	.short	0x010a
        /*0c26*/ 	.byte	0x3f
	.zero		1


	//   ....[46]....
        /*0c28*/ 	.word	0x00012860
        /*0c2c*/ 	.word	0x00000002
        /*0c30*/ 	.word	0x00034860
        /*0c34*/ 	.short	0x010a
        /*0c36*/ 	.byte	0x3f
	.zero		1


	//   ....[47]....
        /*0c38*/ 	.word	0x00013740
        /*0c3c*/ 	.word	0x00000000
        /*0c40*/ 	.word	0x00034820
        /*0c44*/ 	.short	0x010a
        /*0c46*/ 	.byte	0x3f
	.zero		1


	//   ....[48]....
        /*0c48*/ 	.word	0x00013900
        /*0c4c*/ 	.word	0x00000006
        /*0c50*/ 	.word	0x00000000
        /*0c54*/ 	.short	0x010a
        /*0c56*/ 	.byte	0x3f
	.zero		1


	//   ....[49]....
        /*0c58*/ 	.word	0x00013970
        /*0c5c*/ 	.word	0x00000007
        /*0c60*/ 	.word	0x00000000
        /*0c64*/ 	.short	0x010a
        /*0c66*/ 	.byte	0x3f
	.zero		1


	//   ....[50]....
        /*0c68*/ 	.word	0x000139e0
        /*0c6c*/ 	.word	0x00000004
        /*0c70*/ 	.word	0x00000000
        /*0c74*/ 	.short	0x010a
        /*0c76*/ 	.byte	0x3f
	.zero		1


	//   ....[51]....
        /*0c78*/ 	.word	0x00013a10
        /*0c7c*/ 	.word	0x00000003
        /*0c80*/ 	.word	0x00000000
        /*0c84*/ 	.short	0x010a
        /*0c86*/ 	.byte	0x3f
	.zero		1


	//   ....[52]....
        /*0c88*/ 	.word	0x00013a70
        /*0c8c*/ 	.word	0x00000000
        /*0c90*/ 	.word	0x00034800
        /*0c94*/ 	.short	0x010a
        /*0c96*/ 	.byte	0x3f
	.zero		1


	//   ....[53]....
        /*0c98*/ 	.word	0x00013ac0
        /*0c9c*/ 	.word	0x0000000c
        /*0ca0*/ 	.word	0x00034830
        /*0ca4*/ 	.short	0x010a
        /*0ca6*/ 	.byte	0x3f
	.zero		1


	//   ....[54]....
        /*0ca8*/ 	.word	0x00013b10
        /*0cac*/ 	.word	0x00000000
        /*0cb0*/ 	.word	0x00034830
        /*0cb4*/ 	.short	0x010a
        /*0cb6*/ 	.byte	0x3f
	.zero		1


	//   ....[55]....
        /*0cb8*/ 	.word	0x00013b70
        /*0cbc*/ 	.word	0x0000000b
        /*0cc0*/ 	.word	0x00034850
        /*0cc4*/ 	.short	0x010a
        /*0cc6*/ 	.byte	0x3f
	.zero		1


	//   ....[56]....
        /*0cc8*/ 	.word	0x00013bc0
        /*0ccc*/ 	.word	0x00000008
        /*0cd0*/ 	.word	0x00034850
        /*0cd4*/ 	.short	0x010a
        /*0cd6*/ 	.byte	0x3f
	.zero		1


	//   ....[57]....
        /*0cd8*/ 	.word	0x00013d60
        /*0cdc*/ 	.word	0x00000000
        /*0ce0*/ 	.word	0x00034840
        /*0ce4*/ 	.short	0x010a
        /*0ce6*/ 	.byte	0x3f
	.zero		1


	//   ....[58]....
        /*0ce8*/ 	.word	0x000148a0
        /*0cec*/ 	.word	0x00000002
        /*0cf0*/ 	.word	0x00034820
        /*0cf4*/ 	.short	0x010a
        /*0cf6*/ 	.byte	0x3f
	.zero		1


	//   ....[59]....
        /*0cf8*/ 	.word	0x000148f0
        /*0cfc*/ 	.word	0x00000003
        /*0d00*/ 	.word	0x00034840
        /*0d04*/ 	.short	0x010a
        /*0d06*/ 	.byte	0x3f
	.zero		1


	//   ....[60]....
        /*0d08*/ 	.word	0x00014940
        /*0d0c*/ 	.word	0x00000003
        /*0d10*/ 	.word	0x00000060
        /*0d14*/ 	.short	0x010a
        /*0d16*/ 	.byte	0x3f
	.zero		1


	//   ....[61]....
        /*0d18*/ 	.word	0x00014990
        /*0d1c*/ 	.word	0x00000003
        /*0d20*/ 	.word	0x00034840
        /*0d24*/ 	.short	0x010a
        /*0d26*/ 	.byte	0x3f
	.zero		1


	//   ....[62]....
        /*0d28*/ 	.word	0x000149e0
        /*0d2c*/ 	.word	0x00000002
        /*0d30*/ 	.word	0x00000060
        /*0d34*/ 	.short	0x010a
        /*0d36*/ 	.byte	0x3f
	.zero		1


	//   ....[63]....
        /*0d38*/ 	.word	0x00014a30
        /*0d3c*/ 	.word	0x00000002
        /*0d40*/ 	.word	0x00034840
        /*0d44*/ 	.short	0x010a
        /*0d46*/ 	.byte	0x3f
	.zero		1


	//   ....[64]....
        /*0d48*/ 	.word	0x00014a80
        /*0d4c*/ 	.word	0x00000002
        /*0d50*/ 	.word	0x00000060
        /*0d54*/ 	.short	0x010a
        /*0d56*/ 	.byte	0x3f
	.zero		1


	//   ....[65]....
        /*0d58*/ 	.word	0x00014ad0
        /*0d5c*/ 	.word	0x00000002
        /*0d60*/ 	.word	0x00034860
        /*0d64*/ 	.short	0x010a
        /*0d66*/ 	.byte	0x3f
	.zero		1


	//   ....[66]....
        /*0d68*/ 	.word	0x000154d0
        /*0d6c*/ 	.word	0x00000000
        /*0d70*/ 	.word	0x00034820
        /*0d74*/ 	.short	0x010a
        /*0d76*/ 	.byte	0x3f
	.zero		1


	//   ....[67]....
        /*0d78*/ 	.word	0x00015670
        /*0d7c*/ 	.word	0x00000006
        /*0d80*/ 	.word	0x00000000
        /*0d84*/ 	.short	0x010a
        /*0d86*/ 	.byte	0x3f
	.zero		1


	//   ....[68]....
        /*0d88*/ 	.word	0x000156c0
        /*0d8c*/ 	.word	0x00000007
        /*0d90*/ 	.word	0x00000000
        /*0d94*/ 	.short	0x010a
        /*0d96*/ 	.byte	0x3f
	.zero		1


	//   ....[69]....
        /*0d98*/ 	.word	0x00015710
        /*0d9c*/ 	.word	0x00000004
        /*0da0*/ 	.word	0x00000000
        /*0da4*/ 	.short	0x010a
        /*0da6*/ 	.byte	0x3f
	.zero		1


	//----- nvinfo : EIATTR_NUM_MBARRIERS
	.align		4
.L_156:
        /*0da8*/ 	.byte	0x03, 0x38
        /*0daa*/ 	.short	0x0016


	//----- nvinfo : EIATTR_EXIT_INSTR_OFFSETS
	.align		4
        /*0dac*/ 	.byte	0x04, 0x1c
        /*0dae*/ 	.short	(.L_158 - .L_157)


	//   ....[0]....
.L_157:
        /*0db0*/ 	.word	0x00000a70


	//   ....[1]....
        /*0db4*/ 	.word	0x0000dd40


	//   ....[2]....
        /*0db8*/ 	.word	0x00013a60


	//----- nvinfo : EIATTR_MAX_THREADS
	.align		4
.L_158:
        /*0dbc*/ 	.byte	0x04, 0x05
        /*0dbe*/ 	.short	(.L_160 - .L_159)
.L_159:
        /*0dc0*/ 	.word	0x00000180
        /*0dc4*/ 	.word	0x00000001
        /*0dc8*/ 	.word	0x00000001


	//----- nvinfo : EIATTR_CRS_STACK_SIZE
	.align		4
.L_160:
        /*0dcc*/ 	.byte	0x04, 0x1e
        /*0dce*/ 	.short	(.L_162 - .L_161)
.L_161:
        /*0dd0*/ 	.word	0x00000000


	//----- nvinfo : EIATTR_CBANK_PARAM_SIZE
	.align		4
.L_162:
        /*0dd4*/ 	.byte	0x03, 0x19
        /*0dd6*/ 	.short	0x0af0


	//----- nvinfo : EIATTR_PARAM_CBANK
	.align		4
        /*0dd8*/ 	.byte	0x04, 0x0a
        /*0dda*/ 	.short	(.L_164 - .L_163)
	.align		4
.L_163:
        /*0ddc*/ 	.word	index@(.nv.constant0._ZN7cutlass13device_kernelIN5flash11enable_sm90INS1_16FlashAttnFwdSm90INS1_25CollectiveMainloopFwdSm90ILi2EN4cute5tupleIJNS5_1CILi1EEES8_S8_EEENS6_IJNS7_ILi128EEENS7_ILi176EEESA_EEELi128ENS_6half_tEfNS_4arch4Sm90ELb0ELb0ELb0ELb1ELb0ELb0ELb0ELb1ELb1ELb1ELb0ELb0EEENS1_21CollectiveEpilogueFwdINS6_IJSA_SA_SB_EEES9_SD_SF_Li256ELb1ELb1ELb0ELb0EEENS1_36VarlenDynamicPersistentTileSchedulerILi128ELi176ELi256ELi128ELb0ELb1ELb1ELb0ELb1ELb1EEEEEEEEEvNT_6ParamsE)
        /*0de0*/ 	.short	0x0210
        /*0de2*/ 	.short	0x0af0


	//----- nvinfo : EIATTR_SW_WAR
	.align		4
.L_164:
        /*0de4*/ 	.byte	0x04, 0x36
        /*0de6*/ 	.short	(.L_166 - .L_165)
.L_165:
        /*0de8*/ 	.word	0x00000008
.L_166:


//--------------------- .nv.info._ZN7cutlass13device_kernelIN5flash11enable_sm90INS1_16FlashAttnFwdSm90INS1_25CollectiveMainloopFwdSm90ILi2EN4cute5tupleIJNS5_1CILi1EEES8_S8_EEENS6_IJNS7_ILi128EEENS7_ILi176EEESA_EEELi128ENS_6half_tEfNS_4arch4Sm90ELb0ELb0ELb0ELb1ELb0ELb1ELb0ELb1ELb1ELb1ELb0ELb0EEENS1_21CollectiveEpilogueFwdINS6_IJSA_SA_SB_EEES9_SD_SF_Li256ELb1ELb1ELb0ELb0EEENS1_36VarlenDynamicPersistentTileSchedulerILi128ELi176ELi256ELi128ELb0ELb1ELb1ELb0ELb1ELb1EEEEEEEEEvNT_6ParamsE --------------------------
	.section	.nv.info._ZN7cutlass13device_kernelIN5flash11enable_sm90INS1_16FlashAttnFwdSm90INS1_25CollectiveMainloopFwdSm90ILi2EN4cute5tupleIJNS5_1CILi1EEES8_S8_EEENS6_IJNS7_ILi128EEENS7_ILi176EEESA_EEELi128ENS_6half_tEfNS_4arch4Sm90ELb0ELb0ELb0ELb1ELb0ELb1ELb0ELb1ELb1ELb1ELb0ELb0EEENS1_21CollectiveEpilogueFwdINS6_IJSA_SA_SB_EEES9_SD_SF_Li256ELb1ELb1ELb0ELb0EEENS1_36VarlenDynamicPersistentTileSchedulerILi128ELi176ELi256ELi128ELb0ELb1ELb1ELb0ELb1ELb1EEEEEEEEEvNT_6ParamsE,"",@"SHT_CUDA_INFO"
	.sectionflags	@""
	.align	4


	//----- nvinfo : EIATTR_CUDA_API_VERSION
	.align		4
        /*0000*/ 	.byte	0x04, 0x37
        /*0002*/ 	.short	(.L_168 - .L_167)
.L_167:
        /*0004*/ 	.word	0x00000082


	//----- nvinfo : EIATTR_KPARAM_INFO
	.align		4
.L_168:
        /*0008*/ 	.byte	0x04, 0x17
        /*000a*/ 	.short	(.L_170 - .L_169)
.L_169:
        /*000c*/ 	.word	0x00000000
        /*0010*/ 	.short	0x0000
        /*0012*/ 	.short	0x0070
        /*0014*/ 	.byte	0x00, 0xf0, 0x01, 0x2a


	//----- nvinfo : EIATTR_SPARSE_MMA_MASK
	.align		4
.L_170:
        /*0018*/ 	.byte	0x03, 0x50
        /*001a*/ 	.short	0x0000


	//----- nvinfo : EIATTR_MAXREG_COUNT
	.align		4
        /*001c*/ 	.byte	0x03, 0x1b
        /*001e*/ 	.short	0x00a8


	//----- nvinfo : EIATTR_NUM_BARRIERS
	.align		4
        /*0020*/ 	.byte	0x02, 0x4c
        /*0022*/ 	.byte	0x10
	.zero		1


	//----- nvinfo : EIATTR_EXTERNS
	.align		4
        /*0024*/ 	.byte	0x04, 0x0f
        /*0026*/ 	.short	(.L_172 - .L_171)


	//   ....[0]....
	.align		4
.L_171:
        /*0028*/ 	.word	index@(__assertfail)


	//----- nvinfo : EIATTR_ANNOTATIONS
	.align		4
.L_172:
        /*002c*/ 	.byte	0x04, 0x55
        /*002e*/ 	.short	(.L_174 - .L_173)


	//   ....[0]....
.L_173:
        /* <DEDUP_REMOVED lines=132> */


	//----- nvinfo : EIATTR_MERCURY_ISA_VERSION
	.align		4
.L_174:
        /*0860*/ 	.byte	0x03, 0x5f
        /*0862*/ 	.short	0x0101


	//----- nvinfo : EIATTR_UNUSED_LOAD_BYTE_OFFSET
	.align		4
        /*0864*/ 	.byte	0x04, 0x44
        /*0866*/ 	.short	(.L_176 - .L_175)


	//   ....[0]....
.L_175:
        /*0868*/ 	.word	0x00000ab0
        /*086c*/ 	.word	0x0000fff0


	//   ....[1]....
        /*0870*/ 	.word	0x0001cb40
        /*0874*/ 	.word	0x0000fff0


	//----- nvinfo : EIATTR_INT_WARP_WIDE_INSTR_OFFSETS
	.align		4
.L_176:
        /*0878*/ 	.byte	0x04, 0x31
        /*087a*/ 	.short	(.L_178 - .L_177)


	//   ....[0]....
.L_177:
        /*087c*/ 	.word	0x00000180


	//   ....[1]....
        /*0880*/ 	.word	0x00000220


	//   ....[2]....
        /*0884*/ 	.word	0x00000290


	//   ....[3]....
        /*0888*/ 	.word	0x00021210


	//   ....[4]....
        /*088c*/ 	.word	0x000212b0


	//   ....[5]....
        /*0890*/ 	.word	0x00024bb0


	//   ....[6]....
        /*0894*/ 	.word	0x00024c20


	//----- nvinfo : EIATTR_COOP_GROUP_MASK_REGIDS
	.align		4
.L_178:
        /*0898*/ 	.byte	0x04, 0x29
        /*089a*/ 	.short	(.L_180 - .L_179)


	//   ....[0]....
.L_179:
        /*089c*/ 	.word	0xffffffff


	//   ....[1]....
        /*08a0*/ 	.word	0xffffffff


	//   ....[2]....
        /*08a4*/ 	.word	0xffffffff


	//   ....[3]....
        /*08a8*/ 	.word	0xffffffff


	//   ....[4]....
        /*08ac*/ 	.word	0xffffffff


	//   ....[5]....
        /*08b0*/ 	.word	0xffffffff


	//   ....[6]....
        /*08b4*/ 	.word	0xffffffff


	//   ....[7]....
        /*08b8*/ 	.word	0xffffffff


	//   ....[8]....
        /*08bc*/ 	.word	0xffffffff


	//   ....[9]....
        /*08c0*/ 	.word	0xffffffff


	//   ....[10]....
        /*08c4*/ 	.word	0xffffffff


	//   ....[11]....
        /*08c8*/ 	.word	0xffffffff


	//   ....[12]....
        /*08cc*/ 	.word	0xffffffff


	//   ....[13]....
        /*08d0*/ 	.word	0xffffffff


	//   ....[14]....
        /*08d4*/ 	.word	0xffffffff


	//   ....[15]....
        /*08d8*/ 	.word	0xffffffff


	//   ....[16]....
        /*08dc*/ 	.word	0xffffffff


	//   ....[17]....
        /*08e0*/ 	.word	0xffffffff


	//   ....[18]....
        /*08e4*/ 	.word	0xffffffff


	//   ....[19]....
        /*08e8*/ 	.word	0xffffffff


	//   ....[20]....
        /*08ec*/ 	.word	0xffffffff


	//   ....[21]....
        /*08f0*/ 	.word	0xffffffff


	//   ....[22]....
        /*08f4*/ 	.word	0xffffffff


	//   ....[23]....
        /*08f8*/ 	.word	0xffffffff


	//   ....[24]....
        /*08fc*/ 	.word	0xffffffff


	//   ....[25]....
        /*0900*/ 	.word	0xffffffff


	//   ....[26]....
        /*0904*/ 	.word	0xffffffff


	//   ....[27]....
        /*0908*/ 	.word	0xffffffff


	//   ....[28]....
        /*090c*/ 	.word	0xffffffff


	//   ....[29]....
        /*0910*/ 	.word	0xffffffff


	//   ....[30]....
        /*0914*/ 	.word	0xffffffff


	//   ....[31]....
        /*0918*/ 	.word	0xffffffff


	//   ....[32]....
        /*091c*/ 	.word	0xffffffff


	//   ....[33]....
        /*0920*/ 	.word	0xffffffff


	//   ....[34]....
        /*0924*/ 	.word	0xffffffff


	//   ....[35]....
        /*0928*/ 	.word	0xffffffff


	//   ....[36]....
        /*092c*/ 	.word	0xffffffff


	//   ....[37]....
        /*0930*/ 	.word	0xffffffff


	//   ....[38]....
        /*0934*/ 	.word	0xffffffff


	//   ....[39]....
        /*0938*/ 	.word	0xffffffff


	//   ....[40]....
        /*093c*/ 	.word	0xffffffff


	//   ....[41]....
        /*0940*/ 	.word	0xffffffff


	//   ....[42]....
        /*0944*/ 	.word	0xffffffff


	//   ....[43]....
        /*0948*/ 	.word	0xffffffff


	//   ....[44]....
        /*094c*/ 	.word	0xffffffff


	//   ....[45]....
        /*0950*/ 	.word	0xffffffff


	//   ....[46]....
        /*0954*/ 	.word	0xffffffff


	//   ....[47]....
        /*0958*/ 	.word	0xffffffff


	//   ....[48]....
        /*095c*/ 	.word	0xffffffff


	//   ....[49]....
        /*0960*/ 	.word	0xffffffff


	//   ....[50]....
        /*0964*/ 	.word	0xffffffff


	//   ....[51]....
        /*0968*/ 	.word	0xffffffff


	//   ....[52]....
        /*096c*/ 	.word	0xffffffff


	//   ....[53]....
        /*0970*/ 	.word	0xffffffff


	//   ....[54]....
        /*0974*/ 	.word	0xffffffff


	//   ....[55]....
        /*0978*/ 	.word	0xffffffff


	//   ....[56]....
        /*097c*/ 	.word	0xffffffff


	//   ....[57]....
        /*0980*/ 	.word	0xffffffff


	//   ....[58]....
        /*0984*/ 	.word	0xffffffff


	//   ....[59]....
        /*0988*/ 	.word	0xffffffff


	//   ....[60]....
        /*098c*/ 	.word	0xffffffff


	//   ....[61]....
        /*0990*/ 	.word	0xffffffff


	//   ....[62]....
        /*0994*/ 	.word	0xffffffff


	//   ....[63]....
        /*0998*/ 	.word	0xffffffff


	//   ....[64]....
        /*099c*/ 	.word	0xffffffff


	//   ....[65]....
        /*09a0*/ 	.word	0xffffffff


	//   ....[66]....
        /*09a4*/ 	.word	0xffffffff


	//   ....[67]....
        /*09a8*/ 	.word	0xffffffff


	//   ....[68]....
        /*09ac*/ 	.word	0xffffffff


	//   ....[69]....
        /*09b0*/ 	.word	0xffffffff


	//   ....[70]....
        /*09b4*/ 	.word	0xffffffff


	//   ....[71]....
        /*09b8*/ 	.word	0xffffffff


	//   ....[72]....
        /*09bc*/ 	.word	0xffffffff


	//   ....[73]....
        /*09c0*/ 	.word	0xffffffff


	//   ....[74]....
        /*09c4*/ 	.word	0xffffffff


	//   ....[75]....
        /*09c8*/ 	.word	0xffffffff


	//   ....[76]....
        /*09cc*/ 	.word	0xffffffff


	//   ....[77]....
        /*09d0*/ 	.word	0xffffffff


	//   ....[78]....
        /*09d4*/ 	.word	0xffffffff


	//   ....[79]....
        /*09d8*/ 	.word	0xffffffff


	//   ....[80]....
        /*09dc*/ 	.word	0xffffffff


	//   ....[81]....
        /*09e0*/ 	.word	0xffffffff


	//   ....[82]....
        /*09e4*/ 	.word	0xffffffff


	//   ....[83]....
        /*09e8*/ 	.word	0xffffffff


	//   ....[84]....
        /*09ec*/ 	.word	0xffffffff


	//   ....[85]....
        /*09f0*/ 	.word	0xffffffff


	//   ....[86]....
        /*09f4*/ 	.word	0xffffffff


	//   ....[87]....
        /*09f8*/ 	.word	0xffffffff


	//   ....[88]....
        /*09fc*/ 	.word	0xffffffff


	//   ....[89]....
        /*0a00*/ 	.word	0xffffffff


	//   ....[90]....
        /*0a04*/ 	.word	0xffffffff


	//   ....[91]....
        /*0a08*/ 	.word	0xffffffff


	//   ....[92]....
        /*0a0c*/ 	.word	0xffffffff


	//   ....[93]....
        /*0a10*/ 	.word	0xffffffff


	//   ....[94]....
        /*0a14*/ 	.word	0xffffffff


	//   ....[95]....
        /*0a18*/ 	.word	0xffffffff


	//   ....[96]....
        /*0a1c*/ 	.word	0xffffffff


	//   ....[97]....
        /*0a20*/ 	.word	0xffffffff


	//   ....[98]....
        /*0a24*/ 	.word	0xffffffff


	//   ....[99]....
        /*0a28*/ 	.word	0xffffffff


	//   ....[100]....
        /*0a2c*/ 	.word	0x0500000f


	//   ....[101]....
        /*0a30*/ 	.word	0x0500000f


	//   ....[102]....
        /*0a34*/ 	.word	0x0500000f


	//   ....[103]....
        /*0a38*/ 	.word	0x0500000f


	//   ....[104]....
        /*0a3c*/ 	.word	0x0500000f


	//   ....[105]....
        /*0a40*/ 	.word	0x0500000f


	//   ....[106]....
        /*0a44*/ 	.word	0x0500000f


	//   ....[107]....
        /*0a48*/ 	.word	0x0500000f


	//   ....[108]....
        /*0a4c*/ 	.word	0x0500000f


	//   ....[109]....
        /*0a50*/ 	.word	0x0500000f


	//   ....[110]....
        /*0a54*/ 	.word	0x0500000f


	//   ....[111]....
        /*0a58*/ 	.word	0x0500000f


	//   ....[112]....
        /*0a5c*/ 	.word	0x0500000f


	//   ....[113]....
        /*0a60*/ 	.word	0x0500000f


	//   ....[114]....
        /*0a64*/ 	.word	0x0500000f


	//   ....[115]....
        /*0a68*/ 	.word	0x0500000f


	//   ....[116]....
        /*0a6c*/ 	.word	0x0500000f


	//   ....[117]....
        /*0a70*/ 	.word	0x0500000f


	//   ....[118]....
        /*0a74*/ 	.word	0x0500000f


	//   ....[119]....
        /*0a78*/ 	.word	0x0500000f


	//   ....[120]....
        /*0a7c*/ 	.word	0x0500000f


	//   ....[121]....
        /*0a80*/ 	.word	0x0500000f


	//   ....[122]....
        /*0a84*/ 	.word	0x0500000f


	//   ....[123]....
        /*0a88*/ 	.word	0x0500000f


	//   ....[124]....
        /*0a8c*/ 	.word	0x0500000f


	//   ....[125]....
        /*0a90*/ 	.word	0x0500000f


	//   ....[126]....
        /*0a94*/ 	.word	0x0500000f


	//   ....[127]....
        /*0a98*/ 	.word	0x0500000f


	//   ....[128]....
        /*0a9c*/ 	.word	0x0500000f


	//   ....[129]....
        /*0aa0*/ 	.word	0x0500000f


	//   ....[130]....
        /*0aa4*/ 	.word	0x0500000f


	//   ....[131]....
        /*0aa8*/ 	.word	0x0500000f


	//   ....[132]....
        /*0aac*/ 	.word	0x0500000f


	//   ....[133]....
        /*0ab0*/ 	.word	0x0500000f


	//   ....[134]....
        /*0ab4*/ 	.word	0x0500000f


	//   ....[135]....
        /*0ab8*/ 	.word	0x0500000f


	//   ....[136]....
        /*0abc*/ 	.word	0x0500000f


	//   ....[137]....
        /*0ac0*/ 	.word	0x0500000f


	//   ....[138]....
        /*0ac4*/ 	.word	0x0500000f


	//   ....[139]....
        /*0ac8*/ 	.word	0x0500000f


	//   ....[140]....
        /*0acc*/ 	.word	0x0500000f


	//   ....[141]....
        /*0ad0*/ 	.word	0x0500000f


	//   ....[142]....
        /*0ad4*/ 	.word	0x0500000f


	//   ....[143]....
        /*0ad8*/ 	.word	0x0500000f


	//   ....[144]....
        /*0adc*/ 	.word	0x0500000f


	//   ....[145]....
        /*0ae0*/ 	.word	0x0500000f


	//   ....[146]....
        /*0ae4*/ 	.word	0x0500000f


	//   ....[147]....
        /*0ae8*/ 	.word	0x0500000f


	//   ....[148]....
        /*0aec*/ 	.word	0x0500000f


	//   ....[149]....
        /*0af0*/ 	.word	0x0500000f


	//   ....[150]....
        /*0af4*/ 	.word	0x0500000f


	//   ....[151]....
        /*0af8*/ 	.word	0x0500000f


	//   ....[152]....
        /*0afc*/ 	.word	0x0500000f


	//----- nvinfo : EIATTR_COOP_GROUP_INSTR_OFFSETS
	.align		4
.L_180:
        /*0b00*/ 	.byte	0x04, 0x28
        /*0b02*/ 	.short	(.L_182 - .L_181)


	//   ....[0]....
.L_181:
        /*0b04*/ 	.word	0x00000060


	//   ....[1]....
        /*0b08*/ 	.word	0x00000190


	//   ....[2]....
        /*0b0c*/ 	.word	0x00000240


	//   ....[3]....
        /*0b10*/ 	.word	0x00000400


	//   ....[4]....
        /*0b14*/ 	.word	0x00000560


	//   ....[5]....
        /*0b18*/ 	.word	0x00000680


	//   ....[6]....
        /*0b1c*/ 	.word	0x000007e0


	//   ....[7]....
        /*0b20*/ 	.word	0x0000c530


	//   ....[8]....
        /*0b24*/ 	.word	0x0000caf0


	//   ....[9]....
        /*0b28*/ 	.word	0x0000cb00


	//   ....[10]....
        /*0b2c*/ 	.word	0x0000cb10


	//   ....[11]....
        /*0b30*/ 	.word	0x0000cb20


	//   ....[12]....
        /*0b34*/ 	.word	0x0000e5a0


	//   ....[13]....
        /*0b38*/ 	.word	0x0000e5b0


	//   ....[14]....
        /*0b3c*/ 	.word	0x0000e5c0


	//   ....[15]....
        /*0b40*/ 	.word	0x0000e5d0


	//   ....[16]....
        /*0b44*/ 	.word	0x00014300


	//   ....[17]....
        /*0b48*/ 	.word	0x00014320


	//   ....[18]....
        /*0b4c*/ 	.word	0x00014730


	//   ....[19]....
        /*0b50*/ 	.word	0x00014770


	//   ....[20]....
        /*0b54*/ 	.word	0x00019f50


	//   ....[21]....
        /*0b58*/ 	.word	0x00019f70


	//   ....[22]....
        /*0b5c*/ 	.word	0x0001a940


	//   ....[23]....
        /*0b60*/ 	.word	0x0001a9b0


	//   ....[24]....
        /*0b64*/ 	.word	0x0001c010


	//   ....[25]....
        /*0b68*/ 	.word	0x0001c4f0


	//   ....[26]....
        /*0b6c*/ 	.word	0x0001c500


	//   ....[27]....
        /*0b70*/ 	.word	0x0001c530


	//   ....[28]....
        /*0b74*/ 	.word	0x0001d720


	//   ....[29]....
        /*0b78*/ 	.word	0x0001d750


	//   ....[30]....
        /*0b7c*/ 	.word	0x0001d7b0


	//   ....[31]....
        /*0b80*/ 	.word	0x0001d7f0


	//   ....[32]....
        /*0b84*/ 	.word	0x0001dd50


	//   ....[33]....
        /*0b88*/ 	.word	0x0001dd70


	//   ....[34]....
        /*0b8c*/ 	.word	0x0001de40


	//   ....[35]....
        /*0b90*/ 	.word	0x0001de60


	//   ....[36]....
        /*0b94*/ 	.word	0x0001df30


	//   ....[37]....
        /*0b98*/ 	.word	0x0001df50


	//   ....[38]....
        /*0b9c*/ 	.word	0x0001e030


	//   ....[39]....
        /*0ba0*/ 	.word	0x0001e050


	//   ....[40]....
        /*0ba4*/ 	.word	0x0001e8f0


	//   ....[41]....
        /*0ba8*/ 	.word	0x0001e900


	//   ....[42]....
        /*0bac*/ 	.word	0x0001ea20


	//   ....[43]....
        /*0bb0*/ 	.word	0x0001ea30


	//   ....[44]....
        /*0bb4*/ 	.word	0x0001eb50


	//   ....[45]....
        /*0bb8*/ 	.word	0x0001eb60


	//   ....[46]....
        /*0bbc*/ 	.word	0x0001ec80


	//   ....[47]....
        /*0bc0*/ 	.word	0x0001ec90


	//   ....[48]....
        /*0bc4*/ 	.word	0x0001ee10


	//   ....[49]....
        /*0bc8*/ 	.word	0x0001eff0


	//   ....[50]....
        /*0bcc*/ 	.word	0x0001f020


	//   ....[51]....
        /*0bd0*/ 	.word	0x0001f050


	//   ....[52]....
        /*0bd4*/ 	.word	0x0001f080


	//   ....[53]....
        /*0bd8*/ 	.word	0x0001f0b0


	//   ....[54]....
        /*0bdc*/ 	.word	0x0001f0e0


	//   ....[55]....
        /*0be0*/ 	.word	0x0001f260


	//   ....[56]....
        /*0be4*/ 	.word	0x0001f290


	//   ....[57]....
        /*0be8*/ 	.word	0x0001f2c0


	//   ....[58]....
        /*0bec*/ 	.word	0x0001f2f0


	//   ....[59]....
        /*0bf0*/ 	.word	0x0001f320


	//   ....[60]....
        /*0bf4*/ 	.word	0x0001f350


	//   ....[61]....
        /*0bf8*/ 	.word	0x0001f3e0


	//   ....[62]....
        /*0bfc*/ 	.word	0x0001f410


	//   ....[63]....
        /*0c00*/ 	.word	0x0001f4a0


	//   ....[64]....
        /*0c04*/ 	.word	0x00020060


	//   ....[65]....
        /*0c08*/ 	.word	0x00021840


	//   ....[66]....
        /*0c0c*/ 	.word	0x000224b0


	//   ....[67]....
        /*0c10*/ 	.word	0x000224e0


	//   ....[68]....
        /*0c14*/ 	.word	0x00022500


	//   ....[69]....
        /*0c18*/ 	.word	0x00022520


	//   ....[70]....
        /*0c1c*/ 	.word	0x00022630


	//   ....[71]....
        /*0c20*/ 	.word	0x00022640


	//   ....[72]....
        /*0c24*/ 	.word	0x000226d0


	//   ....[73]....
        /*0c28*/ 	.word	0x000226e0


	//   ....[74]....
        /*0c2c*/ 	.word	0x00022770


	//   ....[75]....
        /*0c30*/ 	.word	0x00022780


	//   ....[76]....
        /*0c34*/ 	.word	0x00022810


	//   ....[77]....
        /*0c38*/ 	.word	0x00022820


	//   ....[78]....
        /*0c3c*/ 	.word	0x000228b0


	//   ....[79]....
        /*0c40*/ 	.word	0x000228c0


	//   ....[80]....
        /*0c44*/ 	.word	0x00022910


	//   ....[81]....
        /*0c48*/ 	.word	0x00022940


	//   ....[82]....
        /*0c4c*/ 	.word	0x000252f0


	//   ....[83]....
        /*0c50*/ 	.word	0x00025320


	//   ....[84]....
        /*0c54*/ 	.word	0x00025360


	//   ....[85]....
        /*0c58*/ 	.word	0x00025390


	//   ....[86]....
        /*0c5c*/ 	.word	0x000253c0


	//   ....[87]....
        /*0c60*/ 	.word	0x000253f0


	//   ....[88]....
        /*0c64*/ 	.word	0x00025420


	//   ....[89]....
        /*0c68*/ 	.word	0x00025450


	//   ....[90]....
        /*0c6c*/ 	.word	0x000255e0


	//   ....[91]....
        /*0c70*/ 	.word	0x00025610


	//   ....[92]....
        /*0c74*/ 	.word	0x00025640


	//   ....[93]....
        /*0c78*/ 	.word	0x00025670


	//   ....[94]....
        /*0c7c*/ 	.word	0x000256a0


	//   ....[95]....
        /*0c80*/ 	.word	0x000256d0


	//   ....[96]....
        /*0c84*/ 	.word	0x00025790


	//   ....[97]....
        /*0c88*/ 	.word	0x000257b0


	//   ....[98]....
        /*0c8c*/ 	.word	0x00025820


	//   ....[99]....
        /*0c90*/ 	.word	0x00025cb0


	//   ....[100]....
        /*0c94*/ 	.word	0x00026140


	//   ....[101]....
        /*0c98*/ 	.word	0x000261f0


	//   ....[102]....
        /*0c9c*/ 	.word	0x00026280


	//   ....[103]....
        /*0ca0*/ 	.word	0x000262d0


	//   ....[104]....
        /*0ca4*/ 	.word	0x00026320


	//   ....[105]....
        /*0ca8*/ 	.word	0x00026400


	//   ....[106]....
        /*0cac*/ 	.word	0x00026490


	//   ....[107]....
        /*0cb0*/ 	.word	0x000264e0


	//   ....[108]....
        /*0cb4*/ 	.word	0x00026530


	//   ....[109]....
        /*0cb8*/ 	.word	0x00026740


	//   ....[110]....
        /*0cbc*/ 	.word	0x00026790


	//   ....[111]....
        /*0cc0*/ 	.word	0x00026820


	//   ....[112]....
        /*0cc4*/ 	.word	0x000268b0


	//   ....[113]....
        /*0cc8*/ 	.word	0x00026940


	//   ....[114]....
        /*0ccc*/ 	.word	0x000269d0


	//   ....[115]....
        /*0cd0*/ 	.word	0x00026a60


	//   ....[116]....
        /*0cd4*/ 	.word	0x00026af0


	//   ....[117]....
        /*0cd8*/ 	.word	0x00026bb0


	//   ....[118]....
        /*0cdc*/ 	.word	0x00026ea0


	//   ....[119]....
        /*0ce0*/ 	.word	0x00027010


	//   ....[120]....
        /*0ce4*/ 	.word	0x00027060


	//   ....[121]....
        /*0ce8*/ 	.word	0x000271f0


	//   ....[122]....
        /*0cec*/ 	.word	0x00027240


	//   ....[123]....
        /*0cf0*/ 	.word	0x00027370


	//   ....[124]....
        /*0cf4*/ 	.word	0x000273c0


	//   ....[125]....
        /*0cf8*/ 	.word	0x000274e0


	//   ....[126]....
        /*0cfc*/ 	.word	0x00027530


	//   ....[127]....
        /*0d00*/ 	.word	0x00027650


	//   ....[128]....
        /*0d04*/ 	.word	0x000276a0


	//   ....[129]....
        /*0d08*/ 	.word	0x000277c0


	//   ....[130]....
        /*0d0c*/ 	.word	0x00027810


	//   ....[131]....
        /*0d10*/ 	.word	0x00027910


	//   ....[132]....
        /*0d14*/ 	.word	0x00027980


	//   ....[133]....
        /*0d18*/ 	.word	0x00027a80


	//   ....[134]....
        /*0d1c*/ 	.word	0x00027ad0


	//   ....[135]....
        /*0d20*/ 	.word	0x00027e00


	//   ....[136]....
        /*0d24*/ 	.word	0x00027ea0


	//   ....[137]....
        /*0d28*/ 	.word	0x00027fd0


	//   ....[138]....
        /*0d2c*/ 	.word	0x00028050


	//   ....[139]....
        /*0d30*/ 	.word	0x000280d0


	//   ....[140]....
        /*0d34*/ 	.word	0x00028150


	//   ....[141]....
        /*0d38*/ 	.word	0x000281d0


	//   ....[142]....
        /*0d3c*/ 	.word	0x00028260


	//   ....[143]....
        /*0d40*/ 	.word	0x00028300


	//   ....[144]....
        /*0d44*/ 	.word	0x000283b0


	//   ....[145]....
        /*0d48*/ 	.word	0x00028430


	//   ....[146]....
        /*0d4c*/ 	.word	0x000284b0


	//   ....[147]....
        /*0d50*/ 	.word	0x00028530


	//   ....[148]....
        /*0d54*/ 	.word	0x000285c0


	//   ....[149]....
        /*0d58*/ 	.word	0x00028640


	//   ....[150]....
        /*0d5c*/ 	.word	0x000286e0


	//   ....[151]....
        /*0d60*/ 	.word	0x00028770


	//   ....[152]....
        /*0d64*/ 	.word	0x000288a0


	//----- nvinfo : EIATTR_REG_RECONFIG
	.align		4
.L_182:
        /*0d68*/ 	.byte	0x01, 0x54
	.zero		2


	//----- nvinfo : EIATTR_SYSCALL_OFFSETS
	.align		4
        /*0d6c*/ 	.byte	0x04, 0x46
        /*0d6e*/ 	.short	(.L_184 - .L_183)


	//   ....[0]....
.L_183:
        /*0d70*/ 	.word	0x00001b10


	//   ....[1]....
        /*0d74*/ 	.word	0x00001c60


	//   ....[2]....
        /*0d78*/ 	.word	0x0000c6e0


	//   ....[3]....
        /*0d7c*/ 	.word	0x0000ca50


	//   ....[4]....
        /*0d80*/ 	.word	0x00021420


	//   ....[5]....
        /*0d84*/ 	.word	0x00021580


	//   ....[6]....
        /*0d88*/ 	.word	0x00021680


	//   ....[7]....
        /*0d8c*/ 	.word	0x00022060


	//----- nvinfo : EIATTR_MBARRIER_INSTR_OFFSETS
	.align		4
.L_184:
        /*0d90*/ 	.byte	0x04, 0x39
        /*0d92*/ 	.short	(.L_186 - .L_185)


	//   ....[0]....
.L_185:
        /*0d94*/ 	.word	0x000002b0
        /*0d98*/ 	.word	0x000000ff
        /*0d9c*/ 	.word	0x00034800
        /*0da0*/ 	.short	0x0100
        /*0da2*/ 	.byte	0x08
	.zero		1


	//   ....[1]....
        /*0da4*/ 	.word	0x000002c0
        /*0da8*/ 	.word	0x000000ff
        /*0dac*/ 	.word	0x00034820
        /*0db0*/ 	.short	0x0100
        /*0db2*/ 	.byte	0x08
	.zero		1


	//   ....[2]....
        /*0db4*/ 	.word	0x000003b0
        /*0db8*/ 	.word	0x000000ff
        /*0dbc*/ 	.word	0x00034830
        /*0dc0*/ 	.short	0x0100
        /*0dc2*/ 	.byte	0x08
	.zero		1


	//   ....[3]....
        /*0dc4*/ 	.word	0x000003c0
        /*0dc8*/ 	.word	0x000000ff
        /*0dcc*/ 	.word	0x00034840
        /*0dd0*/ 	.short	0x0100
        /*0dd2*/ 	.byte	0x08
	.zero		1


	//   ....[4]....
        /*0dd4*/ 	.word	0x000003d0
        /*0dd8*/ 	.word	0x000000ff
        /*0ddc*/ 	.word	0x00034838
        /*0de0*/ 	.short	0x0100
        /*0de2*/ 	.byte	0x08
	.zero		1


	//   ....[5]....
        /*0de4*/ 	.word	0x000003e0
        /*0de8*/ 	.word	0x000000ff
        /*0dec*/ 	.word	0x00034848
        /*0df0*/ 	.short	0x0100
        /*0df2*/ 	.byte	0x08
	.zero		1


	//   ....[6]....
        /*0df4*/ 	.word	0x00000510
        /*0df8*/ 	.word	0x000000ff
        /*0dfc*/ 	.word	0x00034850
        /*0e00*/ 	.short	0x0100
        /*0e02*/ 	.byte	0x08
	.zero		1


	//   ....[7]....
        /*0e04*/ 	.word	0x00000520
        /*0e08*/ 	.word	0x000000ff
        /*0e0c*/ 	.word	0x00034860
        /*0e10*/ 	.short	0x0100
        /*0e12*/ 	.byte	0x08
	.zero		1


	//   ....[8]....
        /*0e14*/ 	.word	0x00000530
        /*0e18*/ 	.word	0x000000ff
        /*0e1c*/ 	.word	0x00034858
        /*0e20*/ 	.short	0x0100
        /*0e22*/ 	.byte	0x08
	.zero		1


	//   ....[9]....
        /*0e24*/ 	.word	0x00000540
        /*0e28*/ 	.word	0x000000ff
        /*0e2c*/ 	.word	0x00034868
        /*0e30*/ 	.short	0x0100
        /*0e32*/ 	.byte	0x08
	.zero		1


	//   ....[10]....
        /*0e34*/ 	.word	0x00000630
        /*0e38*/ 	.word	0x000000ff
        /*0e3c*/ 	.word	0x00034870
        /*0e40*/ 	.short	0x0100
        /*0e42*/ 	.byte	0x06
	.zero		1


	//   ....[11]....
        /*0e44*/ 	.word	0x00000640
        /*0e48*/ 	.word	0x000000ff
        /*0e4c*/ 	.word	0x00034880
        /*0e50*/ 	.short	0x0100
        /*0e52*/ 	.byte	0x06
	.zero		1


	//   ....[12]....
        /*0e54*/ 	.word	0x00000650
        /*0e58*/ 	.word	0x000000ff
        /*0e5c*/ 	.word	0x00034878
        /*0e60*/ 	.short	0x0100
        /*0e62*/ 	.byte	0x06
	.zero		1


	//   ....[13]....
        /*0e64*/ 	.word	0x00000660
        /*0e68*/ 	.word	0x000000ff
        /*0e6c*/ 	.word	0x00034888
        /*0e70*/ 	.short	0x0100
        /*0e72*/ 	.byte	0x06
	.zero		1


	//   ....[14]....
        /*0e74*/ 	.word	0x00000790
        /*0e78*/ 	.word	0x000000ff
        /*0e7c*/ 	.word	0x00034890
        /*0e80*/ 	.short	0x0100
        /*0e82*/ 	.byte	0x08
	.zero		1


	//   ....[15]....
        /*0e84*/ 	.word	0x000007a0
        /*0e88*/ 	.word	0x000000ff
        /*0e8c*/ 	.word	0x000348a0
        /*0e90*/ 	.short	0x0100
        /*0e92*/ 	.byte	0x08
	.zero		1


	//   ....[16]....
        /*0e94*/ 	.word	0x000007b0
        /*0e98*/ 	.word	0x000000ff
        /*0e9c*/ 	.word	0x00034898
        /*0ea0*/ 	.short	0x0100
        /*0ea2*/ 	.byte	0x08
	.zero		1


	//   ....[17]....
        /*0ea4*/ 	.word	0x000007c0
        /*0ea8*/ 	.word	0x000000ff
        /*0eac*/ 	.word	0x000348a8
        /*0eb0*/ 	.short	0x0100
        /*0eb2*/ 	.byte	0x08
	.zero		1


	//   ....[18]....
        /*0eb4*/ 	.word	0x000008f0
        /*0eb8*/ 	.word	0x000000ff
        /*0ebc*/ 	.word	0x000348b0
        /*0ec0*/ 	.short	0x0100
        /*0ec2*/ 	.byte	0x08
	.zero		1


	//   ....[19]....
        /*0ec4*/ 	.word	0x00000900
        /*0ec8*/ 	.word	0x000000ff
        /*0ecc*/ 	.word	0x000348c0
        /*0ed0*/ 	.short	0x0100
        /*0ed2*/ 	.byte	0x08
	.zero		1


	//   ....[20]....
        /*0ed4*/ 	.word	0x00000910
        /*0ed8*/ 	.word	0x000000ff
        /*0edc*/ 	.word	0x000348b8
        /*0ee0*/ 	.short	0x0100
        /*0ee2*/ 	.byte	0x08
	.zero		1


	//   ....[21]....
        /*0ee4*/ 	.word	0x00000920
        /*0ee8*/ 	.word	0x000000ff
        /*0eec*/ 	.word	0x000348c8
        /*0ef0*/ 	.short	0x0100
        /*0ef2*/ 	.byte	0x08
	.zero		1


	//   ....[22]....
        /*0ef4*/ 	.word	0x00003e90
        /*0ef8*/ 	.word	0x00000003
        /*0efc*/ 	.word	0x00034890
        /*0f00*/ 	.short	0x010a
        /*0f02*/ 	.byte	0x3f
	.zero		1


	//   ....[23]....
        /*0f04*/ 	.word	0x000078c0
        /*0f08*/ 	.word	0x00000003
        /*0f0c*/ 	.word	0x00034890
        /*0f10*/ 	.short	0x010a
        /*0f12*/ 	.byte	0x3f
	.zero		1


	//   ....[24]....
        /*0f14*/ 	.word	0x0000add0
        /*0f18*/ 	.word	0x00000003
        /*0f1c*/ 	.word	0x00034890
        /*0f20*/ 	.short	0x010a
        /*0f22*/ 	.byte	0x3f
	.zero		1


	//   ....[25]....
        /*0f24*/ 	.word	0x0000b7a0
        /*0f28*/ 	.word	0x0000002c
        /*0f2c*/ 	.word	0x00000000
        /*0f30*/ 	.short	0x0101
        /*0f32*/ 	.byte	0x3f
	.zero		1


	//   ....[26]....
        /*0f34*/ 	.word	0x0000b7e0
        /*0f38*/ 	.word	0x00000003
        /*0f3c*/ 	.word	0x000348b0
        /*0f40*/ 	.short	0x010a
        /*0f42*/ 	.byte	0x3f
	.zero		1


	//   ....[27]....
        /*0f44*/ 	.word	0x0000c140
        /*0f48*/ 	.word	0x00000003
        /*0f4c*/ 	.word	0x00000000
        /*0f50*/ 	.short	0x0101
        /*0f52*/ 	.byte	0x3f
	.zero		1


	//   ....[28]....
        /*0f54*/ 	.word	0x0000c770
        /*0f58*/ 	.word	0x00000002
        /*0f5c*/ 	.word	0x00034800
        /*0f60*/ 	.short	0x010a
        /*0f62*/ 	.byte	0x3f
	.zero		1


	//   ....[29]....
        /*0f64*/ 	.word	0x0000c7c0
        /*0f68*/ 	.word	0x00000002
        /*0f6c*/ 	.word	0x00034800
        /*0f70*/ 	.short	0x010a
        /*0f72*/ 	.byte	0x3f
	.zero		1


	//   ....[30]....
        /*0f74*/ 	.word	0x0000cdc0
        /*0f78*/ 	.word	0x00000002
        /*0f7c*/ 	.word	0x00034800
        /*0f80*/ 	.short	0x010a
        /*0f82*/ 	.byte	0x3f
	.zero		1


	//   ....[31]....
        /*0f84*/ 	.word	0x0000e830
        /*0f88*/ 	.word	0x00000002
        /*0f8c*/ 	.word	0x00034800
        /*0f90*/ 	.short	0x010a
        /*0f92*/ 	.byte	0x3f
	.zero		1


	//   ....[32]....
        /*0f94*/ 	.word	0x000104e0
        /*0f98*/ 	.word	0x00000000
        /*0f9c*/ 	.word	0x00034830
        /*0fa0*/ 	.short	0x010a
        /*0fa2*/ 	.byte	0x3f
	.zero		1


	//   ....[33]....
        /*0fa4*/ 	.word	0x00010560
        /*0fa8*/ 	.word	0x00000000
        /*0fac*/ 	.word	0x00034830
        /*0fb0*/ 	.short	0x010a
        /*0fb2*/ 	.byte	0x3f
	.zero		1


	//   ....[34]....
        /*0fb4*/ 	.word	0x00015050
        /*0fb8*/ 	.word	0x00000032
        /*0fbc*/ 	.word	0x00000000
        /*0fc0*/ 	.short	0x0101
        /*0fc2*/ 	.byte	0x3f
	.zero		1


	//   ....[35]....
        /*0fc4*/ 	.word	0x00016250
        /*0fc8*/ 	.word	0x00000007
        /*0fcc*/ 	.word	0x00034830
        /*0fd0*/ 	.short	0x010a
        /*0fd2*/ 	.byte	0x3f
	.zero		1


	//   ....[36]....
        /*0fd4*/ 	.word	0x000162a0
        /*0fd8*/ 	.word	0x00000007
        /*0fdc*/ 	.word	0x00034830
        /*0fe0*/ 	.short	0x010a
        /*0fe2*/ 	.byte	0x3f
	.zero		1


	//   ....[37]....
        /*0fe4*/ 	.word	0x00019a10
        /*0fe8*/ 	.word	0x00000007
        /*0fec*/ 	.word	0x00034850
        /*0ff0*/ 	.short	0x010a
        /*0ff2*/ 	.byte	0x3f
	.zero		1


	//   ....[38]....
        /*0ff4*/ 	.word	0x00019a50
        /*0ff8*/ 	.word	0x00000007
        /*0ffc*/ 	.word	0x00034850
        /*1000*/ 	.short	0x010a
        /*1002*/ 	.byte	0x3f
	.zero		1


	//   ....[39]....
        /*1004*/ 	.word	0x0001b210
        /*1008*/ 	.word	0x00000082
        /*100c*/ 	.word	0x00000000
        /*1010*/ 	.short	0x0101
        /*1012*/ 	.byte	0x3f
	.zero		1


	//   ....[40]....
        /*1014*/ 	.word	0x0001b360
        /*1018*/ 	.word	0x00000082
        /*101c*/ 	.word	0x00000000
        /*1020*/ 	.short	0x0101
        /*1022*/ 	.byte	0x3f
	.zero		1


	//   ....[41]....
        /*1024*/ 	.word	0x0001bef0
        /*1028*/ 	.word	0x0000000b
        /*102c*/ 	.word	0x00034850
        /*1030*/ 	.short	0x010a
        /*1032*/ 	.byte	0x3f
	.zero		1


	//   ....[42]....
        /*1034*/ 	.word	0x0001bf70
        /*1038*/ 	.word	0x0000000b
        /*103c*/ 	.word	0x00034850
        /*1040*/ 	.short	0x010a
        /*1042*/ 	.byte	0x3f
	.zero		1


	//   ....[43]....
        /*1044*/ 	.word	0x0001c830
        /*1048*/ 	.word	0x0000000a
        /*104c*/ 	.word	0x00000000
        /*1050*/ 	.short	0x0101
        /*1052*/ 	.byte	0x3f
	.zero		1


	//   ....[44]....
        /*1054*/ 	.word	0x0001dd60
        /*1058*/ 	.word	0x00000000
        /*105c*/ 	.word	0x00000000
        /*1060*/ 	.short	0x0101
        /*1062*/ 	.byte	0x3f
	.zero		1


	//   ....[45]....
        /*1064*/ 	.word	0x00020150
        /*1068*/ 	.word	0x00000004
        /*106c*/ 	.word	0x00034820
        /*1070*/ 	.short	0x010a
        /*1072*/ 	.byte	0x3f
	.zero		1


	//   ....[46]....
        /*1074*/ 	.word	0x00020230
        /*1078*/ 	.word	0x00000004
        /*107c*/ 	.word	0x000348a0
        /*1080*/ 	.short	0x010a
        /*1082*/ 	.byte	0x3f
	.zero		1


	//   ....[47]....
        /*1084*/ 	.word	0x00020580
        /*1088*/ 	.word	0x00000004
        /*108c*/ 	.word	0x000348c0
        /*1090*/ 	.short	0x010a
        /*1092*/ 	.byte	0x3f
	.zero		1


	//   ....[48]....
        /*1094*/ 	.word	0x00020a30
        /*1098*/ 	.word	0x00000006
        /*109c*/ 	.word	0x000348a0
        /*10a0*/ 	.short	0x010a
        /*10a2*/ 	.byte	0x3f
	.zero		1


	//   ....[49]....
        /*10a4*/ 	.word	0x00020d70
        /*10a8*/ 	.word	0x00000006
        /*10ac*/ 	.word	0x000348c0
        /*10b0*/ 	.short	0x010a
        /*10b2*/ 	.byte	0x3f
	.zero		1


	//   ....[50]....
        /*10b4*/ 	.word	0x00021af0
        /*10b8*/ 	.word	0x00000000
        /*10bc*/ 	.word	0x00034840
        /*10c0*/ 	.short	0x010a
        /*10c2*/ 	.byte	0x3f
	.zero		1


	//   ....[51]....
        /*10c4*/ 	.word	0x00022a40
        /*10c8*/ 	.word	0x00000009
        /*10cc*/ 	.word	0x00034800
        /*10d0*/ 	.short	0x0107
        /*10d2*/ 	.byte	0x3f
	.zero		1


	//   ....[52]....
        /*10d4*/ 	.word	0x00022b50
        /*10d8*/ 	.word	0x00000002
        /*10dc*/ 	.word	0x00034800
        /*10e0*/ 	.short	0x0101
        /*10e2*/ 	.byte	0x3f
	.zero		1


	//   ....[53]....
        /*10e4*/ 	.word	0x00022b70
        /*10e8*/ 	.word	0x00000002
        /*10ec*/ 	.word	0x00034820
        /*10f0*/ 	.short	0x010a
        /*10f2*/ 	.byte	0x3f
	.zero		1


	//   ....[54]....
        /*10f4*/ 	.word	0x00022f00
        /*10f8*/ 	.word	0x00000003
        /*10fc*/ 	.word	0x00034840
        /*1100*/ 	.short	0x010a
        /*1102*/ 	.byte	0x3f
	.zero		1


	//   ....[55]....
        /*1104*/ 	.word	0x000232c0
        /*1108*/ 	.word	0x00000003
        /*110c*/ 	.word	0x00000060
        /*1110*/ 	.short	0x010a
        /*1112*/ 	.byte	0x3f
	.zero		1


	//   ....[56]....
        /*1114*/ 	.word	0x000239c0
        /*1118*/ 	.word	0x00000003
        /*111c*/ 	.word	0x00034840
        /*1120*/ 	.short	0x010a
        /*1122*/ 	.byte	0x3f
	.zero		1


	//   ....[57]....
        /*1124*/ 	.word	0x00023d80
        /*1128*/ 	.word	0x00000002
        /*112c*/ 	.word	0x00000060
        /*1130*/ 	.short	0x010a
        /*1132*/ 	.byte	0x3f
	.zero		1


	//   ....[58]....
        /*1134*/ 	.word	0x000243b0
        /*1138*/ 	.word	0x00000002
        /*113c*/ 	.word	0x00034840
        /*1140*/ 	.short	0x010a
        /*1142*/ 	.byte	0x3f
	.zero		1


	//   ....[59]....
        /*1144*/ 	.word	0x00024770
        /*1148*/ 	.word	0x00000002
        /*114c*/ 	.word	0x00000060
        /*1150*/ 	.short	0x010a
        /*1152*/ 	.byte	0x3f
	.zero		1


	//   ....[60]....
        /*1154*/ 	.word	0x00024d30
        /*1158*/ 	.word	0x00000002
        /*115c*/ 	.word	0x00034860
        /*1160*/ 	.short	0x010a
        /*1162*/ 	.byte	0x3f
	.zero		1


	//   ....[61]....
        /*1164*/ 	.word	0x00025c30
        /*1168*/ 	.word	0x00000000
        /*116c*/ 	.word	0x00034820
        /*1170*/ 	.short	0x010a
        /*1172*/ 	.byte	0x3f
	.zero		1


	//   ....[62]....
        /*1174*/ 	.word	0x00025de0
        /*1178*/ 	.word	0x00000006
        /*117c*/ 	.word	0x00000000
        /*1180*/ 	.short	0x010a
        /*1182*/ 	.byte	0x3f
	.zero		1


	//   ....[63]....
        /*1184*/ 	.word	0x00025e50
        /*1188*/ 	.word	0x00000007
        /*118c*/ 	.word	0x00000000
        /*1190*/ 	.short	0x010a
        /*1192*/ 	.byte	0x3f
	.zero		1


	//   ....[64]....
        /*1194*/ 	.word	0x00025ec0
        /*1198*/ 	.word	0x00000004
        /*119c*/ 	.word	0x00000000
        /*11a0*/ 	.short	0x010a
        /*11a2*/ 	.byte	0x3f
	.zero		1


	//   ....[65]....
        /*11a4*/ 	.word	0x00025ef0
        /*11a8*/ 	.word	0x00000003
        /*11ac*/ 	.word	0x00000000
        /*11b0*/ 	.short	0x010a
        /*11b2*/ 	.byte	0x3f
	.zero		1


	//   ....[66]....
        /*11b4*/ 	.word	0x00025f50
        /*11b8*/ 	.word	0x00000003
        /*11bc*/ 	.word	0x00034890
        /*11c0*/ 	.short	0x010a
        /*11c2*/ 	.byte	0x3f
	.zero		1


	//   ....[67]....
        /*11c4*/ 	.word	0x00025fa0
        /*11c8*/ 	.word	0x00000003
        /*11cc*/ 	.word	0x00034890
        /*11d0*/ 	.short	0x010a
        /*11d2*/ 	.byte	0x3f
	.zero		1


	//   ....[68]....
        /*11d4*/ 	.word	0x00025ff0
        /*11d8*/ 	.word	0x00000003
        /*11dc*/ 	.word	0x00034890
        /*11e0*/ 	.short	0x010a
        /*11e2*/ 	.byte	0x3f
	.zero		1


	//   ....[69]....
        /*11e4*/ 	.word	0x00026040
        /*11e8*/ 	.word	0x00000003
        /*11ec*/ 	.word	0x000348b0
        /*11f0*/ 	.short	0x010a
        /*11f2*/ 	.byte	0x3f
	.zero		1


	//   ....[70]....
        /*11f4*/ 	.word	0x00026350
        /*11f8*/ 	.word	0x00000002
        /*11fc*/ 	.word	0x00034800
        /*1200*/ 	.short	0x010a
        /*1202*/ 	.byte	0x3f
	.zero		1


	//   ....[71]....
        /*1204*/ 	.word	0x00026560
        /*1208*/ 	.word	0x00000002
        /*120c*/ 	.word	0x00034800
        /*1210*/ 	.short	0x010a
        /*1212*/ 	.byte	0x3f
	.zero		1


	//   ....[72]....
        /*1214*/ 	.word	0x000265b0
        /*1218*/ 	.word	0x00000000
        /*121c*/ 	.word	0x00034830
        /*1220*/ 	.short	0x010a
        /*1222*/ 	.byte	0x3f
	.zero		1


	//   ....[73]....
        /*1224*/ 	.word	0x00026600
        /*1228*/ 	.word	0x00000007
        /*122c*/ 	.word	0x00034830
        /*1230*/ 	.short	0x010a
        /*1232*/ 	.byte	0x3f
	.zero		1


	//   ....[74]....
        /*1234*/ 	.word	0x00026650
        /*1238*/ 	.word	0x00000007
        /*123c*/ 	.word	0x00034850
        /*1240*/ 	.short	0x010a
        /*1242*/ 	.byte	0x3f
	.zero		1


	//   ....[75]....
        /*1244*/ 	.word	0x000266a0
        /*1248*/ 	.word	0x0000000b
        /*124c*/ 	.word	0x00034850
        /*1250*/ 	.short	0x010a
        /*1252*/ 	.byte	0x3f
	.zero		1


	//   ....[76]....
        /*1254*/ 	.word	0x00026c80
        /*1258*/ 	.word	0x00000003
        /*125c*/ 	.word	0x00034820
        /*1260*/ 	.short	0x010a
        /*1262*/ 	.byte	0x3f
	.zero		1


	//   ....[77]....
        /*1264*/ 	.word	0x00026cd0
        /*1268*/ 	.word	0x00000004
        /*126c*/ 	.word	0x000348a0
        /*1270*/ 	.short	0x010a
        /*1272*/ 	.byte	0x3f
	.zero		1


	//   ....[78]....
        /*1274*/ 	.word	0x00026d20
        /*1278*/ 	.word	0x00000004
        /*127c*/ 	.word	0x000348c0
        /*1280*/ 	.short	0x010a
        /*1282*/ 	.byte	0x3f
	.zero		1


	//   ....[79]....
        /*1284*/ 	.word	0x00026d70
        /*1288*/ 	.word	0x00000006
        /*128c*/ 	.word	0x000348a0
        /*1290*/ 	.short	0x010a
        /*1292*/ 	.byte	0x3f
	.zero		1


	//   ....[80]....
        /*1294*/ 	.word	0x00026dc0
        /*1298*/ 	.word	0x00000006
        /*129c*/ 	.word	0x000348c0
        /*12a0*/ 	.short	0x010a
        /*12a2*/ 	.byte	0x3f
	.zero		1


	//   ....[81]....
        /*12a4*/ 	.word	0x00026f60
        /*12a8*/ 	.word	0x00000000
        /*12ac*/ 	.word	0x00034840
        /*12b0*/ 	.short	0x010a
        /*12b2*/ 	.byte	0x3f
	.zero		1


	//   ....[82]....
        /*12b4*/ 	.word	0x00027b20
        /*12b8*/ 	.word	0x00000002
        /*12bc*/ 	.word	0x00034820
        /*12c0*/ 	.short	0x010a
        /*12c2*/ 	.byte	0x3f
	.zero		1


	//   ....[83]....
        /*12c4*/ 	.word	0x00027b70
        /*12c8*/ 	.word	0x00000003
        /*12cc*/ 	.word	0x00034840
        /*12d0*/ 	.short	0x010a
        /*12d2*/ 	.byte	0x3f
	.zero		1


	//   ....[84]....
        /*12d4*/ 	.word	0x00027bc0
        /*12d8*/ 	.word	0x00000003
        /*12dc*/ 	.word	0x00000060
        /*12e0*/ 	.short	0x010a
        /*12e2*/ 	.byte	0x3f
	.zero		1


	//   ....[85]....
        /*12e4*/ 	.word	0x00027c10
        /*12e8*/ 	.word	0x00000003
        /*12ec*/ 	.word	0x00034840
        /*12f0*/ 	.short	0x010a
        /*12f2*/ 	.byte	0x3f
	.zero		1


	//   ....[86]....
        /*12f4*/ 	.word	0x00027c60
        /*12f8*/ 	.word	0x00000002
        /*12fc*/ 	.word	0x00000060
        /*1300*/ 	.short	0x010a
        /*1302*/ 	.byte	0x3f
	.zero		1


	//   ....[87]....
        /*1304*/ 	.word	0x00027cb0
        /*1308*/ 	.word	0x00000002
        /*130c*/ 	.word	0x00034840
        /*1310*/ 	.short	0x010a
        /*1312*/ 	.byte	0x3f
	.zero		1


	//   ....[88]....
        /*1314*/ 	.word	0x00027d00
        /*1318*/ 	.word	0x00000002
        /*131c*/ 	.word	0x00000060
        /*1320*/ 	.short	0x010a
        /*1322*/ 	.byte	0x3f
	.zero		1


	//   ....[89]....
        /*1324*/ 	.word	0x00027d50
        /*1328*/ 	.word	0x00000002
        /*132c*/ 	.word	0x00034860
        /*1330*/ 	.short	0x010a
        /*1332*/ 	.byte	0x3f
	.zero		1


	//   ....[90]....
        /*1334*/ 	.word	0x000287c0
        /*1338*/ 	.word	0x00000000
        /*133c*/ 	.word	0x00034820
        /*1340*/ 	.short	0x010a
        /*1342*/ 	.byte	0x3f
	.zero		1


	//   ....[91]....
        /*1344*/ 	.word	0x00028960
        /*1348*/ 	.word	0x00000006
        /*134c*/ 	.word	0x00000000
        /*1350*/ 	.short	0x010a
        /*1352*/ 	.byte	0x3f
	.zero		1


	//   ....[92]....
        /*1354*/ 	.word	0x000289b0
        /*1358*/ 	.word	0x00000007
        /*135c*/ 	.word	0x00000000
        /*1360*/ 	.short	0x010a
        /*1362*/ 	.byte	0x3f
	.zero		1


	//   ....[93]....
        /*1364*/ 	.word	0x00028a00
        /*1368*/ 	.word	0x00000004
        /*136c*/ 	.word	0x00000000
        /*1370*/ 	.short	0x010a
        /*1372*/ 	.byte	0x3f
	.zero		1


	//----- nvinfo : EIATTR_NUM_MBARRIERS
	.align		4
.L_186:
        /*1374*/ 	.byte	0x03, 0x38
        /*1376*/ 	.short	0x0016


	//----- nvinfo : EIATTR_EXIT_INSTR_OFFSETS
	.align		4
        /*1378*/ 	.byte	0x04, 0x1c
        /*137a*/ 	.short	(.L_188 - .L_187)


	//   ....[0]....
.L_187:
        /*137c*/ 	.word	0x00025f40


	//----- nvinfo : EIATTR_MAX_THREADS
	.align		4
.L_188:
        /*1380*/ 	.byte	0x04, 0x05
        /*1382*/ 	.short	(.L_190 - .L_189)
.L_189:
        /*1384*/ 	.word	0x00000180
        /*1388*/ 	.word	0x00000001
        /*138c*/ 	.word	0x00000001


	//----- nvinfo : EIATTR_CRS_STACK_SIZE
	.align		4
.L_190:
        /*1390*/ 	.byte	0x04, 0x1e
        /*1392*/ 	.short	(.L_192 - .L_191)
.L_191:
        /*1394*/ 	.word	0x00000000


	//----- nvinfo : EIATTR_CBANK_PARAM_SIZE
	.align		4
.L_192:
        /*1398*/ 	.byte	0x03, 0x19
        /*139a*/ 	.short	0x0af0


	//----- nvinfo : EIATTR_PARAM_CBANK
	.align		4
        /*139c*/ 	.byte	0x04, 0x0a
        /*139e*/ 	.short	(.L_194 - .L_193)
	.align		4
.L_193:
        /*13a0*/ 	.word	index@(.nv.constant0._ZN7cutlass13device_kernelIN5flash11enable_sm90INS1_16FlashAttnFwdSm90INS1_25CollectiveMainloopFwdSm90ILi2EN4cute5tupleIJNS5_1CILi1EEES8_S8_EEENS6_IJNS7_ILi128EEENS7_ILi176EEESA_EEELi128ENS_6half_tEfNS_4arch4Sm90ELb0ELb0ELb0ELb1ELb0ELb1ELb0ELb1ELb1ELb1ELb0ELb0EEENS1_21CollectiveEpilogueFwdINS6_IJSA_SA_SB_EEES9_SD_SF_Li256ELb1ELb1ELb0ELb0EEENS1_36VarlenDynamicPersistentTileSchedulerILi128ELi176ELi256ELi128ELb0ELb1ELb1ELb0ELb1ELb1EEEEEEEEEvNT_6ParamsE)
        /*13a4*/ 	.short	0x0210
        /*13a6*/ 	.short	0x0af0


	//----- nvinfo : EIATTR_SW_WAR
	.align		4
.L_194:
        /*13a8*/ 	.byte	0x04, 0x36
        /*13aa*/ 	.short	(.L_196 - .L_195)
.L_195:
        /*13ac*/ 	.word	0x00000008
.L_196:


//--------------------- .nv.info._ZN7cutlass13device_kernelIN5flash11enable_sm90INS1_16FlashAttnFwdSm90INS1_25CollectiveMainloopFwdSm90ILi2EN4cute5tupleIJNS5_1CILi1EEES8_S8_EEENS6_IJNS7_ILi128EEESA_SA_EEELi128ENS_6half_tEfNS_4arch4Sm90ELb0ELb1ELb0ELb0ELb0ELb0ELb0ELb1ELb1ELb1ELb0ELb0EEENS1_21CollectiveEpilogueFwdISB_S9_SC_SE_Li256ELb0ELb1ELb0ELb0EEENS1_30DynamicPersistentTileSchedulerILi256ELi128ELb0ELb1ELb1EEEEEEEEEvNT_6ParamsE --------------------------
	.section	.nv.info._ZN7cutlass13device_kernelIN5flash11enable_sm90INS1_16FlashAttnFwdSm90INS1_25CollectiveMainloopFwdSm90ILi2EN4cute5tupleIJNS5_1CILi1EEES8_S8_EEENS6_IJNS7_ILi128EEESA_SA_EEELi128ENS_6half_tEfNS_4arch4Sm90ELb0ELb1ELb0ELb0ELb0ELb0ELb0ELb1ELb1ELb1ELb0ELb0EEENS1_21CollectiveEpilogueFwdISB_S9_SC_SE_Li256ELb0ELb1ELb0ELb0EEENS1_30DynamicPersistentTileSchedulerILi256ELi128ELb0ELb1ELb1EEEEEEEEEvNT_6ParamsE,"",@"SHT_CUDA_INFO"
	.sectionflags	@""
	.align	4


	//----- nvinfo : EIATTR_CUDA_API_VERSION
	.align		4
        /*0000*/ 	.byte	0x04, 0x37
        /*0002*/ 	.short	(.L_198 - .L_197)
.L_197:
        /*0004*/ 	.word	0x00000082


	//----- nvinfo : EIATTR_KPARAM_INFO
	.align		4
.L_198:
        /*0008*/ 	.byte	0x04, 0x17
        /*000a*/ 	.short	(.L_200 - .L_199)
.L_199:
        /*000c*/ 	.word	0x00000000
        /*0010*/ 	.short	0x0000
        /*0012*/ 	.short	0x0070
        /*0014*/ 	.byte	0x00, 0xf0, 0x01, 0x2a


	//----- nvinfo : EIATTR_SPARSE_MMA_MASK
	.align		4
.L_200:
        /*0018*/ 	.byte	0x03, 0x50
        /*001a*/ 	.short	0x0000


	//----- nvinfo : EIATTR_MAXREG_COUNT
	.align		4
        /*001c*/ 	.byte	0x03, 0x1b
        /*001e*/ 	.short	0x00a8


	//----- nvinfo : EIATTR_NUM_BARRIERS
	.align		4
        /*0020*/ 	.byte	0x02, 0x4c
        /*0022*/ 	.byte	0x10
	.zero		1


	//----- nvinfo : EIATTR_EXTERNS
	.align		4
        /*0024*/ 	.byte	0x04, 0x0f
        /*0026*/ 	.short	(.L_202 - .L_201)


	//   ....[0]....
	.align		4
.L_201:
        /*0028*/ 	.word	index@(__assertfail)


	//----- nvinfo : EIATTR_ANNOTATIONS
	.align		4
.L_202:
        /*002c*/ 	.byte	0x04, 0x55
        /*002e*/ 	.short	(.L_204 - .L_203)


	//   ....[0]....
.L_203:
        /* <DEDUP_REMOVED lines=24> */


	//----- nvinfo : EIATTR_MERCURY_ISA_VERSION
	.align		4
.L_204:
        /*01a0*/ 	.byte	0x03, 0x5f
        /*01a2*/ 	.short	0x0101


	//----- nvinfo : EIATTR_INT_WARP_WIDE_INSTR_OFFSETS
	.align		4
        /*01a4*/ 	.byte	0x04, 0x31
        /*01a6*/ 	.short	(.L_206 - .L_205)


	//   ....[0]....
.L_205:
        /*01a8*/ 	.word	0x00000130


	//   ....[1]....
        /*01ac*/ 	.word	0x00000170


	//   ....[2]....
        /*01b0*/ 	.word	0x000001e0


	//   ....[3]....
        /*01b4*/ 	.word	0x00010290


	//   ....[4]....
        /*01b8*/ 	.word	0x00010320


	//   ....[5]....
        /*01bc*/ 	.word	0x00013680


	//   ....[6]....
        /*01c0*/ 	.word	0x00013710


	//----- nvinfo : EIATTR_COOP_GROUP_MASK_REGIDS
	.align		4
.L_206:
        /*01c4*/ 	.byte	0x04, 0x29
        /*01c6*/ 	.short	(.L_208 - .L_207)


	//   ....[0]....
.L_207:
        /*01c8*/ 	.word	0xffffffff


	//   ....[1]....
        /*01cc*/ 	.word	0xffffffff


	//   ....[2]....
        /*01d0*/ 	.word	0xffffffff


	//   ....[3]....
        /*01d4*/ 	.word	0xffffffff


	//   ....[4]....
        /*01d8*/ 	.word	0xffffffff


	//   ....[5]....
        /*01dc*/ 	.word	0xffffffff


	//   ....[6]....
        /*01e0*/ 	.word	0xffffffff


	//   ....[7]....
        /*01e4*/ 	.word	0xffffffff


	//   ....[8]....
        /*01e8*/ 	.word	0xffffffff


	//   ....[9]....
        /*01ec*/ 	.word	0xffffffff


	//   ....[10]....
        /*01f0*/ 	.word	0xffffffff


	//   ....[11]....
        /*01f4*/ 	.word	0xffffffff


	//   ....[12]....
        /*01f8*/ 	.word	0xffffffff


	//   ....[13]....
        /*01fc*/ 	.word	0xffffffff


	//   ....[14]....
        /*0200*/ 	.word	0xffffffff


	//   ....[15]....
        /*0204*/ 	.word	0xffffffff


	//   ....[16]....
        /*0208*/ 	.word	0xffffffff


	//   ....[17]....
        /*020c*/ 	.word	0xffffffff


	//   ....[18]....
        /*0210*/ 	.word	0xffffffff


	//   ....[19]....
        /*0214*/ 	.word	0xffffffff


	//   ....[20]....
        /*0218*/ 	.word	0xffffffff


	//   ....[21]....
        /*021c*/ 	.word	0xffffffff


	//   ....[22]....
        /*0220*/ 	.word	0xffffffff


	//   ....[23]....
        /*0224*/ 	.word	0xffffffff


	//   ....[24]....
        /*0228*/ 	.word	0xffffffff


	//   ....[25]....
        /*022c*/ 	.word	0xffffffff


	//   ....[26]....
        /*0230*/ 	.word	0xffffffff


	//   ....[27]....
        /*0234*/ 	.word	0xffffffff


	//   ....[28]....
        /*0238*/ 	.word	0xffffffff


	//   ....[29]....
        /*023c*/ 	.word	0xffffffff


	//   ....[30]....
        /*0240*/ 	.word	0xffffffff


	//   ....[31]....
        /*0244*/ 	.word	0xffffffff


	//   ....[32]....
        /*0248*/ 	.word	0xffffffff


	//   ....[33]....
        /*024c*/ 	.word	0xffffffff


	//   ....[34]....
        /*0250*/ 	.word	0xffffffff


	//   ....[35]....
        /*0254*/ 	.word	0xffffffff


	//   ....[36]....
        /*0258*/ 	.word	0xffffffff


	//   ....[37]....
        /*025c*/ 	.word	0xffffffff


	//   ....[38]....
        /*0260*/ 	.word	0xffffffff


	//   ....[39]....
        /*0264*/ 	.word	0xffffffff


	//   ....[40]....
        /*0268*/ 	.word	0xffffffff


	//   ....[41]....
        /*026c*/ 	.word	0xffffffff


	//   ....[42]....
        /*0270*/ 	.word	0xffffffff


	//   ....[43]....
        /*0274*/ 	.word	0xffffffff


	//   ....[44]....
        /*0278*/ 	.word	0xffffffff


	//   ....[45]....
        /*027c*/ 	.word	0xffffffff


	//   ....[46]....
        /*0280*/ 	.word	0xffffffff


	//   ....[47]....
        /*0284*/ 	.word	0xffffffff


	//   ....[48]....
        /*0288*/ 	.word	0xffffffff


	//   ....[49]....
        /*028c*/ 	.word	0xffffffff


	//   ....[50]....
        /*0290*/ 	.word	0xffffffff


	//   ....[51]....
        /*0294*/ 	.word	0xffffffff


	//   ....[52]....
        /*0298*/ 	.word	0xffffffff


	//   ....[53]....
        /*029c*/ 	.word	0xffffffff


	//   ....[54]....
        /*02a0*/ 	.word	0xffffffff


	//   ....[55]....
        /*02a4*/ 	.word	0xffffffff


	//   ....[56]....
        /*02a8*/ 	.word	0xffffffff


	//   ....[57]....
        /*02ac*/ 	.word	0xffffffff


	//   ....[58]....
        /*02b0*/ 	.word	0xffffffff


	//   ....[59]....
        /*02b4*/ 	.word	0xffffffff


	//   ....[60]....
        /*02b8*/ 	.word	0xffffffff


	//   ....[61]....
        /*02bc*/ 	.word	0xffffffff


	//   ....[62]....
        /*02c0*/ 	.word	0xffffffff


	//   ....[63]....
        /*02c4*/ 	.word	0xffffffff


	//   ....[64]....
        /*02c8*/ 	.word	0xffffffff


	//   ....[65]....
        /*02cc*/ 	.word	0xffffffff


	//   ....[66]....
        /*02d0*/ 	.word	0xffffffff


	//   ....[67]....
        /*02d4*/ 	.word	0xffffffff


	//   ....[68]....
        /*02d8*/ 	.word	0xffffffff


	//   ....[69]....
        /*02dc*/ 	.word	0xffffffff


	//   ....[70]....
        /*02e0*/ 	.word	0xffffffff


	//   ....[71]....
        /*02e4*/ 	.word	0xffffffff


	//   ....[72]....
        /*02e8*/ 	.word	0xffffffff


	//   ....[73]....
        /*02ec*/ 	.word	0xffffffff


	//   ....[74]....
        /*02f0*/ 	.word	0x0500000f


	//   ....[75]....
        /*02f4*/ 	.word	0x0500000f


	//   ....[76]....
        /*02f8*/ 	.word	0x0500000f


	//   ....[77]....
        /*02fc*/ 	.word	0x0500000f


	//   ....[78]....
        /*0300*/ 	.word	0x0500000f


	//   ....[79]....
        /*0304*/ 	.word	0x0500000f


	//   ....[80]....
        /*0308*/ 	.word	0x0500000f


	//   ....[81]....
        /*030c*/ 	.word	0x0500000f


	//   ....[82]....
        /*0310*/ 	.word	0x0500000f


	//   ....[83]....
        /*0314*/ 	.word	0x0500000f


	//   ....[84]....
        /*0318*/ 	.word	0x0500000f


	//   ....[85]....
        /*031c*/ 	.word	0x0500000f


	//   ....[86]....
        /*0320*/ 	.word	0x0500000f


	//   ....[87]....
        /*0324*/ 	.word	0x0500000f


	//   ....[88]....
        /*0328*/ 	.word	0x0500000f


	//   ....[89]....
        /*032c*/ 	.word	0x0500000f


	//   ....[90]....
        /*0330*/ 	.word	0x0500000f


	//   ....[91]....
        /*0334*/ 	.word	0x0500000f


	//   ....[92]....
        /*0338*/ 	.word	0x0500000f


	//----- nvinfo : EIATTR_COOP_GROUP_INSTR_OFFSETS
	.align		4
.L_208:
        /*033c*/ 	.byte	0x04, 0x28
        /*033e*/ 	.short	(.L_210 - .L_209)


	//   ....[0]....
.L_209:
        /*0340*/ 	.word	0x00000070


	//   ....[1]....
        /*0344*/ 	.word	0x00000140


	//   ....[2]....
        /*0348*/ 	.word	0x00000190


	//   ....[3]....
        /*034c*/ 	.word	0x000003c0


	//   ....[4]....
        /*0350*/ 	.word	0x00000520


	//   ....[5]....
        /*0354*/ 	.word	0x00000640


	//   ....[6]....
        /*0358*/ 	.word	0x000007a0


	//   ....[7]....
        /*035c*/ 	.word	0x000017b0


	//   ....[8]....
        /*0360*/ 	.word	0x00001f10


	//   ....[9]....
        /*0364*/ 	.word	0x00002c30


	//   ....[10]....
        /*0368*/ 	.word	0x000033a0


	//   ....[11]....
        /*036c*/ 	.word	0x000037b0


	//   ....[12]....
        /*0370*/ 	.word	0x00003dd0


	//   ....[13]....
        /*0374*/ 	.word	0x00003e40


	//   ....[14]....
        /*0378*/ 	.word	0x000055a0


	//   ....[15]....
        /*037c*/ 	.word	0x000057a0


	//   ....[16]....
        /*0380*/ 	.word	0x00006300


	//   ....[17]....
        /*0384*/ 	.word	0x00006320


	//   ....[18]....
        /*0388*/ 	.word	0x00006d90


	//   ....[19]....
        /*038c*/ 	.word	0x00006e20


	//   ....[20]....
        /*0390*/ 	.word	0x000087c0


	//   ....[21]....
        /*0394*/ 	.word	0x00008800


	//   ....[22]....
        /*0398*/ 	.word	0x00008cc0


	//   ....[23]....
        /*039c*/ 	.word	0x00008d90


	//   ....[24]....
        /*03a0*/ 	.word	0x0000a660


	//   ....[25]....
        /*03a4*/ 	.word	0x0000aaf0


	//   ....[26]....
        /*03a8*/ 	.word	0x0000b6e0


	//   ....[27]....
        /*03ac*/ 	.word	0x0000b7e0


	//   ....[28]....
        /*03b0*/ 	.word	0x0000c040


	//   ....[29]....
        /*03b4*/ 	.word	0x0000c0d0


	//   ....[30]....
        /*03b8*/ 	.word	0x0000d1c0


	//   ....[31]....
        /*03bc*/ 	.word	0x0000d200


	//   ....[32]....
        /*03c0*/ 	.word	0x0000d2f0


	//   ....[33]....
        /*03c4*/ 	.word	0x0000d300


	//   ....[34]....
        /*03c8*/ 	.word	0x0000e440


	//   ....[35]....
        /*03cc*/ 	.word	0x0000e4a0


	//   ....[36]....
        /*03d0*/ 	.word	0x0000e4f0


	//   ....[37]....
        /*03d4*/ 	.word	0x0000e550


	//   ....[38]....
        /*03d8*/ 	.word	0x0000ea30


	//   ....[39]....
        /*03dc*/ 	.word	0x0000ea40


	//   ....[40]....
        /*03e0*/ 	.word	0x0000eb00


	//   ....[41]....
        /*03e4*/ 	.word	0x0000eb20


	//   ....[42]....
        /*03e8*/ 	.word	0x0000ebe0


	//   ....[43]....
        /*03ec*/ 	.word	0x0000ec00


	//   ....[44]....
        /*03f0*/ 	.word	0x0000ecd0


	//   ....[45]....
        /*03f4*/ 	.word	0x0000ecf0


	//   ....[46]....
        /*03f8*/ 	.word	0x0000f390


	//   ....[47]....
        /*03fc*/ 	.word	0x0000f3b0


	//   ....[48]....
        /*0400*/ 	.word	0x0000f470


	//   ....[49]....
        /*0404*/ 	.word	0x0000f490


	//   ....[50]....
        /*0408*/ 	.word	0x0000f550


	//   ....[51]....
        /*040c*/ 	.word	0x0000f570


	//   ....[52]....
        /*0410*/ 	.word	0x0000f640


	//   ....[53]....
        /*0414*/ 	.word	0x0000f660


	//   ....[54]....
        /*0418*/ 	.word	0x0000f7e0


	//   ....[55]....
        /*041c*/ 	.word	0x00010890


	//   ....[56]....
        /*0420*/ 	.word	0x00011280


	//   ....[57]....
        /*0424*/ 	.word	0x00011290


	//   ....[58]....
        /*0428*/ 	.word	0x00011300


	//   ....[59]....
        /*042c*/ 	.word	0x00011340


	//   ....[60]....
        /*0430*/ 	.word	0x000113e0


	//   ....[61]....
        /*0434*/ 	.word	0x000113f0


	//   ....[62]....
        /*0438*/ 	.word	0x00011470


	//   ....[63]....
        /*043c*/ 	.word	0x00011480


	//   ....[64]....
        /*0440*/ 	.word	0x00011500


	//   ....[65]....
        /*0444*/ 	.word	0x00011510


	//   ....[66]....
        /*0448*/ 	.word	0x00011590


	//   ....[67]....
        /*044c*/ 	.word	0x000115a0


	//   ....[68]....
        /*0450*/ 	.word	0x00011620


	//   ....[69]....
        /*0454*/ 	.word	0x00011630


	//   ....[70]....
        /*0458*/ 	.word	0x00011640


	//   ....[71]....
        /*045c*/ 	.word	0x00011650


	//   ....[72]....
        /*0460*/ 	.word	0x00013c60


	//   ....[73]....
        /*0464*/ 	.word	0x00013e50


	//   ....[74]....
        /*0468*/ 	.word	0x00014480


	//   ....[75]....
        /*046c*/ 	.word	0x00014600


	//   ....[76]....
        /*0470*/ 	.word	0x00014650


	//   ....[77]....
        /*0474*/ 	.word	0x000146e0


	//   ....[78]....
        /*0478*/ 	.word	0x000147c0


	//   ....[79]....
        /*047c*/ 	.word	0x00014820


	//   ....[80]....
        /*0480*/ 	.word	0x00014930


	//   ....[81]....
        /*0484*/ 	.word	0x00014990


	//   ....[82]....
        /*0488*/ 	.word	0x00014a80


	//   ....[83]....
        /*048c*/ 	.word	0x00014ae0


	//   ....[84]....
        /*0490*/ 	.word	0x00014bd0


	//   ....[85]....
        /*0494*/ 	.word	0x00014c30


	//   ....[86]....
        /*0498*/ 	.word	0x00014d20


	//   ....[87]....
        /*049c*/ 	.word	0x00014d80


	//   ....[88]....
        /*04a0*/ 	.word	0x00014e60


	//   ....[89]....
        /*04a4*/ 	.word	0x00014ec0


	//   ....[90]....
        /*04a8*/ 	.word	0x00014f90


	//   ....[91]....
        /*04ac*/ 	.word	0x000152b0


	//   ....[92]....
        /*04b0*/ 	.word	0x000153d0


	//----- nvinfo : EIATTR_REG_RECONFIG
	.align		4
.L_210:
        /*04b4*/ 	.byte	0x01, 0x54
	.zero		2


	//----- nvinfo : EIATTR_SYSCALL_OFFSETS
	.align		4
        /*04b8*/ 	.byte	0x04, 0x46
        /*04ba*/ 	.short	(.L_212 - .L_211)


	//   ....[0]....
.L_211:
        /*04bc*/ 	.word	0x00001990


	//   ....[1]....
        /*04c0*/ 	.word	0x00010490


	//   ....[2]....
        /*04c4*/ 	.word	0x000105e0


	//   ....[3]....
        /*04c8*/ 	.word	0x000106d0


	//   ....[4]....
        /*04cc*/ 	.word	0x00010e80


	//----- nvinfo : EIATTR_MBARRIER_INSTR_OFFSETS
	.align		4
.L_212:
        /*04d0*/ 	.byte	0x04, 0x39
        /*04d2*/ 	.short	(.L_214 - .L_213)


	//   ....[0]....
.L_213:
        /*04d4*/ 	.word	0x00000270
        /*04d8*/ 	.word	0x000000ff
        /*04dc*/ 	.word	0x00028800
        /*04e0*/ 	.short	0x0100
        /*04e2*/ 	.byte	0x08
	.zero		1


	//   ....[1]....
        /*04e4*/ 	.word	0x00000280
        /*04e8*/ 	.word	0x000000ff
        /*04ec*/ 	.word	0x00028820
        /*04f0*/ 	.short	0x0100
        /*04f2*/ 	.byte	0x08
	.zero		1


	//   ....[2]....
        /*04f4*/ 	.word	0x00000370
        /*04f8*/ 	.word	0x000000ff
        /*04fc*/ 	.word	0x00028830
        /*0500*/ 	.short	0x0100
        /*0502*/ 	.byte	0x08
	.zero		1


	//   ....[3]....
        /*0504*/ 	.word	0x00000380
        /*0508*/ 	.word	0x000000ff
        /*050c*/ 	.word	0x00028840
        /*0510*/ 	.short	0x0100
        /*0512*/ 	.byte	0x08
	.zero		1


	//   ....[4]....
        /*0514*/ 	.word	0x00000390
        /*0518*/ 	.word	0x000000ff
        /*051c*/ 	.word	0x00028838
        /*0520*/ 	.short	0x0100
        /*0522*/ 	.byte	0x08
	.zero		1


	//   ....[5]....
        /*0524*/ 	.word	0x000003a0
        /*0528*/ 	.word	0x000000ff
        /*052c*/ 	.word	0x00028848
        /*0530*/ 	.short	0x0100
        /*0532*/ 	.byte	0x08
	.zero		1


	//   ....[6]....
        /*0534*/ 	.word	0x000004d0
        /*0538*/ 	.word	0x000000ff
        /*053c*/ 	.word	0x00028850
        /*0540*/ 	.short	0x0100
        /*0542*/ 	.byte	0x08
	.zero		1


	//   ....[7]....
        /*0544*/ 	.word	0x000004e0
        /*0548*/ 	.word	0x000000ff
        /*054c*/ 	.word	0x00028860
        /*0550*/ 	.short	0x0100
        /*0552*/ 	.byte	0x08
	.zero		1


	//   ....[8]....
        /*0554*/ 	.word	0x000004f0
        /*0558*/ 	.word	0x000000ff
        /*055c*/ 	.word	0x00028858
        /*0560*/ 	.short	0x0100
        /*0562*/ 	.byte	0x08
	.zero		1


	//   ....[9]....
        /*0564*/ 	.word	0x00000500
        /*0568*/ 	.word	0x000000ff
        /*056c*/ 	.word	0x00028868
        /*0570*/ 	.short	0x0100
        /*0572*/ 	.byte	0x08
	.zero		1


	//   ....[10]....
        /*0574*/ 	.word	0x000005f0
        /*0578*/ 	.word	0x000000ff
        /*057c*/ 	.word	0x00028870
        /*0580*/ 	.short	0x0100
        /*0582*/ 	.byte	0x06
	.zero		1


	//   ....[11]....
        /*0584*/ 	.word	0x00000600
        /*0588*/ 	.word	0x000000ff
        /*058c*/ 	.word	0x00028880
        /*0590*/ 	.short	0x0100
        /*0592*/ 	.byte	0x06
	.zero		1


	//   ....[12]....
        /*0594*/ 	.word	0x00000610
        /*0598*/ 	.word	0x000000ff
        /*059c*/ 	.word	0x00028878
        /*05a0*/ 	.short	0x0100
        /*05a2*/ 	.byte	0x06
	.zero		1


	//   ....[13]....
        /*05a4*/ 	.word	0x00000620
        /*05a8*/ 	.word	0x000000ff
        /*05ac*/ 	.word	0x00028888
        /*05b0*/ 	.short	0x0100
        /*05b2*/ 	.byte	0x06
	.zero		1


	//   ....[14]....
        /*05b4*/ 	.word	0x00000750
        /*05b8*/ 	.word	0x000000ff
        /*05bc*/ 	.word	0x00028890
        /*05c0*/ 	.short	0x0100
        /*05c2*/ 	.byte	0x08
	.zero		1


	//   ....[15]....
        /*05c4*/ 	.word	0x00000760
        /*05c8*/ 	.word	0x000000ff
        /*05cc*/ 	.word	0x000288a0
        /*05d0*/ 	.short	0x0100
        /*05d2*/ 	.byte	0x08
	.zero		1


	//   ....[16]....
        /*05d4*/ 	.word	0x00000770
        /*05d8*/ 	.word	0x000000ff
        /*05dc*/ 	.word	0x00028898
        /*05e0*/ 	.short	0x0100
        /*05e2*/ 	.byte	0x08
	.zero		1


	//   ....[17]....
        /*05e4*/ 	.word	0x00000780
        /*05e8*/ 	.word	0x000000ff
        /*05ec*/ 	.word	0x000288a8
        /*05f0*/ 	.short	0x0100
        /*05f2*/ 	.byte	0x08
	.zero		1


	//   ....[18]....
        /*05f4*/ 	.word	0x000008b0
        /*05f8*/ 	.word	0x000000ff
        /*05fc*/ 	.word	0x000288b0
        /*0600*/ 	.short	0x0100
        /*0602*/ 	.byte	0x08
	.zero		1


	//   ....[19]....
        /*0604*/ 	.word	0x000008c0
        /*0608*/ 	.word	0x000000ff
        /*060c*/ 	.word	0x000288c0
        /*0610*/ 	.short	0x0100
        /*0612*/ 	.byte	0x08
	.zero		1


	//   ....[20]....
        /*0614*/ 	.word	0x000008d0
        /*0618*/ 	.word	0x000000ff
        /*061c*/ 	.word	0x000288b8
        /*0620*/ 	.short	0x0100
        /*0622*/ 	.byte	0x08
	.zero		1


	//   ....[21]....
        /*0624*/ 	.word	0x000008e0
        /*0628*/ 	.word	0x000000ff
        /*062c*/ 	.word	0x000288c8
        /*0630*/ 	.short	0x0100
        /*0632*/ 	.byte	0x08
	.zero		1


	//   ....[22]....
        /*0634*/ 	.word	0x00001a10
        /*0638*/ 	.word	0x000000ff
        /*063c*/ 	.word	0x00028800
        /*0640*/ 	.short	0x010a
        /*0642*/ 	.byte	0x29
	.zero		1


	//   ....[23]....
        /*0644*/ 	.word	0x00001a90
        /*0648*/ 	.word	0x00000009
        /*064c*/ 	.word	0x00028830
        /*0650*/ 	.short	0x010a
        /*0652*/ 	.byte	0x3f
	.zero		1


	//   ....[24]....
        /*0654*/ 	.word	0x00001af0
        /*0658*/ 	.word	0x00000009
        /*065c*/ 	.word	0x00028830
        /*0660*/ 	.short	0x010a
        /*0662*/ 	.byte	0x3f
	.zero		1


	//   ....[25]....
        /*0664*/ 	.word	0x00002070
        /*0668*/ 	.word	0x00000000
        /*066c*/ 	.word	0x00000000
        /*0670*/ 	.short	0x0101
        /*0672*/ 	.byte	0x3f
	.zero		1


	//   ....[26]....
        /*0674*/ 	.word	0x00004dc0
        /*0678*/ 	.word	0x000000ff
        /*067c*/ 	.word	0x00028830
        /*0680*/ 	.short	0x010a
        /*0682*/ 	.byte	0x06
	.zero		1


	//   ....[27]....
        /*0684*/ 	.word	0x00004e00
        /*0688*/ 	.word	0x000000ff
        /*068c*/ 	.word	0x00028830
        /*0690*/ 	.short	0x010a
        /*0692*/ 	.byte	0x06
	.zero		1


	//   ....[28]....
        /*0694*/ 	.word	0x00005120
        /*0698*/ 	.word	0x000000ff
        /*069c*/ 	.word	0x00028850
        /*06a0*/ 	.short	0x010a
        /*06a2*/ 	.byte	0x06
	.zero		1


	//   ....[29]....
        /*06a4*/ 	.word	0x00005160
        /*06a8*/ 	.word	0x000000ff
        /*06ac*/ 	.word	0x00028850
        /*06b0*/ 	.short	0x010a
        /*06b2*/ 	.byte	0x06
	.zero		1


	//   ....[30]....
        /*06b4*/ 	.word	0x000055e0
        /*06b8*/ 	.word	0x00000009
        /*06bc*/ 	.word	0x00000000
        /*06c0*/ 	.short	0x0101
        /*06c2*/ 	.byte	0x3f
	.zero		1


	//   ....[31]....
        /*06c4*/ 	.word	0x00007250
        /*06c8*/ 	.word	0x0000001f
        /*06cc*/ 	.word	0x00000000
        /*06d0*/ 	.short	0x0101
        /*06d2*/ 	.byte	0x3f
	.zero		1


	//   ....[32]....
        /*06d4*/ 	.word	0x00008120
        /*06d8*/ 	.word	0x000000ff
        /*06dc*/ 	.word	0x00028830
        /*06e0*/ 	.short	0x010a
        /*06e2*/ 	.byte	0x06
	.zero		1


	//   ....[33]....
        /*06e4*/ 	.word	0x00008160
        /*06e8*/ 	.word	0x000000ff
        /*06ec*/ 	.word	0x00028830
        /*06f0*/ 	.short	0x010a
        /*06f2*/ 	.byte	0x06
	.zero		1


	//   ....[34]....
        /*06f4*/ 	.word	0x00008480
        /*06f8*/ 	.word	0x000000ff
        /*06fc*/ 	.word	0x00028850
        /*0700*/ 	.short	0x010a
        /*0702*/ 	.byte	0x06
	.zero		1


	//   ....[35]....
        /*0704*/ 	.word	0x000084c0
        /*0708*/ 	.word	0x000000ff
        /*070c*/ 	.word	0x00028850
        /*0710*/ 	.short	0x010a
        /*0712*/ 	.byte	0x06
	.zero		1


	//   ....[36]....
        /*0714*/ 	.word	0x00009870
        /*0718*/ 	.word	0x0000001b
        /*071c*/ 	.word	0x00000000
        /*0720*/ 	.short	0x0101
        /*0722*/ 	.byte	0x3f
	.zero		1


	//   ....[37]....
        /*0724*/ 	.word	0x00009a20
        /*0728*/ 	.word	0x0000001f
        /*072c*/ 	.word	0x00000000
        /*0730*/ 	.short	0x0101
        /*0732*/ 	.byte	0x3f
	.zero		1


	//   ....[38]....
        /*0734*/ 	.word	0x0000a150
        /*0738*/ 	.word	0x000000ff
        /*073c*/ 	.word	0x00028830
        /*0740*/ 	.short	0x010a
        /*0742*/ 	.byte	0x06
	.zero		1


	//   ....[39]....
        /*0744*/ 	.word	0x0000a190
        /*0748*/ 	.word	0x000000ff
        /*074c*/ 	.word	0x00028830
        /*0750*/ 	.short	0x010a
        /*0752*/ 	.byte	0x06
	.zero		1


	//   ....[40]....
        /*0754*/ 	.word	0x0000a4b0
        /*0758*/ 	.word	0x000000ff
        /*075c*/ 	.word	0x00028850
        /*0760*/ 	.short	0x010a
        /*0762*/ 	.byte	0x06
	.zero		1


	//   ....[41]....
        /*0764*/ 	.word	0x0000a4f0
        /*0768*/ 	.word	0x000000ff
        /*076c*/ 	.word	0x00028850
        /*0770*/ 	.short	0x010a
        /*0772*/ 	.byte	0x06
	.zero		1


	//   ....[42]....
        /*0774*/ 	.word	0x0000a8f0
        /*0778*/ 	.word	0x00000009
        /*077c*/ 	.word	0x00000000
        /*0780*/ 	.short	0x0101
        /*0782*/ 	.byte	0x3f
	.zero		1


	//   ....[43]....
        /*0784*/ 	.word	0x0000c4a0
        /*0788*/ 	.word	0x00000033
        /*078c*/ 	.word	0x00000000
        /*0790*/ 	.short	0x0101
        /*0792*/ 	.byte	0x3f
	.zero		1


	//   ....[44]....
        /*0794*/ 	.word	0x0000d130
        /*0798*/ 	.word	0x000000ff
        /*079c*/ 	.word	0x00028850
        /*07a0*/ 	.short	0x010a
        /*07a2*/ 	.byte	0x05
	.zero		1


	//   ....[45]....
        /*07a4*/ 	.word	0x0000d170
        /*07a8*/ 	.word	0x000000ff
        /*07ac*/ 	.word	0x00028850
        /*07b0*/ 	.short	0x010a
        /*07b2*/ 	.byte	0x05
	.zero		1


	//   ....[46]....
        /*07b4*/ 	.word	0x0000d690
        /*07b8*/ 	.word	0x00000000
        /*07bc*/ 	.word	0x00000000
        /*07c0*/ 	.short	0x0101
        /*07c2*/ 	.byte	0x3f
	.zero		1


	//   ....[47]....
        /*07c4*/ 	.word	0x0000ea20
        /*07c8*/ 	.word	0x00000000
        /*07cc*/ 	.word	0x00000000
        /*07d0*/ 	.short	0x0101
        /*07d2*/ 	.byte	0x3f
	.zero		1


	//   ....[48]....
        /*07d4*/ 	.word	0x00010ac0
        /*07d8*/ 	.word	0x00000003
        /*07dc*/ 	.word	0x00028840
        /*07e0*/ 	.short	0x010a
        /*07e2*/ 	.byte	0x3f
	.zero		1


	//   ....[49]....
        /*07e4*/ 	.word	0x00011770
        /*07e8*/ 	.word	0x00000011
        /*07ec*/ 	.word	0x00028800
        /*07f0*/ 	.short	0x0107
        /*07f2*/ 	.byte	0x3f
	.zero		1


	//   ....[50]....
        /*07f4*/ 	.word	0x00011880
        /*07f8*/ 	.word	0x00000011
        /*07fc*/ 	.word	0x00028800
        /*0800*/ 	.short	0x0101
        /*0802*/ 	.byte	0x3f
	.zero		1


	//   ....[51]....
        /*0804*/ 	.word	0x000118a0
        /*0808*/ 	.word	0x00000011
        /*080c*/ 	.word	0x00028820
        /*0810*/ 	.short	0x010a
        /*0812*/ 	.byte	0x3f
	.zero		1


	//   ....[52]....
        /*0814*/ 	.word	0x00011bd0
        /*0818*/ 	.word	0x00000007
        /*081c*/ 	.word	0x00028840
        /*0820*/ 	.short	0x010a
        /*0822*/ 	.byte	0x3f
	.zero		1


	//   ....[53]....
        /*0824*/ 	.word	0x00011f60
        /*0828*/ 	.word	0x00000007
        /*082c*/ 	.word	0x00000060
        /*0830*/ 	.short	0x010a
        /*0832*/ 	.byte	0x3f
	.zero		1


	//   ....[54]....
        /*0834*/ 	.word	0x000125c0
        /*0838*/ 	.word	0x00000003
        /*083c*/ 	.word	0x00028840
        /*0840*/ 	.short	0x010a
        /*0842*/ 	.byte	0x3f
	.zero		1


	//   ....[55]....
        /*0844*/ 	.word	0x00012950
        /*0848*/ 	.word	0x00000002
        /*084c*/ 	.word	0x00000060
        /*0850*/ 	.short	0x010a
        /*0852*/ 	.byte	0x3f
	.zero		1


	//   ....[56]....
        /*0854*/ 	.word	0x00012ef0
        /*0858*/ 	.word	0x00000002
        /*085c*/ 	.word	0x00028840
        /*0860*/ 	.short	0x010a
        /*0862*/ 	.byte	0x3f
	.zero		1


	//   ....[57]....
        /*0864*/ 	.word	0x00013280
        /*0868*/ 	.word	0x00000002
        /*086c*/ 	.word	0x00000060
        /*0870*/ 	.short	0x010a
        /*0872*/ 	.byte	0x3f
	.zero		1


	//   ....[58]....
        /*0874*/ 	.word	0x000137d0
        /*0878*/ 	.word	0x00000003
        /*087c*/ 	.word	0x00028860
        /*0880*/ 	.short	0x010a
        /*0882*/ 	.byte	0x3f
	.zero		1


	//   ....[59]....
        /*0884*/ 	.word	0x00013dd0
        /*0888*/ 	.word	0x00000000
        /*088c*/ 	.word	0x00028820
        /*0890*/ 	.short	0x010a
        /*0892*/ 	.byte	0x3f
	.zero		1


	//   ....[60]....
        /*0894*/ 	.word	0x00013fa0
        /*0898*/ 	.word	0x00000006
        /*089c*/ 	.word	0x00000000
        /*08a0*/ 	.short	0x010a
        /*08a2*/ 	.byte	0x3f
	.zero		1


	//   ....[61]....
        /*08a4*/ 	.word	0x00013ff0
        /*08a8*/ 	.word	0x00000003
        /*08ac*/ 	.word	0x00000000
        /*08b0*/ 	.short	0x010a
        /*08b2*/ 	.byte	0x3f
	.zero		1


	//   ....[62]....
        /*08b4*/ 	.word	0x00014050
        /*08b8*/ 	.word	0x00000012
        /*08bc*/ 	.word	0x00000000
        /*08c0*/ 	.short	0x010a
        /*08c2*/ 	.byte	0x3f
	.zero		1


	//   ....[63]....
        /*08c4*/ 	.word	0x00014080
        /*08c8*/ 	.word	0x00000003
        /*08cc*/ 	.word	0x00000000
        /*08d0*/ 	.short	0x010a
        /*08d2*/ 	.byte	0x3f
	.zero		1


	//   ....[64]....
        /*08d4*/ 	.word	0x000140f0
        /*08d8*/ 	.word	0x00000003
        /*08dc*/ 	.word	0x00028800
        /*08e0*/ 	.short	0x010a
        /*08e2*/ 	.byte	0x3f
	.zero		1


	//   ....[65]....
        /*08e4*/ 	.word	0x00014140
        /*08e8*/ 	.word	0x00000009
        /*08ec*/ 	.word	0x00028830
        /*08f0*/ 	.short	0x010a
        /*08f2*/ 	.byte	0x3f
	.zero		1


	//   ....[66]....
        /*08f4*/ 	.word	0x000141a0
        /*08f8*/ 	.word	0x00000005
        /*08fc*/ 	.word	0x00028830
        /*0900*/ 	.short	0x010a
        /*0902*/ 	.byte	0x3f
	.zero		1


	//   ....[67]....
        /*0904*/ 	.word	0x00014200
        /*0908*/ 	.word	0x00000005
        /*090c*/ 	.word	0x00028850
        /*0910*/ 	.short	0x010a
        /*0912*/ 	.byte	0x3f
	.zero		1


	//   ....[68]....
        /*0914*/ 	.word	0x00014260
        /*0918*/ 	.word	0x00000007
        /*091c*/ 	.word	0x00028830
        /*0920*/ 	.short	0x010a
        /*0922*/ 	.byte	0x3f
	.zero		1


	//   ....[69]....
        /*0924*/ 	.word	0x000142c0
        /*0928*/ 	.word	0x00000007
        /*092c*/ 	.word	0x00028850
        /*0930*/ 	.short	0x010a
        /*0932*/ 	.byte	0x3f
	.zero		1


	//   ....[70]....
        /*0934*/ 	.word	0x00014320
        /*0938*/ 	.word	0x00000007
        /*093c*/ 	.word	0x00028830
        /*0940*/ 	.short	0x010a
        /*0942*/ 	.byte	0x3f
	.zero		1


	//   ....[71]....
        /*0944*/ 	.word	0x00014380
        /*0948*/ 	.word	0x00000007
        /*094c*/ 	.word	0x00028850
        /*0950*/ 	.short	0x010a
        /*0952*/ 	.byte	0x3f
	.zero		1


	//   ....[72]....
        /*0954*/ 	.word	0x000143e0
        /*0958*/ 	.word	0x00000005
        /*095c*/ 	.word	0x00028850
        /*0960*/ 	.short	0x010a
        /*0962*/ 	.byte	0x3f
	.zero		1


	//   ....[73]....
        /*0964*/ 	.word	0x00014530
        /*0968*/ 	.word	0x00000003
        /*096c*/ 	.word	0x00028840
        /*0970*/ 	.short	0x010a
        /*0972*/ 	.byte	0x3f
	.zero		1


	//   ....[74]....
        /*0974*/ 	.word	0x00014fd0
        /*0978*/ 	.word	0x00000011
        /*097c*/ 	.word	0x00028820
        /*0980*/ 	.short	0x010a
        /*0982*/ 	.byte	0x3f
	.zero		1


	//   ....[75]....
        /*0984*/ 	.word	0x00015020
        /*0988*/ 	.word	0x00000007
        /*098c*/ 	.word	0x00028840
        /*0990*/ 	.short	0x010a
        /*0992*/ 	.byte	0x3f
	.zero		1


	//   ....[76]....
        /*0994*/ 	.word	0x00015070
        /*0998*/ 	.word	0x00000007
        /*099c*/ 	.word	0x00000060
        /*09a0*/ 	.short	0x010a
        /*09a2*/ 	.byte	0x3f
	.zero		1


	//   ....[77]....
        /*09a4*/ 	.word	0x000150c0
        /*09a8*/ 	.word	0x00000003
        /*09ac*/ 	.word	0x00028840
        /*09b0*/ 	.short	0x010a
        /*09b2*/ 	.byte	0x3f
	.zero		1


	//   ....[78]....
        /*09b4*/ 	.word	0x00015110
        /*09b8*/ 	.word	0x00000002
        /*09bc*/ 	.word	0x00000060
        /*09c0*/ 	.short	0x010a
        /*09c2*/ 	.byte	0x3f
	.zero		1


	//   ....[79]....
        /*09c4*/ 	.word	0x00015160
        /*09c8*/ 	.word	0x00000002
        /*09cc*/ 	.word	0x00028840
        /*09d0*/ 	.short	0x010a
        /*09d2*/ 	.byte	0x3f
	.zero		1


	//   ....[80]....
        /*09d4*/ 	.word	0x000151b0
        /*09d8*/ 	.word	0x00000002
        /*09dc*/ 	.word	0x00000060
        /*09e0*/ 	.short	0x010a
        /*09e2*/ 	.byte	0x3f
	.zero		1


	//   ....[81]....
        /*09e4*/ 	.word	0x00015200
        /*09e8*/ 	.word	0x00000003
        /*09ec*/ 	.word	0x00028860
        /*09f0*/ 	.short	0x010a
        /*09f2*/ 	.byte	0x3f
	.zero		1


	//   ....[82]....
        /*09f4*/ 	.word	0x000152f0
        /*09f8*/ 	.word	0x00000000
        /*09fc*/ 	.word	0x00028820
        /*0a00*/ 	.short	0x010a
        /*0a02*/ 	.byte	0x3f
	.zero		1


	//   ....[83]....
        /*0a04*/ 	.word	0x00015490
        /*0a08*/ 	.word	0x00000006
        /*0a0c*/ 	.word	0x00000000
        /*0a10*/ 	.short	0x010a
        /*0a12*/ 	.byte	0x3f
	.zero		1


	//   ....[84]....
        /*0a14*/ 	.word	0x000154e0
        /*0a18*/ 	.word	0x00000003
        /*0a1c*/ 	.word	0x00000000
        /*0a20*/ 	.short	0x010a
        /*0a22*/ 	.byte	0x3f
	.zero		1


	//   ....[85]....
        /*0a24*/ 	.word	0x00015530
        /*0a28*/ 	.word	0x00000012
        /*0a2c*/ 	.word	0x00000000
        /*0a30*/ 	.short	0x010a
        /*0a32*/ 	.byte	0x3f
	.zero		1


	//----- nvinfo : EIATTR_NUM_MBARRIERS
	.align		4
.L_214:
        /*0a34*/ 	.byte	0x03, 0x38
        /*0a36*/ 	.short	0x0016


	//----- nvinfo : EIATTR_EXIT_INSTR_OFFSETS
	.align		4
        /*0a38*/ 	.byte	0x04, 0x1c
        /*0a3a*/ 	.short	(.L_216 - .L_215)


	//   ....[0]....
.L_215:
        /*0a3c*/ 	.word	0x00000a40


	//   ....[1]....
        /*0a40*/ 	.word	0x0000f760


	//   ....[2]....
        /*0a44*/ 	.word	0x000140d0


	//----- nvinfo : EIATTR_MAX_THREADS
	.align		4
.L_216:
        /*0a48*/ 	.byte	0x04, 0x05
        /*0a4a*/ 	.short	(.L_218 - .L_217)
.L_217:
        /*0a4c*/ 	.word	0x00000180
        /*0a50*/ 	.word	0x00000001
        /*0a54*/ 	.word	0x00000001


	//----- nvinfo : EIATTR_CRS_STACK_SIZE
	.align		4
.L_218:
        /*0a58*/ 	.byte	0x04, 0x1e
        /*0a5a*/ 	.short	(.L_220 - .L_219)
.L_219:
        /*0a5c*/ 	.word	0x00000000


	//----- nvinfo : EIATTR_CBANK_PARAM_SIZE
	.align		4
.L_220:
        /*0a60*/ 	.byte	0x03, 0x19
        /*0a62*/ 	.short	0x0af0


	//----- nvinfo : EIATTR_PARAM_CBANK
	.align		4
        /*0a64*/ 	.byte	0x04, 0x0a
        /*0a66*/ 	.short	(.L_222 - .L_221)
	.align		4
.L_221:
        /*0a68*/ 	.word	index@(.nv.constant0._ZN7cutlass13device_kernelIN5flash11enable_sm90INS1_16FlashAttnFwdSm90INS1_25CollectiveMainloopFwdSm90ILi2EN4cute5tupleIJNS5_1CILi1EEES8_S8_EEENS6_IJNS7_ILi128EEESA_SA_EEELi128ENS_6half_tEfNS_4arch4Sm90ELb0ELb1ELb0ELb0ELb0ELb0ELb0ELb1ELb1ELb1ELb0ELb0EEENS1_21CollectiveEpilogueFwdISB_S9_SC_SE_Li256ELb0ELb1ELb0ELb0EEENS1_30DynamicPersistentTileSchedulerILi256ELi128ELb0ELb1ELb1EEEEEEEEEvNT_6ParamsE)
        /*0a6c*/ 	.short	0x0210
        /*0a6e*/ 	.short	0x0af0


	//----- nvinfo : EIATTR_SW_WAR
	.align		4
.L_222:
        /*0a70*/ 	.byte	0x04, 0x36
        /*0a72*/ 	.short	(.L_224 - .L_223)
.L_223:
        /*0a74*/ 	.word	0x00000008
.L_224:


//--------------------- .nv.info._ZN7cutlass13device_kernelIN5flash11enable_sm90INS1_16FlashAttnFwdSm90INS1_25CollectiveMainloopFwdSm90ILi2EN4cute5tupleIJNS5_1CILi1EEES8_S8_EEENS6_IJNS7_ILi128EEESA_SA_EEELi128ENS_6half_tEfNS_4arch4Sm90ELb0ELb1ELb0ELb1ELb0ELb0ELb0ELb1ELb1ELb1ELb0ELb0EEENS1_21CollectiveEpilogueFwdISB_S9_SC_SE_Li256ELb1ELb1ELb0ELb0EEENS1_36VarlenDynamicPersistentTileSchedulerILi128ELi128ELi256ELi128ELb0ELb1ELb1ELb1ELb0ELb1EEEEEEEEEvNT_6ParamsE --------------------------
	.section	.nv.info._ZN7cutlass13device_kernelIN5flash11enable_sm90INS1_16FlashAttnFwdSm90INS1_25CollectiveMainloopFwdSm90ILi2EN4cute5tupleIJNS5_1CILi1EEES8_S8_EEENS6_IJNS7_ILi128EEESA_SA_EEELi128ENS_6half_tEfNS_4arch4Sm90ELb0ELb1ELb0ELb1ELb0ELb0ELb0ELb1ELb1ELb1ELb0ELb0EEENS1_21CollectiveEpilogueFwdISB_S9_SC_SE_Li256ELb1ELb1ELb0ELb0EEENS1_36VarlenDynamicPersistentTileSchedulerILi128ELi128ELi256ELi128ELb0ELb1ELb1ELb1ELb0ELb1EEEEEEEEEvNT_6ParamsE,"",@"SHT_CUDA_INFO"
	.sectionflags	@""
	.align	4


	//----- nvinfo : EIATTR_CUDA_API_VERSION
	.align		4
        /*0000*/ 	.byte	0x04, 0x37
        /*0002*/ 	.short	(.L_226 - .L_225)
.L_225:
        /*0004*/ 	.word	0x00000082


	//----- nvinfo : EIATTR_KPARAM_INFO
	.align		4
.L_226:
        /*0008*/ 	.byte	0x04, 0x17
        /*000a*/ 	.short	(.L_228 - .L_227)
.L_227:
        /*000c*/ 	.word	0x00000000
        /*0010*/ 	.short	0x0000
        /*0012*/ 	.short	0x0070
        /*0014*/ 	.byte	0x00, 0xf0, 0x01, 0x2a


	//----- nvinfo : EIATTR_SPARSE_MMA_MASK
	.align		4
.L_228:
        /*0018*/ 	.byte	0x03, 0x50
        /*001a*/ 	.short	0x0000


	//----- nvinfo : EIATTR_MAXREG_COUNT
	.align		4
        /*001c*/ 	.byte	0x03, 0x1b
        /*001e*/ 	.short	0x00a8


	//----- nvinfo : EIATTR_NUM_BARRIERS
	.align		4
        /*0020*/ 	.byte	0x02, 0x4c
        /*0022*/ 	.byte	0x10
	.zero		1


	//----- nvinfo : EIATTR_EXTERNS
	.align		4
        /*0024*/ 	.byte	0x04, 0x0f
        /*0026*/ 	.short	(.L_230 - .L_229)


	//   ....[0]....
	.align		4
.L_229:
        /*0028*/ 	.word	index@(__assertfail)


	//----- nvinfo : EIATTR_ANNOTATIONS
	.align		4
.L_230:
        /*002c*/ 	.byte	0x04, 0x55
        /*002e*/ 	.short	(.L_232 - .L_231)


	//   ....[0]....
.L_231:
        /* <DEDUP_REMOVED lines=62> */


	//----- nvinfo : EIATTR_MERCURY_ISA_VERSION
	.align		4
.L_232:
        /*03f8*/ 	.byte	0x03, 0x5f
        /*03fa*/ 	.short	0x0101


	//----- nvinfo : EIATTR_UNUSED_LOAD_BYTE_OFFSET
	.align		4
        /*03fc*/ 	.byte	0x04, 0x44
        /*03fe*/ 	.short	(.L_234 - .L_233)


	//   ....[0]....
.L_233:
        /*0400*/ 	.word	0x00000a40
        /*0404*/ 	.word	0x0000fff0


	//   ....[1]....
        /*0408*/ 	.word	0x0000dc60
        /*040c*/ 	.word	0x0000fff0


	//----- nvinfo : EIATTR_INT_WARP_WIDE_INSTR_OFFSETS
	.align		4
.L_234:
        /*0410*/ 	.byte	0x04, 0x31
        /*0412*/ 	.short	(.L_236 - .L_235)


	//   ....[0]....
.L_235:
        /*0414*/ 	.word	0x00000130


	//   ....[1]....
        /*0418*/ 	.word	0x00000170


	//   ....[2]....
        /*041c*/ 	.word	0x000001e0


	//   ....[3]....
        /*0420*/ 	.word	0x00011390


	//   ....[4]....
        /*0424*/ 	.word	0x00011420


	//   ....[5]....
        /*0428*/ 	.word	0x00014bc0


	//   ....[6]....
        /*042c*/ 	.word	0x00014c50


	//----- nvinfo : EIATTR_COOP_GROUP_MASK_REGIDS
	.align		4
.L_236:
        /*0430*/ 	.byte	0x04, 0x29
        /*0432*/ 	.short	(.L_238 - .L_237)


	//   ....[0]....
.L_237:
        /*0434*/ 	.word	0xffffffff


	//   ....[1]....
        /*0438*/ 	.word	0xffffffff


	//   ....[2]....
        /*043c*/ 	.word	0xffffffff


	//   ....[3]....
        /*0440*/ 	.word	0xffffffff


	//   ....[4]....
        /*0444*/ 	.word	0xffffffff


	//   ....[5]....
        /*0448*/ 	.word	0xffffffff


	//   ....[6]....
        /*044c*/ 	.word	0xffffffff


	//   ....[7]....
        /*0450*/ 	.word	0xffffffff


	//   ....[8]....
        /*0454*/ 	.word	0xffffffff


	//   ....[9]....
        /*0458*/ 	.word	0xffffffff


	//   ....[10]....
        /*045c*/ 	.word	0xffffffff


	//   ....[11]....
        /*0460*/ 	.word	0xffffffff


	//   ....[12]....
        /*0464*/ 	.word	0xffffffff


	//   ....[13]....
        /*0468*/ 	.word	0xffffffff


	//   ....[14]....
        /*046c*/ 	.word	0xffffffff


	//   ....[15]....
        /*0470*/ 	.word	0xffffffff


	//   ....[16]....
        /*0474*/ 	.word	0xffffffff


	//   ....[17]....
        /*0478*/ 	.word	0xffffffff


	//   ....[18]....
        /*047c*/ 	.word	0xffffffff


	//   ....[19]....
        /*0480*/ 	.word	0xffffffff


	//   ....[20]....
        /*0484*/ 	.word	0xffffffff


	//   ....[21]....
        /*0488*/ 	.word	0xffffffff


	//   ....[22]....
        /*048c*/ 	.word	0xffffffff


	//   ....[23]....
        /*0490*/ 	.word	0xffffffff


	//   ....[24]....
        /*0494*/ 	.word	0xffffffff


	//   ....[25]....
        /*0498*/ 	.word	0xffffffff


	//   ....[26]....
        /*049c*/ 	.word	0xffffffff


	//   ....[27]....
        /*04a0*/ 	.word	0xffffffff


	//   ....[28]....
        /*04a4*/ 	.word	0xffffffff


	//   ....[29]....
        /*04a8*/ 	.word	0xffffffff


	//   ....[30]....
        /*04ac*/ 	.word	0xffffffff


	//   ....[31]....
        /*04b0*/ 	.word	0xffffffff


	//   ....[32]....
        /*04b4*/ 	.word	0xffffffff


	//   ....[33]....
        /*04b8*/ 	.word	0xffffffff


	//   ....[34]....
        /*04bc*/ 	.word	0xffffffff


	//   ....[35]....
        /*04c0*/ 	.word	0xffffffff


	//   ....[36]....
        /*04c4*/ 	.word	0xffffffff


	//   ....[37]....
        /*04c8*/ 	.word	0xffffffff


	//   ....[38]....
        /*04cc*/ 	.word	0xffffffff


	//   ....[39]....
        /*04d0*/ 	.word	0xffffffff


	//   ....[40]....
        /*04d4*/ 	.word	0xffffffff


	//   ....[41]....
        /*04d8*/ 	.word	0xffffffff


	//   ....[42]....
        /*04dc*/ 	.word	0xffffffff


	//   ....[43]....
        /*04e0*/ 	.word	0xffffffff


	//   ....[44]....
        /*04e4*/ 	.word	0xffffffff


	//   ....[45]....
        /*04e8*/ 	.word	0xffffffff


	//   ....[46]....
        /*04ec*/ 	.word	0xffffffff


	//   ....[47]....
        /*04f0*/ 	.word	0xffffffff


	//   ....[48]....
        /*04f4*/ 	.word	0xffffffff


	//   ....[49]....
        /*04f8*/ 	.word	0xffffffff


	//   ....[50]....
        /*04fc*/ 	.word	0xffffffff


	//   ....[51]....
        /*0500*/ 	.word	0xffffffff


	//   ....[52]....
        /*0504*/ 	.word	0xffffffff


	//   ....[53]....
        /*0508*/ 	.word	0xffffffff


	//   ....[54]....
        /*050c*/ 	.word	0xffffffff


	//   ....[55]....
        /*0510*/ 	.word	0xffffffff


	//   ....[56]....
        /*0514*/ 	.word	0xffffffff


	//   ....[57]....
        /*0518*/ 	.word	0xffffffff


	//   ....[58]....
        /*051c*/ 	.word	0xffffffff


	//   ....[59]....
        /*0520*/ 	.word	0xffffffff


	//   ....[60]....
        /*0524*/ 	.word	0xffffffff


	//   ....[61]....
        /*0528*/ 	.word	0xffffffff


	//   ....[62]....
        /*052c*/ 	.word	0xffffffff


	//   ....[63]....
        /*0530*/ 	.word	0xffffffff


	//   ....[64]....
        /*0534*/ 	.word	0xffffffff


	//   ....[65]....
        /*0538*/ 	.word	0xffffffff


	//   ....[66]....
        /*053c*/ 	.word	0xffffffff


	//   ....[67]....
        /*0540*/ 	.word	0xffffffff


	//   ....[68]....
        /*0544*/ 	.word	0xffffffff


	//   ....[69]....
        /*0548*/ 	.word	0xffffffff


	//   ....[70]....
        /*054c*/ 	.word	0xffffffff


	//   ....[71]....
        /*0550*/ 	.word	0xffffffff


	//   ....[72]....
        /*0554*/ 	.word	0xffffffff


	//   ....[73]....
        /*0558*/ 	.word	0xffffffff


	//   ....[74]....
        /*055c*/ 	.word	0xffffffff


	//   ....[75]....
        /*0560*/ 	.word	0xffffffff


	//   ....[76]....
        /*0564*/ 	.word	0xffffffff


	//   ....[77]....
        /*0568*/ 	.word	0xffffffff


	//   ....[78]....
        /*056c*/ 	.word	0xffffffff


	//   ....[79]....
        /*0570*/ 	.word	0xffffffff


	//   ....[80]....
        /*0574*/ 	.word	0xffffffff


	//   ....[81]....
        /*0578*/ 	.word	0xffffffff


	//   ....[82]....
        /*057c*/ 	.word	0xffffffff


	//   ....[83]....
        /*0580*/ 	.word	0xffffffff


	//   ....[84]....
        /*0584*/ 	.word	0xffffffff


	//   ....[85]....
        /*0588*/ 	.word	0xffffffff


	//   ....[86]....
        /*058c*/ 	.word	0xffffffff


	//   ....[87]....
        /*0590*/ 	.word	0xffffffff


	//   ....[88]....
        /*0594*/ 	.word	0xffffffff


	//   ....[89]....
        /*0598*/ 	.word	0xffffffff


	//   ....[90]....
        /*059c*/ 	.word	0xffffffff


	//   ....[91]....
        /*05a0*/ 	.word	0xffffffff


	//   ....[92]....
        /*05a4*/ 	.word	0xffffffff


	//   ....[93]....
        /*05a8*/ 	.word	0xffffffff


	//   ....[94]....
        /*05ac*/ 	.word	0xffffffff


	//   ....[95]....
        /*05b0*/ 	.word	0xffffffff


	//   ....[96]....
        /*05b4*/ 	.word	0xffffffff


	//   ....[97]....
        /*05b8*/ 	.word	0xffffffff


	//   ....[98]....
        /*05bc*/ 	.word	0xffffffff


	//   ....[99]....
        /*05c0*/ 	.word	0xffffffff


	//   ....[100]....
        /*05c4*/ 	.word	0xffffffff


	//   ....[101]....
        /*05c8*/ 	.word	0xffffffff


	//   ....[102]....
        /*05cc*/ 	.word	0xffffffff


	//   ....[103]....
        /*05d0*/ 	.word	0xffffffff


	//   ....[104]....
        /*05d4*/ 	.word	0xffffffff


	//   ....[105]....
        /*05d8*/ 	.word	0x0500000f


	//   ....[106]....
        /*05dc*/ 	.word	0x0500000f


	//   ....[107]....
        /*05e0*/ 	.word	0x0500000f


	//   ....[108]....
        /*05e4*/ 	.word	0x0500000f


	//   ....[109]....
        /*05e8*/ 	.word	0x0500000f


	//   ....[110]....
        /*05ec*/ 	.word	0x0500000f


	//   ....[111]....
        /*05f0*/ 	.word	0x0500000f


	//   ....[112]....
        /*05f4*/ 	.word	0x0500000f


	//   ....[113]....
        /*05f8*/ 	.word	0x0500000f


	//   ....[114]....
        /*05fc*/ 	.word	0x0500000f


	//   ....[115]....
        /*0600*/ 	.word	0x0500000f


	//   ....[116]....
        /*0604*/ 	.word	0x0500000f


	//   ....[117]....
        /*0608*/ 	.word	0x0500000f


	//   ....[118]....
        /*060c*/ 	.word	0x0500000f


	//   ....[119]....
        /*0610*/ 	.word	0x0500000f


	//   ....[120]....
        /*0614*/ 	.word	0x0500000f


	//   ....[121]....
        /*0618*/ 	.word	0x0500000f


	//   ....[122]....
        /*061c*/ 	.word	0x0500000f


	//   ....[123]....
        /*0620*/ 	.word	0x0500000f


	//   ....[124]....
        /*0624*/ 	.word	0x0500000f


	//   ....[125]....
        /*0628*/ 	.word	0x0500000f


	//   ....[126]....
        /*062c*/ 	.word	0x0500000f


	//   ....[127]....
        /*0630*/ 	.word	0x0500000f


	//   ....[128]....
        /*0634*/ 	.word	0x0500000f


	//   ....[129]....
        /*0638*/ 	.word	0x0500000f


	//   ....[130]....
        /*063c*/ 	.word	0x0500000f


	//   ....[131]....
        /*0640*/ 	.word	0x0500000f


	//   ....[132]....
        /*0644*/ 	.word	0x0500000f


	//   ....[133]....
        /*0648*/ 	.word	0x0500000f


	//   ....[134]....
        /*064c*/ 	.word	0x0500000f


	//   ....[135]....
        /*0650*/ 	.word	0x0500000f


	//   ....[136]....
        /*0654*/ 	.word	0x0500000f


	//   ....[137]....
        /*0658*/ 	.word	0x0500000f


	//   ....[138]....
        /*065c*/ 	.word	0x0500000f


	//   ....[139]....
        /*0660*/ 	.word	0x0500000f


	//----- nvinfo : EIATTR_COOP_GROUP_INSTR_OFFSETS
	.align		4
.L_238:
        /*0664*/ 	.byte	0x04, 0x28
        /*0666*/ 	.short	(.L_240 - .L_239)


	//   ....[0]....
.L_239:
        /*0668*/ 	.word	0x00000070


	//   ....[1]....
        /*066c*/ 	.word	0x00000140


	//   ....[2]....
        /*0670*/ 	.word	0x00000190


	//   ....[3]....
        /*0674*/ 	.word	0x000003c0


	//   ....[4]....
        /*0678*/ 	.word	0x00000520


	//   ....[5]....
        /*067c*/ 	.word	0x00000640


	//   ....[6]....
        /*0680*/ 	.word	0x000007a0


	//   ....[7]....
        /*0684*/ 	.word	0x00001950


	//   ....[8]....
        /*0688*/ 	.word	0x00002090


	//   ....[9]....
        /*068c*/ 	.word	0x00002410


	//   ....[10]....
        /*0690*/ 	.word	0x00003820


	//   ....[11]....
        /*0694*/ 	.word	0x000038c0


	//   ....[12]....
        /*0698*/ 	.word	0x00003f40


	//   ....[13]....
        /*069c*/ 	.word	0x00003fa0


	//   ....[14]....
        /*06a0*/ 	.word	0x000056d0


	//   ....[15]....
        /*06a4*/ 	.word	0x00005900


	//   ....[16]....
        /*06a8*/ 	.word	0x00006460


	//   ....[17]....
        /*06ac*/ 	.word	0x00006480


	//   ....[18]....
        /*06b0*/ 	.word	0x00006ef0


	//   ....[19]....
        /*06b4*/ 	.word	0x00006f60


	//   ....[20]....
        /*06b8*/ 	.word	0x00008950


	//   ....[21]....
        /*06bc*/ 	.word	0x00008970


	//   ....[22]....
        /*06c0*/ 	.word	0x00008c30


	//   ....[23]....
        /*06c4*/ 	.word	0x00008c80


	//   ....[24]....
        /*06c8*/ 	.word	0x0000aa20


	//   ....[25]....
        /*06cc*/ 	.word	0x0000ac60


	//   ....[26]....
        /*06d0*/ 	.word	0x0000b820


	//   ....[27]....
        /*06d4*/ 	.word	0x0000b840


	//   ....[28]....
        /*06d8*/ 	.word	0x0000c240


	//   ....[29]....
        /*06dc*/ 	.word	0x0000c310


	//   ....[30]....
        /*06e0*/ 	.word	0x0000d330


	//   ....[31]....
        /*06e4*/ 	.word	0x0000d370


	//   ....[32]....
        /*06e8*/ 	.word	0x0000d450


	//   ....[33]....
        /*06ec*/ 	.word	0x0000d470


	//   ....[34]....
        /*06f0*/ 	.word	0x0000e780


	//   ....[35]....
        /*06f4*/ 	.word	0x0000e7c0


	//   ....[36]....
        /*06f8*/ 	.word	0x0000e800


	//   ....[37]....
        /*06fc*/ 	.word	0x0000e840


	//   ....[38]....
        /*0700*/ 	.word	0x0000edf0


	//   ....[39]....
        /*0704*/ 	.word	0x0000ee00


	//   ....[40]....
        /*0708*/ 	.word	0x0000eec0


	//   ....[41]....
        /*070c*/ 	.word	0x0000eee0


	//   ....[42]....
        /*0710*/ 	.word	0x0000efa0


	//   ....[43]....
        /*0714*/ 	.word	0x0000efc0


	//   ....[44]....
        /*0718*/ 	.word	0x0000f090


	//   ....[45]....
        /*071c*/ 	.word	0x0000f0b0


	//   ....[46]....
        /*0720*/ 	.word	0x0000f980


	//   ....[47]....
        /*0724*/ 	.word	0x0000f9a0


	//   ....[48]....
        /*0728*/ 	.word	0x0000fa60


	//   ....[49]....
        /*072c*/ 	.word	0x0000fa80


	//   ....[50]....
        /*0730*/ 	.word	0x0000fb40


	//   ....[51]....
        /*0734*/ 	.word	0x0000fb60


	//   ....[52]....
        /*0738*/ 	.word	0x0000fc30


	//   ....[53]....
        /*073c*/ 	.word	0x0000fc50


	//   ....[54]....
        /*0740*/ 	.word	0x0000fdb0


	//   ....[55]....
        /*0744*/ 	.word	0x0000ff90


	//   ....[56]....
        /*0748*/ 	.word	0x0000ffc0


	//   ....[57]....
        /*074c*/ 	.word	0x0000fff0


	//   ....[58]....
        /*0750*/ 	.word	0x00010020


	//   ....[59]....
        /*0754*/ 	.word	0x00010050


	//   ....[60]....
        /*0758*/ 	.word	0x00010080


	//   ....[61]....
        /*075c*/ 	.word	0x000101f0


	//   ....[62]....
        /*0760*/ 	.word	0x00010220


	//   ....[63]....
        /*0764*/ 	.word	0x00010250


	//   ....[64]....
        /*0768*/ 	.word	0x00010280


	//   ....[65]....
        /*076c*/ 	.word	0x000102b0


	//   ....[66]....
        /*0770*/ 	.word	0x000102e0


	//   ....[67]....
        /*0774*/ 	.word	0x00010380


	//   ....[68]....
        /*0778*/ 	.word	0x000103e0


	//   ....[69]....
        /*077c*/ 	.word	0x00010470


	//   ....[70]....
        /*0780*/ 	.word	0x00011950


	//   ....[71]....
        /*0784*/ 	.word	0x00012520


	//   ....[72]....
        /*0788*/ 	.word	0x00012540


	//   ....[73]....
        /*078c*/ 	.word	0x00012580


	//   ....[74]....
        /*0790*/ 	.word	0x00012590


	//   ....[75]....
        /*0794*/ 	.word	0x000126a0


	//   ....[76]....
        /*0798*/ 	.word	0x000126b0


	//   ....[77]....
        /*079c*/ 	.word	0x00012740


	//   ....[78]....
        /*07a0*/ 	.word	0x00012750


	//   ....[79]....
        /*07a4*/ 	.word	0x000127e0


	//   ....[80]....
        /*07a8*/ 	.word	0x000127f0


	//   ....[81]....
        /*07ac*/ 	.word	0x00012880


	//   ....[82]....
        /*07b0*/ 	.word	0x00012890


	//   ....[83]....
        /*07b4*/ 	.word	0x00012920


	//   ....[84]....
        /*07b8*/ 	.word	0x00012930


	//   ....[85]....
        /*07bc*/ 	.word	0x00012980


	//   ....[86]....
        /*07c0*/ 	.word	0x000129b0


	//   ....[87]....
        /*07c4*/ 	.word	0x000152c0


	//   ....[88]....
        /*07c8*/ 	.word	0x00015320


	//   ....[89]....
        /*07cc*/ 	.word	0x00015350


	//   ....[90]....
        /*07d0*/ 	.word	0x00015360


	//   ....[91]....
        /*07d4*/ 	.word	0x00015390


	//   ....[92]....
        /*07d8*/ 	.word	0x000153c0


	//   ....[93]....
        /*07dc*/ 	.word	0x000153f0


	//   ....[94]....
        /*07e0*/ 	.word	0x00015420


	//   ....[95]....
        /*07e4*/ 	.word	0x000155a0


	//   ....[96]....
        /*07e8*/ 	.word	0x000155d0


	//   ....[97]....
        /*07ec*/ 	.word	0x00015600


	//   ....[98]....
        /*07f0*/ 	.word	0x00015630


	//   ....[99]....
        /*07f4*/ 	.word	0x00015660


	//   ....[100]....
        /*07f8*/ 	.word	0x00015690


	//   ....[101]....
        /*07fc*/ 	.word	0x00015750


	//   ....[102]....
        /*0800*/ 	.word	0x00015770


	//   ....[103]....
        /*0804*/ 	.word	0x000157e0


	//   ....[104]....
        /*0808*/ 	.word	0x00015ea0


	//   ....[105]....
        /*080c*/ 	.word	0x00016530


	//   ....[106]....
        /*0810*/ 	.word	0x00016700


	//   ....[107]....
        /*0814*/ 	.word	0x00016750


	//   ....[108]....
        /*0818*/ 	.word	0x000167b0


	//   ....[109]....
        /*081c*/ 	.word	0x00016850


	//   ....[110]....
        /*0820*/ 	.word	0x00016910


	//   ....[111]....
        /*0824*/ 	.word	0x00016a20


	//   ....[112]....
        /*0828*/ 	.word	0x00016a80


	//   ....[113]....
        /*082c*/ 	.word	0x00016b80


	//   ....[114]....
        /*0830*/ 	.word	0x00016be0


	//   ....[115]....
        /*0834*/ 	.word	0x00016ce0


	//   ....[116]....
        /*0838*/ 	.word	0x00016d40


	//   ....[117]....
        /*083c*/ 	.word	0x00016e40


	//   ....[118]....
        /*0840*/ 	.word	0x00016ea0


	//   ....[119]....
        /*0844*/ 	.word	0x00016f80


	//   ....[120]....
        /*0848*/ 	.word	0x00017000


	//   ....[121]....
        /*084c*/ 	.word	0x000170e0


	//   ....[122]....
        /*0850*/ 	.word	0x00017410


	//   ....[123]....
        /*0854*/ 	.word	0x000174b0


	//   ....[124]....
        /*0858*/ 	.word	0x000175d0


	//   ....[125]....
        /*085c*/ 	.word	0x00017640


	//   ....[126]....
        /*0860*/ 	.word	0x000176b0


	//   ....[127]....
        /*0864*/ 	.word	0x00017720


	//   ....[128]....
        /*0868*/ 	.word	0x00017790


	//   ....[129]....
        /*086c*/ 	.word	0x00017810


	//   ....[130]....
        /*0870*/ 	.word	0x000178a0


	//   ....[131]....
        /*0874*/ 	.word	0x00017940


	//   ....[132]....
        /*0878*/ 	.word	0x000179b0


	//   ....[133]....
        /*087c*/ 	.word	0x00017a20


	//   ....[134]....
        /*0880*/ 	.word	0x00017a90


	//   ....[135]....
        /*0884*/ 	.word	0x00017b10


	//   ....[136]....
        /*0888*/ 	.word	0x00017b80


	//   ....[137]....
        /*088c*/ 	.word	0x00017c20


	//   ....[138]....
        /*0890*/ 	.word	0x00017cb0


	//   ....[139]....
        /*0894*/ 	.word	0x00017de0


	//----- nvinfo : EIATTR_REG_RECONFIG
	.align		4
.L_240:
        /*0898*/ 	.byte	0x01, 0x54
	.zero		2


	//----- nvinfo : EIATTR_SYSCALL_OFFSETS
	.align		4
        /*089c*/ 	.byte	0x04, 0x46
        /*089e*/ 	.short	(.L_242 - .L_241)


	//   ....[0]....
.L_241:
        /*08a0*/ 	.word	0x00001b30


	//   ....[1]....
        /*08a4*/ 	.word	0x00011590


	//   ....[2]....
        /*08a8*/ 	.word	0x000116e0


	//   ....[3]....
        /*08ac*/ 	.word	0x000117d0


	//   ....[4]....
        /*08b0*/ 	.word	0x00012090


	//----- nvinfo : EIATTR_MBARRIER_INSTR_OFFSETS
	.align		4
.L_242:
        /*08b4*/ 	.byte	0x04, 0x39
        /*08b6*/ 	.short	(.L_244 - .L_243)


	//   ....[0]....
.L_243:
        /*08b8*/ 	.word	0x00000270
        /*08bc*/ 	.word	0x000000ff
        /*08c0*/ 	.word	0x00028800
        /*08c4*/ 	.short	0x0100
        /*08c6*/ 	.byte	0x08
	.zero		1


	//   ....[1]....
        /*08c8*/ 	.word	0x00000280
        /*08cc*/ 	.word	0x000000ff
        /*08d0*/ 	.word	0x00028820
        /*08d4*/ 	.short	0x0100
        /*08d6*/ 	.byte	0x08
	.zero		1


	//   ....[2]....
        /*08d8*/ 	.word	0x00000370
        /*08dc*/ 	.word	0x000000ff
        /*08e0*/ 	.word	0x00028830
        /*08e4*/ 	.short	0x0100
        /*08e6*/ 	.byte	0x08
	.zero		1


	//   ....[3]....
        /*08e8*/ 	.word	0x00000380
        /*08ec*/ 	.word	0x000000ff
        /*08f0*/ 	.word	0x00028840
        /*08f4*/ 	.short	0x0100
        /*08f6*/ 	.byte	0x08
	.zero		1


	//   ....[4]....
        /*08f8*/ 	.word	0x00000390
        /*08fc*/ 	.word	0x000000ff
        /*0900*/ 	.word	0x00028838
        /*0904*/ 	.short	0x0100
        /*0906*/ 	.byte	0x08
	.zero		1


	//   ....[5]....
        /*0908*/ 	.word	0x000003a0
        /*090c*/ 	.word	0x000000ff
        /*0910*/ 	.word	0x00028848
        /*0914*/ 	.short	0x0100
        /*0916*/ 	.byte	0x08
	.zero		1


	//   ....[6]....
        /*0918*/ 	.word	0x000004d0
        /*091c*/ 	.word	0x000000ff
        /*0920*/ 	.word	0x00028850
        /*0924*/ 	.short	0x0100
        /*0926*/ 	.byte	0x08
	.zero		1


	//   ....[7]....
        /*0928*/ 	.word	0x000004e0
        /*092c*/ 	.word	0x000000ff
        /*0930*/ 	.word	0x00028860
        /*0934*/ 	.short	0x0100
        /*0936*/ 	.byte	0x08
	.zero		1


	//   ....[8]....
        /*0938*/ 	.word	0x000004f0
        /*093c*/ 	.word	0x000000ff
        /*0940*/ 	.word	0x00028858
        /*0944*/ 	.short	0x0100
        /*0946*/ 	.byte	0x08
	.zero		1


	//   ....[9]....
        /*0948*/ 	.word	0x00000500
        /*094c*/ 	.word	0x000000ff
        /*0950*/ 	.word	0x00028868
        /*0954*/ 	.short	0x0100
        /*0956*/ 	.byte	0x08
	.zero		1


	//   ....[10]....
        /*0958*/ 	.word	0x000005f0
        /*095c*/ 	.word	0x000000ff
        /*0960*/ 	.word	0x00028870
        /*0964*/ 	.short	0x0100
        /*0966*/ 	.byte	0x06
	.zero		1


	//   ....[11]....
        /*0968*/ 	.word	0x00000600
        /*096c*/ 	.word	0x000000ff
        /*0970*/ 	.word	0x00028880
        /*0974*/ 	.short	0x0100
        /*0976*/ 	.byte	0x06
	.zero		1


	//   ....[12]....
        /*0978*/ 	.word	0x00000610
        /*097c*/ 	.word	0x000000ff
        /*0980*/ 	.word	0x00028878
        /*0984*/ 	.short	0x0100
        /*0986*/ 	.byte	0x06
	.zero		1


	//   ....[13]....
        /*0988*/ 	.word	0x00000620
        /*098c*/ 	.word	0x000000ff
        /*0990*/ 	.word	0x00028888
        /*0994*/ 	.short	0x0100
        /*0996*/ 	.byte	0x06
	.zero		1


	//   ....[14]....
        /*0998*/ 	.word	0x00000750
        /*099c*/ 	.word	0x000000ff
        /*09a0*/ 	.word	0x00028890
        /*09a4*/ 	.short	0x0100
        /*09a6*/ 	.byte	0x08
	.zero		1


	//   ....[15]....
        /*09a8*/ 	.word	0x00000760
        /*09ac*/ 	.word	0x000000ff
        /*09b0*/ 	.word	0x000288a0
        /*09b4*/ 	.short	0x0100
        /*09b6*/ 	.byte	0x08
	.zero		1


	//   ....[16]....
        /*09b8*/ 	.word	0x00000770
        /*09bc*/ 	.word	0x000000ff
        /*09c0*/ 	.word	0x00028898
        /*09c4*/ 	.short	0x0100
        /*09c6*/ 	.byte	0x08
	.zero		1


	//   ....[17]....
        /*09c8*/ 	.word	0x00000780
        /*09cc*/ 	.word	0x000000ff
        /*09d0*/ 	.word	0x000288a8
        /*09d4*/ 	.short	0x0100
        /*09d6*/ 	.byte	0x08
	.zero		1


	//   ....[18]....
        /*09d8*/ 	.word	0x000008b0
        /*09dc*/ 	.word	0x000000ff
        /*09e0*/ 	.word	0x000288b0
        /*09e4*/ 	.short	0x0100
        /*09e6*/ 	.byte	0x08
	.zero		1


	//   ....[19]....
        /*09e8*/ 	.word	0x000008c0
        /*09ec*/ 	.word	0x000000ff
        /*09f0*/ 	.word	0x000288c0
        /*09f4*/ 	.short	0x0100
        /*09f6*/ 	.byte	0x08
	.zero		1


	//   ....[20]....
        /*09f8*/ 	.word	0x000008d0
        /*09fc*/ 	.word	0x000000ff
        /*0a00*/ 	.word	0x000288b8
        /*0a04*/ 	.short	0x0100
        /*0a06*/ 	.byte	0x08
	.zero		1


	//   ....[21]....
        /*0a08*/ 	.word	0x000008e0
        /*0a0c*/ 	.word	0x000000ff
        /*0a10*/ 	.word	0x000288c8
        /*0a14*/ 	.short	0x0100
        /*0a16*/ 	.byte	0x08
	.zero		1


	//   ....[22]....
        /*0a18*/ 	.word	0x00001bb0
        /*0a1c*/ 	.word	0x000000ff
        /*0a20*/ 	.word	0x00028800
        /*0a24*/ 	.short	0x010a
        /*0a26*/ 	.byte	0x29
	.zero		1


	//   ....[23]....
        /*0a28*/ 	.word	0x00001c30
        /*0a2c*/ 	.word	0x00000005
        /*0a30*/ 	.word	0x00028830
        /*0a34*/ 	.short	0x010a
        /*0a36*/ 	.byte	0x3f
	.zero		1


	//   ....[24]....
        /*0a38*/ 	.word	0x00001c90
        /*0a3c*/ 	.word	0x00000005
        /*0a40*/ 	.word	0x00028830
        /*0a44*/ 	.short	0x010a
        /*0a46*/ 	.byte	0x3f
	.zero		1


	//   ....[25]....
        /*0a48*/ 	.word	0x000021f0
        /*0a4c*/ 	.word	0x00000000
        /*0a50*/ 	.word	0x00000000
        /*0a54*/ 	.short	0x0101
        /*0a56*/ 	.byte	0x3f
	.zero		1


	//   ....[26]....
        /*0a58*/ 	.word	0x00004f40
        /*0a5c*/ 	.word	0x000000ff
        /*0a60*/ 	.word	0x00028830
        /*0a64*/ 	.short	0x010a
        /*0a66*/ 	.byte	0x06
	.zero		1


	//   ....[27]....
        /*0a68*/ 	.word	0x00004f80
        /*0a6c*/ 	.word	0x000000ff
        /*0a70*/ 	.word	0x00028830
        /*0a74*/ 	.short	0x010a
        /*0a76*/ 	.byte	0x06
	.zero		1


	//   ....[28]....
        /*0a78*/ 	.word	0x000052a0
        /*0a7c*/ 	.word	0x000000ff
        /*0a80*/ 	.word	0x00028850
        /*0a84*/ 	.short	0x010a
        /*0a86*/ 	.byte	0x06
	.zero		1


	//   ....[29]....
        /*0a88*/ 	.word	0x000052e0
        /*0a8c*/ 	.word	0x000000ff
        /*0a90*/ 	.word	0x00028850
        /*0a94*/ 	.short	0x010a
        /*0a96*/ 	.byte	0x06
	.zero		1


	//   ....[30]....
        /*0a98*/ 	.word	0x00005700
        /*0a9c*/ 	.word	0x00000006
        /*0aa0*/ 	.word	0x00000000
        /*0aa4*/ 	.short	0x0101
        /*0aa6*/ 	.byte	0x3f
	.zero		1


	//   ....[31]....
        /*0aa8*/ 	.word	0x00007420
        /*0aac*/ 	.word	0x0000001c
        /*0ab0*/ 	.word	0x00000000
        /*0ab4*/ 	.short	0x0101
        /*0ab6*/ 	.byte	0x3f
	.zero		1


	//   ....[32]....
        /*0ab8*/ 	.word	0x000082a0
        /*0abc*/ 	.word	0x000000ff
        /*0ac0*/ 	.word	0x00028830
        /*0ac4*/ 	.short	0x010a
        /*0ac6*/ 	.byte	0x06
	.zero		1


	//   ....[33]....
        /*0ac8*/ 	.word	0x000082e0
        /*0acc*/ 	.word	0x000000ff
        /*0ad0*/ 	.word	0x00028830
        /*0ad4*/ 	.short	0x010a
        /*0ad6*/ 	.byte	0x06
	.zero		1


	//   ....[34]....
        /*0ad8*/ 	.word	0x00008600
        /*0adc*/ 	.word	0x000000ff
        /*0ae0*/ 	.word	0x00028850
        /*0ae4*/ 	.short	0x010a
        /*0ae6*/ 	.byte	0x06
	.zero		1


	//   ....[35]....
        /*0ae8*/ 	.word	0x00008640
        /*0aec*/ 	.word	0x000000ff
        /*0af0*/ 	.word	0x00028850
        /*0af4*/ 	.short	0x010a
        /*0af6*/ 	.byte	0x06
	.zero		1


	//   ....[36]....
        /*0af8*/ 	.word	0x000099c0
        /*0afc*/ 	.word	0x0000001b
        /*0b00*/ 	.word	0x00000000
        /*0b04*/ 	.short	0x0101
        /*0b06*/ 	.byte	0x3f
	.zero		1


	//   ....[37]....
        /*0b08*/ 	.word	0x00009b70
        /*0b0c*/ 	.word	0x0000001f
        /*0b10*/ 	.word	0x00000000
        /*0b14*/ 	.short	0x0101
        /*0b16*/ 	.byte	0x3f
	.zero		1


	//   ....[38]....
        /*0b18*/ 	.word	0x0000a2c0
        /*0b1c*/ 	.word	0x000000ff
        /*0b20*/ 	.word	0x00028830
        /*0b24*/ 	.short	0x010a
        /*0b26*/ 	.byte	0x06
	.zero		1


	//   ....[39]....
        /*0b28*/ 	.word	0x0000a300
        /*0b2c*/ 	.word	0x000000ff
        /*0b30*/ 	.word	0x00028830
        /*0b34*/ 	.short	0x010a
        /*0b36*/ 	.byte	0x06
	.zero		1


	//   ....[40]....
        /*0b38*/ 	.word	0x0000a620
        /*0b3c*/ 	.word	0x000000ff
        /*0b40*/ 	.word	0x00028850
        /*0b44*/ 	.short	0x010a
        /*0b46*/ 	.byte	0x06
	.zero		1


	//   ....[41]....
        /*0b48*/ 	.word	0x0000a660
        /*0b4c*/ 	.word	0x000000ff
        /*0b50*/ 	.word	0x00028850
        /*0b54*/ 	.short	0x010a
        /*0b56*/ 	.byte	0x06
	.zero		1


	//   ....[42]....
        /*0b58*/ 	.word	0x0000aa60
        /*0b5c*/ 	.word	0x00000004
        /*0b60*/ 	.word	0x00000000
        /*0b64*/ 	.short	0x0101
        /*0b66*/ 	.byte	0x3f
	.zero		1


	//   ....[43]....
        /*0b68*/ 	.word	0x0000c760
        /*0b6c*/ 	.word	0x0000001e
        /*0b70*/ 	.word	0x00000000
        /*0b74*/ 	.short	0x0101
        /*0b76*/ 	.byte	0x3f
	.zero		1


	//   ....[44]....
        /*0b78*/ 	.word	0x0000d2a0
        /*0b7c*/ 	.word	0x000000ff
        /*0b80*/ 	.word	0x00028850
        /*0b84*/ 	.short	0x010a
        /*0b86*/ 	.byte	0x05
	.zero		1


	//   ....[45]....
        /*0b88*/ 	.word	0x0000d2e0
        /*0b8c*/ 	.word	0x000000ff
        /*0b90*/ 	.word	0x00028850
        /*0b94*/ 	.short	0x010a
        /*0b96*/ 	.byte	0x05
	.zero		1


	//   ....[46]....
        /*0b98*/ 	.word	0x0000d800
        /*0b9c*/ 	.word	0x00000004
        /*0ba0*/ 	.word	0x00000000
        /*0ba4*/ 	.short	0x0101
        /*0ba6*/ 	.byte	0x3f
	.zero		1


	//   ....[47]....
        /*0ba8*/ 	.word	0x0000ede0
        /*0bac*/ 	.word	0x00000000
        /*0bb0*/ 	.word	0x00000000
        /*0bb4*/ 	.short	0x0101
        /*0bb6*/ 	.byte	0x3f
	.zero		1


	//   ....[48]....
        /*0bb8*/ 	.word	0x00011be0
        /*0bbc*/ 	.word	0x00000000
        /*0bc0*/ 	.word	0x00028840
        /*0bc4*/ 	.short	0x010a
        /*0bc6*/ 	.byte	0x3f
	.zero		1


	//   ....[49]....
        /*0bc8*/ 	.word	0x00012aa0
        /*0bcc*/ 	.word	0x00000009
        /*0bd0*/ 	.word	0x00028800
        /*0bd4*/ 	.short	0x0107
        /*0bd6*/ 	.byte	0x3f
	.zero		1


	//   ....[50]....
        /*0bd8*/ 	.word	0x00012bb0
        /*0bdc*/ 	.word	0x00000002
        /*0be0*/ 	.word	0x00028800
        /*0be4*/ 	.short	0x0101
        /*0be6*/ 	.byte	0x3f
	.zero		1


	//   ....[51]....
        /*0be8*/ 	.word	0x00012bd0
        /*0bec*/ 	.word	0x00000002
        /*0bf0*/ 	.word	0x00028820
        /*0bf4*/ 	.short	0x010a
        /*0bf6*/ 	.byte	0x3f
	.zero		1


	//   ....[52]....
        /*0bf8*/ 	.word	0x00012f50
        /*0bfc*/ 	.word	0x00000003
        /*0c00*/ 	.word	0x00028840
        /*0c04*/ 	.short	0x010a
        /*0c06*/ 	.byte	0x3f
	.zero		1


	//   ....[53]....
        /*0c08*/ 	.word	0x00013310
        /*0c0c*/ 	.word	0x00000003
        /*0c10*/ 	.word	0x00000060
        /*0c14*/ 	.short	0x010a
        /*0c16*/ 	.byte	0x3f
	.zero		1


	//   ....[54]....
        /*0c18*/ 	.word	0x00013a00
        /*0c1c*/ 	.word	0x00000003
        /*0c20*/ 	.word	0x00028840
        /*0c24*/ 	.short	0x010a
        /*0c26*/ 	.byte	0x3f
	.zero		1


	//   ....[55]....
        /*0c28*/ 	.word	0x00013dc0
        /*0c2c*/ 	.word	0x00000002
        /*0c30*/ 	.word	0x00000060
        /*0c34*/ 	.short	0x010a
        /*0c36*/ 	.byte	0x3f
	.zero		1


	//   ....[56]....
        /*0c38*/ 	.word	0x000143d0
        /*0c3c*/ 	.word	0x00000002
        /*0c40*/ 	.word	0x00028840
        /*0c44*/ 	.short	0x010a
        /*0c46*/ 	.byte	0x3f
	.zero		1


	//   ....[57]....
        /*0c48*/ 	.word	0x00014790
        /*0c4c*/ 	.word	0x00000002
        /*0c50*/ 	.word	0x00000060
        /*0c54*/ 	.short	0x010a
        /*0c56*/ 	.byte	0x3f
	.zero		1


	//   ....[58]....
        /*0c58*/ 	.word	0x00014d30
        /*0c5c*/ 	.word	0x00000000
        /*0c60*/ 	.word	0x00028860
        /*0c64*/ 	.short	0x010a
        /*0c66*/ 	.byte	0x3f
	.zero		1


	//   ....[59]....
        /*0c68*/ 	.word	0x00015e20
        /*0c6c*/ 	.word	0x00000000
        /*0c70*/ 	.word	0x00028820
        /*0c74*/ 	.short	0x010a
        /*0c76*/ 	.byte	0x3f
	.zero		1


	//   ....[60]....
        /*0c78*/ 	.word	0x00015fe0
        /*0c7c*/ 	.word	0x00000006
        /*0c80*/ 	.word	0x00000000
        /*0c84*/ 	.short	0x010a
        /*0c86*/ 	.byte	0x3f
	.zero		1


	//   ....[61]....
        /*0c88*/ 	.word	0x00016050
        /*0c8c*/ 	.word	0x00000007
        /*0c90*/ 	.word	0x00000000
        /*0c94*/ 	.short	0x010a
        /*0c96*/ 	.byte	0x3f
	.zero		1


	//   ....[62]....
        /*0c98*/ 	.word	0x000160c0
        /*0c9c*/ 	.word	0x00000004
        /*0ca0*/ 	.word	0x00000000
        /*0ca4*/ 	.short	0x010a
        /*0ca6*/ 	.byte	0x3f
	.zero		1


	//   ....[63]....
        /*0ca8*/ 	.word	0x000160f0
        /*0cac*/ 	.word	0x00000003
        /*0cb0*/ 	.word	0x00000000
        /*0cb4*/ 	.short	0x010a
        /*0cb6*/ 	.byte	0x3f
	.zero		1


	//   ....[64]....
        /*0cb8*/ 	.word	0x00016160
        /*0cbc*/ 	.word	0x00000003
        /*0cc0*/ 	.word	0x00028800
        /*0cc4*/ 	.short	0x010a
        /*0cc6*/ 	.byte	0x3f
	.zero		1


	//   ....[65]....
        /*0cc8*/ 	.word	0x000161b0
        /*0ccc*/ 	.word	0x00000005
        /*0cd0*/ 	.word	0x00028830
        /*0cd4*/ 	.short	0x010a
        /*0cd6*/ 	.byte	0x3f
	.zero		1


	//   ....[66]....
        /*0cd8*/ 	.word	0x00016210
        /*0cdc*/ 	.word	0x00000009
        /*0ce0*/ 	.word	0x00028830
        /*0ce4*/ 	.short	0x010a
        /*0ce6*/ 	.byte	0x3f
	.zero		1


	//   ....[67]....
        /*0ce8*/ 	.word	0x00016270
        /*0cec*/ 	.word	0x00000009
        /*0cf0*/ 	.word	0x00028850
        /*0cf4*/ 	.short	0x010a
        /*0cf6*/ 	.byte	0x3f
	.zero		1


	//   ....[68]....
        /*0cf8*/ 	.word	0x000162d0
        /*0cfc*/ 	.word	0x00000007
        /*0d00*/ 	.word	0x00028830
        /*0d04*/ 	.short	0x010a
        /*0d06*/ 	.byte	0x3f
	.zero		1


	//   ....[69]....
        /*0d08*/ 	.word	0x00016330
        /*0d0c*/ 	.word	0x00000007
        /*0d10*/ 	.word	0x00028850
        /*0d14*/ 	.short	0x010a
        /*0d16*/ 	.byte	0x3f
	.zero		1


	//   ....[70]....
        /*0d18*/ 	.word	0x00016390
        /*0d1c*/ 	.word	0x00000007
        /*0d20*/ 	.word	0x00028830
        /*0d24*/ 	.short	0x010a
        /*0d26*/ 	.byte	0x3f
	.zero		1


	//   ....[71]....
        /*0d28*/ 	.word	0x000163f0
        /*0d2c*/ 	.word	0x00000007
        /*0d30*/ 	.word	0x00028850
        /*0d34*/ 	.short	0x010a
        /*0d36*/ 	.byte	0x3f
	.zero		1


	//   ....[72]....
        /*0d38*/ 	.word	0x00016450
        /*0d3c*/ 	.word	0x00000006
        /*0d40*/ 	.word	0x00028850
        /*0d44*/ 	.short	0x010a
        /*0d46*/ 	.byte	0x3f
	.zero		1


	//   ....[73]....
        /*0d48*/ 	.word	0x000165f0
        /*0d4c*/ 	.word	0x00000000
        /*0d50*/ 	.word	0x00028840
        /*0d54*/ 	.short	0x010a
        /*0d56*/ 	.byte	0x3f
	.zero		1


	//   ....[74]....
        /*0d58*/ 	.word	0x00017130
        /*0d5c*/ 	.word	0x00000002
        /*0d60*/ 	.word	0x00028820
        /*0d64*/ 	.short	0x010a
        /*0d66*/ 	.byte	0x3f
	.zero		1


	//   ....[75]....
        /*0d68*/ 	.word	0x00017180
        /*0d6c*/ 	.word	0x00000003
        /*0d70*/ 	.word	0x00028840
        /*0d74*/ 	.short	0x010a
        /*0d76*/ 	.byte	0x3f
	.zero		1


	//   ....[76]....
        /*0d78*/ 	.word	0x000171d0
        /*0d7c*/ 	.word	0x00000003
        /*0d80*/ 	.word	0x00000060
        /*0d84*/ 	.short	0x010a
        /*0d86*/ 	.byte	0x3f
	.zero		1


	//   ....[77]....
        /*0d88*/ 	.word	0x00017220
        /*0d8c*/ 	.word	0x00000003
        /*0d90*/ 	.word	0x00028840
        /*0d94*/ 	.short	0x010a
        /*0d96*/ 	.byte	0x3f
	.zero		1


	//   ....[78]....
        /*0d98*/ 	.word	0x00017270
        /*0d9c*/ 	.word	0x00000002
        /*0da0*/ 	.word	0x00000060
        /*0da4*/ 	.short	0x010a
        /*0da6*/ 	.byte	0x3f
	.zero		1


	//   ....[79]....
        /*0da8*/ 	.word	0x000172c0
        /*0dac*/ 	.word	0x00000002
        /*0db0*/ 	.word	0x00028840
        /*0db4*/ 	.short	0x010a
        /*0db6*/ 	.byte	0x3f
	.zero		1


	//   ....[80]....
        /*0db8*/ 	.word	0x00017310
        /*0dbc*/ 	.word	0x00000002
        /*0dc0*/ 	.word	0x00000060
        /*0dc4*/ 	.short	0x010a
        /*0dc6*/ 	.byte	0x3f
	.zero		1


	//   ....[81]....
        /*0dc8*/ 	.word	0x00017360
        /*0dcc*/ 	.word	0x00000000
        /*0dd0*/ 	.word	0x00028860
        /*0dd4*/ 	.short	0x010a
        /*0dd6*/ 	.byte	0x3f
	.zero		1


	//   ....[82]....
        /*0dd8*/ 	.word	0x00017d00
        /*0ddc*/ 	.word	0x00000000
        /*0de0*/ 	.word	0x00028820
        /*0de4*/ 	.short	0x010a
        /*0de6*/ 	.byte	0x3f
	.zero		1


	//   ....[83]....
        /*0de8*/ 	.word	0x00017ea0
        /*0dec*/ 	.word	0x00000006
        /*0df0*/ 	.word	0x00000000
        /*0df4*/ 	.short	0x010a
        /*0df6*/ 	.byte	0x3f
	.zero		1


	//   ....[84]....
        /*0df8*/ 	.word	0x00017ef0
        /*0dfc*/ 	.word	0x00000007
        /*0e00*/ 	.word	0x00000000
        /*0e04*/ 	.short	0x010a
        /*0e06*/ 	.byte	0x3f
	.zero		1


	//   ....[85]....
        /*0e08*/ 	.word	0x00017f40
        /*0e0c*/ 	.word	0x00000004
        /*0e10*/ 	.word	0x00000000
        /*0e14*/ 	.short	0x010a
        /*0e16*/ 	.byte	0x3f
	.zero		1


	//----- nvinfo : EIATTR_NUM_MBARRIERS
	.align		4
.L_244:
        /*0e18*/ 	.byte	0x03, 0x38
        /*0e1a*/ 	.short	0x0016


	//----- nvinfo : EIATTR_EXIT_INSTR_OFFSETS
	.align		4
        /*0e1c*/ 	.byte	0x04, 0x1c
        /*0e1e*/ 	.short	(.L_246 - .L_245)


	//   ....[0]....
.L_245:
        /*0e20*/ 	.word	0x00000a80


	//   ....[1]....
        /*0e24*/ 	.word	0x0000fd50


	//   ....[2]....
        /*0e28*/ 	.word	0x00016140


	//----- nvinfo : EIATTR_MAX_THREADS
	.align		4
.L_246:
        /*0e2c*/ 	.byte	0x04, 0x05
        /*0e2e*/ 	.short	(.L_248 - .L_247)
.L_247:
        /*0e30*/ 	.word	0x00000180
        /*0e34*/ 	.word	0x00000001
        /*0e38*/ 	.word	0x00000001


	//----- nvinfo : EIATTR_CRS_STACK_SIZE
	.align		4
.L_248:
        /*0e3c*/ 	.byte	0x04, 0x1e
        /*0e3e*/ 	.short	(.L_250 - .L_249)
.L_249:
        /*0e40*/ 	.word	0x00000000


	//----- nvinfo : EIATTR_CBANK_PARAM_SIZE
	.align		4
.L_250:
        /*0e44*/ 	.byte	0x03, 0x19
        /*0e46*/ 	.short	0x0af0


	//----- nvinfo : EIATTR_PARAM_CBANK
	.align		4
        /*0e48*/ 	.byte	0x04, 0x0a
        /*0e4a*/ 	.short	(.L_252 - .L_251)
	.align		4
.L_251:
        /*0e4c*/ 	.word	index@(.nv.constant0._ZN7cutlass13device_kernelIN5flash11enable_sm90INS1_16FlashAttnFwdSm90INS1_25CollectiveMainloopFwdSm90ILi2EN4cute5tupleIJNS5_1CILi1EEES8_S8_EEENS6_IJNS7_ILi128EEESA_SA_EEELi128ENS_6half_tEfNS_4arch4Sm90ELb0ELb1ELb0ELb1ELb0ELb0ELb0ELb1ELb1ELb1ELb0ELb0EEENS1_21CollectiveEpilogueFwdISB_S9_SC_SE_Li256ELb1ELb1ELb0ELb0EEENS1_36VarlenDynamicPersistentTileSchedulerILi128ELi128ELi256ELi128ELb0ELb1ELb1ELb1ELb0ELb1EEEEEEEEEvNT_6ParamsE)
        /*0e50*/ 	.short	0x0210
        /*0e52*/ 	.short	0x0af0


	//----- nvinfo : EIATTR_SW_WAR
	.align		4
.L_252:
        /*0e54*/ 	.byte	0x04, 0x36
        /*0e56*/ 	.short	(.L_254 - .L_253)
.L_253:
        /*0e58*/ 	.word	0x00000008
.L_254:


//--------------------- .nv.info._ZN7cutlass13device_kernelIN5flash11enable_sm90INS1_16FlashAttnFwdSm90INS1_25CollectiveMainloopFwdSm90ILi2EN4cute5tupleIJNS5_1CILi1EEES8_S8_EEENS6_IJNS7_ILi128EEESA_SA_EEELi128ENS_6half_tEfNS_4arch4Sm90ELb0ELb1ELb0ELb1ELb0ELb1ELb0ELb1ELb1ELb1ELb0ELb0EEENS1_21CollectiveEpilogueFwdISB_S9_SC_SE_Li256ELb1ELb1ELb0ELb0EEENS1_36VarlenDynamicPersistentTileSchedulerILi128ELi128ELi256ELi128ELb0ELb1ELb1ELb1ELb0ELb1EEEEEEEEEvNT_6ParamsE --------------------------
	.section	.nv.info._ZN7cutlass13device_kernelIN5flash11enable_sm90INS1_16FlashAttnFwdSm90INS1_25CollectiveMainloopFwdSm90ILi2EN4cute5tupleIJNS5_1CILi1EEES8_S8_EEENS6_IJNS7_ILi128EEESA_SA_EEELi128ENS_6half_tEfNS_4arch4Sm90ELb0ELb1ELb0ELb1ELb0ELb1ELb0ELb1ELb1ELb1ELb0ELb0EEENS1_21CollectiveEpilogueFwdISB_S9_SC_SE_Li256ELb1ELb1ELb0ELb0EEENS1_36VarlenDynamicPersistentTileSchedulerILi128ELi128ELi256ELi128ELb0ELb1ELb1ELb1ELb0ELb1EEEEEEEEEvNT_6ParamsE,"",@"SHT_CUDA_INFO"
	.sectionflags	@""
	.align	4


	//----- nvinfo : EIATTR_CUDA_API_VERSION
	.align		4
        /*0000*/ 	.byte	0x04, 0x37
        /*0002*/ 	.short	(.L_256 - .L_255)
.L_255:
        /*0004*/ 	.word	0x00000082


	//----- nvinfo : EIATTR_KPARAM_INFO
	.align		4
.L_256:
        /*0008*/ 	.byte	0x04, 0x17
        /*000a*/ 	.short	(.L_258 - .L_257)
.L_257:
        /*000c*/ 	.word	0x00000000
        /*0010*/ 	.short	0x0000
        /*0012*/ 	.short	0x0070
        /*0014*/ 	.byte	0x00, 0xf0, 0x01, 0x2a


	//----- nvinfo : EIATTR_SPARSE_MMA_MASK
	.align		4
.L_258:
        /*0018*/ 	.byte	0x03, 0x50
        /*001a*/ 	.short	0x0000


	//----- nvinfo : EIATTR_MAXREG_COUNT
	.align		4
        /*001c*/ 	.byte	0x03, 0x1b
        /*001e*/ 	.short	0x00a8


	//----- nvinfo : EIATTR_NUM_BARRIERS
	.align		4
        /*0020*/ 	.byte	0x02, 0x4c
        /*0022*/ 	.byte	0x10
	.zero		1


	//----- nvinfo : EIATTR_EXTERNS
	.align		4
        /*0024*/ 	.byte	0x04, 0x0f
        /*0026*/ 	.short	(.L_260 - .L_259)


	//   ....[0]....
	.align		4
.L_259:
        /*0028*/ 	.word	index@(__assertfail)


	//----- nvinfo : EIATTR_ANNOTATIONS
	.align		4
.L_260:
        /*002c*/ 	.byte	0x04, 0x55
        /*002e*/ 	.short	(.L_262 - .L_261)


	//   ....[0]....
.L_261:
        /* <DEDUP_REMOVED lines=75> */


	//----- nvinfo : EIATTR_MERCURY_ISA_VERSION
	.align		4
.L_262:
        /*04d0*/ 	.byte	0x03, 0x5f
        /*04d2*/ 	.short	0x0101


	//----- nvinfo : EIATTR_UNUSED_LOAD_BYTE_OFFSET
	.align		4
        /*04d4*/ 	.byte	0x04, 0x44
        /*04d6*/ 	.short	(.L_264 - .L_263)


	//   ....[0]....
.L_263:
        /*04d8*/ 	.word	0x00000ab0
        /*04dc*/ 	.word	0x0000fff0


	//   ....[1]....
        /*04e0*/ 	.word	0x0001a7f0
        /*04e4*/ 	.word	0x0000fff0


	//----- nvinfo : EIATTR_INT_WARP_WIDE_INSTR_OFFSETS
	.align		4
.L_264:
        /*04e8*/ 	.byte	0x04, 0x31
        /*04ea*/ 	.short	(.L_266 - .L_265)


	//   ....[0]....
.L_265:
        /*04ec*/ 	.word	0x00000180


	//   ....[1]....
        /*04f0*/ 	.word	0x00000220


	//   ....[2]....
        /*04f4*/ 	.word	0x00000290


	//   ....[3]....
        /*04f8*/ 	.word	0x0001f5a0


	//   ....[4]....
        /*04fc*/ 	.word	0x0001f630


	//   ....[5]....
        /*0500*/ 	.word	0x00022dc0


	//   ....[6]....
        /*0504*/ 	.word	0x00022e20


	//----- nvinfo : EIATTR_COOP_GROUP_MASK_REGIDS
	.align		4
.L_266:
        /*0508*/ 	.byte	0x04, 0x29
        /*050a*/ 	.short	(.L_268 - .L_267)


	//   ....[0]....
.L_267:
        /*050c*/ 	.word	0xffffffff


	//   ....[1]....
        /*0510*/ 	.word	0xffffffff


	//   ....[2]....
        /*0514*/ 	.word	0xffffffff


	//   ....[3]....
        /*0518*/ 	.word	0xffffffff


	//   ....[4]....
        /*051c*/ 	.word	0xffffffff


	//   ....[5]....
        /*0520*/ 	.word	0xffffffff


	//   ....[6]....
        /*0524*/ 	.word	0xffffffff


	//   ....[7]....
        /*0528*/ 	.word	0xffffffff


	//   ....[8]....
        /*052c*/ 	.word	0xffffffff


	//   ....[9]....
        /*0530*/ 	.word	0xffffffff


	//   ....[10]....
        /*0534*/ 	.word	0xffffffff


	//   ....[11]....
        /*0538*/ 	.word	0xffffffff


	//   ....[12]....
        /*053c*/ 	.word	0xffffffff


	//   ....[13]....
        /*0540*/ 	.word	0xffffffff


	//   ....[14]....
        /*0544*/ 	.word	0xffffffff


	//   ....[15]....
        /*0548*/ 	.word	0xffffffff


	//   ....[16]....
        /*054c*/ 	.word	0xffffffff


	//   ....[17]....
        /*0550*/ 	.word	0xffffffff


	//   ....[18]....
        /*0554*/ 	.word	0xffffffff


	//   ....[19]....
        /*0558*/ 	.word	0xffffffff


	//   ....[20]....
        /*055c*/ 	.word	0xffffffff


	//   ....[21]....
        /*0560*/ 	.word	0xffffffff


	//   ....[22]....
        /*0564*/ 	.word	0xffffffff


	//   ....[23]....
        /*0568*/ 	.word	0xffffffff


	//   ....[24]....
        /*056c*/ 	.word	0xffffffff


	//   ....[25]....
        /*0570*/ 	.word	0xffffffff


	//   ....[26]....
        /*0574*/ 	.word	0xffffffff


	//   ....[27]....
        /*0578*/ 	.word	0xffffffff


	//   ....[28]....
        /*057c*/ 	.word	0xffffffff


	//   ....[29]....
        /*0580*/ 	.word	0xffffffff


	//   ....[30]....
        /*0584*/ 	.word	0xffffffff


	//   ....[31]....
        /*0588*/ 	.word	0xffffffff


	//   ....[32]....
        /*058c*/ 	.word	0xffffffff


	//   ....[33]....
        /*0590*/ 	.word	0xffffffff


	//   ....[34]....
        /*0594*/ 	.word	0xffffffff


	//   ....[35]....
        /*0598*/ 	.word	0xffffffff


	//   ....[36]....
        /*059c*/ 	.word	0xffffffff


	//   ....[37]....
        /*05a0*/ 	.word	0xffffffff


	//   ....[38]....
        /*05a4*/ 	.word	0xffffffff


	//   ....[39]....
        /*05a8*/ 	.word	0xffffffff


	//   ....[40]....
        /*05ac*/ 	.word	0xffffffff


	//   ....[41]....
        /*05b0*/ 	.word	0xffffffff


	//   ....[42]....
        /*05b4*/ 	.word	0xffffffff


	//   ....[43]....
        /*05b8*/ 	.word	0xffffffff


	//   ....[44]....
        /*05bc*/ 	.word	0xffffffff


	//   ....[45]....
        /*05c0*/ 	.word	0xffffffff


	//   ....[46]....
        /*05c4*/ 	.word	0xffffffff


	//   ....[47]....
        /*05c8*/ 	.word	0xffffffff


	//   ....[48]....
        /*05cc*/ 	.word	0xffffffff


	//   ....[49]....
        /*05d0*/ 	.word	0xffffffff


	//   ....[50]....
        /*05d4*/ 	.word	0xffffffff


	//   ....[51]....
        /*05d8*/ 	.word	0xffffffff


	//   ....[52]....
        /*05dc*/ 	.word	0xffffffff


	//   ....[53]....
        /*05e0*/ 	.word	0xffffffff


	//   ....[54]....
        /*05e4*/ 	.word	0xffffffff


	//   ....[55]....
        /*05e8*/ 	.word	0xffffffff


	//   ....[56]....
        /*05ec*/ 	.word	0xffffffff


	//   ....[57]....
        /*05f0*/ 	.word	0xffffffff


	//   ....[58]....
        /*05f4*/ 	.word	0xffffffff


	//   ....[59]....
        /*05f8*/ 	.word	0xffffffff


	//   ....[60]....
        /*05fc*/ 	.word	0xffffffff


	//   ....[61]....
        /*0600*/ 	.word	0xffffffff


	//   ....[62]....
        /*0604*/ 	.word	0xffffffff


	//   ....[63]....
        /*0608*/ 	.word	0xffffffff


	//   ....[64]....
        /*060c*/ 	.word	0xffffffff


	//   ....[65]....
        /*0610*/ 	.word	0xffffffff


	//   ....[66]....
        /*0614*/ 	.word	0xffffffff


	//   ....[67]....
        /*0618*/ 	.word	0xffffffff


	//   ....[68]....
        /*061c*/ 	.word	0xffffffff


	//   ....[69]....
        /*0620*/ 	.word	0xffffffff


	//   ....[70]....
        /*0624*/ 	.word	0xffffffff


	//   ....[71]....
        /*0628*/ 	.word	0xffffffff


	//   ....[72]....
        /*062c*/ 	.word	0xffffffff


	//   ....[73]....
        /*0630*/ 	.word	0xffffffff


	//   ....[74]....
        /*0634*/ 	.word	0xffffffff


	//   ....[75]....
        /*0638*/ 	.word	0xffffffff


	//   ....[76]....
        /*063c*/ 	.word	0xffffffff


	//   ....[77]....
        /*0640*/ 	.word	0xffffffff


	//   ....[78]....
        /*0644*/ 	.word	0xffffffff


	//   ....[79]....
        /*0648*/ 	.word	0xffffffff


	//   ....[80]....
        /*064c*/ 	.word	0xffffffff


	//   ....[81]....
        /*0650*/ 	.word	0xffffffff


	//   ....[82]....
        /*0654*/ 	.word	0xffffffff


	//   ....[83]....
        /*0658*/ 	.word	0xffffffff


	//   ....[84]....
        /*065c*/ 	.word	0xffffffff


	//   ....[85]....
        /*0660*/ 	.word	0xffffffff


	//   ....[86]....
        /*0664*/ 	.word	0xffffffff


	//   ....[87]....
        /*0668*/ 	.word	0xffffffff


	//   ....[88]....
        /*066c*/ 	.word	0xffffffff


	//   ....[89]....
        /*0670*/ 	.word	0xffffffff


	//   ....[90]....
        /*0674*/ 	.word	0xffffffff


	//   ....[91]....
        /*0678*/ 	.word	0xffffffff


	//   ....[92]....
        /*067c*/ 	.word	0xffffffff


	//   ....[93]....
        /*0680*/ 	.word	0xffffffff


	//   ....[94]....
        /*0684*/ 	.word	0xffffffff


	//   ....[95]....
        /*0688*/ 	.word	0xffffffff


	//   ....[96]....
        /*068c*/ 	.word	0xffffffff


	//   ....[97]....
        /*0690*/ 	.word	0xffffffff


	//   ....[98]....
        /*0694*/ 	.word	0xffffffff


	//   ....[99]....
        /*0698*/ 	.word	0xffffffff


	//   ....[100]....
        /*069c*/ 	.word	0xffffffff


	//   ....[101]....
        /*06a0*/ 	.word	0xffffffff


	//   ....[102]....
        /*06a4*/ 	.word	0xffffffff


	//   ....[103]....
        /*06a8*/ 	.word	0xffffffff


	//   ....[104]....
        /*06ac*/ 	.word	0xffffffff


	//   ....[105]....
        /*06b0*/ 	.word	0xffffffff


	//   ....[106]....
        /*06b4*/ 	.word	0xffffffff


	//   ....[107]....
        /*06b8*/ 	.word	0xffffffff


	//   ....[108]....
        /*06bc*/ 	.word	0xffffffff


	//   ....[109]....
        /*06c0*/ 	.word	0xffffffff


	//   ....[110]....
        /*06c4*/ 	.word	0xffffffff


	//   ....[111]....
        /*06c8*/ 	.word	0xffffffff


	//   ....[112]....
        /*06cc*/ 	.word	0xffffffff


	//   ....[113]....
        /*06d0*/ 	.word	0xffffffff


	//   ....[114]....
        /*06d4*/ 	.word	0xffffffff


	//   ....[115]....
        /*06d8*/ 	.word	0xffffffff


	//   ....[116]....
        /*06dc*/ 	.word	0xffffffff


	//   ....[117]....
        /*06e0*/ 	.word	0xffffffff


	//   ....[118]....
        /*06e4*/ 	.word	0xffffffff


	//   ....[119]....
        /*06e8*/ 	.word	0xffffffff


	//   ....[120]....
        /*06ec*/ 	.word	0xffffffff


	//   ....[121]....
        /*06f0*/ 	.word	0xffffffff


	//   ....[122]....
        /*06f4*/ 	.word	0xffffffff


	//   ....[123]....
        /*06f8*/ 	.word	0xffffffff


	//   ....[124]....
        /*06fc*/ 	.word	0xffffffff


	//   ....[125]....
        /*0700*/ 	.word	0xffffffff


	//   ....[126]....
        /*0704*/ 	.word	0xffffffff


	//   ....[127]....
        /*0708*/ 	.word	0xffffffff


	//   ....[128]....
        /*070c*/ 	.word	0xffffffff


	//   ....[129]....
        /*0710*/ 	.word	0xffffffff


	//   ....[130]....
        /*0714*/ 	.word	0xffffffff


	//   ....[131]....
        /*0718*/ 	.word	0xffffffff


	//   ....[132]....
        /*071c*/ 	.word	0xffffffff


	//   ....[133]....
        /*0720*/ 	.word	0xffffffff


	//   ....[134]....
        /*0724*/ 	.word	0xffffffff


	//   ....[135]....
        /*0728*/ 	.word	0xffffffff


	//   ....[136]....
        /*072c*/ 	.word	0xffffffff


	//   ....[137]....
        /*0730*/ 	.word	0xffffffff


	//   ....[138]....
        /*0734*/ 	.word	0x0500000f


	//   ....[139]....
        /*0738*/ 	.word	0x0500000f


	//   ....[140]....
        /*073c*/ 	.word	0x0500000f


	//   ....[141]....
        /*0740*/ 	.word	0x0500000f


	//   ....[142]....
        /*0744*/ 	.word	0x0500000f


	//   ....[143]....
        /*0748*/ 	.word	0x0500000f


	//   ....[144]....
        /*074c*/ 	.word	0x0500000f


	//   ....[145]....
        /*0750*/ 	.word	0x0500000f


	//   ....[146]....
        /*0754*/ 	.word	0x0500000f


	//   ....[147]....
        /*0758*/ 	.word	0x0500000f


	//   ....[148]....
        /*075c*/ 	.word	0x0500000f


	//   ....[149]....
        /*0760*/ 	.word	0x0500000f


	//   ....[150]....
        /*0764*/ 	.word	0x0500000f


	//   ....[151]....
        /*0768*/ 	.word	0x0500000f


	//   ....[152]....
        /*076c*/ 	.word	0x0500000f


	//   ....[153]....
        /*0770*/ 	.word	0x0500000f


	//   ....[154]....
        /*0774*/ 	.word	0x0500000f


	//   ....[155]....
        /*0778*/ 	.word	0x0500000f


	//   ....[156]....
        /*077c*/ 	.word	0x0500000f


	//   ....[157]....
        /*0780*/ 	.word	0x0500000f


	//   ....[158]....
        /*0784*/ 	.word	0x0500000f


	//   ....[159]....
        /*0788*/ 	.word	0x0500000f


	//   ....[160]....
        /*078c*/ 	.word	0x0500000f


	//   ....[161]....
        /*0790*/ 	.word	0x0500000f


	//   ....[162]....
        /*0794*/ 	.word	0x0500000f


	//   ....[163]....
        /*0798*/ 	.word	0x0500000f


	//   ....[164]....
        /*079c*/ 	.word	0x0500000f


	//   ....[165]....
        /*07a0*/ 	.word	0x0500000f


	//   ....[166]....
        /*07a4*/ 	.word	0x0500000f


	//   ....[167]....
        /*07a8*/ 	.word	0x0500000f


	//   ....[168]....
        /*07ac*/ 	.word	0x0500000f


	//   ....[169]....
        /*07b0*/ 	.word	0x0500000f


	//   ....[170]....
        /*07b4*/ 	.word	0x0500000f


	//   ....[171]....
        /*07b8*/ 	.word	0x0500000f


	//   ....[172]....
        /*07bc*/ 	.word	0x0500000f


	//   ....[173]....
        /*07c0*/ 	.word	0x0500000f


	//   ....[174]....
        /*07c4*/ 	.word	0x0500000f


	//   ....[175]....
        /*07c8*/ 	.word	0x0500000f


	//   ....[176]....
        /*07cc*/ 	.word	0x0500000f


	//   ....[177]....
        /*07d0*/ 	.word	0x0500000f


	//   ....[178]....
        /*07d4*/ 	.word	0x0500000f


	//   ....[179]....
        /*07d8*/ 	.word	0x0500000f


	//   ....[180]....
        /*07dc*/ 	.word	0x0500000f


	//   ....[181]....
        /*07e0*/ 	.word	0x0500000f


	//   ....[182]....
        /*07e4*/ 	.word	0x0500000f


	//   ....[183]....
        /*07e8*/ 	.word	0x0500000f


	//   ....[184]....
        /*07ec*/ 	.word	0x0500000f


	//   ....[185]....
        /*07f0*/ 	.word	0x0500000f


	//   ....[186]....
        /*07f4*/ 	.word	0x0500000f


	//   ....[187]....
        /*07f8*/ 	.word	0x0500000f


	//   ....[188]....
        /*07fc*/ 	.word	0x0500000f


	//   ....[189]....
        /*0800*/ 	.word	0x0500000f


	//   ....[190]....
        /*0804*/ 	.word	0x0500000f


	//   ....[191]....
        /*0808*/ 	.word	0x0500000f


	//   ....[192]....
        /*080c*/ 	.word	0x0500000f


	//   ....[193]....
        /*0810*/ 	.word	0x0500000f


	//   ....[194]....
        /*0814*/ 	.word	0x0500000f


	//   ....[195]....
        /*0818*/ 	.word	0x0500000f


	//   ....[196]....
        /*081c*/ 	.word	0x0500000f


	//   ....[197]....
        /*0820*/ 	.word	0x0500000f


	//   ....[198]....
        /*0824*/ 	.word	0x0500000f


	//   ....[199]....
        /*0828*/ 	.word	0x0500000f


	//   ....[200]....
        /*082c*/ 	.word	0x0500000f


	//   ....[201]....
        /*0830*/ 	.word	0x0500000f


	//   ....[202]....
        /*0834*/ 	.word	0x0500000f


	//   ....[203]....
        /*0838*/ 	.word	0x0500000f


	//   ....[204]....
        /*083c*/ 	.word	0x0500000f


	//   ....[205]....
        /*0840*/ 	.word	0x0500000f


	//   ....[206]....
        /*0844*/ 	.word	0x0500000f


	//   ....[207]....
        /*0848*/ 	.word	0x0500000f


	//   ....[208]....
        /*084c*/ 	.word	0x0500000f


	//   ....[209]....
        /*0850*/ 	.word	0x0500000f


	//   ....[210]....
        /*0854*/ 	.word	0x0500000f


	//   ....[211]....
        /*0858*/ 	.word	0x0500000f


	//   ....[212]....
        /*085c*/ 	.word	0x0500000f


	//   ....[213]....
        /*0860*/ 	.word	0x0500000f


	//   ....[214]....
        /*0864*/ 	.word	0x0500000f


	//----- nvinfo : EIATTR_COOP_GROUP_INSTR_OFFSETS
	.align		4
.L_268:
        /*0868*/ 	.byte	0x04, 0x28
        /*086a*/ 	.short	(.L_270 - .L_269)


	//   ....[0]....
.L_269:
        /*086c*/ 	.word	0x00000060


	//   ....[1]....
        /*0870*/ 	.word	0x00000190


	//   ....[2]....
        /*0874*/ 	.word	0x00000240


	//   ....[3]....
        /*0878*/ 	.word	0x00000400


	//   ....[4]....
        /*087c*/ 	.word	0x00000560


	//   ....[5]....
        /*0880*/ 	.word	0x00000680


	//   ....[6]....
        /*0884*/ 	.word	0x000007e0


	//   ....[7]....
        /*0888*/ 	.word	0x00008ee0


	//   ....[8]....
        /*088c*/ 	.word	0x000095a0


	//   ....[9]....
        /*0890*/ 	.word	0x000095b0


	//   ....[10]....
        /*0894*/ 	.word	0x000095c0


	//   ....[11]....
        /*0898*/ 	.word	0x000095d0


	//   ....[12]....
        /*089c*/ 	.word	0x00009910


	//   ....[13]....
        /*08a0*/ 	.word	0x00009920


	//   ....[14]....
        /*08a4*/ 	.word	0x00009930


	//   ....[15]....
        /*08a8*/ 	.word	0x00009940


	//   ....[16]....
        /*08ac*/ 	.word	0x00009c40


	//   ....[17]....
        /*08b0*/ 	.word	0x00009c50


	//   ....[18]....
        /*08b4*/ 	.word	0x00009c60


	//   ....[19]....
        /*08b8*/ 	.word	0x00009c70


	//   ....[20]....
        /*08bc*/ 	.word	0x00009f70


	//   ....[21]....
        /*08c0*/ 	.word	0x00009f80


	//   ....[22]....
        /*08c4*/ 	.word	0x00009f90


	//   ....[23]....
        /*08c8*/ 	.word	0x00009fa0


	//   ....[24]....
        /*08cc*/ 	.word	0x0000bc60


	//   ....[25]....
        /*08d0*/ 	.word	0x0000bc80


	//   ....[26]....
        /*08d4*/ 	.word	0x0000bc90


	//   ....[27]....
        /*08d8*/ 	.word	0x0000bca0


	//   ....[28]....
        /*08dc*/ 	.word	0x0000bdb0


	//   ....[29]....
        /*08e0*/ 	.word	0x0000bdd0


	//   ....[30]....
        /*08e4*/ 	.word	0x0000be70


	//   ....[31]....
        /*08e8*/ 	.word	0x0000beb0


	//   ....[32]....
        /*08ec*/ 	.word	0x0000c190


	//   ....[33]....
        /*08f0*/ 	.word	0x0000c1b0


	//   ....[34]....
        /*08f4*/ 	.word	0x0000c1d0


	//   ....[35]....
        /*08f8*/ 	.word	0x0000c1e0


	//   ....[36]....
        /*08fc*/ 	.word	0x0000c2b0


	//   ....[37]....
        /*0900*/ 	.word	0x0000c2d0


	//   ....[38]....
        /*0904*/ 	.word	0x0000c2e0


	//   ....[39]....
        /*0908*/ 	.word	0x0000c370


	//   ....[40]....
        /*090c*/ 	.word	0x0000e550


	//   ....[41]....
        /*0910*/ 	.word	0x0000f290


	//   ....[42]....
        /*0914*/ 	.word	0x0000f930


	//   ....[43]....
        /*0918*/ 	.word	0x0000f9f0


	//   ....[44]....
        /*091c*/ 	.word	0x00010360


	//   ....[45]....
        /*0920*/ 	.word	0x000103d0


	//   ....[46]....
        /*0924*/ 	.word	0x00011d90


	//   ....[47]....
        /*0928*/ 	.word	0x00011fd0


	//   ....[48]....
        /*092c*/ 	.word	0x00012c90


	//   ....[49]....
        /*0930*/ 	.word	0x00012d50


	//   ....[50]....
        /*0934*/ 	.word	0x000134e0


	//   ....[51]....
        /*0938*/ 	.word	0x00013570


	//   ....[52]....
        /*093c*/ 	.word	0x00015270


	//   ....[53]....
        /*0940*/ 	.word	0x000152b0


	//   ....[54]....
        /*0944*/ 	.word	0x000159c0


	//   ....[55]....
        /*0948*/ 	.word	0x00015a00


	//   ....[56]....
        /*094c*/ 	.word	0x000174a0


	//   ....[57]....
        /*0950*/ 	.word	0x00017710


	//   ....[58]....
        /*0954*/ 	.word	0x000183d0


	//   ....[59]....
        /*0958*/ 	.word	0x00018480


	//   ....[60]....
        /*095c*/ 	.word	0x00018c30


	//   ....[61]....
        /*0960*/ 	.word	0x00018ca0


	//   ....[62]....
        /*0964*/ 	.word	0x00019e30


	//   ....[63]....
        /*0968*/ 	.word	0x00019e70


	//   ....[64]....
        /*096c*/ 	.word	0x00019f60


	//   ....[65]....
        /*0970*/ 	.word	0x0001a280


	//   ....[66]....
        /*0974*/ 	.word	0x0001b220


	//   ....[67]....
        /*0978*/ 	.word	0x0001b260


	//   ....[68]....
        /*097c*/ 	.word	0x0001b290


	//   ....[69]....
        /*0980*/ 	.word	0x0001b2c0


	//   ....[70]....
        /*0984*/ 	.word	0x0001b890


	//   ....[71]....
        /*0988*/ 	.word	0x0001b8c0


	//   ....[72]....
        /*098c*/ 	.word	0x0001b980


	//   ....[73]....
        /*0990*/ 	.word	0x0001b9a0


	//   ....[74]....
        /*0994*/ 	.word	0x0001ba60


	//   ....[75]....
        /*0998*/ 	.word	0x0001ba80


	//   ....[76]....
        /*099c*/ 	.word	0x0001bb50


	//   ....[77]....
        /*09a0*/ 	.word	0x0001bb70


	//   ....[78]....
        /*09a4*/ 	.word	0x0001c340


	//   ....[79]....
        /*09a8*/ 	.word	0x0001c350


	//   ....[80]....
        /*09ac*/ 	.word	0x0001c460


	//   ....[81]....
        /*09b0*/ 	.word	0x0001c470


	//   ....[82]....
        /*09b4*/ 	.word	0x0001c580


	//   ....[83]....
        /*09b8*/ 	.word	0x0001c590


	//   ....[84]....
        /*09bc*/ 	.word	0x0001c6a0


	//   ....[85]....
        /*09c0*/ 	.word	0x0001c6b0


	//   ....[86]....
        /*09c4*/ 	.word	0x0001c820


	//   ....[87]....
        /*09c8*/ 	.word	0x0001c9f0


	//   ....[88]....
        /*09cc*/ 	.word	0x0001ca20


	//   ....[89]....
        /*09d0*/ 	.word	0x0001ca50


	//   ....[90]....
        /*09d4*/ 	.word	0x0001ca80


	//   ....[91]....
        /*09d8*/ 	.word	0x0001cab0


	//   ....[92]....
        /*09dc*/ 	.word	0x0001cae0


	//   ....[93]....
        /*09e0*/ 	.word	0x0001cc50


	//   ....[94]....
        /*09e4*/ 	.word	0x0001cc80


	//   ....[95]....
        /*09e8*/ 	.word	0x0001ccb0


	//   ....[96]....
        /*09ec*/ 	.word	0x0001cce0


	//   ....[97]....
        /*09f0*/ 	.word	0x0001cd10


	//   ....[98]....
        /*09f4*/ 	.word	0x0001cd40


	//   ....[99]....
        /*09f8*/ 	.word	0x0001cde0


	//   ....[100]....
        /*09fc*/ 	.word	0x0001ce40


	//   ....[101]....
        /*0a00*/ 	.word	0x0001ced0


	//   ....[102]....
        /*0a04*/ 	.word	0x0001df90


	//   ....[103]....
        /*0a08*/ 	.word	0x0001fb60


	//   ....[104]....
        /*0a0c*/ 	.word	0x00020750


	//   ....[105]....
        /*0a10*/ 	.word	0x00020760


	//   ....[106]....
        /*0a14*/ 	.word	0x00020790


	//   ....[107]....
        /*0a18*/ 	.word	0x000207a0


	//   ....[108]....
        /*0a1c*/ 	.word	0x000208b0


	//   ....[109]....
        /*0a20*/ 	.word	0x000208c0


	//   ....[110]....
        /*0a24*/ 	.word	0x00020950


	//   ....[111]....
        /*0a28*/ 	.word	0x00020960


	//   ....[112]....
        /*0a2c*/ 	.word	0x000209f0


	//   ....[113]....
        /*0a30*/ 	.word	0x00020a00


	//   ....[114]....
        /*0a34*/ 	.word	0x00020a90


	//   ....[115]....
        /*0a38*/ 	.word	0x00020aa0


	//   ....[116]....
        /*0a3c*/ 	.word	0x00020b30


	//   ....[117]....
        /*0a40*/ 	.word	0x00020b40


	//   ....[118]....
        /*0a44*/ 	.word	0x00020b90


	//   ....[119]....
        /*0a48*/ 	.word	0x00020bc0


	//   ....[120]....
        /*0a4c*/ 	.word	0x00023510


	//   ....[121]....
        /*0a50*/ 	.word	0x00023540


	//   ....[122]....
        /*0a54*/ 	.word	0x00023550


	//   ....[123]....
        /*0a58*/ 	.word	0x00023580


	//   ....[124]....
        /*0a5c*/ 	.word	0x000235b0


	//   ....[125]....
        /*0a60*/ 	.word	0x000235e0


	//   ....[126]....
        /*0a64*/ 	.word	0x00023610


	//   ....[127]....
        /*0a68*/ 	.word	0x00023620


	//   ....[128]....
        /*0a6c*/ 	.word	0x000237a0


	//   ....[129]....
        /*0a70*/ 	.word	0x000237d0


	//   ....[130]....
        /*0a74*/ 	.word	0x00023800


	//   ....[131]....
        /*0a78*/ 	.word	0x00023830


	//   ....[132]....
        /*0a7c*/ 	.word	0x00023860


	//   ....[133]....
        /*0a80*/ 	.word	0x00023890


	//   ....[134]....
        /*0a84*/ 	.word	0x00023950


	//   ....[135]....
        /*0a88*/ 	.word	0x00023970


	//   ....[136]....
        /*0a8c*/ 	.word	0x000239e0


	//   ....[137]....
        /*0a90*/ 	.word	0x000240b0


	//   ....[138]....
        /*0a94*/ 	.word	0x000244f0


	//   ....[139]....
        /*0a98*/ 	.word	0x000245a0


	//   ....[140]....
        /*0a9c*/ 	.word	0x00024630


	//   ....[141]....
        /*0aa0*/ 	.word	0x00024680


	//   ....[142]....
        /*0aa4*/ 	.word	0x000246d0


	//   ....[143]....
        /*0aa8*/ 	.word	0x00024760


	//   ....[144]....
        /*0aac*/ 	.word	0x000247f0


	//   ....[145]....
        /*0ab0*/ 	.word	0x00024840


	//   ....[146]....
        /*0ab4*/ 	.word	0x00024890


	//   ....[147]....
        /*0ab8*/ 	.word	0x00024920


	//   ....[148]....
        /*0abc*/ 	.word	0x000249b0


	//   ....[149]....
        /*0ac0*/ 	.word	0x00024a00


	//   ....[150]....
        /*0ac4*/ 	.word	0x00024a50


	//   ....[151]....
        /*0ac8*/ 	.word	0x00024ae0


	//   ....[152]....
        /*0acc*/ 	.word	0x00024b70


	//   ....[153]....
        /*0ad0*/ 	.word	0x00024bc0


	//   ....[154]....
        /*0ad4*/ 	.word	0x00024c10


	//   ....[155]....
        /*0ad8*/ 	.word	0x00024d00


	//   ....[156]....
        /*0adc*/ 	.word	0x00024db0


	//   ....[157]....
        /*0ae0*/ 	.word	0x00024e30


	//   ....[158]....
        /*0ae4*/ 	.word	0x00024ed0


	//   ....[159]....
        /*0ae8*/ 	.word	0x00024f60


	//   ....[160]....
        /*0aec*/ 	.word	0x00025020


	//   ....[161]....
        /*0af0*/ 	.word	0x000250a0


	//   ....[162]....
        /*0af4*/ 	.word	0x000250f0


	//   ....[163]....
        /*0af8*/ 	.word	0x00025290


	//   ....[164]....
        /*0afc*/ 	.word	0x00025330


	//   ....[165]....
        /*0b00*/ 	.word	0x000253b0


	//   ....[166]....
        /*0b04*/ 	.word	0x00025420


	//   ....[167]....
        /*0b08*/ 	.word	0x000255a0


	//   ....[168]....
        /*0b0c*/ 	.word	0x00025690


	//   ....[169]....
        /*0b10*/ 	.word	0x000256f0


	//   ....[170]....
        /*0b14*/ 	.word	0x00025740


	//   ....[171]....
        /*0b18*/ 	.word	0x00025ac0


	//   ....[172]....
        /*0b1c*/ 	.word	0x00025b10


	//   ....[173]....
        /*0b20*/ 	.word	0x00025ba0


	//   ....[174]....
        /*0b24*/ 	.word	0x00025c30


	//   ....[175]....
        /*0b28*/ 	.word	0x00025cc0


	//   ....[176]....
        /*0b2c*/ 	.word	0x00025d50


	//   ....[177]....
        /*0b30*/ 	.word	0x00025de0


	//   ....[178]....
        /*0b34*/ 	.word	0x00025e70


	//   ....[179]....
        /*0b38*/ 	.word	0x00025f30


	//   ....[180]....
        /*0b3c*/ 	.word	0x00026220


	//   ....[181]....
        /*0b40*/ 	.word	0x00026400


	//   ....[182]....
        /*0b44*/ 	.word	0x00026450


	//   ....[183]....
        /*0b48*/ 	.word	0x000264b0


	//   ....[184]....
        /*0b4c*/ 	.word	0x00026550


	//   ....[185]....
        /*0b50*/ 	.word	0x00026610


	//   ....[186]....
        /*0b54*/ 	.word	0x00026720


	//   ....[187]....
        /*0b58*/ 	.word	0x00026780


	//   ....[188]....
        /*0b5c*/ 	.word	0x00026880


	//   ....[189]....
        /*0b60*/ 	.word	0x000268e0


	//   ....[190]....
        /*0b64*/ 	.word	0x000269e0


	//   ....[191]....
        /*0b68*/ 	.word	0x00026a40


	//   ....[192]....
        /*0b6c*/ 	.word	0x00026b40


	//   ....[193]....
        /*0b70*/ 	.word	0x00026ba0


	//   ....[194]....
        /*0b74*/ 	.word	0x00026c80


	//   ....[195]....
        /*0b78*/ 	.word	0x00026d00


	//   ....[196]....
        /*0b7c*/ 	.word	0x00026de0


	//   ....[197]....
        /*0b80*/ 	.word	0x00027110


	//   ....[198]....
        /*0b84*/ 	.word	0x000271b0


	//   ....[199]....
        /*0b88*/ 	.word	0x000272d0


	//   ....[200]....
        /*0b8c*/ 	.word	0x00027350


	//   ....[201]....
        /*0b90*/ 	.word	0x000273d0


	//   ....[202]....
        /*0b94*/ 	.word	0x00027450


	//   ....[203]....
        /*0b98*/ 	.word	0x000274d0


	//   ....[204]....
        /*0b9c*/ 	.word	0x00027560


	//   ....[205]....
        /*0ba0*/ 	.word	0x00027600


	//   ....[206]....
        /*0ba4*/ 	.word	0x000276a0


	//   ....[207]....
        /*0ba8*/ 	.word	0x00027720


	//   ....[208]....
        /*0bac*/ 	.word	0x000277a0


	//   ....[209]....
        /*0bb0*/ 	.word	0x00027820


	//   ....[210]....
        /*0bb4*/ 	.word	0x000278b0


	//   ....[211]....
        /*0bb8*/ 	.word	0x00027930


	//   ....[212]....
        /*0bbc*/ 	.word	0x000279d0


	//   ....[213]....
        /*0bc0*/ 	.word	0x00027a60


	//   ....[214]....
        /*0bc4*/ 	.word	0x00027b90


	//----- nvinfo : EIATTR_REG_RECONFIG
	.align		4
.L_270:
        /*0bc8*/ 	.byte	0x01, 0x54
	.zero		2


	//----- nvinfo : EIATTR_SYSCALL_OFFSETS
	.align		4
        /*0bcc*/ 	.byte	0x04, 0x46
        /*0bce*/ 	.short	(.L_272 - .L_271)


	//   ....[0]....
.L_271:
        /*0bd0*/ 	.word	0x00001cb0


	//   ....[1]....
        /*0bd4*/ 	.word	0x00001e00


	//   ....[2]....
        /*0bd8*/ 	.word	0x00009070


	//   ....[3]....
        /*0bdc*/ 	.word	0x00009360


	//   ....[4]....
        /*0be0*/ 	.word	0x0001f7a0


	//   ....[5]....
        /*0be4*/ 	.word	0x0001f8f0


	//   ....[6]....
        /*0be8*/ 	.word	0x0001f9e0


	//   ....[7]....
        /*0bec*/ 	.word	0x000202a0


	//----- nvinfo : EIATTR_MBARRIER_INSTR_OFFSETS
	.align		4
.L_272:
        /*0bf0*/ 	.byte	0x04, 0x39
        /*0bf2*/ 	.short	(.L_274 - .L_273)


	//   ....[0]....
.L_273:
        /*0bf4*/ 	.word	0x000002b0
        /*0bf8*/ 	.word	0x000000ff
        /*0bfc*/ 	.word	0x00028800
        /*0c00*/ 	.short	0x0100
        /*0c02*/ 	.byte	0x08
	.zero		1


	//   ....[1]....
        /*0c04*/ 	.word	0x000002c0
        /*0c08*/ 	.word	0x000000ff
        /*0c0c*/ 	.word	0x00028820
        /*0c10*/ 	.short	0x0100
        /*0c12*/ 	.byte	0x08
	.zero		1


	//   ....[2]....
        /*0c14*/ 	.word	0x000003b0
        /*0c18*/ 	.word	0x000000ff
        /*0c1c*/ 	.word	0x00028830
        /*0c20*/ 	.short	0x0100
        /*0c22*/ 	.byte	0x08
	.zero		1


	//   ....[3]....
        /*0c24*/ 	.word	0x000003c0
        /*0c28*/ 	.word	0x000000ff
        /*0c2c*/ 	.word	0x00028840
        /*0c30*/ 	.short	0x0100
        /*0c32*/ 	.byte	0x08
	.zero		1


	//   ....[4]....
        /*0c34*/ 	.word	0x000003d0
        /*0c38*/ 	.word	0x000000ff
        /*0c3c*/ 	.word	0x00028838
        /*0c40*/ 	.short	0x0100
        /*0c42*/ 	.byte	0x08
	.zero		1


	//   ....[5]....
        /*0c44*/ 	.word	0x000003e0
        /*0c48*/ 	.word	0x000000ff
        /*0c4c*/ 	.word	0x00028848
        /*0c50*/ 	.short	0x0100
        /*0c52*/ 	.byte	0x08
	.zero		1


	//   ....[6]....
        /*0c54*/ 	.word	0x00000510
        /*0c58*/ 	.word	0x000000ff
        /*0c5c*/ 	.word	0x00028850
        /*0c60*/ 	.short	0x0100
        /*0c62*/ 	.byte	0x08
	.zero		1


	//   ....[7]....
        /*0c64*/ 	.word	0x00000520
        /*0c68*/ 	.word	0x000000ff
        /*0c6c*/ 	.word	0x00028860
        /*0c70*/ 	.short	0x0100
        /*0c72*/ 	.byte	0x08
	.zero		1


	//   ....[8]....
        /*0c74*/ 	.word	0x00000530
        /*0c78*/ 	.word	0x000000ff
        /*0c7c*/ 	.word	0x00028858
        /*0c80*/ 	.short	0x0100
        /*0c82*/ 	.byte	0x08
	.zero		1


	//   ....[9]....
        /*0c84*/ 	.word	0x00000540
        /*0c88*/ 	.word	0x000000ff
        /*0c8c*/ 	.word	0x00028868
        /*0c90*/ 	.short	0x0100
        /*0c92*/ 	.byte	0x08
	.zero		1


	//   ....[10]....
        /*0c94*/ 	.word	0x00000630
        /*0c98*/ 	.word	0x000000ff
        /*0c9c*/ 	.word	0x00028870
        /*0ca0*/ 	.short	0x0100
        /*0ca2*/ 	.byte	0x06
	.zero		1


	//   ....[11]....
        /*0ca4*/ 	.word	0x00000640
        /*0ca8*/ 	.word	0x000000ff
        /*0cac*/ 	.word	0x00028880
        /*0cb0*/ 	.short	0x0100
        /*0cb2*/ 	.byte	0x06
	.zero		1


	//   ....[12]....
        /*0cb4*/ 	.word	0x00000650
        /*0cb8*/ 	.word	0x000000ff
        /*0cbc*/ 	.word	0x00028878
        /*0cc0*/ 	.short	0x0100
        /*0cc2*/ 	.byte	0x06
	.zero		1


	//   ....[13]....
        /*0cc4*/ 	.word	0x00000660
        /*0cc8*/ 	.word	0x000000ff
        /*0ccc*/ 	.word	0x00028888
        /*0cd0*/ 	.short	0x0100
        /*0cd2*/ 	.byte	0x06
	.zero		1


	//   ....[14]....
        /*0cd4*/ 	.word	0x00000790
        /*0cd8*/ 	.word	0x000000ff
        /*0cdc*/ 	.word	0x00028890
        /*0ce0*/ 	.short	0x0100
        /*0ce2*/ 	.byte	0x08
	.zero		1


	//   ....[15]....
        /*0ce4*/ 	.word	0x000007a0
        /*0ce8*/ 	.word	0x000000ff
        /*0cec*/ 	.word	0x000288a0
        /*0cf0*/ 	.short	0x0100
        /*0cf2*/ 	.byte	0x08
	.zero		1


	//   ....[16]....
        /*0cf4*/ 	.word	0x000007b0
        /*0cf8*/ 	.word	0x000000ff
        /*0cfc*/ 	.word	0x00028898
        /*0d00*/ 	.short	0x0100
        /*0d02*/ 	.byte	0x08
	.zero		1


	//   ....[17]....
        /*0d04*/ 	.word	0x000007c0
        /*0d08*/ 	.word	0x000000ff
        /*0d0c*/ 	.word	0x000288a8
        /*0d10*/ 	.short	0x0100
        /*0d12*/ 	.byte	0x08
	.zero		1


	//   ....[18]....
        /*0d14*/ 	.word	0x000008f0
        /*0d18*/ 	.word	0x000000ff
        /*0d1c*/ 	.word	0x000288b0
        /*0d20*/ 	.short	0x0100
        /*0d22*/ 	.byte	0x08
	.zero		1


	//   ....[19]....
        /*0d24*/ 	.word	0x00000900
        /*0d28*/ 	.word	0x000000ff
        /*0d2c*/ 	.word	0x000288c0
        /*0d30*/ 	.short	0x0100
        /*0d32*/ 	.byte	0x08
	.zero		1


	//   ....[20]....
        /*0d34*/ 	.word	0x00000910
        /*0d38*/ 	.word	0x000000ff
        /*0d3c*/ 	.word	0x000288b8
        /*0d40*/ 	.short	0x0100
        /*0d42*/ 	.byte	0x08
	.zero		1


	//   ....[21]....
        /*0d44*/ 	.word	0x00000920
        /*0d48*/ 	.word	0x000000ff
        /*0d4c*/ 	.word	0x000288c8
        /*0d50*/ 	.short	0x0100
        /*0d52*/ 	.byte	0x08
	.zero		1


	//   ....[22]....
        /*0d54*/ 	.word	0x000033e0
        /*0d58*/ 	.word	0x0000006a
        /*0d5c*/ 	.word	0x00028890
        /*0d60*/ 	.short	0x010a
        /*0d62*/ 	.byte	0x3f
	.zero		1


	//   ....[23]....
        /*0d64*/ 	.word	0x00005980
        /*0d68*/ 	.word	0x0000006a
        /*0d6c*/ 	.word	0x00028890
        /*0d70*/ 	.short	0x010a
        /*0d72*/ 	.byte	0x3f
	.zero		1


	//   ....[24]....
        /*0d74*/ 	.word	0x00007a60
        /*0d78*/ 	.word	0x0000006a
        /*0d7c*/ 	.word	0x00028890
        /*0d80*/ 	.short	0x010a
        /*0d82*/ 	.byte	0x3f
	.zero		1


	//   ....[25]....
        /*0d84*/ 	.word	0x000080c0
        /*0d88*/ 	.word	0x0000002c
        /*0d8c*/ 	.word	0x00000000
        /*0d90*/ 	.short	0x0101
        /*0d92*/ 	.byte	0x3f
	.zero		1


	//   ....[26]....
        /*0d94*/ 	.word	0x00008100
        /*0d98*/ 	.word	0x0000006a
        /*0d9c*/ 	.word	0x000288b0
        /*0da0*/ 	.short	0x010a
        /*0da2*/ 	.byte	0x3f
	.zero		1


	//   ....[27]....
        /*0da4*/ 	.word	0x00008750
        /*0da8*/ 	.word	0x0000006a
        /*0dac*/ 	.word	0x00000000
        /*0db0*/ 	.short	0x0101
        /*0db2*/ 	.byte	0x3f
	.zero		1


	//   ....[28]....
        /*0db4*/ 	.word	0x000090f0
        /*0db8*/ 	.word	0x00000002
        /*0dbc*/ 	.word	0x00028800
        /*0dc0*/ 	.short	0x010a
        /*0dc2*/ 	.byte	0x3f
	.zero		1


	//   ....[29]....
        /*0dc4*/ 	.word	0x00009140
        /*0dc8*/ 	.word	0x00000002
        /*0dcc*/ 	.word	0x00028800
        /*0dd0*/ 	.short	0x010a
        /*0dd2*/ 	.byte	0x3f
	.zero		1


	//   ....[30]....
        /*0dd4*/ 	.word	0x0000a1e0
        /*0dd8*/ 	.word	0x00000002
        /*0ddc*/ 	.word	0x00028800
        /*0de0*/ 	.short	0x010a
        /*0de2*/ 	.byte	0x3f
	.zero		1


	//   ....[31]....
        /*0de4*/ 	.word	0x0000c5d0
        /*0de8*/ 	.word	0x00000002
        /*0dec*/ 	.word	0x00028800
        /*0df0*/ 	.short	0x010a
        /*0df2*/ 	.byte	0x3f
	.zero		1


	//   ....[32]....
        /*0df4*/ 	.word	0x0000e030
        /*0df8*/ 	.word	0x0000000b
        /*0dfc*/ 	.word	0x00028830
        /*0e00*/ 	.short	0x010a
        /*0e02*/ 	.byte	0x3f
	.zero		1


	//   ....[33]....
        /*0e04*/ 	.word	0x0000e0a0
        /*0e08*/ 	.word	0x0000000b
        /*0e0c*/ 	.word	0x00028830
        /*0e10*/ 	.short	0x010a
        /*0e12*/ 	.byte	0x3f
	.zero		1


	//   ....[34]....
        /*0e14*/ 	.word	0x0000e730
        /*0e18*/ 	.word	0x00000000
        /*0e1c*/ 	.word	0x00000000
        /*0e20*/ 	.short	0x0101
        /*0e22*/ 	.byte	0x3f
	.zero		1


	//   ....[35]....
        /*0e24*/ 	.word	0x00011400
        /*0e28*/ 	.word	0x0000000b
        /*0e2c*/ 	.word	0x00028830
        /*0e30*/ 	.short	0x010a
        /*0e32*/ 	.byte	0x3f
	.zero		1


	//   ....[36]....
        /*0e34*/ 	.word	0x00011450
        /*0e38*/ 	.word	0x0000000b
        /*0e3c*/ 	.word	0x00028830
        /*0e40*/ 	.short	0x010a
        /*0e42*/ 	.byte	0x3f
	.zero		1


	//   ....[37]....
        /*0e44*/ 	.word	0x000118a0
        /*0e48*/ 	.word	0x0000000b
        /*0e4c*/ 	.word	0x00028850
        /*0e50*/ 	.short	0x010a
        /*0e52*/ 	.byte	0x3f
	.zero		1


	//   ....[38]....
        /*0e54*/ 	.word	0x000118e0
        /*0e58*/ 	.word	0x0000000b
        /*0e5c*/ 	.word	0x00028850
        /*0e60*/ 	.short	0x010a
        /*0e62*/ 	.byte	0x3f
	.zero		1


	//   ....[39]....
        /*0e64*/ 	.word	0x00011dd0
        /*0e68*/ 	.word	0x00000006
        /*0e6c*/ 	.word	0x00000000
        /*0e70*/ 	.short	0x0101
        /*0e72*/ 	.byte	0x3f
	.zero		1


	//   ....[40]....
        /*0e74*/ 	.word	0x00013a50
        /*0e78*/ 	.word	0x00000037
        /*0e7c*/ 	.word	0x00000000
        /*0e80*/ 	.short	0x0101
        /*0e82*/ 	.byte	0x3f
	.zero		1


	//   ....[41]....
        /*0e84*/ 	.word	0x00014920
        /*0e88*/ 	.word	0x00000000
        /*0e8c*/ 	.word	0x00028830
        /*0e90*/ 	.short	0x010a
        /*0e92*/ 	.byte	0x3f
	.zero		1


	//   ....[42]....
        /*0e94*/ 	.word	0x00014970
        /*0e98*/ 	.word	0x00000000
        /*0e9c*/ 	.word	0x00028830
        /*0ea0*/ 	.short	0x010a
        /*0ea2*/ 	.byte	0x3f
	.zero		1


	//   ....[43]....
        /*0ea4*/ 	.word	0x00014dc0
        /*0ea8*/ 	.word	0x00000009
        /*0eac*/ 	.word	0x00028850
        /*0eb0*/ 	.short	0x010a
        /*0eb2*/ 	.byte	0x3f
	.zero		1


	//   ....[44]....
        /*0eb4*/ 	.word	0x00014e00
        /*0eb8*/ 	.word	0x00000009
        /*0ebc*/ 	.word	0x00028850
        /*0ec0*/ 	.short	0x010a
        /*0ec2*/ 	.byte	0x3f
	.zero		1


	//   ....[45]....
        /*0ec4*/ 	.word	0x00016590
        /*0ec8*/ 	.word	0x00000015
        /*0ecc*/ 	.word	0x00000000
        /*0ed0*/ 	.short	0x0101
        /*0ed2*/ 	.byte	0x3f
	.zero		1


	//   ....[46]....
        /*0ed4*/ 	.word	0x00016610
        /*0ed8*/ 	.word	0x0000000d
        /*0edc*/ 	.word	0x00000000
        /*0ee0*/ 	.short	0x0101
        /*0ee2*/ 	.byte	0x3f
	.zero		1


	//   ....[47]....
        /*0ee4*/ 	.word	0x00016b50
        /*0ee8*/ 	.word	0x00000000
        /*0eec*/ 	.word	0x00028830
        /*0ef0*/ 	.short	0x010a
        /*0ef2*/ 	.byte	0x3f
	.zero		1


	//   ....[48]....
        /*0ef4*/ 	.word	0x00016ba0
        /*0ef8*/ 	.word	0x00000000
        /*0efc*/ 	.word	0x00028830
        /*0f00*/ 	.short	0x010a
        /*0f02*/ 	.byte	0x3f
	.zero		1


	//   ....[49]....
        /*0f04*/ 	.word	0x00016ff0
        /*0f08*/ 	.word	0x00000009
        /*0f0c*/ 	.word	0x00028850
        /*0f10*/ 	.short	0x010a
        /*0f12*/ 	.byte	0x3f
	.zero		1


	//   ....[50]....
        /*0f14*/ 	.word	0x00017030
        /*0f18*/ 	.word	0x00000009
        /*0f1c*/ 	.word	0x00028850
        /*0f20*/ 	.short	0x010a
        /*0f22*/ 	.byte	0x3f
	.zero		1


	//   ....[51]....
        /*0f24*/ 	.word	0x00017560
        /*0f28*/ 	.word	0x0000000e
        /*0f2c*/ 	.word	0x00000000
        /*0f30*/ 	.short	0x0101
        /*0f32*/ 	.byte	0x3f
	.zero		1


	//   ....[52]....
        /*0f34*/ 	.word	0x00019180
        /*0f38*/ 	.word	0x00000035
        /*0f3c*/ 	.word	0x00000000
        /*0f40*/ 	.short	0x0101
        /*0f42*/ 	.byte	0x3f
	.zero		1


	//   ....[53]....
        /*0f44*/ 	.word	0x00019d30
        /*0f48*/ 	.word	0x0000000d
        /*0f4c*/ 	.word	0x00028850
        /*0f50*/ 	.short	0x010a
        /*0f52*/ 	.byte	0x3f
	.zero		1


	//   ....[54]....
        /*0f54*/ 	.word	0x00019db0
        /*0f58*/ 	.word	0x0000000d
        /*0f5c*/ 	.word	0x00028850
        /*0f60*/ 	.short	0x010a
        /*0f62*/ 	.byte	0x3f
	.zero		1


	//   ....[55]....
        /*0f64*/ 	.word	0x0001a370
        /*0f68*/ 	.word	0x00000004
        /*0f6c*/ 	.word	0x00000000
        /*0f70*/ 	.short	0x0101
        /*0f72*/ 	.byte	0x3f
	.zero		1


	//   ....[56]....
        /*0f74*/ 	.word	0x0001b8b0
        /*0f78*/ 	.word	0x00000000
        /*0f7c*/ 	.word	0x00000000
        /*0f80*/ 	.short	0x0101
        /*0f82*/ 	.byte	0x3f
	.zero		1


	//   ....[57]....
        /*0f84*/ 	.word	0x0001e080
        /*0f88*/ 	.word	0x00000007
        /*0f8c*/ 	.word	0x00028820
        /*0f90*/ 	.short	0x010a
        /*0f92*/ 	.byte	0x3f
	.zero		1


	//   ....[58]....
        /*0f94*/ 	.word	0x0001e160
        /*0f98*/ 	.word	0x00000007
        /*0f9c*/ 	.word	0x000288a0
        /*0fa0*/ 	.short	0x010a
        /*0fa2*/ 	.byte	0x3f
	.zero		1


	//   ....[59]....
        /*0fa4*/ 	.word	0x0001e4c0
        /*0fa8*/ 	.word	0x00000007
        /*0fac*/ 	.word	0x000288c0
        /*0fb0*/ 	.short	0x010a
        /*0fb2*/ 	.byte	0x3f
	.zero		1


	//   ....[60]....
        /*0fb4*/ 	.word	0x0001e990
        /*0fb8*/ 	.word	0x00000008
        /*0fbc*/ 	.word	0x000288a0
        /*0fc0*/ 	.short	0x010a
        /*0fc2*/ 	.byte	0x3f
	.zero		1


	//   ....[61]....
        /*0fc4*/ 	.word	0x0001ecd0
        /*0fc8*/ 	.word	0x00000008
        /*0fcc*/ 	.word	0x000288c0
        /*0fd0*/ 	.short	0x010a
        /*0fd2*/ 	.byte	0x3f
	.zero		1


	//   ....[62]....
        /*0fd4*/ 	.word	0x0001fdf0
        /*0fd8*/ 	.word	0x00000000
        /*0fdc*/ 	.word	0x00028840
        /*0fe0*/ 	.short	0x010a
        /*0fe2*/ 	.byte	0x3f
	.zero		1


	//   ....[63]....
        /*0fe4*/ 	.word	0x00020cb0
        /*0fe8*/ 	.word	0x00000009
        /*0fec*/ 	.word	0x00028800
        /*0ff0*/ 	.short	0x0107
        /*0ff2*/ 	.byte	0x3f
	.zero		1


	//   ....[64]....
        /*0ff4*/ 	.word	0x00020dc0
        /*0ff8*/ 	.word	0x00000002
        /*0ffc*/ 	.word	0x00028800
        /*1000*/ 	.short	0x0101
        /*1002*/ 	.byte	0x3f
	.zero		1


	//   ....[65]....
        /*1004*/ 	.word	0x00020de0
        /*1008*/ 	.word	0x00000002
        /*100c*/ 	.word	0x00028820
        /*1010*/ 	.short	0x010a
        /*1012*/ 	.byte	0x3f
	.zero		1


	//   ....[66]....
        /*1014*/ 	.word	0x00021160
        /*1018*/ 	.word	0x00000003
        /*101c*/ 	.word	0x00028840
        /*1020*/ 	.short	0x010a
        /*1022*/ 	.byte	0x3f
	.zero		1


	//   ....[67]....
        /*1024*/ 	.word	0x00021520
        /*1028*/ 	.word	0x00000003
        /*102c*/ 	.word	0x00000060
        /*1030*/ 	.short	0x010a
        /*1032*/ 	.byte	0x3f
	.zero		1


	//   ....[68]....
        /*1034*/ 	.word	0x00021c00
        /*1038*/ 	.word	0x00000003
        /*103c*/ 	.word	0x00028840
        /*1040*/ 	.short	0x010a
        /*1042*/ 	.byte	0x3f
	.zero		1


	//   ....[69]....
        /*1044*/ 	.word	0x00021fc0
        /*1048*/ 	.word	0x00000002
        /*104c*/ 	.word	0x00000060
        /*1050*/ 	.short	0x010a
        /*1052*/ 	.byte	0x3f
	.zero		1


	//   ....[70]....
        /*1054*/ 	.word	0x000225d0
        /*1058*/ 	.word	0x00000002
        /*105c*/ 	.word	0x00028840
        /*1060*/ 	.short	0x010a
        /*1062*/ 	.byte	0x3f
	.zero		1


	//   ....[71]....
        /*1064*/ 	.word	0x00022990
        /*1068*/ 	.word	0x00000002
        /*106c*/ 	.word	0x00000060
        /*1070*/ 	.short	0x010a
        /*1072*/ 	.byte	0x3f
	.zero		1


	//   ....[72]....
        /*1074*/ 	.word	0x00022f30
        /*1078*/ 	.word	0x00000000
        /*107c*/ 	.word	0x00028860
        /*1080*/ 	.short	0x010a
        /*1082*/ 	.byte	0x3f
	.zero		1


	//   ....[73]....
        /*1084*/ 	.word	0x00024030
        /*1088*/ 	.word	0x00000000
        /*108c*/ 	.word	0x00028820
        /*1090*/ 	.short	0x010a
        /*1092*/ 	.byte	0x3f
	.zero		1


	//   ....[74]....
        /*1094*/ 	.word	0x000241e0
        /*1098*/ 	.word	0x00000006
        /*109c*/ 	.word	0x00000000
        /*10a0*/ 	.short	0x010a
        /*10a2*/ 	.byte	0x3f
	.zero		1


	//   ....[75]....
        /*10a4*/ 	.word	0x00024250
        /*10a8*/ 	.word	0x00000007
        /*10ac*/ 	.word	0x00000000
        /*10b0*/ 	.short	0x010a
        /*10b2*/ 	.byte	0x3f
	.zero		1


	//   ....[76]....
        /*10b4*/ 	.word	0x000242c0
        /*10b8*/ 	.word	0x00000004
        /*10bc*/ 	.word	0x00000000
        /*10c0*/ 	.short	0x010a
        /*10c2*/ 	.byte	0x3f
	.zero		1


	//   ....[77]....
        /*10c4*/ 	.word	0x000242f0
        /*10c8*/ 	.word	0x00000003
        /*10cc*/ 	.word	0x00000000
        /*10d0*/ 	.short	0x010a
        /*10d2*/ 	.byte	0x3f
	.zero		1


	//   ....[78]....
        /*10d4*/ 	.word	0x00024350
        /*10d8*/ 	.word	0x0000006a
        /*10dc*/ 	.word	0x00028890
        /*10e0*/ 	.short	0x010a
        /*10e2*/ 	.byte	0x3f
	.zero		1


	//   ....[79]....
        /*10e4*/ 	.word	0x000243a0
        /*10e8*/ 	.word	0x0000006a
        /*10ec*/ 	.word	0x00028890
        /*10f0*/ 	.short	0x010a
        /*10f2*/ 	.byte	0x3f
	.zero		1


	//   ....[80]....
        /*10f4*/ 	.word	0x000243f0
        /*10f8*/ 	.word	0x0000006a
        /*10fc*/ 	.word	0x00028890
        /*1100*/ 	.short	0x010a
        /*1102*/ 	.byte	0x3f
	.zero		1


	//   ....[81]....
        /*1104*/ 	.word	0x00024440
        /*1108*/ 	.word	0x0000006a
        /*110c*/ 	.word	0x000288b0
        /*1110*/ 	.short	0x010a
        /*1112*/ 	.byte	0x3f
	.zero		1


	//   ....[82]....
        /*1114*/ 	.word	0x00024c40
        /*1118*/ 	.word	0x00000002
        /*111c*/ 	.word	0x00028800
        /*1120*/ 	.short	0x010a
        /*1122*/ 	.byte	0x3f
	.zero		1


	//   ....[83]....
        /*1124*/ 	.word	0x000257a0
        /*1128*/ 	.word	0x00000002
        /*112c*/ 	.word	0x00028800
        /*1130*/ 	.short	0x010a
        /*1132*/ 	.byte	0x3f
	.zero		1


	//   ....[84]....
        /*1134*/ 	.word	0x000257f0
        /*1138*/ 	.word	0x0000000b
        /*113c*/ 	.word	0x00028830
        /*1140*/ 	.short	0x010a
        /*1142*/ 	.byte	0x3f
	.zero		1


	//   ....[85]....
        /*1144*/ 	.word	0x00025840
        /*1148*/ 	.word	0x0000000b
        /*114c*/ 	.word	0x00028830
        /*1150*/ 	.short	0x010a
        /*1152*/ 	.byte	0x3f
	.zero		1


	//   ....[86]....
        /*1154*/ 	.word	0x00025890
        /*1158*/ 	.word	0x0000000b
        /*115c*/ 	.word	0x00028850
        /*1160*/ 	.short	0x010a
        /*1162*/ 	.byte	0x3f
	.zero		1


	//   ....[87]....
        /*1164*/ 	.word	0x000258e0
        /*1168*/ 	.word	0x00000000
        /*116c*/ 	.word	0x00028830
        /*1170*/ 	.short	0x010a
        /*1172*/ 	.byte	0x3f
	.zero		1


	//   ....[88]....
        /*1174*/ 	.word	0x00025930
        /*1178*/ 	.word	0x00000009
        /*117c*/ 	.word	0x00028850
        /*1180*/ 	.short	0x010a
        /*1182*/ 	.byte	0x3f
	.zero		1


	//   ....[89]....
        /*1184*/ 	.word	0x00025980
        /*1188*/ 	.word	0x00000000
        /*118c*/ 	.word	0x00028830
        /*1190*/ 	.short	0x010a
        /*1192*/ 	.byte	0x3f
	.zero		1


	//   ....[90]....
        /*1194*/ 	.word	0x000259d0
        /*1198*/ 	.word	0x00000009
        /*119c*/ 	.word	0x00028850
        /*11a0*/ 	.short	0x010a
        /*11a2*/ 	.byte	0x3f
	.zero		1


	//   ....[91]....
        /*11a4*/ 	.word	0x00025a20
        /*11a8*/ 	.word	0x0000000d
        /*11ac*/ 	.word	0x00028850
        /*11b0*/ 	.short	0x010a
        /*11b2*/ 	.byte	0x3f
	.zero		1


	//   ....[92]....
        /*11b4*/ 	.word	0x00026000
        /*11b8*/ 	.word	0x00000006
        /*11bc*/ 	.word	0x00028820
        /*11c0*/ 	.short	0x010a
        /*11c2*/ 	.byte	0x3f
	.zero		1


	//   ....[93]....
        /*11c4*/ 	.word	0x00026050
        /*11c8*/ 	.word	0x00000007
        /*11cc*/ 	.word	0x000288a0
        /*11d0*/ 	.short	0x010a
        /*11d2*/ 	.byte	0x3f
	.zero		1


	//   ....[94]....
        /*11d4*/ 	.word	0x000260a0
        /*11d8*/ 	.word	0x00000007
        /*11dc*/ 	.word	0x000288c0
        /*11e0*/ 	.short	0x010a
        /*11e2*/ 	.byte	0x3f
	.zero		1


	//   ....[95]....
        /*11e4*/ 	.word	0x000260f0
        /*11e8*/ 	.word	0x00000008
        /*11ec*/ 	.word	0x000288a0
        /*11f0*/ 	.short	0x010a
        /*11f2*/ 	.byte	0x3f
	.zero		1


	//   ....[96]....
        /*11f4*/ 	.word	0x00026140
        /*11f8*/ 	.word	0x00000008
        /*11fc*/ 	.word	0x000288c0
        /*1200*/ 	.short	0x010a
        /*1202*/ 	.byte	0x3f
	.zero		1


	//   ....[97]....
        /*1204*/ 	.word	0x000262e0
        /*1208*/ 	.word	0x00000000
        /*120c*/ 	.word	0x00028840
        /*1210*/ 	.short	0x010a
        /*1212*/ 	.byte	0x3f
	.zero		1


	//   ....[98]....
        /*1214*/ 	.word	0x00026e30
        /*1218*/ 	.word	0x00000002
        /*121c*/ 	.word	0x00028820
        /*1220*/ 	.short	0x010a
        /*1222*/ 	.byte	0x3f
	.zero		1


	//   ....[99]....
        /*1224*/ 	.word	0x00026e80
        /*1228*/ 	.word	0x00000003
        /*122c*/ 	.word	0x00028840
        /*1230*/ 	.short	0x010a
        /*1232*/ 	.byte	0x3f
	.zero		1


	//   ....[100]....
        /*1234*/ 	.word	0x00026ed0
        /*1238*/ 	.word	0x00000003
        /*123c*/ 	.word	0x00000060
        /*1240*/ 	.short	0x010a
        /*1242*/ 	.byte	0x3f
	.zero		1


	//   ....[101]....
        /*1244*/ 	.word	0x00026f20
        /*1248*/ 	.word	0x00000003
        /*124c*/ 	.word	0x00028840
        /*1250*/ 	.short	0x010a
        /*1252*/ 	.byte	0x3f
	.zero		1


	//   ....[102]....
        /*1254*/ 	.word	0x00026f70
        /*1258*/ 	.word	0x00000002
        /*125c*/ 	.word	0x00000060
        /*1260*/ 	.short	0x010a
        /*1262*/ 	.byte	0x3f
	.zero		1


	//   ....[103]....
        /*1264*/ 	.word	0x00026fc0
        /*1268*/ 	.word	0x00000002
        /*126c*/ 	.word	0x00028840
        /*1270*/ 	.short	0x010a
        /*1272*/ 	.byte	0x3f
	.zero		1


	//   ....[104]....
        /*1274*/ 	.word	0x00027010
        /*1278*/ 	.word	0x00000002
        /*127c*/ 	.word	0x00000060
        /*1280*/ 	.short	0x010a
        /*1282*/ 	.byte	0x3f
	.zero		1


	//   ....[105]....
        /*1284*/ 	.word	0x00027060
        /*1288*/ 	.word	0x00000000
        /*128c*/ 	.word	0x00028860
        /*1290*/ 	.short	0x010a
        /*1292*/ 	.byte	0x3f
	.zero		1


	//   ....[106]....
        /*1294*/ 	.word	0x00027ab0
        /*1298*/ 	.word	0x00000000
        /*129c*/ 	.word	0x00028820
        /*12a0*/ 	.short	0x010a
        /*12a2*/ 	.byte	0x3f
	.zero		1


	//   ....[107]....
        /*12a4*/ 	.word	0x00027c50
        /*12a8*/ 	.word	0x00000006
        /*12ac*/ 	.word	0x00000000
        /*12b0*/ 	.short	0x010a
        /*12b2*/ 	.byte	0x3f
	.zero		1


	//   ....[108]....
        /*12b4*/ 	.word	0x00027ca0
        /*12b8*/ 	.word	0x00000007
        /*12bc*/ 	.word	0x00000000
        /*12c0*/ 	.short	0x010a
        /*12c2*/ 	.byte	0x3f
	.zero		1


	//   ....[109]....
        /*12c4*/ 	.word	0x00027cf0
        /*12c8*/ 	.word	0x00000004
        /*12cc*/ 	.word	0x00000000
        /*12d0*/ 	.short	0x010a
        /*12d2*/ 	.byte	0x3f
	.zero		1


	//----- nvinfo : EIATTR_NUM_MBARRIERS
	.align		4
.L_274:
        /*12d4*/ 	.byte	0x03, 0x38
        /*12d6*/ 	.short	0x0016


	//----- nvinfo : EIATTR_EXIT_INSTR_OFFSETS
	.align		4
        /*12d8*/ 	.byte	0x04, 0x1c
        /*12da*/ 	.short	(.L_276 - .L_275)


	//   ....[0]....
.L_275:
        /*12dc*/ 	.word	0x00024340


	//----- nvinfo : EIATTR_MAX_THREADS
	.align		4
.L_276:
        /*12e0*/ 	.byte	0x04, 0x05
        /*12e2*/ 	.short	(.L_278 - .L_277)
.L_277:
        /*12e4*/ 	.word	0x00000180
        /*12e8*/ 	.word	0x00000001
        /*12ec*/ 	.word	0x00000001


	//----- nvinfo : EIATTR_CRS_STACK_SIZE
	.align		4
.L_278:
        /*12f0*/ 	.byte	0x04, 0x1e
        /*12f2*/ 	.short	(.L_280 - .L_279)
.L_279:
        /*12f4*/ 	.word	0x00000000


	//----- nvinfo : EIATTR_CBANK_PARAM_SIZE
	.align		4
.L_280:
        /*12f8*/ 	.byte	0x03, 0x19
        /*12fa*/ 	.short	0x0af0


	//----- nvinfo : EIATTR_PARAM_CBANK
	.align		4
        /*12fc*/ 	.byte	0x04, 0x0a
        /*12fe*/ 	.short	(.L_282 - .L_281)
	.align		4
.L_281:
        /*1300*/ 	.word	index@(.nv.constant0._ZN7cutlass13device_kernelIN5flash11enable_sm90INS1_16FlashAttnFwdSm90INS1_25CollectiveMainloopFwdSm90ILi2EN4cute5tupleIJNS5_1CILi1EEES8_S8_EEENS6_IJNS7_ILi128EEESA_SA_EEELi128ENS_6half_tEfNS_4arch4Sm90ELb0ELb1ELb0ELb1ELb0ELb1ELb0ELb1ELb1ELb1ELb0ELb0EEENS1_21CollectiveEpilogueFwdISB_S9_SC_SE_Li256ELb1ELb1ELb0ELb0EEENS1_36VarlenDynamicPersistentTileSchedulerILi128ELi128ELi256ELi128ELb0ELb1ELb1ELb1ELb0ELb1EEEEEEEEEvNT_6ParamsE)
        /*1304*/ 	.short	0x0210
        /*1306*/ 	.short	0x0af0


	//----- nvinfo : EIATTR_SW_WAR
	.align		4
.L_282:
        /*1308*/ 	.byte	0x04, 0x36
        /*130a*/ 	.short	(.L_284 - .L_283)
.L_283:
        /*130c*/ 	.word	0x00000008
.L_284:


//--------------------- .nv.info._ZN7cutlass13device_kernelIN5flash11enable_sm90INS1_16FlashAttnFwdSm90INS1_25CollectiveMainloopFwdSm90ILi2EN4cute5tupleIJNS5_1CILi1EEES8_S8_EEENS6_IJNS7_ILi128EEESA_SA_EEELi128ENS_6half_tEfNS_4arch4Sm90ELb1ELb0ELb0ELb0ELb0ELb0ELb0ELb1ELb1ELb1ELb0ELb0EEENS1_21CollectiveEpilogueFwdISB_S9_SC_SE_Li256ELb0ELb1ELb0ELb0EEENS1_30DynamicPersistentTileSchedulerILi256ELi128ELb0ELb1ELb1EEEEEEEEEvNT_6ParamsE --------------------------
	.section	.nv.info._ZN7cutlass13device_kernelIN5flash11enable_sm90INS1_16FlashAttnFwdSm90INS1_25CollectiveMainloopFwdSm90ILi2EN4cute5tupleIJNS5_1CILi1EEES8_S8_EEENS6_IJNS7_ILi128EEESA_SA_EEELi128ENS_6half_tEfNS_4arch4Sm90ELb1ELb0ELb0ELb0ELb0ELb0ELb0ELb1ELb1ELb1ELb0ELb0EEENS1_21CollectiveEpilogueFwdISB_S9_SC_SE_Li256ELb0ELb1ELb0ELb0EEENS1_30DynamicPersistentTileSchedulerILi256ELi128ELb0ELb1ELb1EEEEEEEEEvNT_6ParamsE,"",@"SHT_CUDA_INFO"
	.sectionflags	@""
	.align	4


	//----- nvinfo : EIATTR_CUDA_API_VERSION
	.align		4
        /*0000*/ 	.byte	0x04, 0x37
        /*0002*/ 	.short	(.L_286 - .L_285)
.L_285:
        /*0004*/ 	.word	0x00000082


	//----- nvinfo : EIATTR_KPARAM_INFO
	.align		4
.L_286:
        /*0008*/ 	.byte	0x04, 0x17
        /*000a*/ 	.short	(.L_288 - .L_287)
.L_287:
        /*000c*/ 	.word	0x00000000
        /*0010*/ 	.short	0x0000
        /*0012*/ 	.short	0x0070
        /*0014*/ 	.byte	0x00, 0xf0, 0x01, 0x2a


	//----- nvinfo : EIATTR_SPARSE_MMA_MASK
	.align		4
.L_288:
        /*0018*/ 	.byte	0x03, 0x50
        /*001a*/ 	.short	0x0000


	//----- nvinfo : EIATTR_MAXREG_COUNT
	.align		4
        /*001c*/ 	.byte	0x03, 0x1b
        /*001e*/ 	.short	0x00a8


	//----- nvinfo : EIATTR_NUM_BARRIERS
	.align		4
        /*0020*/ 	.byte	0x02, 0x4c
        /*0022*/ 	.byte	0x10
	.zero		1


	//----- nvinfo : EIATTR_EXTERNS
	.align		4
        /*0024*/ 	.byte	0x04, 0x0f
        /*0026*/ 	.short	(.L_290 - .L_289)


	//   ....[0]....
	.align		4
.L_289:
        /*0028*/ 	.word	index@(__assertfail)


	//----- nvinfo : EIATTR_ANNOTATIONS
	.align		4
.L_290:
        /*002c*/ 	.byte	0x04, 0x55
        /*002e*/ 	.short	(.L_292 - .L_291)


	//   ....[0]....
.L_291:
        /* <DEDUP_REMOVED lines=25> */


	//----- nvinfo : EIATTR_MERCURY_ISA_VERSION
	.align		4
.L_292:
        /*01b0*/ 	.byte	0x03, 0x5f
        /*01b2*/ 	.short	0x0101


	//----- nvinfo : EIATTR_INT_WARP_WIDE_INSTR_OFFSETS
	.align		4
        /*01b4*/ 	.byte	0x04, 0x31
        /*01b6*/ 	.short	(.L_294 - .L_293)


	//   ....[0]....
.L_293:
        /*01b8*/ 	.word	0x00000130


	//   ....[1]....
        /*01bc*/ 	.word	0x00000170


	//   ....[2]....
        /*01c0*/ 	.word	0x000001e0


	//   ....[3]....
        /*01c4*/ 	.word	0x0000b2d0


	//   ....[4]....
        /*01c8*/ 	.word	0x0000b360


	//   ....[5]....
        /*01cc*/ 	.word	0x0000e680


	//   ....[6]....
        /*01d0*/ 	.word	0x0000e710


	//----- nvinfo : EIATTR_COOP_GROUP_MASK_REGIDS
	.align		4
.L_294:
        /*01d4*/ 	.byte	0x04, 0x29
        /*01d6*/ 	.short	(.L_296 - .L_295)


	//   ....[0]....
.L_295:
        /*01d8*/ 	.word	0xffffffff


	//   ....[1]....
        /*01dc*/ 	.word	0xffffffff


	//   ....[2]....
        /*01e0*/ 	.word	0xffffffff


	//   ....[3]....
        /*01e4*/ 	.word	0xffffffff


	//   ....[4]....
        /*01e8*/ 	.word	0xffffffff


	//   ....[5]....
        /*01ec*/ 	.word	0xffffffff


	//   ....[6]....
        /*01f0*/ 	.word	0xffffffff


	//   ....[7]....
        /*01f4*/ 	.word	0xffffffff


	//   ....[8]....
        /*01f8*/ 	.word	0xffffffff


	//   ....[9]....
        /*01fc*/ 	.word	0xffffffff


	//   ....[10]....
        /*0200*/ 	.word	0xffffffff


	//   ....[11]....
        /*0204*/ 	.word	0xffffffff


	//   ....[12]....
        /*0208*/ 	.word	0xffffffff


	//   ....[13]....
        /*020c*/ 	.word	0xffffffff


	//   ....[14]....
        /*0210*/ 	.word	0xffffffff


	//   ....[15]....
        /*0214*/ 	.word	0xffffffff


	//   ....[16]....
        /*0218*/ 	.word	0xffffffff


	//   ....[17]....
        /*021c*/ 	.word	0xffffffff


	//   ....[18]....
        /*0220*/ 	.word	0xffffffff


	//   ....[19]....
        /*0224*/ 	.word	0xffffffff


	//   ....[20]....
        /*0228*/ 	.word	0xffffffff


	//   ....[21]....
        /*022c*/ 	.word	0xffffffff


	//   ....[22]....
        /*0230*/ 	.word	0xffffffff


	//   ....[23]....
        /*0234*/ 	.word	0xffffffff


	//   ....[24]....
        /*0238*/ 	.word	0xffffffff


	//   ....[25]....
        /*023c*/ 	.word	0xffffffff


	//   ....[26]....
        /*0240*/ 	.word	0xffffffff


	//   ....[27]....
        /*0244*/ 	.word	0xffffffff


	//   ....[28]....
        /*0248*/ 	.word	0xffffffff


	//   ....[29]....
        /*024c*/ 	.word	0xffffffff


	//   ....[30]....
        /*0250*/ 	.word	0xffffffff


	//   ....[31]....
        /*0254*/ 	.word	0xffffffff


	//   ....[32]....
        /*0258*/ 	.word	0xffffffff


	//   ....[33]....
        /*025c*/ 	.word	0xffffffff


	//   ....[34]....
        /*0260*/ 	.word	0xffffffff


	//   ....[35]....
        /*0264*/ 	.word	0xffffffff


	//   ....[36]....
        /*0268*/ 	.word	0xffffffff


	//   ....[37]....
        /*026c*/ 	.word	0xffffffff


	//   ....[38]....
        /*0270*/ 	.word	0xffffffff


	//   ....[39]....
        /*0274*/ 	.word	0xffffffff


	//   ....[40]....
        /*0278*/ 	.word	0xffffffff


	//   ....[41]....
        /*027c*/ 	.word	0xffffffff


	//   ....[42]....
        /*0280*/ 	.word	0xffffffff


	//   ....[43]....
        /*0284*/ 	.word	0xffffffff


	//   ....[44]....
        /*0288*/ 	.word	0xffffffff


	//   ....[45]....
        /*028c*/ 	.word	0xffffffff


	//   ....[46]....
        /*0290*/ 	.word	0xffffffff


	//   ....[47]....
        /*0294*/ 	.word	0xffffffff


	//   ....[48]....
        /*0298*/ 	.word	0xffffffff


	//   ....[49]....
        /*029c*/ 	.word	0xffffffff


	//   ....[50]....
        /*02a0*/ 	.word	0xffffffff


	//   ....[51]....
        /*02a4*/ 	.word	0xffffffff


	//   ....[52]....
        /*02a8*/ 	.word	0xffffffff


	//   ....[53]....
        /*02ac*/ 	.word	0xffffffff


	//   ....[54]....
        /*02b0*/ 	.word	0xffffffff


	//   ....[55]....
        /*02b4*/ 	.word	0xffffffff


	//   ....[56]....
        /*02b8*/ 	.word	0xffffffff


	//   ....[57]....
        /*02bc*/ 	.word	0xffffffff


	//   ....[58]....
        /*02c0*/ 	.word	0xffffffff


	//   ....[59]....
        /*02c4*/ 	.word	0xffffffff


	//   ....[60]....
        /*02c8*/ 	.word	0xffffffff


	//   ....[61]....
        /*02cc*/ 	.word	0xffffffff


	//   ....[62]....
        /*02d0*/ 	.word	0xffffffff


	//   ....[63]....
        /*02d4*/ 	.word	0xffffffff


	//   ....[64]....
        /*02d8*/ 	.word	0xffffffff


	//   ....[65]....
        /*02dc*/ 	.word	0xffffffff


	//   ....[66]....
        /*02e0*/ 	.word	0xffffffff


	//   ....[67]....
        /*02e4*/ 	.word	0xffffffff


	//   ....[68]....
        /*02e8*/ 	.word	0x0500000f


	//   ....[69]....
        /*02ec*/ 	.word	0x0500000f


	//   ....[70]....
        /*02f0*/ 	.word	0x0500000f


	//   ....[71]....
        /*02f4*/ 	.word	0x0500000f


	//   ....[72]....
        /*02f8*/ 	.word	0x0500000f


	//   ....[73]....
        /*02fc*/ 	.word	0x0500000f


	//   ....[74]....
        /*0300*/ 	.word	0x0500000f


	//   ....[75]....
        /*0304*/ 	.word	0x0500000f


	//   ....[76]....
        /*0308*/ 	.word	0x0500000f


	//   ....[77]....
        /*030c*/ 	.word	0x0500000f


	//   ....[78]....
        /*0310*/ 	.word	0x0500000f


	//   ....[79]....
        /*0314*/ 	.word	0x0500000f


	//   ....[80]....
        /*0318*/ 	.word	0x0500000f


	//   ....[81]....
        /*031c*/ 	.word	0x0500000f


	//   ....[82]....
        /*0320*/ 	.word	0x0500000f


	//   ....[83]....
        /*0324*/ 	.word	0x0500000f


	//   ....[84]....
        /*0328*/ 	.word	0x0500000f


	//   ....[85]....
        /*032c*/ 	.word	0x0500000f


	//   ....[86]....
        /*0330*/ 	.word	0x0500000f


	//----- nvinfo : EIATTR_COOP_GROUP_INSTR_OFFSETS
	.align		4
.L_296:
        /*0334*/ 	.byte	0x04, 0x28
        /*0336*/ 	.short	(.L_298 - .L_297)


	//   ....[0]....
.L_297:
        /*0338*/ 	.word	0x00000070


	//   ....[1]....
        /*033c*/ 	.word	0x00000140


	//   ....[2]....
        /*0340*/ 	.word	0x00000190


	//   ....[3]....
        /*0344*/ 	.word	0x000003c0


	//   ....[4]....
        /*0348*/ 	.word	0x00000520


	//   ....[5]....
        /*034c*/ 	.word	0x00000640


	//   ....[6]....
        /*0350*/ 	.word	0x000007a0


	//   ....[7]....
        /*0354*/ 	.word	0x00001470


	//   ....[8]....
        /*0358*/ 	.word	0x00001c20


	//   ....[9]....
        /*035c*/ 	.word	0x00001c40


	//   ....[10]....
        /*0360*/ 	.word	0x000024e0


	//   ....[11]....
        /*0364*/ 	.word	0x000025b0


	//   ....[12]....
        /*0368*/ 	.word	0x00002fe0


	//   ....[13]....
        /*036c*/ 	.word	0x00003050


	//   ....[14]....
        /*0370*/ 	.word	0x00004200


	//   ....[15]....
        /*0374*/ 	.word	0x00004910


	//   ....[16]....
        /*0378*/ 	.word	0x00004940


	//   ....[17]....
        /*037c*/ 	.word	0x000049a0


	//   ....[18]....
        /*0380*/ 	.word	0x00005110


	//   ....[19]....
        /*0384*/ 	.word	0x000052e0


	//   ....[20]....
        /*0388*/ 	.word	0x00006c40


	//   ....[21]....
        /*038c*/ 	.word	0x00006c70


	//   ....[22]....
        /*0390*/ 	.word	0x00006f30


	//   ....[23]....
        /*0394*/ 	.word	0x00006f80


	//   ....[24]....
        /*0398*/ 	.word	0x00008580


	//   ....[25]....
        /*039c*/ 	.word	0x000085c0


	//   ....[26]....
        /*03a0*/ 	.word	0x000086a0


	//   ....[27]....
        /*03a4*/ 	.word	0x000086c0


	//   ....[28]....
        /*03a8*/ 	.word	0x000097c0


	//   ....[29]....
        /*03ac*/ 	.word	0x000097f0


	//   ....[30]....
        /*03b0*/ 	.word	0x00009820


	//   ....[31]....
        /*03b4*/ 	.word	0x00009850


	//   ....[32]....
        /*03b8*/ 	.word	0x00009dc0


	//   ....[33]....
        /*03bc*/ 	.word	0x00009e00


	//   ....[34]....
        /*03c0*/ 	.word	0x00009ec0


	//   ....[35]....
        /*03c4*/ 	.word	0x00009ee0


	//   ....[36]....
        /*03c8*/ 	.word	0x00009fa0


	//   ....[37]....
        /*03cc*/ 	.word	0x00009fc0


	//   ....[38]....
        /*03d0*/ 	.word	0x0000a090


	//   ....[39]....
        /*03d4*/ 	.word	0x0000a0b0


	//   ....[40]....
        /*03d8*/ 	.word	0x0000a730


	//   ....[41]....
        /*03dc*/ 	.word	0x0000a760


	//   ....[42]....
        /*03e0*/ 	.word	0x0000a830


	//   ....[43]....
        /*03e4*/ 	.word	0x0000a850


	//   ....[44]....
        /*03e8*/ 	.word	0x0000a910


	//   ....[45]....
        /*03ec*/ 	.word	0x0000a930


	//   ....[46]....
        /*03f0*/ 	.word	0x0000aa00


	//   ....[47]....
        /*03f4*/ 	.word	0x0000aa20


	//   ....[48]....
        /*03f8*/ 	.word	0x0000ab80


	//   ....[49]....
        /*03fc*/ 	.word	0x0000b8d0


	//   ....[50]....
        /*0400*/ 	.word	0x0000c2b0


	//   ....[51]....
        /*0404*/ 	.word	0x0000c2c0


	//   ....[52]....
        /*0408*/ 	.word	0x0000c330


	//   ....[53]....
        /*040c*/ 	.word	0x0000c360


	//   ....[54]....
        /*0410*/ 	.word	0x0000c410


	//   ....[55]....
        /*0414*/ 	.word	0x0000c420


	//   ....[56]....
        /*0418*/ 	.word	0x0000c4a0


	//   ....[57]....
        /*041c*/ 	.word	0x0000c4b0


	//   ....[58]....
        /*0420*/ 	.word	0x0000c530


	//   ....[59]....
        /*0424*/ 	.word	0x0000c540


	//   ....[60]....
        /*0428*/ 	.word	0x0000c5c0


	//   ....[61]....
        /*042c*/ 	.word	0x0000c5d0


	//   ....[62]....
        /*0430*/ 	.word	0x0000c650


	//   ....[63]....
        /*0434*/ 	.word	0x0000c660


	//   ....[64]....
        /*0438*/ 	.word	0x0000c670


	//   ....[65]....
        /*043c*/ 	.word	0x0000c680


	//   ....[66]....
        /*0440*/ 	.word	0x0000ec70


	//   ....[67]....
        /*0444*/ 	.word	0x0000ee60


	//   ....[68]....
        /*0448*/ 	.word	0x0000f3d0


	//   ....[69]....
        /*044c*/ 	.word	0x0000f550


	//   ....[70]....
        /*0450*/ 	.word	0x0000f5b0


	//   ....[71]....
        /*0454*/ 	.word	0x0000f640


	//   ....[72]....
        /*0458*/ 	.word	0x0000f720


	//   ....[73]....
        /*045c*/ 	.word	0x0000f780


	//   ....[74]....
        /*0460*/ 	.word	0x0000f890


	//   ....[75]....
        /*0464*/ 	.word	0x0000f8f0


	//   ....[76]....
        /*0468*/ 	.word	0x0000f9e0


	//   ....[77]....
        /*046c*/ 	.word	0x0000fa40


	//   ....[78]....
        /*0470*/ 	.word	0x0000fb30


	//   ....[79]....
        /*0474*/ 	.word	0x0000fb90


	//   ....[80]....
        /*0478*/ 	.word	0x0000fc80


	//   ....[81]....
        /*047c*/ 	.word	0x0000fce0


	//   ....[82]....
        /*0480*/ 	.word	0x0000fdc0


	//   ....[83]....
        /*0484*/ 	.word	0x0000fe20


	//   ....[84]....
        /*0488*/ 	.word	0x0000fef0


	//   ....[85]....
        /*048c*/ 	.word	0x00010210


	//   ....[86]....
        /*0490*/ 	.word	0x00010330


	//----- nvinfo : EIATTR_REG_RECONFIG
	.align		4
.L_298:
        /*0494*/ 	.byte	0x01, 0x54
	.zero		2


	//----- nvinfo : EIATTR_SYSCALL_OFFSETS
	.align		4
        /*0498*/ 	.byte	0x04, 0x46
        /*049a*/ 	.short	(.L_300 - .L_299)


	//   ....[0]....
.L_299:
        /*049c*/ 	.word	0x00001650


	//   ....[1]....
        /*04a0*/ 	.word	0x0000b4d0


	//   ....[2]....
        /*04a4*/ 	.word	0x0000b620


	//   ....[3]....
        /*04a8*/ 	.word	0x0000b710


	//   ....[4]....
        /*04ac*/ 	.word	0x0000be80


	//----- nvinfo : EIATTR_MBARRIER_INSTR_OFFSETS
	.align		4
.L_300:
        /*04b0*/ 	.byte	0x04, 0x39
        /*04b2*/ 	.short	(.L_302 - .L_301)


	//   ....[0]....
.L_301:
        /*04b4*/ 	.word	0x00000270
        /*04b8*/ 	.word	0x000000ff
        /*04bc*/ 	.word	0x00028800
        /*04c0*/ 	.short	0x0100
        /*04c2*/ 	.byte	0x08
	.zero		1


	//   ....[1]....
        /*04c4*/ 	.word	0x00000280
        /*04c8*/ 	.word	0x000000ff
        /*04cc*/ 	.word	0x00028820
        /*04d0*/ 	.short	0x0100
        /*04d2*/ 	.byte	0x08
	.zero		1


	//   ....[2]....
        /*04d4*/ 	.word	0x00000370
        /*04d8*/ 	.word	0x000000ff
        /*04dc*/ 	.word	0x00028830
        /*04e0*/ 	.short	0x0100
        /*04e2*/ 	.byte	0x08
	.zero		1


	//   ....[3]....
        /*04e4*/ 	.word	0x00000380
        /*04e8*/ 	.word	0x000000ff
        /*04ec*/ 	.word	0x00028840
        /*04f0*/ 	.short	0x0100
        /*04f2*/ 	.byte	0x08
	.zero		1


	//   ....[4]....
        /*04f4*/ 	.word	0x00000390
        /*04f8*/ 	.word	0x000000ff
        /*04fc*/ 	.word	0x00028838
        /*0500*/ 	.short	0x0100
        /*0502*/ 	.byte	0x08
	.zero		1


	//   ....[5]....
        /*0504*/ 	.word	0x000003a0
        /*0508*/ 	.word	0x000000ff
        /*050c*/ 	.word	0x00028848
        /*0510*/ 	.short	0x0100
        /*0512*/ 	.byte	0x08
	.zero		1


	//   ....[6]....
        /*0514*/ 	.word	0x000004d0
        /*0518*/ 	.word	0x000000ff
        /*051c*/ 	.word	0x00028850
        /*0520*/ 	.short	0x0100
        /*0522*/ 	.byte	0x08
	.zero		1


	//   ....[7]....
        /*0524*/ 	.word	0x000004e0
        /*0528*/ 	.word	0x000000ff
        /*052c*/ 	.word	0x00028860
        /*0530*/ 	.short	0x0100
        /*0532*/ 	.byte	0x08
	.zero		1


	//   ....[8]....
        /*0534*/ 	.word	0x000004f0
        /*0538*/ 	.word	0x000000ff
        /*053c*/ 	.word	0x00028858
        /*0540*/ 	.short	0x0100
        /*0542*/ 	.byte	0x08
	.zero		1


	//   ....[9]....
        /*0544*/ 	.word	0x00000500
        /*0548*/ 	.word	0x000000ff
        /*054c*/ 	.word	0x00028868
        /*0550*/ 	.short	0x0100
        /*0552*/ 	.byte	0x08
	.zero		1


	//   ....[10]....
        /*0554*/ 	.word	0x000005f0
        /*0558*/ 	.word	0x000000ff
        /*055c*/ 	.word	0x00028870
        /*0560*/ 	.short	0x0100
        /*0562*/ 	.byte	0x06
	.zero		1


	//   ....[11]....
        /*0564*/ 	.word	0x00000600
        /*0568*/ 	.word	0x000000ff
        /*056c*/ 	.word	0x00028880
        /*0570*/ 	.short	0x0100
        /*0572*/ 	.byte	0x06
	.zero		1


	//   ....[12]....
        /*0574*/ 	.word	0x00000610
        /*0578*/ 	.word	0x000000ff
        /*057c*/ 	.word	0x00028878
        /*0580*/ 	.short	0x0100
        /*0582*/ 	.byte	0x06
	.zero		1


	//   ....[13]....
        /*0584*/ 	.word	0x00000620
        /*0588*/ 	.word	0x000000ff
        /*058c*/ 	.word	0x00028888
        /*0590*/ 	.short	0x0100
        /*0592*/ 	.byte	0x06
	.zero		1


	//   ....[14]....
        /*0594*/ 	.word	0x00000750
        /*0598*/ 	.word	0x000000ff
        /*059c*/ 	.word	0x00028890
        /*05a0*/ 	.short	0x0100
        /*05a2*/ 	.byte	0x08
	.zero		1


	//   ....[15]....
        /*05a4*/ 	.word	0x00000760
        /*05a8*/ 	.word	0x000000ff
        /*05ac*/ 	.word	0x000288a0
        /*05b0*/ 	.short	0x0100
        /*05b2*/ 	.byte	0x08
	.zero		1


	//   ....[16]....
        /*05b4*/ 	.word	0x00000770
        /*05b8*/ 	.word	0x000000ff
        /*05bc*/ 	.word	0x00028898
        /*05c0*/ 	.short	0x0100
        /*05c2*/ 	.byte	0x08
	.zero		1


	//   ....[17]....
        /*05c4*/ 	.word	0x00000780
        /*05c8*/ 	.word	0x000000ff
        /*05cc*/ 	.word	0x000288a8
        /*05d0*/ 	.short	0x0100
        /*05d2*/ 	.byte	0x08
	.zero		1


	//   ....[18]....
        /*05d4*/ 	.word	0x000008b0
        /*05d8*/ 	.word	0x000000ff
        /*05dc*/ 	.word	0x000288b0
        /*05e0*/ 	.short	0x0100
        /*05e2*/ 	.byte	0x08
	.zero		1


	//   ....[19]....
        /*05e4*/ 	.word	0x000008c0
        /*05e8*/ 	.word	0x000000ff
        /*05ec*/ 	.word	0x000288c0
        /*05f0*/ 	.short	0x0100
        /*05f2*/ 	.byte	0x08
	.zero		1


	//   ....[20]....
        /*05f4*/ 	.word	0x000008d0
        /*05f8*/ 	.word	0x000000ff
        /*05fc*/ 	.word	0x000288b8
        /*0600*/ 	.short	0x0100
        /*0602*/ 	.byte	0x08
	.zero		1


	//   ....[21]....
        /*0604*/ 	.word	0x000008e0
        /*0608*/ 	.word	0x000000ff
        /*060c*/ 	.word	0x000288c8
        /*0610*/ 	.short	0x0100
        /*0612*/ 	.byte	0x08
	.zero		1


	//   ....[22]....
        /*0614*/ 	.word	0x000016d0
        /*0618*/ 	.word	0x000000ff
        /*061c*/ 	.word	0x00028800
        /*0620*/ 	.short	0x010a
        /*0622*/ 	.byte	0x29
	.zero		1


	//   ....[23]....
        /*0624*/ 	.word	0x00001750
        /*0628*/ 	.word	0x00000003
        /*062c*/ 	.word	0x00028830
        /*0630*/ 	.short	0x010a
        /*0632*/ 	.byte	0x3f
	.zero		1


	//   ....[24]....
        /*0634*/ 	.word	0x000017b0
        /*0638*/ 	.word	0x00000003
        /*063c*/ 	.word	0x00028830
        /*0640*/ 	.short	0x010a
        /*0642*/ 	.byte	0x3f
	.zero		1


	//   ....[25]....
        /*0644*/ 	.word	0x00001ed0
        /*0648*/ 	.word	0x00000003
        /*064c*/ 	.word	0x00000000
        /*0650*/ 	.short	0x0101
        /*0652*/ 	.byte	0x3f
	.zero		1


	//   ....[26]....
        /*0654*/ 	.word	0x00003c60
        /*0658*/ 	.word	0x000000ff
        /*065c*/ 	.word	0x00028830
        /*0660*/ 	.short	0x010a
        /*0662*/ 	.byte	0x06
	.zero		1


	//   ....[27]....
        /*0664*/ 	.word	0x00003ca0
        /*0668*/ 	.word	0x000000ff
        /*066c*/ 	.word	0x00028830
        /*0670*/ 	.short	0x010a
        /*0672*/ 	.byte	0x06
	.zero		1


	//   ....[28]....
        /*0674*/ 	.word	0x00003fc0
        /*0678*/ 	.word	0x000000ff
        /*067c*/ 	.word	0x00028850
        /*0680*/ 	.short	0x010a
        /*0682*/ 	.byte	0x06
	.zero		1


	//   ....[29]....
        /*0684*/ 	.word	0x00004000
        /*0688*/ 	.word	0x000000ff
        /*068c*/ 	.word	0x00028850
        /*0690*/ 	.short	0x010a
        /*0692*/ 	.byte	0x06
	.zero		1


	//   ....[30]....
        /*0694*/ 	.word	0x000057d0
        /*0698*/ 	.word	0x00000027
        /*069c*/ 	.word	0x00000000
        /*06a0*/ 	.short	0x0101
        /*06a2*/ 	.byte	0x3f
	.zero		1


	//   ....[31]....
        /*06a4*/ 	.word	0x00005880
        /*06a8*/ 	.word	0x00000029
        /*06ac*/ 	.word	0x00000000
        /*06b0*/ 	.short	0x0101
        /*06b2*/ 	.byte	0x3f
	.zero		1


	//   ....[32]....
        /*06b4*/ 	.word	0x000065b0
        /*06b8*/ 	.word	0x000000ff
        /*06bc*/ 	.word	0x00028830
        /*06c0*/ 	.short	0x010a
        /*06c2*/ 	.byte	0x06
	.zero		1


	//   ....[33]....
        /*06c4*/ 	.word	0x000065f0
        /*06c8*/ 	.word	0x000000ff
        /*06cc*/ 	.word	0x00028830
        /*06d0*/ 	.short	0x010a
        /*06d2*/ 	.byte	0x06
	.zero		1


	//   ....[34]....
        /*06d4*/ 	.word	0x00006910
        /*06d8*/ 	.word	0x000000ff
        /*06dc*/ 	.word	0x00028850
        /*06e0*/ 	.short	0x010a
        /*06e2*/ 	.byte	0x06
	.zero		1


	//   ....[35]....
        /*06e4*/ 	.word	0x00006950
        /*06e8*/ 	.word	0x000000ff
        /*06ec*/ 	.word	0x00028850
        /*06f0*/ 	.short	0x010a
        /*06f2*/ 	.byte	0x06
	.zero		1


	//   ....[36]....
        /*06f4*/ 	.word	0x00007a50
        /*06f8*/ 	.word	0x0000001b
        /*06fc*/ 	.word	0x00000000
        /*0700*/ 	.short	0x0101
        /*0702*/ 	.byte	0x3f
	.zero		1


	//   ....[37]....
        /*0704*/ 	.word	0x00007b00
        /*0708*/ 	.word	0x0000001f
        /*070c*/ 	.word	0x00000000
        /*0710*/ 	.short	0x0101
        /*0712*/ 	.byte	0x3f
	.zero		1


	//   ....[38]....
        /*0714*/ 	.word	0x000084f0
        /*0718*/ 	.word	0x000000ff
        /*071c*/ 	.word	0x00028850
        /*0720*/ 	.short	0x010a
        /*0722*/ 	.byte	0x05
	.zero		1


	//   ....[39]....
        /*0724*/ 	.word	0x00008530
        /*0728*/ 	.word	0x000000ff
        /*072c*/ 	.word	0x00028850
        /*0730*/ 	.short	0x010a
        /*0732*/ 	.byte	0x05
	.zero		1


	//   ....[40]....
        /*0734*/ 	.word	0x00008a50
        /*0738*/ 	.word	0x00000000
        /*073c*/ 	.word	0x00000000
        /*0740*/ 	.short	0x0101
        /*0742*/ 	.byte	0x3f
	.zero		1


	//   ....[41]....
        /*0744*/ 	.word	0x00009df0
        /*0748*/ 	.word	0x00000000
        /*074c*/ 	.word	0x00000000
        /*0750*/ 	.short	0x0101
        /*0752*/ 	.byte	0x3f
	.zero		1


	//   ....[42]....
        /*0754*/ 	.word	0x0000bad0
        /*0758*/ 	.word	0x00000000
        /*075c*/ 	.word	0x00028840
        /*0760*/ 	.short	0x010a
        /*0762*/ 	.byte	0x3f
	.zero		1


	//   ....[43]....
        /*0764*/ 	.word	0x0000c7a0
        /*0768*/ 	.word	0x00000011
        /*076c*/ 	.word	0x00028800
        /*0770*/ 	.short	0x0107
        /*0772*/ 	.byte	0x3f
	.zero		1


	//   ....[44]....
        /*0774*/ 	.word	0x0000c8b0
        /*0778*/ 	.word	0x00000011
        /*077c*/ 	.word	0x00028800
        /*0780*/ 	.short	0x0101
        /*0782*/ 	.byte	0x3f
	.zero		1


	//   ....[45]....
        /*0784*/ 	.word	0x0000c8d0
        /*0788*/ 	.word	0x00000011
        /*078c*/ 	.word	0x00028820
        /*0790*/ 	.short	0x010a
        /*0792*/ 	.byte	0x3f
	.zero		1


	//   ....[46]....
        /*0794*/ 	.word	0x0000cc00
        /*0798*/ 	.word	0x00000004
        /*079c*/ 	.word	0x00028840
        /*07a0*/ 	.short	0x010a
        /*07a2*/ 	.byte	0x3f
	.zero		1


	//   ....[47]....
        /*07a4*/ 	.word	0x0000cf80
        /*07a8*/ 	.word	0x00000004
        /*07ac*/ 	.word	0x00000060
        /*07b0*/ 	.short	0x010a
        /*07b2*/ 	.byte	0x3f
	.zero		1


	//   ....[48]....
        /*07b4*/ 	.word	0x0000d5d0
        /*07b8*/ 	.word	0x00000003
        /*07bc*/ 	.word	0x00028840
        /*07c0*/ 	.short	0x010a
        /*07c2*/ 	.byte	0x3f
	.zero		1


	//   ....[49]....
        /*07c4*/ 	.word	0x0000d960
        /*07c8*/ 	.word	0x00000002
        /*07cc*/ 	.word	0x00000060
        /*07d0*/ 	.short	0x010a
        /*07d2*/ 	.byte	0x3f
	.zero		1


	//   ....[50]....
        /*07d4*/ 	.word	0x0000df00
        /*07d8*/ 	.word	0x00000002
        /*07dc*/ 	.word	0x00028840
        /*07e0*/ 	.short	0x010a
        /*07e2*/ 	.byte	0x3f
	.zero		1


	//   ....[51]....
        /*07e4*/ 	.word	0x0000e290
        /*07e8*/ 	.word	0x00000002
        /*07ec*/ 	.word	0x00000060
        /*07f0*/ 	.short	0x010a
        /*07f2*/ 	.byte	0x3f
	.zero		1


	//   ....[52]....
        /*07f4*/ 	.word	0x0000e7e0
        /*07f8*/ 	.word	0x00000003
        /*07fc*/ 	.word	0x00028860
        /*0800*/ 	.short	0x010a
        /*0802*/ 	.byte	0x3f
	.zero		1


	//   ....[53]....
        /*0804*/ 	.word	0x0000ede0
        /*0808*/ 	.word	0x00000000
        /*080c*/ 	.word	0x00028820
        /*0810*/ 	.short	0x010a
        /*0812*/ 	.byte	0x3f
	.zero		1


	//   ....[54]....
        /*0814*/ 	.word	0x0000efb0
        /*0818*/ 	.word	0x00000006
        /*081c*/ 	.word	0x00000000
        /*0820*/ 	.short	0x010a
        /*0822*/ 	.byte	0x3f
	.zero		1


	//   ....[55]....
        /*0824*/ 	.word	0x0000f000
        /*0828*/ 	.word	0x00000003
        /*082c*/ 	.word	0x00000000
        /*0830*/ 	.short	0x010a
        /*0832*/ 	.byte	0x3f
	.zero		1


	//   ....[56]....
        /*0834*/ 	.word	0x0000f060
        /*0838*/ 	.word	0x00000012
        /*083c*/ 	.word	0x00000000
        /*0840*/ 	.short	0x010a
        /*0842*/ 	.byte	0x3f
	.zero		1


	//   ....[57]....
        /*0844*/ 	.word	0x0000f090
        /*0848*/ 	.word	0x00000003
        /*084c*/ 	.word	0x00000000
        /*0850*/ 	.short	0x010a
        /*0852*/ 	.byte	0x3f
	.zero		1


	//   ....[58]....
        /*0854*/ 	.word	0x0000f100
        /*0858*/ 	.word	0x00000003
        /*085c*/ 	.word	0x00028800
        /*0860*/ 	.short	0x010a
        /*0862*/ 	.byte	0x3f
	.zero		1


	//   ....[59]....
        /*0864*/ 	.word	0x0000f150
        /*0868*/ 	.word	0x00000003
        /*086c*/ 	.word	0x00028830
        /*0870*/ 	.short	0x010a
        /*0872*/ 	.byte	0x3f
	.zero		1


	//   ....[60]....
        /*0874*/ 	.word	0x0000f1b0
        /*0878*/ 	.word	0x00000005
        /*087c*/ 	.word	0x00028830
        /*0880*/ 	.short	0x010a
        /*0882*/ 	.byte	0x3f
	.zero		1


	//   ....[61]....
        /*0884*/ 	.word	0x0000f210
        /*0888*/ 	.word	0x00000005
        /*088c*/ 	.word	0x00028850
        /*0890*/ 	.short	0x010a
        /*0892*/ 	.byte	0x3f
	.zero		1


	//   ....[62]....
        /*0894*/ 	.word	0x0000f270
        /*0898*/ 	.word	0x00000005
        /*089c*/ 	.word	0x00028830
        /*08a0*/ 	.short	0x010a
        /*08a2*/ 	.byte	0x3f
	.zero		1


	//   ....[63]....
        /*08a4*/ 	.word	0x0000f2d0
        /*08a8*/ 	.word	0x00000005
        /*08ac*/ 	.word	0x00028850
        /*08b0*/ 	.short	0x010a
        /*08b2*/ 	.byte	0x3f
	.zero		1


	//   ....[64]....
        /*08b4*/ 	.word	0x0000f330
        /*08b8*/ 	.word	0x00000007
        /*08bc*/ 	.word	0x00028850
        /*08c0*/ 	.short	0x010a
        /*08c2*/ 	.byte	0x3f
	.zero		1


	//   ....[65]....
        /*08c4*/ 	.word	0x0000f480
        /*08c8*/ 	.word	0x00000000
        /*08cc*/ 	.word	0x00028840
        /*08d0*/ 	.short	0x010a
        /*08d2*/ 	.byte	0x3f
	.zero		1


	//   ....[66]....
        /*08d4*/ 	.word	0x0000ff30
        /*08d8*/ 	.word	0x00000011
        /*08dc*/ 	.word	0x00028820
        /*08e0*/ 	.short	0x010a
        /*08e2*/ 	.byte	0x3f
	.zero		1


	//   ....[67]....
        /*08e4*/ 	.word	0x0000ff80
        /*08e8*/ 	.word	0x00000004
        /*08ec*/ 	.word	0x00028840
        /*08f0*/ 	.short	0x010a
        /*08f2*/ 	.byte	0x3f
	.zero		1


	//   ....[68]....
        /*08f4*/ 	.word	0x0000ffd0
        /*08f8*/ 	.word	0x00000004
        /*08fc*/ 	.word	0x00000060
        /*0900*/ 	.short	0x010a
        /*0902*/ 	.byte	0x3f
	.zero		1


	//   ....[69]....
        /*0904*/ 	.word	0x00010020
        /*0908*/ 	.word	0x00000003
        /*090c*/ 	.word	0x00028840
        /*0910*/ 	.short	0x010a
        /*0912*/ 	.byte	0x3f
	.zero		1


	//   ....[70]....
        /*0914*/ 	.word	0x00010070
        /*0918*/ 	.word	0x00000002
        /*091c*/ 	.word	0x00000060
        /*0920*/ 	.short	0x010a
        /*0922*/ 	.byte	0x3f
	.zero		1


	//   ....[71]....
        /*0924*/ 	.word	0x000100c0
        /*0928*/ 	.word	0x00000002
        /*092c*/ 	.word	0x00028840
        /*0930*/ 	.short	0x010a
        /*0932*/ 	.byte	0x3f
	.zero		1


	//   ....[72]....
        /*0934*/ 	.word	0x00010110
        /*0938*/ 	.word	0x00000002
        /*093c*/ 	.word	0x00000060
        /*0940*/ 	.short	0x010a
        /*0942*/ 	.byte	0x3f
	.zero		1


	//   ....[73]....
        /*0944*/ 	.word	0x00010160
        /*0948*/ 	.word	0x00000003
        /*094c*/ 	.word	0x00028860
        /*0950*/ 	.short	0x010a
        /*0952*/ 	.byte	0x3f
	.zero		1


	//   ....[74]....
        /*0954*/ 	.word	0x00010250
        /*0958*/ 	.word	0x00000000
        /*095c*/ 	.word	0x00028820
        /*0960*/ 	.short	0x010a
        /*0962*/ 	.byte	0x3f
	.zero		1


	//   ....[75]....
        /*0964*/ 	.word	0x000103f0
        /*0968*/ 	.word	0x00000006
        /*096c*/ 	.word	0x00000000
        /*0970*/ 	.short	0x010a
        /*0972*/ 	.byte	0x3f
	.zero		1


	//   ....[76]....
        /*0974*/ 	.word	0x00010440
        /*0978*/ 	.word	0x00000003
        /*097c*/ 	.word	0x00000000
        /*0980*/ 	.short	0x010a
        /*0982*/ 	.byte	0x3f
	.zero		1


	//   ....[77]....
        /*0984*/ 	.word	0x00010490
        /*0988*/ 	.word	0x00000012
        /*098c*/ 	.word	0x00000000
        /*0990*/ 	.short	0x010a
        /*0992*/ 	.byte	0x3f
	.zero		1


	//----- nvinfo : EIATTR_NUM_MBARRIERS
	.align		4
.L_302:
        /*0994*/ 	.byte	0x03, 0x38
        /*0996*/ 	.short	0x0016


	//----- nvinfo : EIATTR_EXIT_INSTR_OFFSETS
	.align		4
        /*0998*/ 	.byte	0x04, 0x1c
        /*099a*/ 	.short	(.L_304 - .L_303)


	//   ....[0]....
.L_303:
        /*099c*/ 	.word	0x00000a40


	//   ....[1]....
        /*09a0*/ 	.word	0x0000ab20


	//   ....[2]....
        /*09a4*/ 	.word	0x0000f0e0


	//----- nvinfo : EIATTR_MAX_THREADS
	.align		4
.L_304:
        /*09a8*/ 	.byte	0x04, 0x05
        /*09aa*/ 	.short	(.L_306 - .L_305)
.L_305:
        /*09ac*/ 	.word	0x00000180
        /*09b0*/ 	.word	0x00000001
        /*09b4*/ 	.word	0x00000001


	//----- nvinfo : EIATTR_CRS_STACK_SIZE
	.align		4
.L_306:
        /*09b8*/ 	.byte	0x04, 0x1e
        /*09ba*/ 	.short	(.L_308 - .L_307)
.L_307:
        /*09bc*/ 	.word	0x00000000


	//----- nvinfo : EIATTR_CBANK_PARAM_SIZE
	.align		4
.L_308:
        /*09c0*/ 	.byte	0x03, 0x19
        /*09c2*/ 	.short	0x0af0


	//----- nvinfo : EIATTR_PARAM_CBANK
	.align		4
        /*09c4*/ 	.byte	0x04, 0x0a
        /*09c6*/ 	.short	(.L_310 - .L_309)
	.align		4
.L_309:
        /*09c8*/ 	.word	index@(.nv.constant0._ZN7cutlass13device_kernelIN5flash11enable_sm90INS1_16FlashAttnFwdSm90INS1_25CollectiveMainloopFwdSm90ILi2EN4cute5tupleIJNS5_1CILi1EEES8_S8_EEENS6_IJNS7_ILi128EEESA_SA_EEELi128ENS_6half_tEfNS_4arch4Sm90ELb1ELb0ELb0ELb0ELb0ELb0ELb0ELb1ELb1ELb1ELb0ELb0EEENS1_21CollectiveEpilogueFwdISB_S9_SC_SE_Li256ELb0ELb1ELb0ELb0EEENS1_30DynamicPersistentTileSchedulerILi256ELi128ELb0ELb1ELb1EEEEEEEEEvNT_6ParamsE)
        /*09cc*/ 	.short	0x0210
        /*09ce*/ 	.short	0x0af0


	//----- nvinfo : EIATTR_SW_WAR
	.align		4
.L_310:
        /*09d0*/ 	.byte	0x04, 0x36
        /*09d2*/ 	.short	(.L_312 - .L_311)
.L_311:
        /*09d4*/ 	.word	0x00000008
.L_312:


//--------------------- .nv.info._ZN7cutlass13device_kernelIN5flash11enable_sm90INS1_16FlashAttnFwdSm90INS1_25CollectiveMainloopFwdSm90ILi2EN4cute5tupleIJNS5_1CILi1EEES8_S8_EEENS6_IJNS7_ILi128EEESA_SA_EEELi128ENS_6half_tEfNS_4arch4Sm90ELb1ELb0ELb0ELb1ELb0ELb0ELb0ELb1ELb1ELb1ELb0ELb0EEENS1_21CollectiveEpilogueFwdISB_S9_SC_SE_Li256ELb1ELb1ELb0ELb0EEENS1_36VarlenDynamicPersistentTileSchedulerILi128ELi128ELi256ELi128ELb0ELb1ELb1ELb1ELb1ELb1EEEEEEEEEvNT_6ParamsE --------------------------
	.section	.nv.info._ZN7cutlass13device_kernelIN5flash11enable_sm90INS1_16FlashAttnFwdSm90INS1_25CollectiveMainloopFwdSm90ILi2EN4cute5tupleIJNS5_1CILi1EEES8_S8_EEENS6_IJNS7_ILi128EEESA_SA_EEELi128ENS_6half_tEfNS_4arch4Sm90ELb1ELb0ELb0ELb1ELb0ELb0ELb0ELb1ELb1ELb1ELb0ELb0EEENS1_21CollectiveEpilogueFwdISB_S9_SC_SE_Li256ELb1ELb1ELb0ELb0EEENS1_36VarlenDynamicPersistentTileSchedulerILi128ELi128ELi256ELi128ELb0ELb1ELb1ELb1ELb1ELb1EEEEEEEEEvNT_6ParamsE,"",@"SHT_CUDA_INFO"
	.sectionflags	@""
	.align	4


	//----- nvinfo : EIATTR_CUDA_API_VERSION
	.align		4
        /*0000*/ 	.byte	0x04, 0x37
        /*0002*/ 	.short	(.L_314 - .L_313)
.L_313:
        /*0004*/ 	.word	0x00000082


	//----- nvinfo : EIATTR_KPARAM_INFO
	.align		4
.L_314:
        /*0008*/ 	.byte	0x04, 0x17
        /*000a*/ 	.short	(.L_316 - .L_315)
.L_315:
        /*000c*/ 	.word	0x00000000
        /*0010*/ 	.short	0x0000
        /*0012*/ 	.short	0x0070
        /*0014*/ 	.byte	0x00, 0xf0, 0x01, 0x2a


	//----- nvinfo : EIATTR_SPARSE_MMA_MASK
	.align		4
.L_316:
        /*0018*/ 	.byte	0x03, 0x50
        /*001a*/ 	.short	0x0000


	//----- nvinfo : EIATTR_MAXREG_COUNT
	.align		4
        /*001c*/ 	.byte	0x03, 0x1b
        /*001e*/ 	.short	0x00a8


	//----- nvinfo : EIATTR_NUM_BARRIERS
	.align		4
        /*0020*/ 	.byte	0x02, 0x4c
        /*0022*/ 	.byte	0x10
	.zero		1


	//----- nvinfo : EIATTR_EXTERNS
	.align		4
        /*0024*/ 	.byte	0x04, 0x0f
        /*0026*/ 	.short	(.L_318 - .L_317)


	//   ....[0]....
	.align		4
.L_317:
        /*0028*/ 	.word	index@(__assertfail)


	//----- nvinfo : EIATTR_ANNOTATIONS
	.align		4
.L_318:
        /*002c*/ 	.byte	0x04, 0x55
        /*002e*/ 	.short	(.L_320 - .L_319)


	//   ....[0]....
.L_319:
        /* <DEDUP_REMOVED lines=74> */


	//----- nvinfo : EIATTR_MERCURY_ISA_VERSION
	.align		4
.L_320:
        /*04b8*/ 	.byte	0x03, 0x5f
        /*04ba*/ 	.short	0x0101


	//----- nvinfo : EIATTR_UNUSED_LOAD_BYTE_OFFSET
	.align		4
        /*04bc*/ 	.byte	0x04, 0x44
        /*04be*/ 	.short	(.L_322 - .L_321)


	//   ....[0]....
.L_321:
        /*04c0*/ 	.word	0x00000a30
        /*04c4*/ 	.word	0x0000fff0


	//   ....[1]....
        /*04c8*/ 	.word	0x00008e50
        /*04cc*/ 	.word	0x0000fff0


	//----- nvinfo : EIATTR_INT_WARP_WIDE_INSTR_OFFSETS
	.align		4
.L_322:
        /*04d0*/ 	.byte	0x04, 0x31
        /*04d2*/ 	.short	(.L_324 - .L_323)


	//   ....[0]....
.L_323:
        /*04d4*/ 	.word	0x00000120


	//   ....[1]....
        /*04d8*/ 	.word	0x000001c0


	//   ....[2]....
        /*04dc*/ 	.word	0x00000230


	//   ....[3]....
        /*04e0*/ 	.word	0x0000c100


	//   ....[4]....
        /*04e4*/ 	.word	0x0000c190


	//   ....[5]....
        /*04e8*/ 	.word	0x0000f9d0


	//   ....[6]....
        /*04ec*/ 	.word	0x0000fa30


	//----- nvinfo : EIATTR_COOP_GROUP_MASK_REGIDS
	.align		4
.L_324:
        /*04f0*/ 	.byte	0x04, 0x29
        /*04f2*/ 	.short	(.L_326 - .L_325)


	//   ....[0]....
.L_325:
        /*04f4*/ 	.word	0xffffffff


	//   ....[1]....
        /*04f8*/ 	.word	0xffffffff


	//   ....[2]....
        /*04fc*/ 	.word	0xffffffff


	//   ....[3]....
        /*0500*/ 	.word	0xffffffff


	//   ....[4]....
        /*0504*/ 	.word	0xffffffff


	//   ....[5]....
        /*0508*/ 	.word	0xffffffff


	//   ....[6]....
        /*050c*/ 	.word	0xffffffff


	//   ....[7]....
        /*0510*/ 	.word	0xffffffff


	//   ....[8]....
        /*0514*/ 	.word	0xffffffff


	//   ....[9]....
        /*0518*/ 	.word	0xffffffff


	//   ....[10]....
        /*051c*/ 	.word	0xffffffff


	//   ....[11]....
        /*0520*/ 	.word	0xffffffff


	//   ....[12]....
        /*0524*/ 	.word	0xffffffff


	//   ....[13]....
        /*0528*/ 	.word	0xffffffff


	//   ....[14]....
        /*052c*/ 	.word	0xffffffff


	//   ....[15]....
        /*0530*/ 	.word	0xffffffff


	//   ....[16]....
        /*0534*/ 	.word	0xffffffff


	//   ....[17]....
        /*0538*/ 	.word	0xffffffff


	//   ....[18]....
        /*053c*/ 	.word	0xffffffff


	//   ....[19]....
        /*0540*/ 	.word	0xffffffff


	//   ....[20]....
        /*0544*/ 	.word	0xffffffff


	//   ....[21]....
        /*0548*/ 	.word	0xffffffff


	//   ....[22]....
        /*054c*/ 	.word	0xffffffff


	//   ....[23]....
        /*0550*/ 	.word	0xffffffff


	//   ....[24]....
        /*0554*/ 	.word	0xffffffff


	//   ....[25]....
        /*0558*/ 	.word	0xffffffff


	//   ....[26]....
        /*055c*/ 	.word	0xffffffff


	//   ....[27]....
        /*0560*/ 	.word	0xffffffff


	//   ....[28]....
        /*0564*/ 	.word	0xffffffff


	//   ....[29]....
        /*0568*/ 	.word	0xffffffff


	//   ....[30]....
        /*056c*/ 	.word	0xffffffff


	//   ....[31]....
        /*0570*/ 	.word	0xffffffff


	//   ....[32]....
        /*0574*/ 	.word	0xffffffff


	//   ....[33]....
        /*0578*/ 	.word	0xffffffff


	//   ....[34]....
        /*057c*/ 	.word	0xffffffff


	//   ....[35]....
        /*0580*/ 	.word	0xffffffff


	//   ....[36]....
        /*0584*/ 	.word	0xffffffff


	//   ....[37]....
        /*0588*/ 	.word	0xffffffff


	//   ....[38]....
        /*058c*/ 	.word	0xffffffff


	//   ....[39]....
        /*0590*/ 	.word	0xffffffff


	//   ....[40]....
        /*0594*/ 	.word	0xffffffff


	//   ....[41]....
        /*0598*/ 	.word	0xffffffff


	//   ....[42]....
        /*059c*/ 	.word	0xffffffff


	//   ....[43]....
        /*05a0*/ 	.word	0xffffffff


	//   ....[44]....
        /*05a4*/ 	.word	0xffffffff


	//   ....[45]....
        /*05a8*/ 	.word	0xffffffff


	//   ....[46]....
        /*05ac*/ 	.word	0xffffffff


	//   ....[47]....
        /*05b0*/ 	.word	0xffffffff


	//   ....[48]....
        /*05b4*/ 	.word	0xffffffff


	//   ....[49]....
        /*05b8*/ 	.word	0xffffffff


	//   ....[50]....
        /*05bc*/ 	.word	0xffffffff


	//   ....[51]....
        /*05c0*/ 	.word	0xffffffff


	//   ....[52]....
        /*05c4*/ 	.word	0xffffffff


	//   ....[53]....
        /*05c8*/ 	.word	0xffffffff


	//   ....[54]....
        /*05cc*/ 	.word	0xffffffff


	//   ....[55]....
        /*05d0*/ 	.word	0xffffffff


	//   ....[56]....
        /*05d4*/ 	.word	0xffffffff


	//   ....[57]....
        /*05d8*/ 	.word	0xffffffff


	//   ....[58]....
        /*05dc*/ 	.word	0xffffffff


	//   ....[59]....
        /*05e0*/ 	.word	0xffffffff


	//   ....[60]....
        /*05e4*/ 	.word	0xffffffff


	//   ....[61]....
        /*05e8*/ 	.word	0xffffffff


	//   ....[62]....
        /*05ec*/ 	.word	0xffffffff


	//   ....[63]....
        /*05f0*/ 	.word	0xffffffff


	//   ....[64]....
        /*05f4*/ 	.word	0xffffffff


	//   ....[65]....
        /*05f8*/ 	.word	0xffffffff


	//   ....[66]....
        /*05fc*/ 	.word	0xffffffff


	//   ....[67]....
        /*0600*/ 	.word	0xffffffff


	//   ....[68]....
        /*0604*/ 	.word	0xffffffff


	//   ....[69]....
        /*0608*/ 	.word	0xffffffff


	//   ....[70]....
        /*060c*/ 	.word	0xffffffff


	//   ....[71]....
        /*0610*/ 	.word	0xffffffff


	//   ....[72]....
        /*0614*/ 	.word	0xffffffff


	//   ....[73]....
        /*0618*/ 	.word	0xffffffff


	//   ....[74]....
        /*061c*/ 	.word	0xffffffff


	//   ....[75]....
        /*0620*/ 	.word	0xffffffff


	//   ....[76]....
        /*0624*/ 	.word	0xffffffff


	//   ....[77]....
        /*0628*/ 	.word	0xffffffff


	//   ....[78]....
        /*062c*/ 	.word	0xffffffff


	//   ....[79]....
        /*0630*/ 	.word	0xffffffff


	//   ....[80]....
        /*0634*/ 	.word	0xffffffff


	//   ....[81]....
        /*0638*/ 	.word	0xffffffff


	//   ....[82]....
        /*063c*/ 	.word	0xffffffff


	//   ....[83]....
        /*0640*/ 	.word	0xffffffff


	//   ....[84]....
        /*0644*/ 	.word	0xffffffff


	//   ....[85]....
        /*0648*/ 	.word	0xffffffff


	//   ....[86]....
        /*064c*/ 	.word	0xffffffff


	//   ....[87]....
        /*0650*/ 	.word	0xffffffff


	//   ....[88]....
        /*0654*/ 	.word	0xffffffff


	//   ....[89]....
        /*0658*/ 	.word	0xffffffff


	//   ....[90]....
        /*065c*/ 	.word	0xffffffff


	//   ....[91]....
        /*0660*/ 	.word	0xffffffff


	//   ....[92]....
        /*0664*/ 	.word	0xffffffff


	//   ....[93]....
        /*0668*/ 	.word	0xffffffff


	//   ....[94]....
        /*066c*/ 	.word	0xffffffff


	//   ....[95]....
        /*0670*/ 	.word	0xffffffff


	//   ....[96]....
        /*0674*/ 	.word	0xffffffff


	//   ....[97]....
        /*0678*/ 	.word	0xffffffff


	//   ....[98]....
        /*067c*/ 	.word	0xffffffff


	//   ....[99]....
        /*0680*/ 	.word	0x0500000f


	//   ....[100]....
        /*0684*/ 	.word	0x0500000f


	//   ....[101]....
        /*0688*/ 	.word	0x0500000f


	//   ....[102]....
        /*068c*/ 	.word	0x0500000f


	//   ....[103]....
        /*0690*/ 	.word	0x0500000f


	//   ....[104]....
        /*0694*/ 	.word	0x0500000f


	//   ....[105]....
        /*0698*/ 	.word	0x0500000f


	//   ....[106]....
        /*069c*/ 	.word	0x0500000f


	//   ....[107]....
        /*06a0*/ 	.word	0x0500000f


	//   ....[108]....
        /*06a4*/ 	.word	0x0500000f


	//   ....[109]....
        /*06a8*/ 	.word	0x0500000f


	//   ....[110]....
        /*06ac*/ 	.word	0x0500000f


	//   ....[111]....
        /*06b0*/ 	.word	0x0500000f


	//   ....[112]....
        /*06b4*/ 	.word	0x0500000f


	//   ....[113]....
        /*06b8*/ 	.word	0x0500000f


	//   ....[114]....
        /*06bc*/ 	.word	0x0500000f


	//   ....[115]....
        /*06c0*/ 	.word	0x0500000f


	//   ....[116]....
        /*06c4*/ 	.word	0x0500000f


	//   ....[117]....
        /*06c8*/ 	.word	0x0500000f


	//   ....[118]....
        /*06cc*/ 	.word	0x0500000f


	//   ....[119]....
        /*06d0*/ 	.word	0x0500000f


	//   ....[120]....
        /*06d4*/ 	.word	0x0500000f


	//   ....[121]....
        /*06d8*/ 	.word	0x0500000f


	//   ....[122]....
        /*06dc*/ 	.word	0x0500000f


	//   ....[123]....
        /*06e0*/ 	.word	0x0500000f


	//   ....[124]....
        /*06e4*/ 	.word	0x0500000f


	//   ....[125]....
        /*06e8*/ 	.word	0x0500000f


	//   ....[126]....
        /*06ec*/ 	.word	0x0500000f


	//   ....[127]....
        /*06f0*/ 	.word	0x0500000f


	//   ....[128]....
        /*06f4*/ 	.word	0x0500000f


	//   ....[129]....
        /*06f8*/ 	.word	0x0500000f


	//   ....[130]....
        /*06fc*/ 	.word	0x0500000f


	//   ....[131]....
        /*0700*/ 	.word	0x0500000f


	//   ....[132]....
        /*0704*/ 	.word	0x0500000f


	//   ....[133]....
        /*0708*/ 	.word	0x0500000f


	//----- nvinfo : EIATTR_COOP_GROUP_INSTR_OFFSETS
	.align		4
.L_326:
        /*070c*/ 	.byte	0x04, 0x28
        /*070e*/ 	.short	(.L_328 - .L_327)


	//   ....[0]....
.L_327:
        /*0710*/ 	.word	0x00000060


	//   ....[1]....
        /*0714*/ 	.word	0x00000130


	//   ....[2]....
        /*0718*/ 	.word	0x000001e0


	//   ....[3]....
        /*071c*/ 	.word	0x000003a0


	//   ....[4]....
        /*0720*/ 	.word	0x00000500


	//   ....[5]....
        /*0724*/ 	.word	0x00000620


	//   ....[6]....
        /*0728*/ 	.word	0x00000780


	//   ....[7]....
        /*072c*/ 	.word	0x000014e0


	//   ....[8]....
        /*0730*/ 	.word	0x00001c40


	//   ....[9]....
        /*0734*/ 	.word	0x000023c0


	//   ....[10]....
        /*0738*/ 	.word	0x00002420


	//   ....[11]....
        /*073c*/ 	.word	0x000024b0


	//   ....[12]....
        /*0740*/ 	.word	0x00002f10


	//   ....[13]....
        /*0744*/ 	.word	0x00002f80


	//   ....[14]....
        /*0748*/ 	.word	0x00004100


	//   ....[15]....
        /*074c*/ 	.word	0x000048a0


	//   ....[16]....
        /*0750*/ 	.word	0x000048d0


	//   ....[17]....
        /*0754*/ 	.word	0x00004930


	//   ....[18]....
        /*0758*/ 	.word	0x00005300


	//   ....[19]....
        /*075c*/ 	.word	0x00005380


	//   ....[20]....
        /*0760*/ 	.word	0x00006c10


	//   ....[21]....
        /*0764*/ 	.word	0x00006c40


	//   ....[22]....
        /*0768*/ 	.word	0x00006f20


	//   ....[23]....
        /*076c*/ 	.word	0x00006f50


	//   ....[24]....
        /*0770*/ 	.word	0x00008520


	//   ....[25]....
        /*0774*/ 	.word	0x00008550


	//   ....[26]....
        /*0778*/ 	.word	0x00008640


	//   ....[27]....
        /*077c*/ 	.word	0x00008660


	//   ....[28]....
        /*0780*/ 	.word	0x000098b0


	//   ....[29]....
        /*0784*/ 	.word	0x000098f0


	//   ....[30]....
        /*0788*/ 	.word	0x00009930


	//   ....[31]....
        /*078c*/ 	.word	0x00009960


	//   ....[32]....
        /*0790*/ 	.word	0x00009f00


	//   ....[33]....
        /*0794*/ 	.word	0x00009f10


	//   ....[34]....
        /*0798*/ 	.word	0x00009fd0


	//   ....[35]....
        /*079c*/ 	.word	0x00009ff0


	//   ....[36]....
        /*07a0*/ 	.word	0x0000a0b0


	//   ....[37]....
        /*07a4*/ 	.word	0x0000a0d0


	//   ....[38]....
        /*07a8*/ 	.word	0x0000a1a0


	//   ....[39]....
        /*07ac*/ 	.word	0x0000a1c0


	//   ....[40]....
        /*07b0*/ 	.word	0x0000a9c0


	//   ....[41]....
        /*07b4*/ 	.word	0x0000a9e0


	//   ....[42]....
        /*07b8*/ 	.word	0x0000aaa0


	//   ....[43]....
        /*07bc*/ 	.word	0x0000aac0


	//   ....[44]....
        /*07c0*/ 	.word	0x0000ab80


	//   ....[45]....
        /*07c4*/ 	.word	0x0000aba0


	//   ....[46]....
        /*07c8*/ 	.word	0x0000ac70


	//   ....[47]....
        /*07cc*/ 	.word	0x0000ac90


	//   ....[48]....
        /*07d0*/ 	.word	0x0000add0


	//   ....[49]....
        /*07d4*/ 	.word	0x0000afa0


	//   ....[50]....
        /*07d8*/ 	.word	0x0000afd0


	//   ....[51]....
        /*07dc*/ 	.word	0x0000b000


	//   ....[52]....
        /*07e0*/ 	.word	0x0000b030


	//   ....[53]....
        /*07e4*/ 	.word	0x0000b060


	//   ....[54]....
        /*07e8*/ 	.word	0x0000b090


	//   ....[55]....
        /*07ec*/ 	.word	0x0000b200


	//   ....[56]....
        /*07f0*/ 	.word	0x0000b230


	//   ....[57]....
        /*07f4*/ 	.word	0x0000b260


	//   ....[58]....
        /*07f8*/ 	.word	0x0000b290


	//   ....[59]....
        /*07fc*/ 	.word	0x0000b2c0


	//   ....[60]....
        /*0800*/ 	.word	0x0000b2f0


	//   ....[61]....
        /*0804*/ 	.word	0x0000b390


	//   ....[62]....
        /*0808*/ 	.word	0x0000b3f0


	//   ....[63]....
        /*080c*/ 	.word	0x0000b480


	//   ....[64]....
        /*0810*/ 	.word	0x0000c700


	//   ....[65]....
        /*0814*/ 	.word	0x0000d2e0


	//   ....[66]....
        /*0818*/ 	.word	0x0000d2f0


	//   ....[67]....
        /*081c*/ 	.word	0x0000d300


	//   ....[68]....
        /*0820*/ 	.word	0x0000d370


	//   ....[69]....
        /*0824*/ 	.word	0x0000d470


	//   ....[70]....
        /*0828*/ 	.word	0x0000d490


	//   ....[71]....
        /*082c*/ 	.word	0x0000d520


	//   ....[72]....
        /*0830*/ 	.word	0x0000d540


	//   ....[73]....
        /*0834*/ 	.word	0x0000d5d0


	//   ....[74]....
        /*0838*/ 	.word	0x0000d5f0


	//   ....[75]....
        /*083c*/ 	.word	0x0000d680


	//   ....[76]....
        /*0840*/ 	.word	0x0000d6a0


	//   ....[77]....
        /*0844*/ 	.word	0x0000d730


	//   ....[78]....
        /*0848*/ 	.word	0x0000d750


	//   ....[79]....
        /*084c*/ 	.word	0x0000d760


	//   ....[80]....
        /*0850*/ 	.word	0x0000d770


	//   ....[81]....
        /*0854*/ 	.word	0x000100f0


	//   ....[82]....
        /*0858*/ 	.word	0x00010150


	//   ....[83]....
        /*085c*/ 	.word	0x00010180


	//   ....[84]....
        /*0860*/ 	.word	0x00010190


	//   ....[85]....
        /*0864*/ 	.word	0x000101c0


	//   ....[86]....
        /*0868*/ 	.word	0x000101f0


	//   ....[87]....
        /*086c*/ 	.word	0x00010220


	//   ....[88]....
        /*0870*/ 	.word	0x00010250


	//   ....[89]....
        /*0874*/ 	.word	0x000103d0


	//   ....[90]....
        /*0878*/ 	.word	0x00010400


	//   ....[91]....
        /*087c*/ 	.word	0x00010430


	//   ....[92]....
        /*0880*/ 	.word	0x00010460


	//   ....[93]....
        /*0884*/ 	.word	0x00010490


	//   ....[94]....
        /*0888*/ 	.word	0x000104c0


	//   ....[95]....
        /*088c*/ 	.word	0x00010580


	//   ....[96]....
        /*0890*/ 	.word	0x000105a0


	//   ....[97]....
        /*0894*/ 	.word	0x00010610


	//   ....[98]....
        /*0898*/ 	.word	0x00010cd0


	//   ....[99]....
        /*089c*/ 	.word	0x000112a0


	//   ....[100]....
        /*08a0*/ 	.word	0x00011420


	//   ....[101]....
        /*08a4*/ 	.word	0x00011480


	//   ....[102]....
        /*08a8*/ 	.word	0x00011510


	//   ....[103]....
        /*08ac*/ 	.word	0x000115b0


	//   ....[104]....
        /*08b0*/ 	.word	0x00011680


	//   ....[105]....
        /*08b4*/ 	.word	0x000117a0


	//   ....[106]....
        /*08b8*/ 	.word	0x00011800


	//   ....[107]....
        /*08bc*/ 	.word	0x00011910


	//   ....[108]....
        /*08c0*/ 	.word	0x00011970


	//   ....[109]....
        /*08c4*/ 	.word	0x00011a80


	//   ....[110]....
        /*08c8*/ 	.word	0x00011ae0


	//   ....[111]....
        /*08cc*/ 	.word	0x00011bf0


	//   ....[112]....
        /*08d0*/ 	.word	0x00011c50


	//   ....[113]....
        /*08d4*/ 	.word	0x00011d50


	//   ....[114]....
        /*08d8*/ 	.word	0x00011db0


	//   ....[115]....
        /*08dc*/ 	.word	0x00011e50


	//   ....[116]....
        /*08e0*/ 	.word	0x000121d0


	//   ....[117]....
        /*08e4*/ 	.word	0x00012270


	//   ....[118]....
        /*08e8*/ 	.word	0x00012390


	//   ....[119]....
        /*08ec*/ 	.word	0x00012400


	//   ....[120]....
        /*08f0*/ 	.word	0x00012470


	//   ....[121]....
        /*08f4*/ 	.word	0x000124e0


	//   ....[122]....
        /*08f8*/ 	.word	0x00012550


	//   ....[123]....
        /*08fc*/ 	.word	0x000125d0


	//   ....[124]....
        /*0900*/ 	.word	0x00012660


	//   ....[125]....
        /*0904*/ 	.word	0x00012700


	//   ....[126]....
        /*0908*/ 	.word	0x00012770


	//   ....[127]....
        /*090c*/ 	.word	0x000127e0


	//   ....[128]....
        /*0910*/ 	.word	0x00012850


	//   ....[129]....
        /*0914*/ 	.word	0x000128d0


	//   ....[130]....
        /*0918*/ 	.word	0x00012940


	//   ....[131]....
        /*091c*/ 	.word	0x000129e0


	//   ....[132]....
        /*0920*/ 	.word	0x00012a70


	//   ....[133]....
        /*0924*/ 	.word	0x00012ba0


	//----- nvinfo : EIATTR_REG_RECONFIG
	.align		4
.L_328:
        /*0928*/ 	.byte	0x01, 0x54
	.zero		2


	//----- nvinfo : EIATTR_SYSCALL_OFFSETS
	.align		4
        /*092c*/ 	.byte	0x04, 0x46
        /*092e*/ 	.short	(.L_330 - .L_329)


	//   ....[0]....
.L_329:
        /*0930*/ 	.word	0x000016c0


	//   ....[1]....
        /*0934*/ 	.word	0x0000c300


	//   ....[2]....
        /*0938*/ 	.word	0x0000c460


	//   ....[3]....
        /*093c*/ 	.word	0x0000c560


	//   ....[4]....
        /*0940*/ 	.word	0x0000cee0


	//----- nvinfo : EIATTR_MBARRIER_INSTR_OFFSETS
	.align		4
.L_330:
        /*0944*/ 	.byte	0x04, 0x39
        /*0946*/ 	.short	(.L_332 - .L_331)


	//   ....[0]....
.L_331:
        /*0948*/ 	.word	0x00000250
        /*094c*/ 	.word	0x000000ff
        /*0950*/ 	.word	0x00028800
        /*0954*/ 	.short	0x0100
        /*0956*/ 	.byte	0x08
	.zero		1


	//   ....[1]....
        /*0958*/ 	.word	0x00000260
        /*095c*/ 	.word	0x000000ff
        /*0960*/ 	.word	0x00028820
        /*0964*/ 	.short	0x0100
        /*0966*/ 	.byte	0x08
	.zero		1


	//   ....[2]....
        /*0968*/ 	.word	0x00000350
        /*096c*/ 	.word	0x000000ff
        /*0970*/ 	.word	0x00028830
        /*0974*/ 	.short	0x0100
        /*0976*/ 	.byte	0x08
	.zero		1


	//   ....[3]....
        /*0978*/ 	.word	0x00000360
        /*097c*/ 	.word	0x000000ff
        /*0980*/ 	.word	0x00028840
        /*0984*/ 	.short	0x0100
        /*0986*/ 	.byte	0x08
	.zero		1


	//   ....[4]....
        /*0988*/ 	.word	0x00000370
        /*098c*/ 	.word	0x000000ff
        /*0990*/ 	.word	0x00028838
        /*0994*/ 	.short	0x0100
        /*0996*/ 	.byte	0x08
	.zero		1


	//   ....[5]....
        /*0998*/ 	.word	0x00000380
        /*099c*/ 	.word	0x000000ff
        /*09a0*/ 	.word	0x00028848
        /*09a4*/ 	.short	0x0100
        /*09a6*/ 	.byte	0x08
	.zero		1


	//   ....[6]....
        /*09a8*/ 	.word	0x000004b0
        /*09ac*/ 	.word	0x000000ff
        /*09b0*/ 	.word	0x00028850
        /*09b4*/ 	.short	0x0100
        /*09b6*/ 	.byte	0x08
	.zero		1


	//   ....[7]....
        /*09b8*/ 	.word	0x000004c0
        /*09bc*/ 	.word	0x000000ff
        /*09c0*/ 	.word	0x00028860
        /*09c4*/ 	.short	0x0100
        /*09c6*/ 	.byte	0x08
	.zero		1


	//   ....[8]....
        /*09c8*/ 	.word	0x000004d0
        /*09cc*/ 	.word	0x000000ff
        /*09d0*/ 	.word	0x00028858
        /*09d4*/ 	.short	0x0100
        /*09d6*/ 	.byte	0x08
	.zero		1


	//   ....[9]....
        /*09d8*/ 	.word	0x000004e0
        /*09dc*/ 	.word	0x000000ff
        /*09e0*/ 	.word	0x00028868
        /*09e4*/ 	.short	0x0100
        /*09e6*/ 	.byte	0x08
	.zero		1


	//   ....[10]....
        /*09e8*/ 	.word	0x000005d0
        /*09ec*/ 	.word	0x000000ff
        /*09f0*/ 	.word	0x00028870
        /*09f4*/ 	.short	0x0100
        /*09f6*/ 	.byte	0x06
	.zero		1


	//   ....[11]....
        /*09f8*/ 	.word	0x000005e0
        /*09fc*/ 	.word	0x000000ff
        /*0a00*/ 	.word	0x00028880
        /*0a04*/ 	.short	0x0100
        /*0a06*/ 	.byte	0x06
	.zero		1


	//   ....[12]....
        /*0a08*/ 	.word	0x000005f0
        /*0a0c*/ 	.word	0x000000ff
        /*0a10*/ 	.word	0x00028878
        /*0a14*/ 	.short	0x0100
        /*0a16*/ 	.byte	0x06
	.zero		1


	//   ....[13]....
        /*0a18*/ 	.word	0x00000600
        /*0a1c*/ 	.word	0x000000ff
        /*0a20*/ 	.word	0x00028888
        /*0a24*/ 	.short	0x0100
        /*0a26*/ 	.byte	0x06
	.zero		1


	//   ....[14]....
        /*0a28*/ 	.word	0x00000730
        /*0a2c*/ 	.word	0x000000ff
        /*0a30*/ 	.word	0x00028890
        /*0a34*/ 	.short	0x0100
        /*0a36*/ 	.byte	0x08
	.zero		1


	//   ....[15]....
        /*0a38*/ 	.word	0x00000740
        /*0a3c*/ 	.word	0x000000ff
        /*0a40*/ 	.word	0x000288a0
        /*0a44*/ 	.short	0x0100
        /*0a46*/ 	.byte	0x08
	.zero		1


	//   ....[16]....
        /*0a48*/ 	.word	0x00000750
        /*0a4c*/ 	.word	0x000000ff
        /*0a50*/ 	.word	0x00028898
        /*0a54*/ 	.short	0x0100
        /*0a56*/ 	.byte	0x08
	.zero		1


	//   ....[17]....
        /*0a58*/ 	.word	0x00000760
        /*0a5c*/ 	.word	0x000000ff
        /*0a60*/ 	.word	0x000288a8
        /*0a64*/ 	.short	0x0100
        /*0a66*/ 	.byte	0x08
	.zero		1


	//   ....[18]....
        /*0a68*/ 	.word	0x00000890
        /*0a6c*/ 	.word	0x000000ff
        /*0a70*/ 	.word	0x000288b0
        /*0a74*/ 	.short	0x0100
        /*0a76*/ 	.byte	0x08
	.zero		1


	//   ....[19]....
        /*0a78*/ 	.word	0x000008a0
        /*0a7c*/ 	.word	0x000000ff
        /*0a80*/ 	.word	0x000288c0
        /*0a84*/ 	.short	0x0100
        /*0a86*/ 	.byte	0x08
	.zero		1


	//   ....[20]....
        /*0a88*/ 	.word	0x000008b0
        /*0a8c*/ 	.word	0x000000ff
        /*0a90*/ 	.word	0x000288b8
        /*0a94*/ 	.short	0x0100
        /*0a96*/ 	.byte	0x08
	.zero		1


	//   ....[21]....
        /*0a98*/ 	.word	0x000008c0
        /*0a9c*/ 	.word	0x000000ff
        /*0aa0*/ 	.word	0x000288c8
        /*0aa4*/ 	.short	0x0100
        /*0aa6*/ 	.byte	0x08
	.zero		1


	//   ....[22]....
        /*0aa8*/ 	.word	0x00001720
        /*0aac*/ 	.word	0x000000ff
        /*0ab0*/ 	.word	0x00028800
        /*0ab4*/ 	.short	0x010a
        /*0ab6*/ 	.byte	0x26
	.zero		1


	//   ....[23]....
        /*0ab8*/ 	.word	0x000017a0
        /*0abc*/ 	.word	0x00000003
        /*0ac0*/ 	.word	0x00028830
        /*0ac4*/ 	.short	0x010a
        /*0ac6*/ 	.byte	0x3f
	.zero		1


	//   ....[24]....
        /*0ac8*/ 	.word	0x00001800
        /*0acc*/ 	.word	0x00000003
        /*0ad0*/ 	.word	0x00028830
        /*0ad4*/ 	.short	0x010a
        /*0ad6*/ 	.byte	0x3f
	.zero		1


	//   ....[25]....
        /*0ad8*/ 	.word	0x00001e40
        /*0adc*/ 	.word	0x00000003
        /*0ae0*/ 	.word	0x00000000
        /*0ae4*/ 	.short	0x0101
        /*0ae6*/ 	.byte	0x3f
	.zero		1


	//   ....[26]....
        /*0ae8*/ 	.word	0x00003be0
        /*0aec*/ 	.word	0x000000ff
        /*0af0*/ 	.word	0x00028830
        /*0af4*/ 	.short	0x010a
        /*0af6*/ 	.byte	0x06
	.zero		1


	//   ....[27]....
        /*0af8*/ 	.word	0x00003c20
        /*0afc*/ 	.word	0x000000ff
        /*0b00*/ 	.word	0x00028830
        /*0b04*/ 	.short	0x010a
        /*0b06*/ 	.byte	0x06
	.zero		1


	//   ....[28]....
        /*0b08*/ 	.word	0x00003f60
        /*0b0c*/ 	.word	0x000000ff
        /*0b10*/ 	.word	0x00028850
        /*0b14*/ 	.short	0x010a
        /*0b16*/ 	.byte	0x06
	.zero		1


	//   ....[29]....
        /*0b18*/ 	.word	0x00003fa0
        /*0b1c*/ 	.word	0x000000ff
        /*0b20*/ 	.word	0x00028850
        /*0b24*/ 	.short	0x010a
        /*0b26*/ 	.byte	0x06
	.zero		1


	//   ....[30]....
        /*0b28*/ 	.word	0x000058c0
        /*0b2c*/ 	.word	0x00000034
        /*0b30*/ 	.word	0x00000000
        /*0b34*/ 	.short	0x0101
        /*0b36*/ 	.byte	0x3f
	.zero		1


	//   ....[31]....
        /*0b38*/ 	.word	0x00005b80
        /*0b3c*/ 	.word	0x00000034
        /*0b40*/ 	.word	0x00000000
        /*0b44*/ 	.short	0x0101
        /*0b46*/ 	.byte	0x3f
	.zero		1


	//   ....[32]....
        /*0b48*/ 	.word	0x00006530
        /*0b4c*/ 	.word	0x000000ff
        /*0b50*/ 	.word	0x00028830
        /*0b54*/ 	.short	0x010a
        /*0b56*/ 	.byte	0x06
	.zero		1


	//   ....[33]....
        /*0b58*/ 	.word	0x00006570
        /*0b5c*/ 	.word	0x000000ff
        /*0b60*/ 	.word	0x00028830
        /*0b64*/ 	.short	0x010a
        /*0b66*/ 	.byte	0x06
	.zero		1


	//   ....[34]....
        /*0b68*/ 	.word	0x000068b0
        /*0b6c*/ 	.word	0x000000ff
        /*0b70*/ 	.word	0x00028850
        /*0b74*/ 	.short	0x010a
        /*0b76*/ 	.byte	0x06
	.zero		1


	//   ....[35]....
        /*0b78*/ 	.word	0x000068f0
        /*0b7c*/ 	.word	0x000000ff
        /*0b80*/ 	.word	0x00028850
        /*0b84*/ 	.short	0x010a
        /*0b86*/ 	.byte	0x06
	.zero		1


	//   ....[36]....
        /*0b88*/ 	.word	0x00007b60
        /*0b8c*/ 	.word	0x0000001b
        /*0b90*/ 	.word	0x00000000
        /*0b94*/ 	.short	0x0101
        /*0b96*/ 	.byte	0x3f
	.zero		1


	//   ....[37]....
        /*0b98*/ 	.word	0x00007c30
        /*0b9c*/ 	.word	0x0000001f
        /*0ba0*/ 	.word	0x00000000
        /*0ba4*/ 	.short	0x0101
        /*0ba6*/ 	.byte	0x3f
	.zero		1


	//   ....[38]....
        /*0ba8*/ 	.word	0x00008490
        /*0bac*/ 	.word	0x000000ff
        /*0bb0*/ 	.word	0x00028850
        /*0bb4*/ 	.short	0x010a
        /*0bb6*/ 	.byte	0x05
	.zero		1


	//   ....[39]....
        /*0bb8*/ 	.word	0x000084d0
        /*0bbc*/ 	.word	0x000000ff
        /*0bc0*/ 	.word	0x00028850
        /*0bc4*/ 	.short	0x010a
        /*0bc6*/ 	.byte	0x05
	.zero		1


	//   ....[40]....
        /*0bc8*/ 	.word	0x000089f0
        /*0bcc*/ 	.word	0x00000000
        /*0bd0*/ 	.word	0x00000000
        /*0bd4*/ 	.short	0x0101
        /*0bd6*/ 	.byte	0x3f
	.zero		1


	//   ....[41]....
        /*0bd8*/ 	.word	0x00009ef0
        /*0bdc*/ 	.word	0x00000000
        /*0be0*/ 	.word	0x00000000
        /*0be4*/ 	.short	0x0101
        /*0be6*/ 	.byte	0x3f
	.zero		1


	//   ....[42]....
        /*0be8*/ 	.word	0x0000c990
        /*0bec*/ 	.word	0x00000000
        /*0bf0*/ 	.word	0x00028840
        /*0bf4*/ 	.short	0x010a
        /*0bf6*/ 	.byte	0x3f
	.zero		1


	//   ....[43]....
        /*0bf8*/ 	.word	0x0000d8d0
        /*0bfc*/ 	.word	0x00000008
        /*0c00*/ 	.word	0x00028800
        /*0c04*/ 	.short	0x0107
        /*0c06*/ 	.byte	0x3f
	.zero		1


	//   ....[44]....
        /*0c08*/ 	.word	0x0000d9e0
        /*0c0c*/ 	.word	0x00000002
        /*0c10*/ 	.word	0x00028800
        /*0c14*/ 	.short	0x0101
        /*0c16*/ 	.byte	0x3f
	.zero		1


	//   ....[45]....
        /*0c18*/ 	.word	0x0000da00
        /*0c1c*/ 	.word	0x00000002
        /*0c20*/ 	.word	0x00028820
        /*0c24*/ 	.short	0x010a
        /*0c26*/ 	.byte	0x3f
	.zero		1


	//   ....[46]....
        /*0c28*/ 	.word	0x0000dd60
        /*0c2c*/ 	.word	0x00000002
        /*0c30*/ 	.word	0x00028840
        /*0c34*/ 	.short	0x010a
        /*0c36*/ 	.byte	0x3f
	.zero		1


	//   ....[47]....
        /*0c38*/ 	.word	0x0000e120
        /*0c3c*/ 	.word	0x00000002
        /*0c40*/ 	.word	0x00000060
        /*0c44*/ 	.short	0x010a
        /*0c46*/ 	.byte	0x3f
	.zero		1


	//   ....[48]....
        /*0c48*/ 	.word	0x0000e7f0
        /*0c4c*/ 	.word	0x00000003
        /*0c50*/ 	.word	0x00028840
        /*0c54*/ 	.short	0x010a
        /*0c56*/ 	.byte	0x3f
	.zero		1


	//   ....[49]....
        /*0c58*/ 	.word	0x0000ebb0
        /*0c5c*/ 	.word	0x00000002
        /*0c60*/ 	.word	0x00000060
        /*0c64*/ 	.short	0x010a
        /*0c66*/ 	.byte	0x3f
	.zero		1


	//   ....[50]....
        /*0c68*/ 	.word	0x0000f1d0
        /*0c6c*/ 	.word	0x00000002
        /*0c70*/ 	.word	0x00028840
        /*0c74*/ 	.short	0x010a
        /*0c76*/ 	.byte	0x3f
	.zero		1


	//   ....[51]....
        /*0c78*/ 	.word	0x0000f590
        /*0c7c*/ 	.word	0x00000002
        /*0c80*/ 	.word	0x00000060
        /*0c84*/ 	.short	0x010a
        /*0c86*/ 	.byte	0x3f
	.zero		1


	//   ....[52]....
        /*0c88*/ 	.word	0x0000fb40
        /*0c8c*/ 	.word	0x00000000
        /*0c90*/ 	.word	0x00028860
        /*0c94*/ 	.short	0x010a
        /*0c96*/ 	.byte	0x3f
	.zero		1


	//   ....[53]....
        /*0c98*/ 	.word	0x00010c50
        /*0c9c*/ 	.word	0x00000000
        /*0ca0*/ 	.word	0x00028820
        /*0ca4*/ 	.short	0x010a
        /*0ca6*/ 	.byte	0x3f
	.zero		1


	//   ....[54]....
        /*0ca8*/ 	.word	0x00010e10
        /*0cac*/ 	.word	0x00000006
        /*0cb0*/ 	.word	0x00000000
        /*0cb4*/ 	.short	0x010a
        /*0cb6*/ 	.byte	0x3f
	.zero		1


	//   ....[55]....
        /*0cb8*/ 	.word	0x00010e80
        /*0cbc*/ 	.word	0x00000007
        /*0cc0*/ 	.word	0x00000000
        /*0cc4*/ 	.short	0x010a
        /*0cc6*/ 	.byte	0x3f
	.zero		1


	//   ....[56]....
        /*0cc8*/ 	.word	0x00010ef0
        /*0ccc*/ 	.word	0x00000004
        /*0cd0*/ 	.word	0x00000000
        /*0cd4*/ 	.short	0x010a
        /*0cd6*/ 	.byte	0x3f
	.zero		1


	//   ....[57]....
        /*0cd8*/ 	.word	0x00010f20
        /*0cdc*/ 	.word	0x00000003
        /*0ce0*/ 	.word	0x00000000
        /*0ce4*/ 	.short	0x010a
        /*0ce6*/ 	.byte	0x3f
	.zero		1


	//   ....[58]....
        /*0ce8*/ 	.word	0x00010f90
        /*0cec*/ 	.word	0x00000003
        /*0cf0*/ 	.word	0x00028800
        /*0cf4*/ 	.short	0x010a
        /*0cf6*/ 	.byte	0x3f
	.zero		1


	//   ....[59]....
        /*0cf8*/ 	.word	0x00010fe0
        /*0cfc*/ 	.word	0x00000003
        /*0d00*/ 	.word	0x00028830
        /*0d04*/ 	.short	0x010a
        /*0d06*/ 	.byte	0x3f
	.zero		1


	//   ....[60]....
        /*0d08*/ 	.word	0x00011040
        /*0d0c*/ 	.word	0x00000005
        /*0d10*/ 	.word	0x00028830
        /*0d14*/ 	.short	0x010a
        /*0d16*/ 	.byte	0x3f
	.zero		1


	//   ....[61]....
        /*0d18*/ 	.word	0x000110a0
        /*0d1c*/ 	.word	0x00000005
        /*0d20*/ 	.word	0x00028850
        /*0d24*/ 	.short	0x010a
        /*0d26*/ 	.byte	0x3f
	.zero		1


	//   ....[62]....
        /*0d28*/ 	.word	0x00011100
        /*0d2c*/ 	.word	0x00000005
        /*0d30*/ 	.word	0x00028830
        /*0d34*/ 	.short	0x010a
        /*0d36*/ 	.byte	0x3f
	.zero		1


	//   ....[63]....
        /*0d38*/ 	.word	0x00011160
        /*0d3c*/ 	.word	0x00000005
        /*0d40*/ 	.word	0x00028850
        /*0d44*/ 	.short	0x010a
        /*0d46*/ 	.byte	0x3f
	.zero		1


	//   ....[64]....
        /*0d48*/ 	.word	0x000111c0
        /*0d4c*/ 	.word	0x00000009
        /*0d50*/ 	.word	0x00028850
        /*0d54*/ 	.short	0x010a
        /*0d56*/ 	.byte	0x3f
	.zero		1


	//   ....[65]....
        /*0d58*/ 	.word	0x00011360
        /*0d5c*/ 	.word	0x00000000
        /*0d60*/ 	.word	0x00028840
        /*0d64*/ 	.short	0x010a
        /*0d66*/ 	.byte	0x3f
	.zero		1


	//   ....[66]....
        /*0d68*/ 	.word	0x00011ef0
        /*0d6c*/ 	.word	0x00000002
        /*0d70*/ 	.word	0x00028820
        /*0d74*/ 	.short	0x010a
        /*0d76*/ 	.byte	0x3f
	.zero		1


	//   ....[67]....
        /*0d78*/ 	.word	0x00011f40
        /*0d7c*/ 	.word	0x00000002
        /*0d80*/ 	.word	0x00028840
        /*0d84*/ 	.short	0x010a
        /*0d86*/ 	.byte	0x3f
	.zero		1


	//   ....[68]....
        /*0d88*/ 	.word	0x00011f90
        /*0d8c*/ 	.word	0x00000002
        /*0d90*/ 	.word	0x00000060
        /*0d94*/ 	.short	0x010a
        /*0d96*/ 	.byte	0x3f
	.zero		1


	//   ....[69]....
        /*0d98*/ 	.word	0x00011fe0
        /*0d9c*/ 	.word	0x00000003
        /*0da0*/ 	.word	0x00028840
        /*0da4*/ 	.short	0x010a
        /*0da6*/ 	.byte	0x3f
	.zero		1


	//   ....[70]....
        /*0da8*/ 	.word	0x00012030
        /*0dac*/ 	.word	0x00000002
        /*0db0*/ 	.word	0x00000060
        /*0db4*/ 	.short	0x010a
        /*0db6*/ 	.byte	0x3f
	.zero		1


	//   ....[71]....
        /*0db8*/ 	.word	0x00012080
        /*0dbc*/ 	.word	0x00000002
        /*0dc0*/ 	.word	0x00028840
        /*0dc4*/ 	.short	0x010a
        /*0dc6*/ 	.byte	0x3f
	.zero		1


	//   ....[72]....
        /*0dc8*/ 	.word	0x000120d0
        /*0dcc*/ 	.word	0x00000002
        /*0dd0*/ 	.word	0x00000060
        /*0dd4*/ 	.short	0x010a
        /*0dd6*/ 	.byte	0x3f
	.zero		1


	//   ....[73]....
        /*0dd8*/ 	.word	0x00012120
        /*0ddc*/ 	.word	0x00000000
        /*0de0*/ 	.word	0x00028860
        /*0de4*/ 	.short	0x010a
        /*0de6*/ 	.byte	0x3f
	.zero		1


	//   ....[74]....
        /*0de8*/ 	.word	0x00012ac0
        /*0dec*/ 	.word	0x00000000
        /*0df0*/ 	.word	0x00028820
        /*0df4*/ 	.short	0x010a
        /*0df6*/ 	.byte	0x3f
	.zero		1


	//   ....[75]....
        /*0df8*/ 	.word	0x00012c60
        /*0dfc*/ 	.word	0x00000006
        /*0e00*/ 	.word	0x00000000
        /*0e04*/ 	.short	0x010a
        /*0e06*/ 	.byte	0x3f
	.zero		1


	//   ....[76]....
        /*0e08*/ 	.word	0x00012cb0
        /*0e0c*/ 	.word	0x00000007
        /*0e10*/ 	.word	0x00000000
        /*0e14*/ 	.short	0x010a
        /*0e16*/ 	.byte	0x3f
	.zero		1


	//   ....[77]....
        /*0e18*/ 	.word	0x00012d00
        /*0e1c*/ 	.word	0x00000004
        /*0e20*/ 	.word	0x00000000
        /*0e24*/ 	.short	0x010a
        /*0e26*/ 	.byte	0x3f
	.zero		1


	//----- nvinfo : EIATTR_NUM_MBARRIERS
	.align		4
.L_332:
        /*0e28*/ 	.byte	0x03, 0x38
        /*0e2a*/ 	.short	0x0016


	//----- nvinfo : EIATTR_EXIT_INSTR_OFFSETS
	.align		4
        /*0e2c*/ 	.byte	0x04, 0x1c
        /*0e2e*/ 	.short	(.L_334 - .L_333)


	//   ....[0]....
.L_333:
        /*0e30*/ 	.word	0x00000a70


	//   ....[1]....
        /*0e34*/ 	.word	0x0000ad80


	//   ....[2]....
        /*0e38*/ 	.word	0x00010f70


	//----- nvinfo : EIATTR_MAX_THREADS
	.align		4
.L_334:
        /*0e3c*/ 	.byte	0x04, 0x05
        /*0e3e*/ 	.short	(.L_336 - .L_335)
.L_335:
        /*0e40*/ 	.word	0x00000180
        /*0e44*/ 	.word	0x00000001
        /*0e48*/ 	.word	0x00000001


	//----- nvinfo : EIATTR_CRS_STACK_SIZE
	.align		4
.L_336:
        /*0e4c*/ 	.byte	0x04, 0x1e
        /*0e4e*/ 	.short	(.L_338 - .L_337)
.L_337:
        /*0e50*/ 	.word	0x00000000


	//----- nvinfo : EIATTR_CBANK_PARAM_SIZE
	.align		4
.L_338:
        /*0e54*/ 	.byte	0x03, 0x19
        /*0e56*/ 	.short	0x0af0


	//----- nvinfo : EIATTR_PARAM_CBANK
	.align		4
        /*0e58*/ 	.byte	0x04, 0x0a
        /*0e5a*/ 	.short	(.L_340 - .L_339)
	.align		4
.L_339:
        /*0e5c*/ 	.word	index@(.nv.constant0._ZN7cutlass13device_kernelIN5flash11enable_sm90INS1_16FlashAttnFwdSm90INS1_25CollectiveMainloopFwdSm90ILi2EN4cute5tupleIJNS5_1CILi1EEES8_S8_EEENS6_IJNS7_ILi128EEESA_SA_EEELi128ENS_6half_tEfNS_4arch4Sm90ELb1ELb0ELb0ELb1ELb0ELb0ELb0ELb1ELb1ELb1ELb0ELb0EEENS1_21CollectiveEpilogueFwdISB_S9_SC_SE_Li256ELb1ELb1ELb0ELb0EEENS1_36VarlenDynamicPersistentTileSchedulerILi128ELi128ELi256ELi128ELb0ELb1ELb1ELb1ELb1ELb1EEEEEEEEEvNT_6ParamsE)
        /*0e60*/ 	.short	0x0210
        /*0e62*/ 	.short	0x0af0


	//----- nvinfo : EIATTR_SW_WAR
	.align		4
.L_340:
        /*0e64*/ 	.byte	0x04, 0x36
        /*0e66*/ 	.short	(.L_342 - .L_341)
.L_341:
        /*0e68*/ 	.word	0x00000008
.L_342:


//--------------------- .nv.info._ZN7cutlass13device_kernelIN5flash11enable_sm90INS1_16FlashAttnFwdSm90INS1_25CollectiveMainloopFwdSm90ILi2EN4cute5tupleIJNS5_1CILi1EEES8_S8_EEENS6_IJNS7_ILi128EEESA_SA_EEELi128ENS_6half_tEfNS_4arch4Sm90ELb1ELb0ELb0ELb1ELb0ELb1ELb0ELb1ELb1ELb1ELb0ELb0EEENS1_21CollectiveEpilogueFwdISB_S9_SC_SE_Li256ELb1ELb1ELb0ELb0EEENS1_36VarlenDynamicPersistentTileSchedulerILi128ELi128ELi256ELi128ELb0ELb1ELb1ELb1ELb1ELb1EEEEEEEEEvNT_6ParamsE --------------------------
	.section	.nv.info._ZN7cutlass13device_kernelIN5flash11enable_sm90INS1_16FlashAttnFwdSm90INS1_25CollectiveMainloopFwdSm90ILi2EN4cute5tupleIJNS5_1CILi1EEES8_S8_EEENS6_IJNS7_ILi128EEESA_SA_EEELi128ENS_6half_tEfNS_4arch4Sm90ELb1ELb0ELb0ELb1ELb0ELb1ELb0ELb1ELb1ELb1ELb0ELb0EEENS1_21CollectiveEpilogueFwdISB_S9_SC_SE_Li256ELb1ELb1ELb0ELb0EEENS1_36VarlenDynamicPersistentTileSchedulerILi128ELi128ELi256ELi128ELb0ELb1ELb1ELb1ELb1ELb1EEEEEEEEEvNT_6ParamsE,"",@"SHT_CUDA_INFO"
	.sectionflags	@""
	.align	4


	//----- nvinfo : EIATTR_CUDA_API_VERSION
	.align		4
        /*0000*/ 	.byte	0x04, 0x37
        /*0002*/ 	.short	(.L_344 - .L_343)
.L_343:
        /*0004*/ 	.word	0x00000082


	//----- nvinfo : EIATTR_KPARAM_INFO
	.align		4
.L_344:
        /*0008*/ 	.byte	0x04, 0x17
        /*000a*/ 	.short	(.L_346 - .L_345)
.L_345:
        /*000c*/ 	.word	0x00000000
        /*0010*/ 	.short	0x0000
        /*0012*/ 	.short	0x0070
        /*0014*/ 	.byte	0x00, 0xf0, 0x01, 0x2a


	//----- nvinfo : EIATTR_SPARSE_MMA_MASK
	.align		4
.L_346:
        /*0018*/ 	.byte	0x03, 0x50
        /*001a*/ 	.short	0x0000


	//----- nvinfo : EIATTR_MAXREG_COUNT
	.align		4
        /*001c*/ 	.byte	0x03, 0x1b
        /*001e*/ 	.short	0x00a8


	//----- nvinfo : EIATTR_NUM_BARRIERS
	.align		4
        /*0020*/ 	.byte	0x02, 0x4c
        /*0022*/ 	.byte	0x10
	.zero		1


	//----- nvinfo : EIATTR_EXTERNS
	.align		4
        /*0024*/ 	.byte	0x04, 0x0f
        /*0026*/ 	.short	(.L_348 - .L_347)


	//   ....[0]....
	.align		4
.L_347:
        /*0028*/ 	.word	index@(__assertfail)


	//----- nvinfo : EIATTR_ANNOTATIONS
	.align		4
.L_348:
        /*002c*/ 	.byte	0x04, 0x55
        /*002e*/ 	.short	(.L_350 - .L_349)


	//   ....[0]....
.L_349:
        /* <DEDUP_REMOVED lines=88> */


	//----- nvinfo : EIATTR_MERCURY_ISA_VERSION
	.align		4
.L_350:
        /*05a0*/ 	.byte	0x03, 0x5f
        /*05a2*/ 	.short	0x0101


	//----- nvinfo : EIATTR_UNUSED_LOAD_BYTE_OFFSET
	.align		4
        /*05a4*/ 	.byte	0x04, 0x44
        /*05a6*/ 	.short	(.L_352 - .L_351)


	//   ....[0]....
.L_351:
        /*05a8*/ 	.word	0x00000ab0
        /*05ac*/ 	.word	0x0000fff0


	//   ....[1]....
        /*05b0*/ 	.word	0x000156b0
        /*05b4*/ 	.word	0x0000fff0


	//----- nvinfo : EIATTR_INT_WARP_WIDE_INSTR_OFFSETS
	.align		4
.L_352:
        /*05b8*/ 	.byte	0x04, 0x31
        /*05ba*/ 	.short	(.L_354 - .L_353)


	//   ....[0]....
.L_353:
        /*05bc*/ 	.word	0x00000180


	//   ....[1]....
        /*05c0*/ 	.word	0x00000220


	//   ....[2]....
        /*05c4*/ 	.word	0x00000290


	//   ....[3]....
        /*05c8*/ 	.word	0x00019e20


	//   ....[4]....
        /*05cc*/ 	.word	0x00019eb0


	//   ....[5]....
        /*05d0*/ 	.word	0x0001d740


	//   ....[6]....
        /*05d4*/ 	.word	0x0001d7a0


	//----- nvinfo : EIATTR_COOP_GROUP_MASK_REGIDS
	.align		4
.L_354:
        /*05d8*/ 	.byte	0x04, 0x29
        /*05da*/ 	.short	(.L_356 - .L_355)


	//   ....[0]....
.L_355:
        /*05dc*/ 	.word	0xffffffff


	//   ....[1]....
        /*05e0*/ 	.word	0xffffffff


	//   ....[2]....
        /*05e4*/ 	.word	0xffffffff


	//   ....[3]....
        /*05e8*/ 	.word	0xffffffff


	//   ....[4]....
        /*05ec*/ 	.word	0xffffffff


	//   ....[5]....
        /*05f0*/ 	.word	0xffffffff


	//   ....[6]....
        /*05f4*/ 	.word	0xffffffff


	//   ....[7]....
        /*05f8*/ 	.word	0xffffffff


	//   ....[8]....
        /*05fc*/ 	.word	0xffffffff


	//   ....[9]....
        /*0600*/ 	.word	0xffffffff


	//   ....[10]....
        /*0604*/ 	.word	0xffffffff


	//   ....[11]....
        /*0608*/ 	.word	0xffffffff


	//   ....[12]....
        /*060c*/ 	.word	0xffffffff


	//   ....[13]....
        /*0610*/ 	.word	0xffffffff


	//   ....[14]....
        /*0614*/ 	.word	0xffffffff


	//   ....[15]....
        /*0618*/ 	.word	0xffffffff


	//   ....[16]....
        /*061c*/ 	.word	0xffffffff


	//   ....[17]....
        /*0620*/ 	.word	0xffffffff


	//   ....[18]....
        /*0624*/ 	.word	0xffffffff


	//   ....[19]....
        /*0628*/ 	.word	0xffffffff


	//   ....[20]....
        /*062c*/ 	.word	0xffffffff


	//   ....[21]....
        /*0630*/ 	.word	0xffffffff


	//   ....[22]....
        /*0634*/ 	.word	0xffffffff


	//   ....[23]....
        /*0638*/ 	.word	0xffffffff


	//   ....[24]....
        /*063c*/ 	.word	0xffffffff


	//   ....[25]....
        /*0640*/ 	.word	0xffffffff


	//   ....[26]....
        /*0644*/ 	.word	0xffffffff


	//   ....[27]....
        /*0648*/ 	.word	0xffffffff


	//   ....[28]....
        /*064c*/ 	.word	0xffffffff


	//   ....[29]....
        /*0650*/ 	.word	0xffffffff


	//   ....[30]....
        /*0654*/ 	.word	0xffffffff


	//   ....[31]....
        /*0658*/ 	.word	0xffffffff


	//   ....[32]....
        /*065c*/ 	.word	0xffffffff


	//   ....[33]....
        /*0660*/ 	.word	0xffffffff


	//   ....[34]....
        /*0664*/ 	.word	0xffffffff


	//   ....[35]....
        /*0668*/ 	.word	0xffffffff


	//   ....[36]....
        /*066c*/ 	.word	0xffffffff


	//   ....[37]....
        /*0670*/ 	.word	0xffffffff


	//   ....[38]....
        /*0674*/ 	.word	0xffffffff


	//   ....[39]....
        /*0678*/ 	.word	0xffffffff


	//   ....[40]....
        /*067c*/ 	.word	0xffffffff


	//   ....[41]....
        /*0680*/ 	.word	0xffffffff


	//   ....[42]....
        /*0684*/ 	.word	0xffffffff


	//   ....[43]....
        /*0688*/ 	.word	0xffffffff


	//   ....[44]....
        /*068c*/ 	.word	0xffffffff


	//   ....[45]....
        /*0690*/ 	.word	0xffffffff


	//   ....[46]....
        /*0694*/ 	.word	0xffffffff


	//   ....[47]....
        /*0698*/ 	.word	0xffffffff


	//   ....[48]....
        /*069c*/ 	.word	0xffffffff


	//   ....[49]....
        /*06a0*/ 	.word	0xffffffff


	//   ....[50]....
        /*06a4*/ 	.word	0xffffffff


	//   ....[51]....
        /*06a8*/ 	.word	0xffffffff


	//   ....[52]....
        /*06ac*/ 	.word	0xffffffff


	//   ....[53]....
        /*06b0*/ 	.word	0xffffffff


	//   ....[54]....
        /*06b4*/ 	.word	0xffffffff


	//   ....[55]....
        /*06b8*/ 	.word	0xffffffff


	//   ....[56]....
        /*06bc*/ 	.word	0xffffffff


	//   ....[57]....
        /*06c0*/ 	.word	0xffffffff


	//   ....[58]....
        /*06c4*/ 	.word	0xffffffff


	//   ....[59]....
        /*06c8*/ 	.word	0xffffffff


	//   ....[60]....
        /*06cc*/ 	.word	0xffffffff


	//   ....[61]....
        /*06d0*/ 	.word	0xffffffff


	//   ....[62]....
        /*06d4*/ 	.word	0xffffffff


	//   ....[63]....
        /*06d8*/ 	.word	0xffffffff


	//   ....[64]....
        /*06dc*/ 	.word	0xffffffff


	//   ....[65]....
        /*06e0*/ 	.word	0xffffffff


	//   ....[66]....
        /*06e4*/ 	.word	0xffffffff


	//   ....[67]....
        /*06e8*/ 	.word	0xffffffff


	//   ....[68]....
        /*06ec*/ 	.word	0xffffffff


	//   ....[69]....
        /*06f0*/ 	.word	0xffffffff


	//   ....[70]....
        /*06f4*/ 	.word	0xffffffff


	//   ....[71]....
        /*06f8*/ 	.word	0xffffffff


	//   ....[72]....
        /*06fc*/ 	.word	0xffffffff


	//   ....[73]....
        /*0700*/ 	.word	0xffffffff


	//   ....[74]....
        /*0704*/ 	.word	0xffffffff


	//   ....[75]....
        /*0708*/ 	.word	0xffffffff


	//   ....[76]....
        /*070c*/ 	.word	0xffffffff


	//   ....[77]....
        /*0710*/ 	.word	0xffffffff


	//   ....[78]....
        /*0714*/ 	.word	0xffffffff


	//   ....[79]....
        /*0718*/ 	.word	0xffffffff


	//   ....[80]....
        /*071c*/ 	.word	0xffffffff


	//   ....[81]....
        /*0720*/ 	.word	0xffffffff


	//   ....[82]....
        /*0724*/ 	.word	0xffffffff


	//   ....[83]....
        /*0728*/ 	.word	0xffffffff


	//   ....[84]....
        /*072c*/ 	.word	0xffffffff


	//   ....[85]....
        /*0730*/ 	.word	0xffffffff


	//   ....[86]....
        /*0734*/ 	.word	0xffffffff


	//   ....[87]....
        /*0738*/ 	.word	0xffffffff


	//   ....[88]....
        /*073c*/ 	.word	0xffffffff


	//   ....[89]....
        /*0740*/ 	.word	0xffffffff


	//   ....[90]....
        /*0744*/ 	.word	0xffffffff


	//   ....[91]....
        /*0748*/ 	.word	0xffffffff


	//   ....[92]....
        /*074c*/ 	.word	0xffffffff


	//   ....[93]....
        /*0750*/ 	.word	0xffffffff


	//   ....[94]....
        /*0754*/ 	.word	0xffffffff


	//   ....[95]....
        /*0758*/ 	.word	0xffffffff


	//   ....[96]....
        /*075c*/ 	.word	0xffffffff


	//   ....[97]....
        /*0760*/ 	.word	0xffffffff


	//   ....[98]....
        /*0764*/ 	.word	0xffffffff


	//   ....[99]....
        /*0768*/ 	.word	0xffffffff


	//   ....[100]....
        /*076c*/ 	.word	0xffffffff


	//   ....[101]....
        /*0770*/ 	.word	0xffffffff


	//   ....[102]....
        /*0774*/ 	.word	0xffffffff


	//   ....[103]....
        /*0778*/ 	.word	0xffffffff


	//   ....[104]....
        /*077c*/ 	.word	0xffffffff


	//   ....[105]....
        /*0780*/ 	.word	0xffffffff


	//   ....[106]....
        /*0784*/ 	.word	0xffffffff


	//   ....[107]....
        /*0788*/ 	.word	0xffffffff


	//   ....[108]....
        /*078c*/ 	.word	0xffffffff


	//   ....[109]....
        /*0790*/ 	.word	0xffffffff


	//   ....[110]....
        /*0794*/ 	.word	0xffffffff


	//   ....[111]....
        /*0798*/ 	.word	0xffffffff


	//   ....[112]....
        /*079c*/ 	.word	0xffffffff


	//   ....[113]....
        /*07a0*/ 	.word	0xffffffff


	//   ....[114]....
        /*07a4*/ 	.word	0xffffffff


	//   ....[115]....
        /*07a8*/ 	.word	0xffffffff


	//   ....[116]....
        /*07ac*/ 	.word	0xffffffff


	//   ....[117]....
        /*07b0*/ 	.word	0xffffffff


	//   ....[118]....
        /*07b4*/ 	.word	0xffffffff


	//   ....[119]....
        /*07b8*/ 	.word	0xffffffff


	//   ....[120]....
        /*07bc*/ 	.word	0xffffffff


	//   ....[121]....
        /*07c0*/ 	.word	0xffffffff


	//   ....[122]....
        /*07c4*/ 	.word	0xffffffff


	//   ....[123]....
        /*07c8*/ 	.word	0xffffffff


	//   ....[124]....
        /*07cc*/ 	.word	0xffffffff


	//   ....[125]....
        /*07d0*/ 	.word	0xffffffff


	//   ....[126]....
        /*07d4*/ 	.word	0xffffffff


	//   ....[127]....
        /*07d8*/ 	.word	0xffffffff


	//   ....[128]....
        /*07dc*/ 	.word	0xffffffff


	//   ....[129]....
        /*07e0*/ 	.word	0xffffffff


	//   ....[130]....
        /*07e4*/ 	.word	0xffffffff


	//   ....[131]....
        /*07e8*/ 	.word	0xffffffff


	//   ....[132]....
        /*07ec*/ 	.word	0x0500000f


	//   ....[133]....
        /*07f0*/ 	.word	0x0500000f


	//   ....[134]....
        /*07f4*/ 	.word	0x0500000f


	//   ....[135]....
        /*07f8*/ 	.word	0x0500000f


	//   ....[136]....
        /*07fc*/ 	.word	0x0500000f


	//   ....[137]....
        /*0800*/ 	.word	0x0500000f


	//   ....[138]....
        /*0804*/ 	.word	0x0500000f


	//   ....[139]....
        /*0808*/ 	.word	0x0500000f


	//   ....[140]....
        /*080c*/ 	.word	0x0500000f


	//   ....[141]....
        /*0810*/ 	.word	0x0500000f


	//   ....[142]....
        /*0814*/ 	.word	0x0500000f


	//   ....[143]....
        /*0818*/ 	.word	0x0500000f


	//   ....[144]....
        /*081c*/ 	.word	0x0500000f


	//   ....[145]....
        /*0820*/ 	.word	0x0500000f


	//   ....[146]....
        /*0824*/ 	.word	0x0500000f


	//   ....[147]....
        /*0828*/ 	.word	0x0500000f


	//   ....[148]....
        /*082c*/ 	.word	0x0500000f


	//   ....[149]....
        /*0830*/ 	.word	0x0500000f


	//   ....[150]....
        /*0834*/ 	.word	0x0500000f


	//   ....[151]....
        /*0838*/ 	.word	0x0500000f


	//   ....[152]....
        /*083c*/ 	.word	0x0500000f


	//   ....[153]....
        /*0840*/ 	.word	0x0500000f


	//   ....[154]....
        /*0844*/ 	.word	0x0500000f


	//   ....[155]....
        /*0848*/ 	.word	0x0500000f


	//   ....[156]....
        /*084c*/ 	.word	0x0500000f


	//   ....[157]....
        /*0850*/ 	.word	0x0500000f


	//   ....[158]....
        /*0854*/ 	.word	0x0500000f


	//   ....[159]....
        /*0858*/ 	.word	0x0500000f


	//   ....[160]....
        /*085c*/ 	.word	0x0500000f


	//   ....[161]....
        /*0860*/ 	.word	0x0500000f


	//   ....[162]....
        /*0864*/ 	.word	0x0500000f


	//   ....[163]....
        /*0868*/ 	.word	0x0500000f


	//   ....[164]....
        /*086c*/ 	.word	0x0500000f


	//   ....[165]....
        /*0870*/ 	.word	0x0500000f


	//   ....[166]....
        /*0874*/ 	.word	0x0500000f


	//   ....[167]....
        /*0878*/ 	.word	0x0500000f


	//   ....[168]....
        /*087c*/ 	.word	0x0500000f


	//   ....[169]....
        /*0880*/ 	.word	0x0500000f


	//   ....[170]....
        /*0884*/ 	.word	0x0500000f


	//   ....[171]....
        /*0888*/ 	.word	0x0500000f


	//   ....[172]....
        /*088c*/ 	.word	0x0500000f


	//   ....[173]....
        /*0890*/ 	.word	0x0500000f


	//   ....[174]....
        /*0894*/ 	.word	0x0500000f


	//   ....[175]....
        /*0898*/ 	.word	0x0500000f


	//   ....[176]....
        /*089c*/ 	.word	0x0500000f


	//   ....[177]....
        /*08a0*/ 	.word	0x0500000f


	//   ....[178]....
        /*08a4*/ 	.word	0x0500000f


	//   ....[179]....
        /*08a8*/ 	.word	0x0500000f


	//   ....[180]....
        /*08ac*/ 	.word	0x0500000f


	//   ....[181]....
        /*08b0*/ 	.word	0x0500000f


	//   ....[182]....
        /*08b4*/ 	.word	0x0500000f


	//   ....[183]....
        /*08b8*/ 	.word	0x0500000f


	//   ....[184]....
        /*08bc*/ 	.word	0x0500000f


	//   ....[185]....
        /*08c0*/ 	.word	0x0500000f


	//   ....[186]....
        /*08c4*/ 	.word	0x0500000f


	//   ....[187]....
        /*08c8*/ 	.word	0x0500000f


	//   ....[188]....
        /*08cc*/ 	.word	0x0500000f


	//   ....[189]....
        /*08d0*/ 	.word	0x0500000f


	//   ....[190]....
        /*08d4*/ 	.word	0x0500000f


	//   ....[191]....
        /*08d8*/ 	.word	0x0500000f


	//   ....[192]....
        /*08dc*/ 	.word	0x0500000f


	//   ....[193]....
        /*08e0*/ 	.word	0x0500000f


	//   ....[194]....
        /*08e4*/ 	.word	0x0500000f


	//   ....[195]....
        /*08e8*/ 	.word	0x0500000f


	//   ....[196]....
        /*08ec*/ 	.word	0x0500000f


	//   ....[197]....
        /*08f0*/ 	.word	0x0500000f


	//   ....[198]....
        /*08f4*/ 	.word	0x0500000f


	//   ....[199]....
        /*08f8*/ 	.word	0x0500000f


	//   ....[200]....
        /*08fc*/ 	.word	0x0500000f


	//   ....[201]....
        /*0900*/ 	.word	0x0500000f


	//   ....[202]....
        /*0904*/ 	.word	0x0500000f


	//   ....[203]....
        /*0908*/ 	.word	0x0500000f


	//   ....[204]....
        /*090c*/ 	.word	0x0500000f


	//   ....[205]....
        /*0910*/ 	.word	0x0500000f


	//   ....[206]....
        /*0914*/ 	.word	0x0500000f


	//   ....[207]....
        /*0918*/ 	.word	0x0500000f


	//   ....[208]....
        /*091c*/ 	.word	0x0500000f


	//----- nvinfo : EIATTR_COOP_GROUP_INSTR_OFFSETS
	.align		4
.L_356:
        /*0920*/ 	.byte	0x04, 0x28
        /*0922*/ 	.short	(.L_358 - .L_357)


	//   ....[0]....
.L_357:
        /*0924*/ 	.word	0x00000060


	//   ....[1]....
        /*0928*/ 	.word	0x00000190


	//   ....[2]....
        /*092c*/ 	.word	0x00000240


	//   ....[3]....
        /*0930*/ 	.word	0x00000400


	//   ....[4]....
        /*0934*/ 	.word	0x00000560


	//   ....[5]....
        /*0938*/ 	.word	0x00000680


	//   ....[6]....
        /*093c*/ 	.word	0x000007e0


	//   ....[7]....
        /*0940*/ 	.word	0x00008850


	//   ....[8]....
        /*0944*/ 	.word	0x00008f10


	//   ....[9]....
        /*0948*/ 	.word	0x00008f20


	//   ....[10]....
        /*094c*/ 	.word	0x00008f30


	//   ....[11]....
        /*0950*/ 	.word	0x00008f40


	//   ....[12]....
        /*0954*/ 	.word	0x00009280


	//   ....[13]....
        /*0958*/ 	.word	0x00009290


	//   ....[14]....
        /*095c*/ 	.word	0x000092a0


	//   ....[15]....
        /*0960*/ 	.word	0x000092b0


	//   ....[16]....
        /*0964*/ 	.word	0x000095b0


	//   ....[17]....
        /*0968*/ 	.word	0x000095c0


	//   ....[18]....
        /*096c*/ 	.word	0x000095d0


	//   ....[19]....
        /*0970*/ 	.word	0x000095e0


	//   ....[20]....
        /*0974*/ 	.word	0x000098e0


	//   ....[21]....
        /*0978*/ 	.word	0x000098f0


	//   ....[22]....
        /*097c*/ 	.word	0x00009900


	//   ....[23]....
        /*0980*/ 	.word	0x00009910


	//   ....[24]....
        /*0984*/ 	.word	0x0000b5d0


	//   ....[25]....
        /*0988*/ 	.word	0x0000b5f0


	//   ....[26]....
        /*098c*/ 	.word	0x0000b600


	//   ....[27]....
        /*0990*/ 	.word	0x0000b610


	//   ....[28]....
        /*0994*/ 	.word	0x0000b720


	//   ....[29]....
        /*0998*/ 	.word	0x0000b740


	//   ....[30]....
        /*099c*/ 	.word	0x0000b7f0


	//   ....[31]....
        /*09a0*/ 	.word	0x0000b820


	//   ....[32]....
        /*09a4*/ 	.word	0x0000bb00


	//   ....[33]....
        /*09a8*/ 	.word	0x0000bb20


	//   ....[34]....
        /*09ac*/ 	.word	0x0000bb40


	//   ....[35]....
        /*09b0*/ 	.word	0x0000bb50


	//   ....[36]....
        /*09b4*/ 	.word	0x0000bc20


	//   ....[37]....
        /*09b8*/ 	.word	0x0000bc40


	//   ....[38]....
        /*09bc*/ 	.word	0x0000bc50


	//   ....[39]....
        /*09c0*/ 	.word	0x0000bcf0


	//   ....[40]....
        /*09c4*/ 	.word	0x0000df60


	//   ....[41]....
        /*09c8*/ 	.word	0x0000df80


	//   ....[42]....
        /*09cc*/ 	.word	0x0000e7c0


	//   ....[43]....
        /*09d0*/ 	.word	0x0000e810


	//   ....[44]....
        /*09d4*/ 	.word	0x0000f110


	//   ....[45]....
        /*09d8*/ 	.word	0x0000f170


	//   ....[46]....
        /*09dc*/ 	.word	0x000106d0


	//   ....[47]....
        /*09e0*/ 	.word	0x000106e0


	//   ....[48]....
        /*09e4*/ 	.word	0x00011010


	//   ....[49]....
        /*09e8*/ 	.word	0x00011040


	//   ....[50]....
        /*09ec*/ 	.word	0x000118a0


	//   ....[51]....
        /*09f0*/ 	.word	0x000118f0


	//   ....[52]....
        /*09f4*/ 	.word	0x000133d0


	//   ....[53]....
        /*09f8*/ 	.word	0x00013410


	//   ....[54]....
        /*09fc*/ 	.word	0x00013990


	//   ....[55]....
        /*0a00*/ 	.word	0x000139d0


	//   ....[56]....
        /*0a04*/ 	.word	0x00014d00


	//   ....[57]....
        /*0a08*/ 	.word	0x00014d30


	//   ....[58]....
        /*0a0c*/ 	.word	0x00014e00


	//   ....[59]....
        /*0a10*/ 	.word	0x00014e20


	//   ....[60]....
        /*0a14*/ 	.word	0x000160f0


	//   ....[61]....
        /*0a18*/ 	.word	0x00016130


	//   ....[62]....
        /*0a1c*/ 	.word	0x00016170


	//   ....[63]....
        /*0a20*/ 	.word	0x000161b0


	//   ....[64]....
        /*0a24*/ 	.word	0x00016730


	//   ....[65]....
        /*0a28*/ 	.word	0x00016760


	//   ....[66]....
        /*0a2c*/ 	.word	0x00016820


	//   ....[67]....
        /*0a30*/ 	.word	0x00016840


	//   ....[68]....
        /*0a34*/ 	.word	0x00016900


	//   ....[69]....
        /*0a38*/ 	.word	0x00016920


	//   ....[70]....
        /*0a3c*/ 	.word	0x000169f0


	//   ....[71]....
        /*0a40*/ 	.word	0x00016a10


	//   ....[72]....
        /*0a44*/ 	.word	0x000171d0


	//   ....[73]....
        /*0a48*/ 	.word	0x000171e0


	//   ....[74]....
        /*0a4c*/ 	.word	0x000172f0


	//   ....[75]....
        /*0a50*/ 	.word	0x00017300


	//   ....[76]....
        /*0a54*/ 	.word	0x00017410


	//   ....[77]....
        /*0a58*/ 	.word	0x00017420


	//   ....[78]....
        /*0a5c*/ 	.word	0x00017530


	//   ....[79]....
        /*0a60*/ 	.word	0x00017540


	//   ....[80]....
        /*0a64*/ 	.word	0x000176b0


	//   ....[81]....
        /*0a68*/ 	.word	0x00017880


	//   ....[82]....
        /*0a6c*/ 	.word	0x000178b0


	//   ....[83]....
        /*0a70*/ 	.word	0x000178e0


	//   ....[84]....
        /*0a74*/ 	.word	0x00017910


	//   ....[85]....
        /*0a78*/ 	.word	0x00017940


	//   ....[86]....
        /*0a7c*/ 	.word	0x00017970


	//   ....[87]....
        /*0a80*/ 	.word	0x00017ae0


	//   ....[88]....
        /*0a84*/ 	.word	0x00017b10


	//   ....[89]....
        /*0a88*/ 	.word	0x00017b40


	//   ....[90]....
        /*0a8c*/ 	.word	0x00017b70


	//   ....[91]....
        /*0a90*/ 	.word	0x00017ba0


	//   ....[92]....
        /*0a94*/ 	.word	0x00017bd0


	//   ....[93]....
        /*0a98*/ 	.word	0x00017c70


	//   ....[94]....
        /*0a9c*/ 	.word	0x00017cd0


	//   ....[95]....
        /*0aa0*/ 	.word	0x00017d60


	//   ....[96]....
        /*0aa4*/ 	.word	0x00018b80


	//   ....[97]....
        /*0aa8*/ 	.word	0x0001a420


	//   ....[98]....
        /*0aac*/ 	.word	0x0001b050


	//   ....[99]....
        /*0ab0*/ 	.word	0x0001b060


	//   ....[100]....
        /*0ab4*/ 	.word	0x0001b0a0


	//   ....[101]....
        /*0ab8*/ 	.word	0x0001b0e0


	//   ....[102]....
        /*0abc*/ 	.word	0x0001b170


	//   ....[103]....
        /*0ac0*/ 	.word	0x0001b200


	//   ....[104]....
        /*0ac4*/ 	.word	0x0001b230


	//   ....[105]....
        /*0ac8*/ 	.word	0x0001b2b0


	//   ....[106]....
        /*0acc*/ 	.word	0x0001b2e0


	//   ....[107]....
        /*0ad0*/ 	.word	0x0001b360


	//   ....[108]....
        /*0ad4*/ 	.word	0x0001b390


	//   ....[109]....
        /*0ad8*/ 	.word	0x0001b410


	//   ....[110]....
        /*0adc*/ 	.word	0x0001b440


	//   ....[111]....
        /*0ae0*/ 	.word	0x0001b4c0


	//   ....[112]....
        /*0ae4*/ 	.word	0x0001b4d0


	//   ....[113]....
        /*0ae8*/ 	.word	0x0001b550


	//   ....[114]....
        /*0aec*/ 	.word	0x0001deb0


	//   ....[115]....
        /*0af0*/ 	.word	0x0001dee0


	//   ....[116]....
        /*0af4*/ 	.word	0x0001def0


	//   ....[117]....
        /*0af8*/ 	.word	0x0001df20


	//   ....[118]....
        /*0afc*/ 	.word	0x0001df50


	//   ....[119]....
        /*0b00*/ 	.word	0x0001df80


	//   ....[120]....
        /*0b04*/ 	.word	0x0001dfb0


	//   ....[121]....
        /*0b08*/ 	.word	0x0001dfc0


	//   ....[122]....
        /*0b0c*/ 	.word	0x0001e140


	//   ....[123]....
        /*0b10*/ 	.word	0x0001e170


	//   ....[124]....
        /*0b14*/ 	.word	0x0001e1a0


	//   ....[125]....
        /*0b18*/ 	.word	0x0001e1d0


	//   ....[126]....
        /*0b1c*/ 	.word	0x0001e200


	//   ....[127]....
        /*0b20*/ 	.word	0x0001e230


	//   ....[128]....
        /*0b24*/ 	.word	0x0001e2f0


	//   ....[129]....
        /*0b28*/ 	.word	0x0001e310


	//   ....[130]....
        /*0b2c*/ 	.word	0x0001e380


	//   ....[131]....
        /*0b30*/ 	.word	0x0001ea50


	//   ....[132]....
        /*0b34*/ 	.word	0x0001ee90


	//   ....[133]....
        /*0b38*/ 	.word	0x0001ef40


	//   ....[134]....
        /*0b3c*/ 	.word	0x0001efd0


	//   ....[135]....
        /*0b40*/ 	.word	0x0001f020


	//   ....[136]....
        /*0b44*/ 	.word	0x0001f070


	//   ....[137]....
        /*0b48*/ 	.word	0x0001f100


	//   ....[138]....
        /*0b4c*/ 	.word	0x0001f190


	//   ....[139]....
        /*0b50*/ 	.word	0x0001f1e0


	//   ....[140]....
        /*0b54*/ 	.word	0x0001f230


	//   ....[141]....
        /*0b58*/ 	.word	0x0001f2c0


	//   ....[142]....
        /*0b5c*/ 	.word	0x0001f350


	//   ....[143]....
        /*0b60*/ 	.word	0x0001f3a0


	//   ....[144]....
        /*0b64*/ 	.word	0x0001f3f0


	//   ....[145]....
        /*0b68*/ 	.word	0x0001f480


	//   ....[146]....
        /*0b6c*/ 	.word	0x0001f510


	//   ....[147]....
        /*0b70*/ 	.word	0x0001f560


	//   ....[148]....
        /*0b74*/ 	.word	0x0001f5b0


	//   ....[149]....
        /*0b78*/ 	.word	0x0001f6a0


	//   ....[150]....
        /*0b7c*/ 	.word	0x0001f750


	//   ....[151]....
        /*0b80*/ 	.word	0x0001f7d0


	//   ....[152]....
        /*0b84*/ 	.word	0x0001f870


	//   ....[153]....
        /*0b88*/ 	.word	0x0001f900


	//   ....[154]....
        /*0b8c*/ 	.word	0x0001f9c0


	//   ....[155]....
        /*0b90*/ 	.word	0x0001fa40


	//   ....[156]....
        /*0b94*/ 	.word	0x0001fa90


	//   ....[157]....
        /*0b98*/ 	.word	0x0001fc30


	//   ....[158]....
        /*0b9c*/ 	.word	0x0001fcd0


	//   ....[159]....
        /*0ba0*/ 	.word	0x0001fd50


	//   ....[160]....
        /*0ba4*/ 	.word	0x0001fdc0


	//   ....[161]....
        /*0ba8*/ 	.word	0x0001ff50


	//   ....[162]....
        /*0bac*/ 	.word	0x00020040


	//   ....[163]....
        /*0bb0*/ 	.word	0x00020090


	//   ....[164]....
        /*0bb4*/ 	.word	0x000200e0


	//   ....[165]....
        /*0bb8*/ 	.word	0x000203c0


	//   ....[166]....
        /*0bbc*/ 	.word	0x00020410


	//   ....[167]....
        /*0bc0*/ 	.word	0x000204a0


	//   ....[168]....
        /*0bc4*/ 	.word	0x00020530


	//   ....[169]....
        /*0bc8*/ 	.word	0x000205c0


	//   ....[170]....
        /*0bcc*/ 	.word	0x00020650


	//   ....[171]....
        /*0bd0*/ 	.word	0x000206e0


	//   ....[172]....
        /*0bd4*/ 	.word	0x00020770


	//   ....[173]....
        /*0bd8*/ 	.word	0x00020830


	//   ....[174]....
        /*0bdc*/ 	.word	0x00020b20


	//   ....[175]....
        /*0be0*/ 	.word	0x00020ca0


	//   ....[176]....
        /*0be4*/ 	.word	0x00020d00


	//   ....[177]....
        /*0be8*/ 	.word	0x00020d90


	//   ....[178]....
        /*0bec*/ 	.word	0x00020e30


	//   ....[179]....
        /*0bf0*/ 	.word	0x00020f00


	//   ....[180]....
        /*0bf4*/ 	.word	0x00020f80


	//   ....[181]....
        /*0bf8*/ 	.word	0x00021070


	//   ....[182]....
        /*0bfc*/ 	.word	0x00021100


	//   ....[183]....
        /*0c00*/ 	.word	0x000211e0


	//   ....[184]....
        /*0c04*/ 	.word	0x00021270


	//   ....[185]....
        /*0c08*/ 	.word	0x00021350


	//   ....[186]....
        /*0c0c*/ 	.word	0x000213e0


	//   ....[187]....
        /*0c10*/ 	.word	0x000214c0


	//   ....[188]....
        /*0c14*/ 	.word	0x00021550


	//   ....[189]....
        /*0c18*/ 	.word	0x00021620


	//   ....[190]....
        /*0c1c*/ 	.word	0x00021720


	//   ....[191]....
        /*0c20*/ 	.word	0x00021a50


	//   ....[192]....
        /*0c24*/ 	.word	0x00021af0


	//   ....[193]....
        /*0c28*/ 	.word	0x00021c10


	//   ....[194]....
        /*0c2c*/ 	.word	0x00021c90


	//   ....[195]....
        /*0c30*/ 	.word	0x00021d10


	//   ....[196]....
        /*0c34*/ 	.word	0x00021d90


	//   ....[197]....
        /*0c38*/ 	.word	0x00021e10


	//   ....[198]....
        /*0c3c*/ 	.word	0x00021ea0


	//   ....[199]....
        /*0c40*/ 	.word	0x00021f40


	//   ....[200]....
        /*0c44*/ 	.word	0x00021fe0


	//   ....[201]....
        /*0c48*/ 	.word	0x00022060


	//   ....[202]....
        /*0c4c*/ 	.word	0x000220e0


	//   ....[203]....
        /*0c50*/ 	.word	0x00022160


	//   ....[204]....
        /*0c54*/ 	.word	0x000221f0


	//   ....[205]....
        /*0c58*/ 	.word	0x00022270


	//   ....[206]....
        /*0c5c*/ 	.word	0x00022310


	//   ....[207]....
        /*0c60*/ 	.word	0x000223a0


	//   ....[208]....
        /*0c64*/ 	.word	0x000224d0


	//----- nvinfo : EIATTR_REG_RECONFIG
	.align		4
.L_358:
        /*0c68*/ 	.byte	0x01, 0x54
	.zero		2


	//----- nvinfo : EIATTR_SYSCALL_OFFSETS
	.align		4
        /*0c6c*/ 	.byte	0x04, 0x46
        /*0c6e*/ 	.short	(.L_360 - .L_359)


	//   ....[0]....
.L_359:
        /*0c70*/ 	.word	0x000019a0


	//   ....[1]....
        /*0c74*/ 	.word	0x00001af0


	//   ....[2]....
        /*0c78*/ 	.word	0x000089e0


	//   ....[3]....
        /*0c7c*/ 	.word	0x00008cd0


	//   ....[4]....
        /*0c80*/ 	.word	0x0001a020


	//   ....[5]....
        /*0c84*/ 	.word	0x0001a180


	//   ....[6]....
        /*0c88*/ 	.word	0x0001a280


	//   ....[7]....
        /*0c8c*/ 	.word	0x0001ac40


	//----- nvinfo : EIATTR_MBARRIER_INSTR_OFFSETS
	.align		4
.L_360:
        /*0c90*/ 	.byte	0x04, 0x39
        /*0c92*/ 	.short	(.L_362 - .L_361)


	//   ....[0]....
.L_361:
        /*0c94*/ 	.word	0x000002b0
        /*0c98*/ 	.word	0x000000ff
        /*0c9c*/ 	.word	0x00028800
        /*0ca0*/ 	.short	0x0100
        /*0ca2*/ 	.byte	0x08
	.zero		1


	//   ....[1]....
        /*0ca4*/ 	.word	0x000002c0
        /*0ca8*/ 	.word	0x000000ff
        /*0cac*/ 	.word	0x00028820
        /*0cb0*/ 	.short	0x0100
        /*0cb2*/ 	.byte	0x08
	.zero		1


	//   ....[2]....
        /*0cb4*/ 	.word	0x000003b0
        /*0cb8*/ 	.word	0x000000ff
        /*0cbc*/ 	.word	0x00028830
        /*0cc0*/ 	.short	0x0100
        /*0cc2*/ 	.byte	0x08
	.zero		1


	//   ....[3]....
        /*0cc4*/ 	.word	0x000003c0
        /*0cc8*/ 	.word	0x000000ff
        /*0ccc*/ 	.word	0x00028840
        /*0cd0*/ 	.short	0x0100
        /*0cd2*/ 	.byte	0x08
	.zero		1


	//   ....[4]....
        /*0cd4*/ 	.word	0x000003d0
        /*0cd8*/ 	.word	0x000000ff
        /*0cdc*/ 	.word	0x00028838
        /*0ce0*/ 	.short	0x0100
        /*0ce2*/ 	.byte	0x08
	.zero		1


	//   ....[5]....
        /*0ce4*/ 	.word	0x000003e0
        /*0ce8*/ 	.word	0x000000ff
        /*0cec*/ 	.word	0x00028848
        /*0cf0*/ 	.short	0x0100
        /*0cf2*/ 	.byte	0x08
	.zero		1


	//   ....[6]....
        /*0cf4*/ 	.word	0x00000510
        /*0cf8*/ 	.word	0x000000ff
        /*0cfc*/ 	.word	0x00028850
        /*0d00*/ 	.short	0x0100
        /*0d02*/ 	.byte	0x08
	.zero		1


	//   ....[7]....
        /*0d04*/ 	.word	0x00000520
        /*0d08*/ 	.word	0x000000ff
        /*0d0c*/ 	.word	0x00028860
        /*0d10*/ 	.short	0x0100
        /*0d12*/ 	.byte	0x08
	.zero		1


	//   ....[8]....
        /*0d14*/ 	.word	0x00000530
        /*0d18*/ 	.word	0x000000ff
        /*0d1c*/ 	.word	0x00028858
        /*0d20*/ 	.short	0x0100
        /*0d22*/ 	.byte	0x08
	.zero		1


	//   ....[9]....
        /*0d24*/ 	.word	0x00000540
        /*0d28*/ 	.word	0x000000ff
        /*0d2c*/ 	.word	0x00028868
        /*0d30*/ 	.short	0x0100
        /*0d32*/ 	.byte	0x08
	.zero		1


	//   ....[10]....
        /*0d34*/ 	.word	0x00000630
        /*0d38*/ 	.word	0x000000ff
        /*0d3c*/ 	.word	0x00028870
        /*0d40*/ 	.short	0x0100
        /*0d42*/ 	.byte	0x06
	.zero		1


	//   ....[11]....
        /*0d44*/ 	.word	0x00000640
        /*0d48*/ 	.word	0x000000ff
        /*0d4c*/ 	.word	0x00028880
        /*0d50*/ 	.short	0x0100
        /*0d52*/ 	.byte	0x06
	.zero		1


	//   ....[12]....
        /*0d54*/ 	.word	0x00000650
        /*0d58*/ 	.word	0x000000ff
        /*0d5c*/ 	.word	0x00028878
        /*0d60*/ 	.short	0x0100
        /*0d62*/ 	.byte	0x06
	.zero		1


	//   ....[13]....
        /*0d64*/ 	.word	0x00000660
        /*0d68*/ 	.word	0x000000ff
        /*0d6c*/ 	.word	0x00028888
        /*0d70*/ 	.short	0x0100
        /*0d72*/ 	.byte	0x06
	.zero		1


	//   ....[14]....
        /*0d74*/ 	.word	0x00000790
        /*0d78*/ 	.word	0x000000ff
        /*0d7c*/ 	.word	0x00028890
        /*0d80*/ 	.short	0x0100
        /*0d82*/ 	.byte	0x08
	.zero		1


	//   ....[15]....
        /*0d84*/ 	.word	0x000007a0
        /*0d88*/ 	.word	0x000000ff
        /*0d8c*/ 	.word	0x000288a0
        /*0d90*/ 	.short	0x0100
        /*0d92*/ 	.byte	0x08
	.zero		1


	//   ....[16]....
        /*0d94*/ 	.word	0x000007b0
        /*0d98*/ 	.word	0x000000ff
        /*0d9c*/ 	.word	0x00028898
        /*0da0*/ 	.short	0x0100
        /*0da2*/ 	.byte	0x08
	.zero		1


	//   ....[17]....
        /*0da4*/ 	.word	0x000007c0
        /*0da8*/ 	.word	0x000000ff
        /*0dac*/ 	.word	0x000288a8
        /*0db0*/ 	.short	0x0100
        /*0db2*/ 	.byte	0x08
	.zero		1


	//   ....[18]....
        /*0db4*/ 	.word	0x000008f0
        /*0db8*/ 	.word	0x000000ff
        /*0dbc*/ 	.word	0x000288b0
        /*0dc0*/ 	.short	0x0100
        /*0dc2*/ 	.byte	0x08
	.zero		1


	//   ....[19]....
        /*0dc4*/ 	.word	0x00000900
        /*0dc8*/ 	.word	0x000000ff
        /*0dcc*/ 	.word	0x000288c0
        /*0dd0*/ 	.short	0x0100
        /*0dd2*/ 	.byte	0x08
	.zero		1


	//   ....[20]....
        /*0dd4*/ 	.word	0x00000910
        /*0dd8*/ 	.word	0x000000ff
        /*0ddc*/ 	.word	0x000288b8
        /*0de0*/ 	.short	0x0100
        /*0de2*/ 	.byte	0x08
	.zero		1


	//   ....[21]....
        /*0de4*/ 	.word	0x00000920
        /*0de8*/ 	.word	0x000000ff
        /*0dec*/ 	.word	0x000288c8
        /*0df0*/ 	.short	0x0100
        /*0df2*/ 	.byte	0x08
	.zero		1


	//   ....[22]....
        /*0df4*/ 	.word	0x000030d0
        /*0df8*/ 	.word	0x0000006e
        /*0dfc*/ 	.word	0x00028890
        /*0e00*/ 	.short	0x010a
        /*0e02*/ 	.byte	0x3f
	.zero		1


	//   ....[23]....
        /*0e04*/ 	.word	0x00005650
        /*0e08*/ 	.word	0x0000006e
        /*0e0c*/ 	.word	0x00028890
        /*0e10*/ 	.short	0x010a
        /*0e12*/ 	.byte	0x3f
	.zero		1


	//   ....[24]....
        /*0e14*/ 	.word	0x00007730
        /*0e18*/ 	.word	0x0000006e
        /*0e1c*/ 	.word	0x00028890
        /*0e20*/ 	.short	0x010a
        /*0e22*/ 	.byte	0x3f
	.zero		1


	//   ....[25]....
        /*0e24*/ 	.word	0x00007d90
        /*0e28*/ 	.word	0x00000030
        /*0e2c*/ 	.word	0x00000000
        /*0e30*/ 	.short	0x0101
        /*0e32*/ 	.byte	0x3f
	.zero		1


	//   ....[26]....
        /*0e34*/ 	.word	0x00007dd0
        /*0e38*/ 	.word	0x0000006e
        /*0e3c*/ 	.word	0x000288b0
        /*0e40*/ 	.short	0x010a
        /*0e42*/ 	.byte	0x3f
	.zero		1


	//   ....[27]....
        /*0e44*/ 	.word	0x00008420
        /*0e48*/ 	.word	0x0000006e
        /*0e4c*/ 	.word	0x00000000
        /*0e50*/ 	.short	0x0101
        /*0e52*/ 	.byte	0x3f
	.zero		1


	//   ....[28]....
        /*0e54*/ 	.word	0x00008a60
        /*0e58*/ 	.word	0x00000002
        /*0e5c*/ 	.word	0x00028800
        /*0e60*/ 	.short	0x010a
        /*0e62*/ 	.byte	0x3f
	.zero		1


	//   ....[29]....
        /*0e64*/ 	.word	0x00008ab0
        /*0e68*/ 	.word	0x00000002
        /*0e6c*/ 	.word	0x00028800
        /*0e70*/ 	.short	0x010a
        /*0e72*/ 	.byte	0x3f
	.zero		1


	//   ....[30]....
        /*0e74*/ 	.word	0x00009b50
        /*0e78*/ 	.word	0x00000002
        /*0e7c*/ 	.word	0x00028800
        /*0e80*/ 	.short	0x010a
        /*0e82*/ 	.byte	0x3f
	.zero		1


	//   ....[31]....
        /*0e84*/ 	.word	0x0000bf40
        /*0e88*/ 	.word	0x00000002
        /*0e8c*/ 	.word	0x00028800
        /*0e90*/ 	.short	0x010a
        /*0e92*/ 	.byte	0x3f
	.zero		1


	//   ....[32]....
        /*0e94*/ 	.word	0x0000d9a0
        /*0e98*/ 	.word	0x00000000
        /*0e9c*/ 	.word	0x00028830
        /*0ea0*/ 	.short	0x010a
        /*0ea2*/ 	.byte	0x3f
	.zero		1


	//   ....[33]....
        /*0ea4*/ 	.word	0x0000da10
        /*0ea8*/ 	.word	0x00000000
        /*0eac*/ 	.word	0x00028830
        /*0eb0*/ 	.short	0x010a
        /*0eb2*/ 	.byte	0x3f
	.zero		1


	//   ....[34]....
        /*0eb4*/ 	.word	0x0000e1c0
        /*0eb8*/ 	.word	0x00000000
        /*0ebc*/ 	.word	0x00000000
        /*0ec0*/ 	.short	0x0101
        /*0ec2*/ 	.byte	0x3f
	.zero		1


	//   ....[35]....
        /*0ec4*/ 	.word	0x0000ff20
        /*0ec8*/ 	.word	0x00000003
        /*0ecc*/ 	.word	0x00028830
        /*0ed0*/ 	.short	0x010a
        /*0ed2*/ 	.byte	0x3f
	.zero		1


	//   ....[36]....
        /*0ed4*/ 	.word	0x0000ff70
        /*0ed8*/ 	.word	0x00000003
        /*0edc*/ 	.word	0x00028830
        /*0ee0*/ 	.short	0x010a
        /*0ee2*/ 	.byte	0x3f
	.zero		1


	//   ....[37]....
        /*0ee4*/ 	.word	0x000103c0
        /*0ee8*/ 	.word	0x00000006
        /*0eec*/ 	.word	0x00028850
        /*0ef0*/ 	.short	0x010a
        /*0ef2*/ 	.byte	0x3f
	.zero		1


	//   ....[38]....
        /*0ef4*/ 	.word	0x00010400
        /*0ef8*/ 	.word	0x00000006
        /*0efc*/ 	.word	0x00028850
        /*0f00*/ 	.short	0x010a
        /*0f02*/ 	.byte	0x3f
	.zero		1


	//   ....[39]....
        /*0f04*/ 	.word	0x00011f60
        /*0f08*/ 	.word	0x00000015
        /*0f0c*/ 	.word	0x00000000
        /*0f10*/ 	.short	0x0101
        /*0f12*/ 	.byte	0x3f
	.zero		1


	//   ....[40]....
        /*0f14*/ 	.word	0x00011ff0
        /*0f18*/ 	.word	0x0000002e
        /*0f1c*/ 	.word	0x00000000
        /*0f20*/ 	.short	0x0101
        /*0f22*/ 	.byte	0x3f
	.zero		1


	//   ....[41]....
        /*0f24*/ 	.word	0x00012a80
        /*0f28*/ 	.word	0x00000003
        /*0f2c*/ 	.word	0x00028830
        /*0f30*/ 	.short	0x010a
        /*0f32*/ 	.byte	0x3f
	.zero		1


	//   ....[42]....
        /*0f34*/ 	.word	0x00012ad0
        /*0f38*/ 	.word	0x00000003
        /*0f3c*/ 	.word	0x00028830
        /*0f40*/ 	.short	0x010a
        /*0f42*/ 	.byte	0x3f
	.zero		1


	//   ....[43]....
        /*0f44*/ 	.word	0x00012f20
        /*0f48*/ 	.word	0x00000006
        /*0f4c*/ 	.word	0x00028850
        /*0f50*/ 	.short	0x010a
        /*0f52*/ 	.byte	0x3f
	.zero		1


	//   ....[44]....
        /*0f54*/ 	.word	0x00012f60
        /*0f58*/ 	.word	0x00000006
        /*0f5c*/ 	.word	0x00028850
        /*0f60*/ 	.short	0x010a
        /*0f62*/ 	.byte	0x3f
	.zero		1


	//   ....[45]....
        /*0f64*/ 	.word	0x00014110
        /*0f68*/ 	.word	0x0000001b
        /*0f6c*/ 	.word	0x00000000
        /*0f70*/ 	.short	0x0101
        /*0f72*/ 	.byte	0x3f
	.zero		1


	//   ....[46]....
        /*0f74*/ 	.word	0x000141a0
        /*0f78*/ 	.word	0x0000000c
        /*0f7c*/ 	.word	0x00000000
        /*0f80*/ 	.short	0x0101
        /*0f82*/ 	.byte	0x3f
	.zero		1


	//   ....[47]....
        /*0f84*/ 	.word	0x00014bf0
        /*0f88*/ 	.word	0x0000000c
        /*0f8c*/ 	.word	0x00028850
        /*0f90*/ 	.short	0x010a
        /*0f92*/ 	.byte	0x3f
	.zero		1


	//   ....[48]....
        /*0f94*/ 	.word	0x00014c70
        /*0f98*/ 	.word	0x0000000c
        /*0f9c*/ 	.word	0x00028850
        /*0fa0*/ 	.short	0x010a
        /*0fa2*/ 	.byte	0x3f
	.zero		1


	//   ....[49]....
        /*0fa4*/ 	.word	0x00015220
        /*0fa8*/ 	.word	0x0000000b
        /*0fac*/ 	.word	0x00000000
        /*0fb0*/ 	.short	0x0101
        /*0fb2*/ 	.byte	0x3f
	.zero		1


	//   ....[50]....
        /*0fb4*/ 	.word	0x00016740
        /*0fb8*/ 	.word	0x00000000
        /*0fbc*/ 	.word	0x00000000
        /*0fc0*/ 	.short	0x0101
        /*0fc2*/ 	.byte	0x3f
	.zero		1


	//   ....[51]....
        /*0fc4*/ 	.word	0x00018c70
        /*0fc8*/ 	.word	0x00000005
        /*0fcc*/ 	.word	0x00028820
        /*0fd0*/ 	.short	0x010a
        /*0fd2*/ 	.byte	0x3f
	.zero		1


	//   ....[52]....
        /*0fd4*/ 	.word	0x00018d50
        /*0fd8*/ 	.word	0x00000005
        /*0fdc*/ 	.word	0x000288a0
        /*0fe0*/ 	.short	0x010a
        /*0fe2*/ 	.byte	0x3f
	.zero		1


	//   ....[53]....
        /*0fe4*/ 	.word	0x000190b0
        /*0fe8*/ 	.word	0x00000005
        /*0fec*/ 	.word	0x000288c0
        /*0ff0*/ 	.short	0x010a
        /*0ff2*/ 	.byte	0x3f
	.zero		1


	//   ....[54]....
        /*0ff4*/ 	.word	0x00019580
        /*0ff8*/ 	.word	0x00000007
        /*0ffc*/ 	.word	0x000288a0
        /*1000*/ 	.short	0x010a
        /*1002*/ 	.byte	0x3f
	.zero		1


	//   ....[55]....
        /*1004*/ 	.word	0x000198c0
        /*1008*/ 	.word	0x00000007
        /*100c*/ 	.word	0x000288c0
        /*1010*/ 	.short	0x010a
        /*1012*/ 	.byte	0x3f
	.zero		1


	//   ....[56]....
        /*1014*/ 	.word	0x0001a6d0
        /*1018*/ 	.word	0x00000000
        /*101c*/ 	.word	0x00028840
        /*1020*/ 	.short	0x010a
        /*1022*/ 	.byte	0x3f
	.zero		1


	//   ....[57]....
        /*1024*/ 	.word	0x0001b640
        /*1028*/ 	.word	0x00000008
        /*102c*/ 	.word	0x00028800
        /*1030*/ 	.short	0x0107
        /*1032*/ 	.byte	0x3f
	.zero		1


	//   ....[58]....
        /*1034*/ 	.word	0x0001b750
        /*1038*/ 	.word	0x00000002
        /*103c*/ 	.word	0x00028800
        /*1040*/ 	.short	0x0101
        /*1042*/ 	.byte	0x3f
	.zero		1


	//   ....[59]....
        /*1044*/ 	.word	0x0001b770
        /*1048*/ 	.word	0x00000002
        /*104c*/ 	.word	0x00028820
        /*1050*/ 	.short	0x010a
        /*1052*/ 	.byte	0x3f
	.zero		1


	//   ....[60]....
        /*1054*/ 	.word	0x0001bad0
        /*1058*/ 	.word	0x00000003
        /*105c*/ 	.word	0x00028840
        /*1060*/ 	.short	0x010a
        /*1062*/ 	.byte	0x3f
	.zero		1


	//   ....[61]....
        /*1064*/ 	.word	0x0001be90
        /*1068*/ 	.word	0x00000003
        /*106c*/ 	.word	0x00000060
        /*1070*/ 	.short	0x010a
        /*1072*/ 	.byte	0x3f
	.zero		1


	//   ....[62]....
        /*1074*/ 	.word	0x0001c560
        /*1078*/ 	.word	0x00000003
        /*107c*/ 	.word	0x00028840
        /*1080*/ 	.short	0x010a
        /*1082*/ 	.byte	0x3f
	.zero		1


	//   ....[63]....
        /*1084*/ 	.word	0x0001c920
        /*1088*/ 	.word	0x00000002
        /*108c*/ 	.word	0x00000060
        /*1090*/ 	.short	0x010a
        /*1092*/ 	.byte	0x3f
	.zero		1


	//   ....[64]....
        /*1094*/ 	.word	0x0001cf40
        /*1098*/ 	.word	0x00000002
        /*109c*/ 	.word	0x00028840
        /*10a0*/ 	.short	0x010a
        /*10a2*/ 	.byte	0x3f
	.zero		1


	//   ....[65]....
        /*10a4*/ 	.word	0x0001d300
        /*10a8*/ 	.word	0x00000002
        /*10ac*/ 	.word	0x00000060
        /*10b0*/ 	.short	0x010a
        /*10b2*/ 	.byte	0x3f
	.zero		1


	//   ....[66]....
        /*10b4*/ 	.word	0x0001d8b0
        /*10b8*/ 	.word	0x00000000
        /*10bc*/ 	.word	0x00028860
        /*10c0*/ 	.short	0x010a
        /*10c2*/ 	.byte	0x3f
	.zero		1


	//   ....[67]....
        /*10c4*/ 	.word	0x0001e9d0
        /*10c8*/ 	.word	0x00000000
        /*10cc*/ 	.word	0x00028820
        /*10d0*/ 	.short	0x010a
        /*10d2*/ 	.byte	0x3f
	.zero		1


	//   ....[68]....
        /*10d4*/ 	.word	0x0001eb80
        /*10d8*/ 	.word	0x00000006
        /*10dc*/ 	.word	0x00000000
        /*10e0*/ 	.short	0x010a
        /*10e2*/ 	.byte	0x3f
	.zero		1


	//   ....[69]....
        /*10e4*/ 	.word	0x0001ebf0
        /*10e8*/ 	.word	0x00000007
        /*10ec*/ 	.word	0x00000000
        /*10f0*/ 	.short	0x010a
        /*10f2*/ 	.byte	0x3f
	.zero		1


	//   ....[70]....
        /*10f4*/ 	.word	0x0001ec60
        /*10f8*/ 	.word	0x00000004
        /*10fc*/ 	.word	0x00000000
        /*1100*/ 	.short	0x010a
        /*1102*/ 	.byte	0x3f
	.zero		1


	//   ....[71]....
        /*1104*/ 	.word	0x0001ec90
        /*1108*/ 	.word	0x00000003
        /*110c*/ 	.word	0x00000000
        /*1110*/ 	.short	0x010a
        /*1112*/ 	.byte	0x3f
	.zero		1


	//   ....[72]....
        /*1114*/ 	.word	0x0001ecf0
        /*1118*/ 	.word	0x0000006e
        /*111c*/ 	.word	0x00028890
        /*1120*/ 	.short	0x010a
        /*1122*/ 	.byte	0x3f
	.zero		1


	//   ....[73]....
        /*1124*/ 	.word	0x0001ed40
        /*1128*/ 	.word	0x0000006e
        /*112c*/ 	.word	0x00028890
        /*1130*/ 	.short	0x010a
        /*1132*/ 	.byte	0x3f
	.zero		1


	//   ....[74]....
        /*1134*/ 	.word	0x0001ed90
        /*1138*/ 	.word	0x0000006e
        /*113c*/ 	.word	0x00028890
        /*1140*/ 	.short	0x010a
        /*1142*/ 	.byte	0x3f
	.zero		1


	//   ....[75]....
        /*1144*/ 	.word	0x0001ede0
        /*1148*/ 	.word	0x0000006e
        /*114c*/ 	.word	0x000288b0
        /*1150*/ 	.short	0x010a
        /*1152*/ 	.byte	0x3f
	.zero		1


	//   ....[76]....
        /*1154*/ 	.word	0x0001f5e0
        /*1158*/ 	.word	0x00000002
        /*115c*/ 	.word	0x00028800
        /*1160*/ 	.short	0x010a
        /*1162*/ 	.byte	0x3f
	.zero		1


	//   ....[77]....
        /*1164*/ 	.word	0x00020140
        /*1168*/ 	.word	0x00000002
        /*116c*/ 	.word	0x00028800
        /*1170*/ 	.short	0x010a
        /*1172*/ 	.byte	0x3f
	.zero		1


	//   ....[78]....
        /*1174*/ 	.word	0x00020190
        /*1178*/ 	.word	0x00000000
        /*117c*/ 	.word	0x00028830
        /*1180*/ 	.short	0x010a
        /*1182*/ 	.byte	0x3f
	.zero		1


	//   ....[79]....
        /*1184*/ 	.word	0x000201e0
        /*1188*/ 	.word	0x00000003
        /*118c*/ 	.word	0x00028830
        /*1190*/ 	.short	0x010a
        /*1192*/ 	.byte	0x3f
	.zero		1


	//   ....[80]....
        /*1194*/ 	.word	0x00020230
        /*1198*/ 	.word	0x00000006
        /*119c*/ 	.word	0x00028850
        /*11a0*/ 	.short	0x010a
        /*11a2*/ 	.byte	0x3f
	.zero		1


	//   ....[81]....
        /*11a4*/ 	.word	0x00020280
        /*11a8*/ 	.word	0x00000003
        /*11ac*/ 	.word	0x00028830
        /*11b0*/ 	.short	0x010a
        /*11b2*/ 	.byte	0x3f
	.zero		1


	//   ....[82]....
        /*11b4*/ 	.word	0x000202d0
        /*11b8*/ 	.word	0x00000006
        /*11bc*/ 	.word	0x00028850
        /*11c0*/ 	.short	0x010a
        /*11c2*/ 	.byte	0x3f
	.zero		1


	//   ....[83]....
        /*11c4*/ 	.word	0x00020320
        /*11c8*/ 	.word	0x0000000c
        /*11cc*/ 	.word	0x00028850
        /*11d0*/ 	.short	0x010a
        /*11d2*/ 	.byte	0x3f
	.zero		1


	//   ....[84]....
        /*11d4*/ 	.word	0x00020900
        /*11d8*/ 	.word	0x00000004
        /*11dc*/ 	.word	0x00028820
        /*11e0*/ 	.short	0x010a
        /*11e2*/ 	.byte	0x3f
	.zero		1


	//   ....[85]....
        /*11e4*/ 	.word	0x00020950
        /*11e8*/ 	.word	0x00000005
        /*11ec*/ 	.word	0x000288a0
        /*11f0*/ 	.short	0x010a
        /*11f2*/ 	.byte	0x3f
	.zero		1


	//   ....[86]....
        /*11f4*/ 	.word	0x000209a0
        /*11f8*/ 	.word	0x00000005
        /*11fc*/ 	.word	0x000288c0
        /*1200*/ 	.short	0x010a
        /*1202*/ 	.byte	0x3f
	.zero		1


	//   ....[87]....
        /*1204*/ 	.word	0x000209f0
        /*1208*/ 	.word	0x00000007
        /*120c*/ 	.word	0x000288a0
        /*1210*/ 	.short	0x010a
        /*1212*/ 	.byte	0x3f
	.zero		1


	//   ....[88]....
        /*1214*/ 	.word	0x00020a40
        /*1218*/ 	.word	0x00000007
        /*121c*/ 	.word	0x000288c0
        /*1220*/ 	.short	0x010a
        /*1222*/ 	.byte	0x3f
	.zero		1


	//   ....[89]....
        /*1224*/ 	.word	0x00020be0
        /*1228*/ 	.word	0x00000000
        /*122c*/ 	.word	0x00028840
        /*1230*/ 	.short	0x010a
        /*1232*/ 	.byte	0x3f
	.zero		1


	//   ....[90]....
        /*1234*/ 	.word	0x00021770
        /*1238*/ 	.word	0x00000002
        /*123c*/ 	.word	0x00028820
        /*1240*/ 	.short	0x010a
        /*1242*/ 	.byte	0x3f
	.zero		1


	//   ....[91]....
        /*1244*/ 	.word	0x000217c0
        /*1248*/ 	.word	0x00000003
        /*124c*/ 	.word	0x00028840
        /*1250*/ 	.short	0x010a
        /*1252*/ 	.byte	0x3f
	.zero		1


	//   ....[92]....
        /*1254*/ 	.word	0x00021810
        /*1258*/ 	.word	0x00000003
        /*125c*/ 	.word	0x00000060
        /*1260*/ 	.short	0x010a
        /*1262*/ 	.byte	0x3f
	.zero		1


	//   ....[93]....
        /*1264*/ 	.word	0x00021860
        /*1268*/ 	.word	0x00000003
        /*126c*/ 	.word	0x00028840
        /*1270*/ 	.short	0x010a
        /*1272*/ 	.byte	0x3f
	.zero		1


	//   ....[94]....
        /*1274*/ 	.word	0x000218b0
        /*1278*/ 	.word	0x00000002
        /*127c*/ 	.word	0x00000060
        /*1280*/ 	.short	0x010a
        /*1282*/ 	.byte	0x3f
	.zero		1


	//   ....[95]....
        /*1284*/ 	.word	0x00021900
        /*1288*/ 	.word	0x00000002
        /*128c*/ 	.word	0x00028840
        /*1290*/ 	.short	0x010a
        /*1292*/ 	.byte	0x3f
	.zero		1


	//   ....[96]....
        /*1294*/ 	.word	0x00021950
        /*1298*/ 	.word	0x00000002
        /*129c*/ 	.word	0x00000060
        /*12a0*/ 	.short	0x010a
        /*12a2*/ 	.byte	0x3f
	.zero		1


	//   ....[97]....
        /*12a4*/ 	.word	0x000219a0
        /*12a8*/ 	.word	0x00000000
        /*12ac*/ 	.word	0x00028860
        /*12b0*/ 	.short	0x010a
        /*12b2*/ 	.byte	0x3f
	.zero		1


	//   ....[98]....
        /*12b4*/ 	.word	0x000223f0
        /*12b8*/ 	.word	0x00000000
        /*12bc*/ 	.word	0x00028820
        /*12c0*/ 	.short	0x010a
        /*12c2*/ 	.byte	0x3f
	.zero		1


	//   ....[99]....
        /*12c4*/ 	.word	0x00022590
        /*12c8*/ 	.word	0x00000006
        /*12cc*/ 	.word	0x00000000
        /*12d0*/ 	.short	0x010a
        /*12d2*/ 	.byte	0x3f
	.zero		1


	//   ....[100]....
        /*12d4*/ 	.word	0x000225e0
        /*12d8*/ 	.word	0x00000007
        /*12dc*/ 	.word	0x00000000
        /*12e0*/ 	.short	0x010a
        /*12e2*/ 	.byte	0x3f
	.zero		1


	//   ....[101]....
        /*12e4*/ 	.word	0x00022630
        /*12e8*/ 	.word	0x00000004
        /*12ec*/ 	.word	0x00000000
        /*12f0*/ 	.short	0x010a
        /*12f2*/ 	.byte	0x3f
	.zero		1


	//----- nvinfo : EIATTR_NUM_MBARRIERS
	.align		4
.L_362:
        /*12f4*/ 	.byte	0x03, 0x38
        /*12f6*/ 	.short	0x0016


	//----- nvinfo : EIATTR_EXIT_INSTR_OFFSETS
	.align		4
        /*12f8*/ 	.byte	0x04, 0x1c
        /*12fa*/ 	.short	(.L_364 - .L_363)


	//   ....[0]....
.L_363:
        /*12fc*/ 	.word	0x0001ece0


	//----- nvinfo : EIATTR_MAX_THREADS
	.align		4
.L_364:
        /*1300*/ 	.byte	0x04, 0x05
        /*1302*/ 	.short	(.L_366 - .L_365)
.L_365:
        /*1304*/ 	.word	0x00000180
        /*1308*/ 	.word	0x00000001
        /*130c*/ 	.word	0x00000001


	//----- nvinfo : EIATTR_CRS_STACK_SIZE
	.align		4
.L_366:
        /*1310*/ 	.byte	0x04, 0x1e
        /*1312*/ 	.short	(.L_368 - .L_367)
.L_367:
        /*1314*/ 	.word	0x00000000


	//----- nvinfo : EIATTR_CBANK_PARAM_SIZE
	.align		4
.L_368:
        /*1318*/ 	.byte	0x03, 0x19
        /*131a*/ 	.short	0x0af0


	//----- nvinfo : EIATTR_PARAM_CBANK
	.align		4
        /*131c*/ 	.byte	0x04, 0x0a
        /*131e*/ 	.short	(.L_370 - .L_369)
	.align		4
.L_369:
        /*1320*/ 	.word	index@(.nv.constant0._ZN7cutlass13device_kernelIN5flash11enable_sm90INS1_16FlashAttnFwdSm90INS1_25CollectiveMainloopFwdSm90ILi2EN4cute5tupleIJNS5_1CILi1EEES8_S8_EEENS6_IJNS7_ILi128EEESA_SA_EEELi128ENS_6half_tEfNS_4arch4Sm90ELb1ELb0ELb0ELb1ELb0ELb1ELb0ELb1ELb1ELb1ELb0ELb0EEENS1_21CollectiveEpilogueFwdISB_S9_SC_SE_Li256ELb1ELb1ELb0ELb0EEENS1_36VarlenDynamicPersistentTileSchedulerILi128ELi128ELi256ELi128ELb0ELb1ELb1ELb1ELb1ELb1EEEEEEEEEvNT_6ParamsE)
        /*1324*/ 	.short	0x0210
        /*1326*/ 	.short	0x0af0


	//----- nvinfo : EIATTR_SW_WAR
	.align		4
.L_370:
        /*1328*/ 	.byte	0x04, 0x36
        /*132a*/ 	.short	(.L_372 - .L_371)
.L_371:
        /*132c*/ 	.word	0x00000008
.L_372:


//--------------------- .nv.callgraph             --------------------------
	.section	.nv.callgraph,"",@"SHT_CUDA_CALLGRAPH"
	.align	4
	.sectionentsize	8
	.align		4
        /*0000*/ 	.word	0x00000000
	.align		4
        /*0004*/ 	.word	0xffffffff
	.align		4
        /*0008*/ 	.word	index@(_ZN7cutlass13device_kernelIN5flash11enable_sm90INS1_16FlashAttnFwdSm90INS1_25CollectiveMainloopFwdSm90ILi2EN4cute5tupleIJNS5_1CILi1EEES8_S8_EEENS6_IJNS7_ILi128EEENS7_ILi176EEESA_EEELi128ENS_6half_tEfNS_4arch4Sm90ELb0ELb0ELb0ELb0ELb0ELb0ELb0ELb1ELb1ELb1ELb0ELb0EEENS1_21CollectiveEpilogueFwdINS6_IJSA_SA_SB_EEES9_SD_SF_Li256ELb0ELb1ELb0ELb0EEENS1_29StaticPersistentTileSchedulerILb0EEEEEEEEEvNT_6ParamsE)
	.align		4
        /*000c*/ 	.word	index@(__assertfail)
	.align		4
        /*0010*/ 	.word	index@(_ZN7cutlass13device_kernelIN5flash11enable_sm90INS1_16FlashAttnFwdSm90INS1_25CollectiveMainloopFwdSm90ILi2EN4cute5tupleIJNS5_1CILi2EEENS7_ILi1EEES9_EEENS6_IJNS7_ILi128EEENS7_ILi176EEESB_EEELi128ENS_6half_tEfNS_4arch4Sm90ELb0ELb0ELb0ELb0ELb0ELb0ELb0ELb1ELb1ELb1ELb0ELb0EEENS1_21CollectiveEpilogueFwdINS6_IJSB_SB_SC_EEESA_SE_SG_Li256ELb0ELb1ELb0ELb0EEENS1_29StaticPersistentTileSchedulerILb0EEEEEEEEEvNT_6ParamsE)
	.align		4
        /*0014*/ 	.word	index@(__assertfail)
	.align		4
        /*0018*/ 	.word	index@(_ZN7cutlass13device_kernelIN5flash11enable_sm90INS1_16FlashAttnFwdSm90INS1_25CollectiveMainloopFwdSm90ILi2EN4cute5tupleIJNS5_1CILi1EEES8_S8_EEENS6_IJNS7_ILi128EEENS7_ILi176EEESA_EEELi128ENS_6half_tEfNS_4arch4Sm90ELb0ELb0ELb0ELb1ELb0ELb0ELb0ELb1ELb1ELb1ELb0ELb0EEENS1_21CollectiveEpilogueFwdINS6_IJSA_SA_SB_EEES9_SD_SF_Li256ELb1ELb1ELb0ELb0EEENS1_36VarlenDynamicPersistentTileSchedulerILi128ELi176ELi256ELi128ELb0ELb1ELb1ELb0ELb1ELb1EEEEEEEEEvNT_6ParamsE)
	.align		4
        /*001c*/ 	.word	index@(__assertfail)
	.align		4
        /*0020*/ 	.word	index@(_ZN7cutlass13device_kernelIN5flash11enable_sm90INS1_16FlashAttnFwdSm90INS1_25CollectiveMainloopFwdSm90ILi2EN4cute5tupleIJNS5_1CILi1EEES8_S8_EEENS6_IJNS7_ILi128EEENS7_ILi176EEESA_EEELi128ENS_6half_tEfNS_4arch4Sm90ELb0ELb0ELb0ELb1ELb0ELb1ELb0ELb1ELb1ELb1ELb0ELb0EEENS1_21CollectiveEpilogueFwdINS6_IJSA_SA_SB_EEES9_SD_SF_Li256ELb1ELb1ELb0ELb0EEENS1_36VarlenDynamicPersistentTileSchedulerILi128ELi176ELi256ELi128ELb0ELb1ELb1ELb0ELb1ELb1EEEEEEEEEvNT_6ParamsE)
	.align		4
        /*0024*/ 	.word	index@(__assertfail)
	.align		4
        /*0028*/ 	.word	index@(_ZN7cutlass13device_kernelIN5flash11enable_sm90INS1_16FlashAttnFwdSm90INS1_25CollectiveMainloopFwdSm90ILi2EN4cute5tupleIJNS5_1CILi1EEES8_S8_EEENS6_IJNS7_ILi128EEESA_SA_EEELi128ENS_6half_tEfNS_4arch4Sm90ELb0ELb1ELb0ELb0ELb0ELb0ELb0ELb1ELb1ELb1ELb0ELb0EEENS1_21CollectiveEpilogueFwdISB_S9_SC_SE_Li256ELb0ELb1ELb0ELb0EEENS1_30DynamicPersistentTileSchedulerILi256ELi128ELb0ELb1ELb1EEEEEEEEEvNT_6ParamsE)
	.align		4
        /*002c*/ 	.word	index@(__assertfail)
	.align		4
        /*0030*/ 	.word	index@(_ZN7cutlass13device_kernelIN5flash11enable_sm90INS1_16FlashAttnFwdSm90INS1_25CollectiveMainloopFwdSm90ILi2EN4cute5tupleIJNS5_1CILi1EEES8_S8_EEENS6_IJNS7_ILi128EEESA_SA_EEELi128ENS_6half_tEfNS_4arch4Sm90ELb0ELb1ELb0ELb1ELb0ELb0ELb0ELb1ELb1ELb1ELb0ELb0EEENS1_21CollectiveEpilogueFwdISB_S9_SC_SE_Li256ELb1ELb1ELb0ELb0EEENS1_36VarlenDynamicPersistentTileSchedulerILi128ELi128ELi256ELi128ELb0ELb1ELb1ELb1ELb0ELb1EEEEEEEEEvNT_6ParamsE)
	.align		4
        /*0034*/ 	.word	index@(__assertfail)
	.align		4
        /*0038*/ 	.word	index@(_ZN7cutlass13device_kernelIN5flash11enable_sm90INS1_16FlashAttnFwdSm90INS1_25CollectiveMainloopFwdSm90ILi2EN4cute5tupleIJNS5_1CILi1EEES8_S8_EEENS6_IJNS7_ILi128EEESA_SA_EEELi128ENS_6half_tEfNS_4arch4Sm90ELb0ELb1ELb0ELb1ELb0ELb1ELb0ELb1ELb1ELb1ELb0ELb0EEENS1_21CollectiveEpilogueFwdISB_S9_SC_SE_Li256ELb1ELb1ELb0ELb0EEENS1_36VarlenDynamicPersistentTileSchedulerILi128ELi128ELi256ELi128ELb0ELb1ELb1ELb1ELb0ELb1EEEEEEEEEvNT_6ParamsE)
	.align		4
        /*003c*/ 	.word	index@(__assertfail)
	.align		4
        /*0040*/ 	.word	index@(_ZN7cutlass13device_kernelIN5flash11enable_sm90INS1_16FlashAttnFwdSm90INS1_25CollectiveMainloopFwdSm90ILi2EN4cute5tupleIJNS5_1CILi1EEES8_S8_EEENS6_IJNS7_ILi128EEESA_SA_EEELi128ENS_6half_tEfNS_4arch4Sm90ELb1ELb0ELb0ELb0ELb0ELb0ELb0ELb1ELb1ELb1ELb0ELb0EEENS1_21CollectiveEpilogueFwdISB_S9_SC_SE_Li256ELb0ELb1ELb0ELb0EEENS1_30DynamicPersistentTileSchedulerILi256ELi128ELb0ELb1ELb1EEEEEEEEEvNT_6ParamsE)
	.align		4
        /*0044*/ 	.word	index@(__assertfail)
	.align		4
        /*0048*/ 	.word	index@(_ZN7cutlass13device_kernelIN5flash11enable_sm90INS1_16FlashAttnFwdSm90INS1_25CollectiveMainloopFwdSm90ILi2EN4cute5tupleIJNS5_1CILi1EEES8_S8_EEENS6_IJNS7_ILi128EEESA_SA_EEELi128ENS_6half_tEfNS_4arch4Sm90ELb1ELb0ELb0ELb1ELb0ELb0ELb0ELb1ELb1ELb1ELb0ELb0EEENS1_21CollectiveEpilogueFwdISB_S9_SC_SE_Li256ELb1ELb1ELb0ELb0EEENS1_36VarlenDynamicPersistentTileSchedulerILi128ELi128ELi256ELi128ELb0ELb1ELb1ELb1ELb1ELb1EEEEEEEEEvNT_6ParamsE)
	.align		4
        /*004c*/ 	.word	index@(__assertfail)
	.align		4
        /*0050*/ 	.word	index@(_ZN7cutlass13device_kernelIN5flash11enable_sm90INS1_16FlashAttnFwdSm90INS1_25CollectiveMainloopFwdSm90ILi2EN4cute5tupleIJNS5_1CILi1EEES8_S8_EEENS6_IJNS7_ILi128EEESA_SA_EEELi128ENS_6half_tEfNS_4arch4Sm90ELb1ELb0ELb0ELb1ELb0ELb1ELb0ELb1ELb1ELb1ELb0ELb0EEENS1_21CollectiveEpilogueFwdISB_S9_SC_SE_Li256ELb1ELb1ELb0ELb0EEENS1_36VarlenDynamicPersistentTileSchedulerILi128ELi128ELi256ELi128ELb0ELb1ELb1ELb1ELb1ELb1EEEEEEEEEvNT_6ParamsE)
	.align		4
        /*0054*/ 	.word	index@(__assertfail)
	.align		4
        /*0058*/ 	.word	0x00000000
	.align		4
        /*005c*/ 	.word	0xfffffffe
	.align		4
        /*0060*/ 	.word	0x00000000
	.align		4
        /*0064*/ 	.word	0xfffffffd
	.align		4
        /*0068*/ 	.word	0x00000000
	.align		4
        /*006c*/ 	.word	0xfffffffc


//--------------------- .nv.constant4             --------------------------
	.section	.nv.constant4,"a",@progbits
	.align	8
	.align		8
.nv.constant4:
        /*0000*/ 	.dword	__assertfail
	.align		8
        /*0008*/ 	.dword	__unnamed_1
	.align		8
        /*0010*/ 	.dword	__unnamed_2
	.align		8
        /*0018*/ 	.dword	__unnamed_3
	.align		8
        /*0020*/ 	.dword	__unnamed_4
	.align		8
        /*0028*/ 	.dword	__unnamed_5
	.align		8
        /*0030*/ 	.dword	__unnamed_6
	.align		8
        /*0038*/ 	.dword	__unnamed_7
	.align		8
        /*0040*/ 	.dword	__unnamed_8
	.align		8
        /*0048*/ 	.dword	_ZN74_INTERNAL_7ba13ced_38_flash_fwd_hdim128_fp16_packgqa_sm90_cu_b81ac279_30904cuda3std3__45__cpo5beginE
	.align		8
        /*0050*/ 	.dword	_ZN74_INTERNAL_7ba13ced_38_flash_fwd_hdim128_fp16_packgqa_sm90_cu_b81ac279_30904cuda3std3__45__cpo3endE
	.align		8
        /*0058*/ 	.dword	_ZN74_INTERNAL_7ba13ced_38_flash_fwd_hdim128_fp16_packgqa_sm90_cu_b81ac279_30904cuda3std3__45__cpo6cbeginE
	.align		8
        /*0060*/ 	.dword	_ZN74_INTERNAL_7ba13ced_38_flash_fwd_hdim128_fp16_packgqa_sm90_cu_b81ac279_30904cuda3std3__45__cpo4cendE
	.align		8
        /*0068*/ 	.dword	_ZN74_INTERNAL_7ba13ced_38_flash_fwd_hdim128_fp16_packgqa_sm90_cu_b81ac279_30904cuda3std3__476_GLOBAL__N__7ba13ced_38_flash_fwd_hdim128_fp16_packgqa_sm90_cu_b81ac279_30906ignoreE
	.align		8
        /*0070*/ 	.dword	_ZN74_INTERNAL_7ba13ced_38_flash_fwd_hdim128_fp16_packgqa_sm90_cu_b81ac279_30904cuda3std3__419piecewise_constructE
	.align		8
        /*0078*/ 	.dword	_ZN74_INTERNAL_7ba13ced_38_flash_fwd_hdim128_fp16_packgqa_sm90_cu_b81ac279_30904cuda3std3__48in_placeE
	.align		8
        /*0080*/ 	.dword	_ZN74_INTERNAL_7ba13ced_38_flash_fwd_hdim128_fp16_packgqa_sm90_cu_b81ac279_30904cuda3std6ranges3__45__cpo4swapE
	.align		8
        /*0088*/ 	.dword	_ZN74_INTERNAL_7ba13ced_38_flash_fwd_hdim128_fp16_packgqa_sm90_cu_b81ac279_30904cuda3std6ranges3__45__cpo9iter_moveE
	.align		8
        /*0090*/ 	.dword	_ZN74_INTERNAL_7ba13ced_38_flash_fwd_hdim128_fp16_packgqa_sm90_cu_b81ac279_30904cute7productE
	.align		8
        /*0098*/ 	.dword	_ZN74_INTERNAL_7ba13ced_38_flash_fwd_hdim128_fp16_packgqa_sm90_cu_b81ac279_30904cute1_E
	.align		8
        /*00a0*/ 	.dword	$str$23
	.align		8
        /*00a8*/ 	.dword	$str$24


//--------------------- .text._ZN7cutlass13device_kernelIN5flash11enable_sm90INS1_16FlashAttnFwdSm90INS1_25CollectiveMainloopFwdSm90ILi2EN4cute5tupleIJNS5_1CILi1EEES8_S8_EEENS6_IJNS7_ILi128EEENS7_ILi176EEESA_EEELi128ENS_6half_tEfNS_4arch4Sm90ELb0ELb0ELb0ELb0ELb0ELb0ELb0ELb1ELb1ELb1ELb0ELb0EEENS1_21CollectiveEpilogueFwdINS6_IJSA_SA_SB_EEES9_SD_SF_Li256ELb0ELb1ELb0ELb0EEENS1_29StaticPersistentTileSchedulerILb0EEEEEEEEEvNT_6ParamsE --------------------------
	.section	.text._ZN7cutlass13device_kernelIN5flash11enable_sm90INS1_16FlashAttnFwdSm90INS1_25CollectiveMainloopFwdSm90ILi2EN4cute5tupleIJNS5_1CILi1EEES8_S8_EEENS6_IJNS7_ILi128EEENS7_ILi176EEESA_EEELi128ENS_6half_tEfNS_4arch4Sm90ELb0ELb0ELb0ELb0ELb0ELb0ELb0ELb1ELb1ELb1ELb0ELb0EEENS1_21CollectiveEpilogueFwdINS6_IJSA_SA_SB_EEES9_SD_SF_Li256ELb0ELb1ELb0ELb0EEENS1_29StaticPersistentTileSchedulerILb0EEEEEEEEEvNT_6ParamsE,"ax",@progbits
	.align	128
.text._ZN7cutlass13device_kernelIN5flash11enable_sm90INS1_16FlashAttnFwdSm90INS1_25CollectiveMainloopFwdSm90ILi2EN4cute5tupleIJNS5_1CILi1EEES8_S8_EEENS6_IJNS7_ILi128EEENS7_ILi176EEESA_EEELi128ENS_6half_tEfNS_4arch4Sm90ELb0ELb0ELb0ELb0ELb0ELb0ELb0ELb1ELb1ELb1ELb0ELb0EEENS1_21CollectiveEpilogueFwdINS6_IJSA_SA_SB_EEES9_SD_SF_Li256ELb0ELb1ELb0ELb0EEENS1_29StaticPersistentTileSchedulerILb0EEEEEEEEEvNT_6ParamsE:
        .type           _ZN7cutlass13device_kernelIN5flash11enable_sm90INS1_16FlashAttnFwdSm90INS1_25CollectiveMainloopFwdSm90ILi2EN4cute5tupleIJNS5_1CILi1EEES8_S8_EEENS6_IJNS7_ILi128EEENS7_ILi176EEESA_EEELi128ENS_6half_tEfNS_4arch4Sm90ELb0ELb0ELb0ELb0ELb0ELb0ELb0ELb1ELb1ELb1ELb0ELb0EEENS1_21CollectiveEpilogueFwdINS6_IJSA_SA_SB_EEES9_SD_SF_Li256ELb0ELb1ELb0ELb0EEENS1_29StaticPersistentTileSchedulerILb0EEEEEEEEEvNT_6ParamsE,@function
        .size           _ZN7cutlass13device_kernelIN5flash11enable_sm90INS1_16FlashAttnFwdSm90INS1_25CollectiveMainloopFwdSm90ILi2EN4cute5tupleIJNS5_1CILi1EEES8_S8_EEENS6_IJNS7_ILi128EEENS7_ILi176EEESA_EEELi128ENS_6half_tEfNS_4arch4Sm90ELb0ELb0ELb0ELb0ELb0ELb0ELb0ELb1ELb1ELb1ELb0ELb0EEENS1_21CollectiveEpilogueFwdINS6_IJSA_SA_SB_EEES9_SD_SF_Li256ELb0ELb1ELb0ELb0EEENS1_29StaticPersistentTileSchedulerILb0EEEEEEEEEvNT_6ParamsE,(.L_x_3217 - _ZN7cutlass13device_kernelIN5flash11enable_sm90INS1_16FlashAttnFwdSm90INS1_25CollectiveMainloopFwdSm90ILi2EN4cute5tupleIJNS5_1CILi1EEES8_S8_EEENS6_IJNS7_ILi128EEENS7_ILi176EEESA_EEELi128ENS_6half_tEfNS_4arch4Sm90ELb0ELb0ELb0ELb0ELb0ELb0ELb0ELb1ELb1ELb1ELb0ELb0EEENS1_21CollectiveEpilogueFwdINS6_IJSA_SA_SB_EEES9_SD_SF_Li256ELb0ELb1ELb0ELb0EEENS1_29StaticPersistentTileSchedulerILb0EEEEEEEEEvNT_6ParamsE)
        .other          _ZN7cutlass13device_kernelIN5flash11enable_sm90INS1_16FlashAttnFwdSm90INS1_25CollectiveMainloopFwdSm90ILi2EN4cute5tupleIJNS5_1CILi1EEES8_S8_EEENS6_IJNS7_ILi128EEENS7_ILi176EEESA_EEELi128ENS_6half_tEfNS_4arch4Sm90ELb0ELb0ELb0ELb0ELb0ELb0ELb0ELb1ELb1ELb1ELb0ELb0EEENS1_21CollectiveEpilogueFwdINS6_IJSA_SA_SB_EEES9_SD_SF_Li256ELb0ELb1ELb0ELb0EEENS1_29StaticPersistentTileSchedulerILb0EEEEEEEEEvNT_6ParamsE,@"STO_CUDA_ENTRY STV_DEFAULT"
_ZN7cutlass13device_kernelIN5flash11enable_sm90INS1_16FlashAttnFwdSm90INS1_25CollectiveMainloopFwdSm90ILi2EN4cute5tupleIJNS5_1CILi1EEES8_S8_EEENS6_IJNS7_ILi128EEENS7_ILi176EEESA_EEELi128ENS_6half_tEfNS_4arch4Sm90ELb0ELb0ELb0ELb0ELb0ELb0ELb0ELb1ELb1ELb1ELb0ELb0EEENS1_21CollectiveEpilogueFwdINS6_IJSA_SA_SB_EEES9_SD_SF_Li256ELb0ELb1ELb0ELb0EEENS1_29StaticPersistentTileSchedulerILb0EEEEEEEEEvNT_6ParamsE:
[----:B------:R-:W0:Y:S02]  /*0000*/  LDC R1, c[0x0][0x28] ;  /* 0x00000a00ff017b82 */ /* 0x000e240000000800 */
[----:B0-----:R-:W-:Y:S01]  /*0010*/  VIADD R1, R1, 0xffffffc8 ;  /* 0xffffffc801017836 */ /* 0x001fe20000000000 */
[----:B------:R-:W0:Y:S01]  /*0020*/  S2R R0, SR_TID.X ;  /* 0x0000000000007919 */ /* 0x000e220000002100 */
[----:B------:R-:W-:Y:S01]  /*0030*/  ELECT P0, URZ, PT ;  /* 0x00000000003f782f */ /* 0x000fe20003800000 */
[----:B------:R-:W-:Y:S01]  /*0040*/  BSSY B0, `(.L_x_0) ;  /* 0x000000d000007945 */ /* 0x000fe20003800000 */
[----:B0-----:R-:W-:-:S05]  /*0050*/  SHF.R.U32.HI R2, RZ, 0x5, R0 ;  /* 0x00000005ff027819 */ /* 0x001fca0000011600 */
[----:B------:R-:W0:Y:S02]  /*0060*/  SHFL.IDX PT, R3, R2, RZ, 0x1f ;  /* 0x00001fff02037589 */ /* 0x000e2400000e0000 */
[----:B0-----:R-:W-:-:S13]  /*0070*/  ISETP.EQ.AND P0, PT, R3, RZ, P0 ;  /* 0x000000ff0300720c */ /* 0x001fda0000702270 */
[----:B------:R-:W-:Y:S05]  /*0080*/  @!P0 BRA `(.L_x_1) ;  /* 0x0000000000208947 */ /* 0x000fea0003800000 */
[----:B------:R-:W-:Y:S02]  /*0090*/  ULDC.64 UR4, c[0x0][0x198] ;  /* 0x0000660000047ab9 */ /* 0x000fe40000000a00 */
[----:B------:R-:W-:Y:S02]  /*00a0*/  UIADD3 UR6, UP0, UR4, 0x370, URZ ;  /* 0x0000037004067890 */ /* 0x000fe4000ff1e03f */
[----:B------:R-:W-:Y:S02]  /*00b0*/  UIADD3 UR4, UP1, UR4, 0x470, URZ ;  /* 0x0000047004047890 */ /* 0x000fe4000ff3e03f */
[----:B------:R-:W-:Y:S02]  /*00c0*/  UIADD3.X UR7, URZ, UR5, URZ, UP0, !UPT ;  /* 0x000000053f077290 */ /* 0x000fe400087fe43f */
[----:B------:R-:W-:-:S07]  /*00d0*/  UIADD3.X UR5, URZ, UR5, URZ, UP1, !UPT ;  /* 0x000000053f057290 */ /* 0x000fce0008ffe43f */
[----:B------:R0:W-:Y:S02]  /*00e0*/  UTMACCTL.PF [UR6] ;  /* 0x00000000060079b9 */ /* 0x0001e40008040000 */
[----:B------:R0:W-:Y:S02]  /*00f0*/  UTMACCTL.PF [UR4] ;  /* 0x00000000040079b9 */ /* 0x0001e40008040000 */
[----:B0-----:R-:W-:Y:S01]  /*0100*/  NOP ;  /* 0x0000000000007918 */ /* 0x001fe20000000000 */
.L_x_1:
[----:B------:R-:W-:Y:S05]  /*0110*/  BSYNC B0 ;  /* 0x0000000000007941 */ /* 0x000fea0003800000 */
.L_x_0:
[----:B------:R-:W-:Y:S01]  /*0120*/  VOTEU.ANY UP0, P0 ;  /* 0x00000000003f7886 */ /* 0x000fe20000000100 */
[----:B------:R-:W0:Y:S01]  /*0130*/  SHFL.IDX PT, R3, R2, RZ, 0x1f ;  /* 0x00001fff02037589 */ /* 0x000e2200000e0000 */
[----:B------:R-:W-:Y:S01]  /*0140*/  UMOV UR4, 0x80 ;  /* 0x0000008000047882 */ /* 0x000fe20000000000 */
[----:B------:R-:W-:Y:S01]  /*0150*/  UMOV UR7, 0x100 ;  /* 0x0000010000077882 */ /* 0x000fe20000000000 */
[----:B------:R-:W-:Y:S01]  /*0160*/  SHF.R.U32.HI R4, RZ, 0x7, R0 ;  /* 0x00000007ff047819 */ /* 0x000fe20000011600 */
[----:B------:R-:W1:Y:S01]  /*0170*/  @UP0 S2UR UR8, SR_CgaCtaId ;  /* 0x00000000000809c3 */ /* 0x000e620000008800 */
[----:B------:R-:W-:Y:S01]  /*0180*/  @UP0 UMOV UR6, 0x400 ;  /* 0x0000040000060882 */ /* 0x000fe20000000000 */
[----:B------:R-:W-:-:S04]  /*0190*/  @UP0 UIADD3 UR4, -UR4, 0x100000, URZ ;  /* 0x0010000004040890 */ /* 0x000fc8000fffe13f */
[----:B------:R-:W-:Y:S02]  /*01a0*/  @UP0 USHF.L.U32 UR5, UR4, 0xb, URZ ;  /* 0x0000000b04050899 */ /* 0x000fe4000800063f */
[----:B------:R-:W-:Y:S01]  /*01b0*/  @UP0 USHF.L.U32 UR4, UR4, 0x1, URZ ;  /* 0x0000000104040899 */ /* 0x000fe2000800063f */
[----:B------:R-:W-:Y:S01]  /*01c0*/  VOTEU.ANY UP1, P0 ;  /* 0x00000000003f7886 */ /* 0x000fe20000020100 */
[----:B0-----:R-:W-:Y:S02]  /*01d0*/  ISETP.NE.AND P1, PT, R3, RZ, PT ;  /* 0x000000ff0300720c */ /* 0x001fe40003f25270 */
[----:B------:R0:W2:Y:S01]  /*01e0*/  SHFL.IDX PT, R3, R4, RZ, 0x1f ;  /* 0x00001fff04037589 */ /* 0x0000a200000e0000 */
[----:B-1----:R-:W-:Y:S02]  /*01f0*/  @UP0 ULEA UR8, UR8, UR6, 0x18 ;  /* 0x0000000608080291 */ /* 0x002fe4000f8ec03f */
[----:B------:R-:W-:-:S04]  /*0200*/  @UP0 UIADD3 UR6, -UR7, 0x100000, URZ ;  /* 0x0010000007060890 */ /* 0x000fc8000fffe13f */
[----:B------:R-:W-:Y:S02]  /*0210*/  @UP0 USHF.L.U32 UR7, UR6, 0xb, URZ ;  /* 0x0000000b06070899 */ /* 0x000fe4000800063f */
[----:B------:R-:W-:Y:S01]  /*0220*/  @UP0 USHF.L.U32 UR6, UR6, 0x1, URZ ;  /* 0x0000000106060899 */ /* 0x000fe2000800063f */
[----:B------:R-:W-:Y:S01]  /*0230*/  VOTEU.ANY UP0, P0 ;  /* 0x00000000003f7886 */ /* 0x000fe20000000100 */
[----:B------:R-:W1:Y:S04]  /*0240*/  FENCE.VIEW.ASYNC.S ;  /* 0x00000000000073c6 */ /* 0x000e680000000000 */
[----:B-1----:R0:W1:Y:S06]  /*0250*/  @UP0 SYNCS.EXCH.64 URZ, [UR8+0x34800], UR4 ;  /* 0x03480004083f05b2 */ /* 0x00206c0008000100 */
[----:B------:R0:W3:Y:S02]  /*0260*/  @UP1 SYNCS.EXCH.64 URZ, [UR8+0x34820], UR6 ;  /* 0x03482006083f15b2 */ /* 0x0000e40008000100 */
[----:B0-----:R-:W-:Y:S05]  /*0270*/  @P1 BRA `(.L_x_2) ;  /* 0x0000000000481947 */ /* 0x001fea0003800000 */
[----:B------:R-:W0:Y:S01]  /*0280*/  S2UR UR5, SR_CgaCtaId ;  /* 0x00000000000579c3 */ /* 0x000e220000008800 */
[----:B------:R-:W-:Y:S01]  /*0290*/  UMOV UR4, 0x400 ;  /* 0x0000040000047882 */ /* 0x000fe20000000000 */
[----:B------:R-:W-:Y:S01]  /*02a0*/  UMOV UR6, 0x1 ;  /* 0x0000000100067882 */ /* 0x000fe20000000000 */
[----:B------:R-:W-:Y:S01]  /*02b0*/  UMOV UR7, 0x2 ;  /* 0x0000000200077882 */ /* 0x000fe20000000000 */
[----:B------:R-:W-:Y:S01]  /*02c0*/  ELECT P0, URZ, PT ;  /* 0x00000000003f782f */ /* 0x000fe20003800000 */
[----:B0-----:R-:W-:Y:S02]  /*02d0*/  ULEA UR8, UR5, UR4, 0x18 ;  /* 0x0000000405087291 */ /* 0x001fe4000f8ec03f */
[----:B------:R-:W-:-:S04]  /*02e0*/  UIADD3 UR4, -UR6, 0x100000, URZ ;  /* 0x0010000006047890 */ /* 0x000fc8000fffe13f */
[----:B------:R-:W-:Y:S02]  /*02f0*/  USHF.L.U32 UR5, UR4, 0xb, URZ ;  /* 0x0000000b04057899 */ /* 0x000fe4000800063f */
[----:B------:R-:W-:Y:S02]  /*0300*/  USHF.L.U32 UR4, UR4, 0x1, URZ ;  /* 0x0000000104047899 */ /* 0x000fe4000800063f */
[----:B------:R-:W-:-:S04]  /*0310*/  UIADD3 UR6, -UR7, 0x100000, URZ ;  /* 0x0010000007067890 */ /* 0x000fc8000fffe13f */
[----:B------:R-:W-:Y:S02]  /*0320*/  USHF.L.U32 UR7, UR6, 0xb, URZ ;  /* 0x0000000b06077899 */ /* 0x000fe4000800063f */
[----:B------:R-:W-:Y:S01]  /*0330*/  USHF.L.U32 UR6, UR6, 0x1, URZ ;  /* 0x0000000106067899 */ /* 0x000fe2000800063f */
[----:B------:R-:W0:Y:S03]  /*0340*/  FENCE.VIEW.ASYNC.S ;  /* 0x00000000000073c6 */ /* 0x000e260000000000 */
[----:B0-----:R0:W4:Y:S08]  /*0350*/  SYNCS.EXCH.64 URZ, [UR8+0x34830], UR4 ;  /* 0x03483004083f75b2 */ /* 0x0011300008000100 */
[----:B------:R0:W0:Y:S01]  /*0360*/  SYNCS.EXCH.64 URZ, [UR8+0x34840], UR6 ;  /* 0x03484006083f75b2 */ /* 0x0000220008000100 */
[----:B------:R0:W0:Y:S01]  /*0370*/  SYNCS.EXCH.64 URZ, [UR8+0x34838], UR4 ;  /* 0x03483804083f75b2 */ /* 0x0000220008000100 */
[----:B------:R0:W0:Y:S01]  /*0380*/  SYNCS.EXCH.64 URZ, [UR8+0x34848], UR6 ;  /* 0x03484806083f75b2 */ /* 0x0000220008000100 */
[----:B------:R-:W-:Y:S01]  /*0390*/  NOP ;  /* 0x0000000000007918 */ /* 0x000fe20000000000 */
.L_x_2:
[----:B------:R-:W5:Y:S01]  /*03a0*/  SHFL.IDX PT, R4, R2, RZ, 0x1f ;  /* 0x00001fff02047589 */ /* 0x000f6200000e0000 */
[----:B------:R-:W-:Y:S01]  /*03b0*/  NOP ;  /* 0x0000000000007918 */ /* 0x000fe20000000000 */
[----:B-----5:R-:W-:-:S13]  /*03c0*/  ISETP.NE.AND P0, PT, R4, RZ, PT ;  /* 0x000000ff0400720c */ /* 0x020fda0003f05270 */
[----:B------:R-:W-:Y:S05]  /*03d0*/  @P0 BRA `(.L_x_3) ;  /* 0x0000000000480947 */ /* 0x000fea0003800000 */
[----:B0-----:R-:W0:Y:S01]  /*03e0*/  S2UR UR5, SR_CgaCtaId ;  /* 0x00000000000579c3 */ /* 0x001e220000008800 */
        /* <DEDUP_REMOVED lines=12> */
[----:B0-----:R0:W0:Y:S08]  /*04b0*/  SYNCS.EXCH.64 URZ, [UR8+0x34850], UR4 ;  /* 0x03485004083f75b2 */ /* 0x0010300008000100 */
[----:B------:R0:W0:Y:S01]  /*04c0*/  SYNCS.EXCH.64 URZ, [UR8+0x34860], UR6 ;  /* 0x03486006083f75b2 */ /* 0x0000220008000100 */
[----:B------:R0:W0:Y:S01]  /*04d0*/  SYNCS.EXCH.64 URZ, [UR8+0x34858], UR4 ;  /* 0x03485804083f75b2 */ /* 0x0000220008000100 */
[----:B------:R0:W0:Y:S01]  /*04e0*/  SYNCS.EXCH.64 URZ, [UR8+0x34868], UR6 ;  /* 0x03486806083f75b2 */ /* 0x0000220008000100 */
[----:B------:R-:W-:Y:S01]  /*04f0*/  NOP ;  /* 0x0000000000007918 */ /* 0x000fe20000000000 */
.L_x_3:
[----:B------:R-:W5:Y:S01]  /*0500*/  SHFL.IDX PT, R4, R2, RZ, 0x1f ;  /* 0x00001fff02047589 */ /* 0x000f6200000e0000 */
[----:B------:R-:W-:Y:S01]  /*0510*/  NOP ;  /* 0x0000000000007918 */ /* 0x000fe20000000000 */
[----:B-----5:R-:W-:-:S13]  /*0520*/  ISETP.NE.AND P0, PT, R4, RZ, PT ;  /* 0x000000ff0400720c */ /* 0x020fda0003f05270 */
[----:B------:R-:W-:Y:S05]  /*0530*/  @P0 BRA `(.L_x_4) ;  /* 0x0000000000380947 */ /* 0x000fea0003800000 */
[----:B0-----:R-:W0:Y:S01]  /*0540*/  S2UR UR5, SR_CgaCtaId ;  /* 0x00000000000579c3 */ /* 0x001e220000008800 */
[----:B------:R-:W-:Y:S01]  /*0550*/  UMOV UR4, 0x400 ;  /* 0x0000040000047882 */ /* 0x000fe20000000000 */
[----:B------:R-:W-:Y:S01]  /*0560*/  UMOV UR7, 0x1 ;  /* 0x0000000100077882 */ /* 0x000fe20000000000 */
[----:B------:R-:W-:Y:S01]  /*0570*/  ELECT P0, URZ, PT ;  /* 0x00000000003f782f */ /* 0x000fe20003800000 */
[----:B0-----:R-:W-:Y:S02]  /*0580*/  ULEA UR6, UR5, UR4, 0x18 ;  /* 0x0000000405067291 */ /* 0x001fe4000f8ec03f */
[----:B------:R-:W-:-:S04]  /*0590*/  UIADD3 UR4, -UR7, 0x100000, URZ ;  /* 0x0010000007047890 */ /* 0x000fc8000fffe13f */
[----:B------:R-:W-:Y:S02]  /*05a0*/  USHF.L.U32 UR5, UR4, 0xb, URZ ;  /* 0x0000000b04057899 */ /* 0x000fe4000800063f */
[----:B------:R-:W-:Y:S01]  /*05b0*/  USHF.L.U32 UR4, UR4, 0x1, URZ ;  /* 0x0000000104047899 */ /* 0x000fe2000800063f */
[----:B------:R-:W0:Y:S11]  /*05c0*/  FENCE.VIEW.ASYNC.S ;  /* 0x00000000000073c6 */ /* 0x000e360000000000 */
[----:B0-----:R0:W0:Y:S01]  /*05d0*/  SYNCS.EXCH.64 URZ, [UR6+0x34870], UR4 ;  /* 0x03487004063f75b2 */ /* 0x0010220008000100 */
[----:B------:R0:W0:Y:S01]  /*05e0*/  SYNCS.EXCH.64 URZ, [UR6+0x34880], UR4 ;  /* 0x03488004063f75b2 */ /* 0x0000220008000100 */
[----:B------:R0:W0:Y:S01]  /*05f0*/  SYNCS.EXCH.64 URZ, [UR6+0x34878], UR4 ;  /* 0x03487804063f75b2 */ /* 0x0000220008000100 */
[----:B------:R0:W0:Y:S01]  /*0600*/  SYNCS.EXCH.64 URZ, [UR6+0x34888], UR4 ;  /* 0x03488804063f75b2 */ /* 0x0000220008000100 */
[----:B------:R-:W-:Y:S01]  /*0610*/  NOP ;  /* 0x0000000000007918 */ /* 0x000fe20000000000 */
.L_x_4:
        /* <DEDUP_REMOVED lines=22> */
.L_x_5:
        /* <DEDUP_REMOVED lines=22> */
.L_x_6:
[----:B--2---:R-:W-:Y:S01]  /*08e0*/  ISETP.NE.AND P0, PT, R3, RZ, PT ;  /* 0x000000ff0300720c */ /* 0x004fe20003f05270 */
[----:B------:R-:W-:Y:S01]  /*08f0*/  IMAD.MOV.U32 R3, RZ, RZ, 0x1 ;  /* 0x00000001ff037424 */ /* 0x000fe200078e00ff */
[----:B------:R-:W-:-:S04]  /*0900*/  NOP ;  /* 0x0000000000007918 */ /* 0x000fc80000000000 */
[----:B------:R-:W-:-:S05]  /*0910*/  SEL R3, R3, 0x2, !P0 ;  /* 0x0000000203037807 */ /* 0x000fca0004000000 */
[----:B------:R2:W-:Y:S01]  /*0920*/  STL [R1+0x30], R3 ;  /* 0x0000300301007387 */ /* 0x0005e20000100800 */
[----:B01-34-:R-:W-:Y:S06]  /*0930*/  BAR.SYNC.DEFER_BLOCKING 0x0 ;  /* 0x0000000000007b1d */ /* 0x01bfec0000010000 */
[----:B------:R-:W-:Y:S05]  /*0940*/  @!P0 BRA `(.L_x_7) ;  /* 0x000000c000dc8947 */ /* 0x000fea0003800000 */
.L_x_8:
[----:B------:R-:W-:-:S08]  /*0950*/  NOP ;  /* 0x0000000000007918 */ /* 0x000fd00000000000 */
[----:B------:R-:W0:Y:S02]  /*0960*/  USETMAXREG.TRY_ALLOC.CTAPOOL UP0, 0xf0 ;  /* 0x000000f0000079c8 */ /* 0x000e240008000600 */
[----:B0-----:R-:W-:-:S13]  /*0970*/  PLOP3.LUT P0, PT, PT, PT, UP0, 0x80, 0x0 ;  /* 0x000000000000781c */ /* 0x001fda0003f0f008 */
[----:B------:R-:W-:Y:S05]  /*0980*/  @!P0 BRA `(.L_x_8) ;  /* 0xfffffffc00f08947 */ /* 0x000fea000383ffff */
[----:B------:R-:W-:Y:S01]  /*0990*/  LOP3.LUT R2, R0, 0xffffff80, RZ, 0xc0, !PT ;  /* 0xffffff8000027812 */ /* 0x000fe200078ec0ff */
[----:B------:R-:W0:Y:S08]  /*09a0*/  S2UR UR4, SR_CTAID.X ;  /* 0x00000000000479c3 */ /* 0x000e300000002500 */
[----:B------:R-:W-:Y:S06]  /*09b0*/  BAR.ARV 0x8, 0x180 ;  /* 0x0206000000007b1d */ /* 0x000fec0000002000 */
[----:B------:R-:W-:-:S02]  /*09c0*/  ISETP.NE.AND P0, PT, R2, 0x80, PT ;  /* 0x000000800200780c */ /* 0x000fc40003f05270 */
[----:B------:R-:W0:Y:S11]  /*09d0*/  LDC R2, c[0x0][0xc34] ;  /* 0x00030d00ff027b82 */ /* 0x000e360000000800 */
[----:B------:R-:W-:Y:S06]  /*09e0*/  @!P0 BAR.ARV 0x9, 0x100 ;  /* 0x0244000000008b1d */ /* 0x000fec0000002000 */
[----:B0-----:R-:W-:-:S13]  /*09f0*/  ISETP.LE.AND P0, PT, R2, UR4, PT ;  /* 0x0000000402007c0c */ /* 0x001fda000bf03270 */
[----:B------:R-:W-:Y:S05]  /*0a00*/  @P0 EXIT ;  /* 0x000000000000094d */ /* 0x000fea0003800000 */
[----:B------:R-:W3:Y:S01]  /*0a10*/  LDL.LU R10, [R1+0x30] ;  /* 0x00003000010a7983 */ /* 0x000ee20000300800 */
[----:B------:R-:W-:Y:S01]  /*0a20*/  VIADD R0, R0, 0xffffff80 ;  /* 0xffffff8000007836 */ /* 0x000fe20000000000 */
[----:B------:R-:W-:Y:S01]  /*0a30*/  UMOV UR60, URZ ;  /* 0x0000003f003c7c82 */ /* 0x000fe20008000000 */
[----:B------:R-:W-:Y:S02]  /*0a40*/  IMAD.MOV.U32 R230, RZ, RZ, -0x2 ;  /* 0xfffffffeffe67424 */ /* 0x000fe400078e00ff */
[----:B------:R-:W-:Y:S01]  /*0a50*/  IMAD.U32 R23, RZ, RZ, UR4 ;  /* 0x00000004ff177e24 */ /* 0x000fe2000f8e00ff */
[----:B--2---:R-:W-:Y:S01]  /*0a60*/  SHF.R.S32.HI R3, RZ, 0x1f, R0 ;  /* 0x0000001fff037819 */ /* 0x004fe20000011400 */
[----:B------:R-:W-:Y:S01]  /*0a70*/  UMOV UR4, URZ ;  /* 0x0000003f00047c82 */ /* 0x000fe20008000000 */
[----:B------:R-:W-:Y:S02]  /*0a80*/  IMAD.MOV.U32 R220, RZ, RZ, RZ ;  /* 0x000000ffffdc7224 */ /* 0x000fe400078e00ff */
[----:B------:R-:W-:-:S02]  /*0a90*/  LEA.HI R5, R3, R0, RZ, 0x7 ;  /* 0x0000000003057211 */ /* 0x000fc400078f38ff */
[-C--:B------:R-:W-:Y:S02]  /*0aa0*/  LEA.HI R2, R3, R0.reuse, RZ, 0x5 ;  /* 0x0000000003027211 */ /* 0x080fe400078f28ff */
[----:B------:R-:W-:Y:S02]  /*0ab0*/  LOP3.LUT R7, R5, 0xffffff80, RZ, 0xc0, !PT ;  /* 0xffffff8005077812 */ /* 0x000fe400078ec0ff */
[CC--:B------:R-:W-:Y:S01]  /*0ac0*/  LEA.HI R4, R3.reuse, R0.reuse, RZ, 0x4 ;  /* 0x0000000003047211 */ /* 0x0c0fe200078f20ff */
[----:B------:R-:W-:Y:S01]  /*0ad0*/  IMAD.SHL.U32 R2, R2, 0x20, RZ ;  /* 0x0000002002027824 */ /* 0x000fe200078e00ff */
[----:B------:R-:W-:Y:S01]  /*0ae0*/  LEA.HI R8, R3, R0, RZ, 0x2 ;  /* 0x0000000003087211 */ /* 0x000fe200078f10ff */
[----:B------:R-:W-:Y:S01]  /*0af0*/  IMAD.IADD R222, R0, 0x1, -R7 ;  /* 0x0000000100de7824 */ /* 0x000fe200078e0a07 */
[----:B------:R-:W-:Y:S02]  /*0b00*/  LOP3.LUT R9, R4, 0x3fffff0, RZ, 0xc0, !PT ;  /* 0x03fffff004097812 */ /* 0x000fe400078ec0ff */
[----:B------:R-:W-:-:S02]  /*0b10*/  LOP3.LUT R6, R2, 0xfffffc00, RZ, 0xc0, !PT ;  /* 0xfffffc0002067812 */ /* 0x000fc400078ec0ff */
[----:B------:R-:W-:Y:S01]  /*0b20*/  SHF.R.S32.HI R7, RZ, 0x1f, R222 ;  /* 0x0000001fff077819 */ /* 0x000fe200000114de */
[----:B------:R-:W-:Y:S01]  /*0b30*/  IMAD.IADD R9, R0, 0x1, -R9 ;  /* 0x0000000100097824 */ /* 0x000fe200078e0a09 */
[----:B------:R-:W-:Y:S02]  /*0b40*/  SHF.R.S32.HI R11, RZ, 0x4, R4 ;  /* 0x00000004ff0b7819 */ /* 0x000fe40000011404 */
[----:B------:R-:W-:Y:S01]  /*0b50*/  LEA.HI R2, R7, R222, RZ, 0x2 ;  /* 0x000000de07027211 */ /* 0x000fe200078f10ff */
[----:B------:R-:W-:Y:S01]  /*0b60*/  IMAD R9, R9, 0x40, R6 ;  /* 0x0000004009097824 */ /* 0x000fe200078e0206 */
[----:B------:R-:W-:Y:S02]  /*0b70*/  LEA.HI R221, R3, R0, RZ, 0x3 ;  /* 0x0000000003dd7211 */ /* 0x000fe400078f18ff */
[--C-:B------:R-:W-:Y:S02]  /*0b80*/  SHF.R.S32.HI R6, RZ, 0x2, R2.reuse ;  /* 0x00000002ff067819 */ /* 0x100fe40000011402 */
[----:B------:R-:W-:-:S02]  /*0b90*/  SHF.R.S32.HI R13, RZ, 0x1f, R2 ;  /* 0x0000001fff0d7819 */ /* 0x000fc40000011402 */
[----:B------:R-:W-:Y:S02]  /*0ba0*/  LEA.HI R4, R4, R11, RZ, 0x1 ;  /* 0x0000000b04047211 */ /* 0x000fe400078f08ff */
[----:B------:R-:W-:Y:S02]  /*0bb0*/  LOP3.LUT R3, R8, 0xfffffffc, RZ, 0xc0, !PT ;  /* 0xfffffffc08037812 */ /* 0x000fe400078ec0ff */
[----:B------:R-:W-:Y:S02]  /*0bc0*/  LEA.HI R13, R13, R6, RZ, 0x3 ;  /* 0x000000060d0d7211 */ /* 0x000fe400078f18ff */
[----:B------:R-:W-:Y:S01]  /*0bd0*/  SHF.R.S32.HI R226, RZ, 0x7, R5 ;  /* 0x00000007ffe27819 */ /* 0x000fe20000011405 */
[----:B------:R-:W-:Y:S01]  /*0be0*/  IMAD.IADD R8, R0, 0x1, -R3 ;  /* 0x0000000100087824 */ /* 0x000fe200078e0a03 */
[----:B------:R-:W-:Y:S02]  /*0bf0*/  LOP3.LUT R4, R4, 0x1ffffffe, RZ, 0xc0, !PT ;  /* 0x1ffffffe04047812 */ /* 0x000fe400078ec0ff */
[----:B------:R-:W-:-:S02]  /*0c00*/  LOP3.LUT R15, R221, 0xfffffff8, RZ, 0xc0, !PT ;  /* 0xfffffff8dd0f7812 */ /* 0x000fc400078ec0ff */
[----:B------:R-:W-:Y:S01]  /*0c10*/  LOP3.LUT R13, R13, 0xfffffff8, RZ, 0xc0, !PT ;  /* 0xfffffff80d0d7812 */ /* 0x000fe200078ec0ff */
[----:B------:R-:W-:Y:S01]  /*0c20*/  IMAD.IADD R4, R11, 0x1, -R4 ;  /* 0x000000010b047824 */ /* 0x000fe200078e0a04 */
[----:B------:R-:W-:Y:S01]  /*0c30*/  LEA.HI R7, R7, R222, RZ, 0x5 ;  /* 0x000000de07077211 */ /* 0x000fe200078f28ff */
[----:B------:R-:W-:Y:S01]  /*0c40*/  IMAD.IADD R22, R0, 0x1, -R15 ;  /* 0x0000000100167824 */ /* 0x000fe200078e0a0f */
[----:B------:R-:W-:Y:S01]  /*0c50*/  LEA.HI R5, R5, R226, RZ, 0x1 ;  /* 0x000000e205057211 */ /* 0x000fe200078f08ff */
[----:B------:R-:W-:Y:S01]  /*0c60*/  IMAD.IADD R6, R6, 0x1, -R13 ;  /* 0x0000000106067824 */ /* 0x000fe200078e0a0d */
[----:B------:R-:W-:Y:S01]  /*0c70*/  LEA.HI R0, R8, R8, RZ, 0x1 ;  /* 0x0000000808007211 */ /* 0x000fe200078f08ff */
[----:B------:R-:W-:Y:S01]  /*0c80*/  IMAD R229, R4, 0x8, R9 ;  /* 0x0000000804e57824 */ /* 0x000fe200078e0209 */
[----:B------:R-:W-:Y:S01]  /*0c90*/  SHF.R.S32.HI R7, RZ, 0x5, R7 ;  /* 0x00000005ff077819 */ /* 0x000fe20000011407 */
[----:B------:R-:W-:Y:S01]  /*0ca0*/  IMAD.SHL.U32 R18, R22, 0x8, RZ ;  /* 0x0000000816127824 */ /* 0x000fe200078e00ff */
[----:B------:R-:W-:-:S02]  /*0cb0*/  LOP3.LUT R5, R5, 0x3fffffe, RZ, 0xc0, !PT ;  /* 0x03fffffe05057812 */ /* 0x000fc400078ec0ff */
[----:B------:R-:W-:Y:S01]  /*0cc0*/  LOP3.LUT R3, R2, 0x7ffffffc, RZ, 0xc0, !PT ;  /* 0x7ffffffc02037812 */ /* 0x000fe200078ec0ff */
[----:B------:R-:W-:Y:S01]  /*0cd0*/  IMAD R6, R7, 0x10, R6 ;  /* 0x0000001007067824 */ /* 0x000fe200078e0206 */
[----:B------:R-:W-:Y:S01]  /*0ce0*/  LOP3.LUT R9, R0, 0x1ffffffe, RZ, 0xc0, !PT ;  /* 0x1ffffffe00097812 */ /* 0x000fe200078ec0ff */
[----:B------:R-:W-:Y:S01]  /*0cf0*/  IMAD.IADD R5, R226, 0x1, -R5 ;  /* 0x00000001e2057824 */ /* 0x000fe200078e0a05 */
[----:B------:R-:W-:Y:S01]  /*0d00*/  SHF.R.S32.HI R221, RZ, 0x3, R221 ;  /* 0x00000003ffdd7819 */ /* 0x000fe200000114dd */
[----:B------:R-:W-:Y:S02]  /*0d10*/  VIADD R19, R18, 0x40 ;  /* 0x0000004012137836 */ /* 0x000fe40000000000 */
[----:B------:R-:W-:Y:S02]  /*0d20*/  IMAD.IADD R3, R222, 0x1, -R3 ;  /* 0x00000001de037824 */ /* 0x000fe400078e0a03 */
[----:B------:R-:W-:Y:S01]  /*0d30*/  IMAD.IADD R228, R8, 0x1, -R9 ;  /* 0x0000000108e47824 */ /* 0x000fe200078e0a09 */
[----:B------:R-:W-:Y:S01]  /*0d40*/  SHF.R.S32.HI R231, RZ, 0x1f, R19 ;  /* 0x0000001fffe77819 */ /* 0x000fe20000011413 */
[----:B------:R-:W-:-:S02]  /*0d50*/  IMAD R227, R5, 0x40, R6 ;  /* 0x0000004005e37824 */ /* 0x000fc400078e0206 */
[----:B------:R-:W-:Y:S02]  /*0d60*/  IMAD R230, R3, R230, 0xb0 ;  /* 0x000000b003e67424 */ /* 0x000fe400078e02e6 */
[----:B------:R-:W-:Y:S02]  /*0d70*/  IMAD R228, R228, 0x8, R227 ;  /* 0x00000008e4e47824 */ /* 0x000fe400078e02e3 */
[----:B------:R-:W-:Y:S01]  /*0d80*/  IMAD.U32 R2, RZ, RZ, UR4 ;  /* 0x00000004ff027e24 */ /* 0x000fe2000f8e00ff */
[----:B---3--:R-:W-:-:S07]  /*0d90*/  LOP3.LUT R17, R10, 0x1, RZ, 0xfc, !PT ;  /* 0x000000010a117812 */ /* 0x008fce00078efcff */
.L_x_37:
[----:B0-----:R-:W0:Y:S01]  /*0da0*/  SHFL.IDX PT, R0, R226, RZ, 0x1f ;  /* 0x00001fffe2007589 */ /* 0x001e2200000e0000 */
[----:B-1----:R-:W1:Y:S01]  /*0db0*/  S2UR UR4, SR_CgaCtaId ;  /* 0x00000000000479c3 */ /* 0x002e620000008800 */
[----:B------:R-:W-:Y:S01]  /*0dc0*/  ULDC UR5, c[0x0][0xc38] ;  /* 0x00030e0000057ab9 */ /* 0x000fe20000000800 */
[----:B------:R-:W-:Y:S01]  /*0dd0*/  R2UR UR12, R23 ;  /* 0x00000000170c72ca */ /* 0x000fe200000e0000 */
[----:B------:R-:W-:Y:S01]  /*0de0*/  UISETP.NE.AND UP1, UPT, UR5, 0x1, UPT ;  /* 0x000000010500788c */ /* 0x000fe2000bf25270 */
[----:B------:R-:W-:Y:S01]  /*0df0*/  ULDC.64 UR6, c[0x0][0x418] ;  /* 0x0001060000067ab9 */ /* 0x000fe20000000a00 */
[----:B------:R-:W-:Y:S01]  /*0e00*/  UMOV UR61, 0x400 ;  /* 0x00000400003d7882 */ /* 0x000fe20000000000 */
[----:B------:R-:W-:Y:S02]  /*0e10*/  UISETP.NE.U32.AND UP0, UPT, UR6, URZ, UPT ;  /* 0x0000003f0600728c */ /* 0x000fe4000bf05070 */
[----:B------:R-:W2:Y:S01]  /*0e20*/  LDC R81, c[0x0][0x2f0] ;  /* 0x0000bc00ff517b82 */ /* 0x000ea20000000800 */
[----:B------:R-:W-:Y:S01]  /*0e30*/  ULDC UR5, c[0x0][0xc44] ;  /* 0x0003110000057ab9 */ /* 0x000fe20000000800 */
[----:B------:R-:W-:Y:S01]  /*0e40*/  ULDC UR6, c[0x0][0x424] ;  /* 0x0001090000067ab9 */ /* 0x000fe20000000800 */
[----:B------:R-:W-:-:S02]  /*0e50*/  UISETP.NE.AND.EX UP0, UPT, UR7, URZ, UPT, UP0 ;  /* 0x0000003f0700728c */ /* 0x000fc4000bf05300 */
[----:B------:R-:W-:Y:S02]  /*0e60*/  UISETP.NE.AND UP2, UPT, UR5, 0x1, UPT ;  /* 0x000000010500788c */ /* 0x000fe4000bf45270 */
[----:B------:R-:W-:Y:S01]  /*0e70*/  USEL UR6, UR6, 0x1, UP0 ;  /* 0x0000000106067887 */ /* 0x000fe20008000000 */
[----:B------:R-:W-:Y:S01]  /*0e80*/  @UP1 ULDC UR11, c[0x0][0xc40] ;  /* 0x00031000000b1ab9 */ /* 0x000fe20000000800 */
[----:B------:R-:W-:Y:S01]  /*0e90*/  UMOV UR13, UR12 ;  /* 0x0000000c000d7c82 */ /* 0x000fe20008000000 */
[----:B0-----:R-:W-:Y:S01]  /*0ea0*/  R2UR UR14, R0 ;  /* 0x00000000000e72ca */ /* 0x001fe200000e0000 */
[----:B-1----:R-:W-:-:S05]  /*0eb0*/  ULEA UR61, UR4, UR61, 0x18 ;  /* 0x0000003d043d7291 */ /* 0x002fca000f8ec03f */
[----:B------:R-:W-:Y:S01]  /*0ec0*/  @UP2 ULDC.64 UR8, c[0x0][0xc48] ;  /* 0x0003120000082ab9 */ /* 0x000fe20000000a00 */
[----:B------:R-:W-:Y:S01]  /*0ed0*/  @UP1 ULDC UR4, c[0x0][0xc3c] ;  /* 0x00030f0000041ab9 */ /* 0x000fe20000000800 */
[----:B------:R-:W-:Y:S02]  /*0ee0*/  UIADD3 UR10, UR61, 0x16400, URZ ;  /* 0x000164003d0a7890 */ /* 0x000fe4000fffe03f */
[----:B------:R-:W-:Y:S02]  /*0ef0*/  UIMAD.WIDE.U32 UR4, UR12, UR4, URZ ;  /* 0x000000040c0472a5 */ /* 0x000fe4000f8e003f */
[----:B------:R-:W-:Y:S01]  /*0f00*/  ULOP3.LUT UP0, URZ, UR10, 0x9f, URZ, 0xc0, !UPT ;  /* 0x0000009f0a3f7892 */ /* 0x000fe2000f80c03f */
[----:B--2---:R-:W-:Y:S01]  /*0f10*/  IMAD R81, R81, UR6, RZ ;  /* 0x0000000651517c24 */ /* 0x004fe2000f8e02ff */
[----:B------:R-:W-:Y:S02]  /*0f20*/  @UP1 USHF.R.U32.HI UR13, URZ, UR11, UR5 ;  /* 0x0000000b3f0d1299 */ /* 0x000fe40008011605 */
[----:B------:R-:W-:Y:S01]  /*0f30*/  ULEA.HI UR7, UR14, UR14, URZ, 0x1 ;  /* 0x0000000e0e077291 */ /* 0x000fe2000f8f083f */
[----:B------:R-:W-:Y:S01]  /*0f40*/  VIADD R0, R81, 0xaf ;  /* 0x000000af51007836 */ /* 0x000fe20000000000 */
[----:B------:R-:W-:Y:S01]  /*0f50*/  PLOP3.LUT P0, PT, PT, PT, UP0, 0x80, 0x0 ;  /* 0x000000000000781c */ /* 0x000fe20003f0f008 */
[----:B------:R-:W-:Y:S01]  /*0f60*/  UIMAD.WIDE.U32 UR4, UR13, UR8, URZ ;  /* 0x000000080d0472a5 */ /* 0x000fe2000f8e003f */
[----:B------:R-:W-:Y:S01]  /*0f70*/  IMAD.U32 R16, RZ, RZ, UR14 ;  /* 0x0000000eff107e24 */ /* 0x000fe2000f8e00ff */
[----:B------:R-:W-:Y:S01]  /*0f80*/  ULOP3.LUT UR7, UR7, 0x1e, URZ, 0xc0, !UPT ;  /* 0x0000001e07077892 */ /* 0x000fe2000f8ec03f */
[----:B------:R-:W-:Y:S01]  /*0f90*/  IMAD.HI R0, R0, 0x2e8ba2e9, RZ ;  /* 0x2e8ba2e900007827 */ /* 0x000fe200078e02ff */
[----:B------:R-:W-:Y:S01]  /*0fa0*/  UMOV UR6, UR13 ;  /* 0x0000000d00067c82 */ /* 0x000fe20008000000 */
[----:B------:R-:W-:-:S02]  /*0fb0*/  @UP2 USHF.R.U32.HI UR6, URZ, UR9, UR5 ;  /* 0x000000093f062299 */ /* 0x000fc40008011605 */
[----:B------:R-:W-:Y:S01]  /*0fc0*/  UIADD3 UR7, UR14, -UR7, URZ ;  /* 0x800000070e077290 */ /* 0x000fe2000fffe03f */
[----:B------:R-:W-:Y:S01]  /*0fd0*/  SHF.R.U32.HI R3, RZ, 0x1f, R0 ;  /* 0x0000001fff037819 */ /* 0x000fe20000011600 */
[----:B------:R-:W-:Y:S01]  /*0fe0*/  UMOV UR4, UR12 ;  /* 0x0000000c00047c82 */ /* 0x000fe20008000000 */
[----:B------:R-:W-:Y:S01]  /*0ff0*/  IMAD.U32 R225, RZ, RZ, UR13 ;  /* 0x0000000dffe17e24 */ /* 0x000fe2000f8e00ff */
[----:B------:R-:W-:Y:S01]  /*1000*/  ULEA UR7, UR7, UR10, 0xd ;  /* 0x0000000a07077291 */ /* 0x000fe2000f8e683f */
[----:B------:R-:W-:Y:S01]  /*1010*/  IMAD.U32 R224, RZ, RZ, UR6 ;  /* 0x00000006ffe07e24 */ /* 0x000fe2000f8e00ff */
[----:B------:R-:W-:Y:S01]  /*1020*/  LEA.HI.SX32 R120, R0, R3, 0x1b ;  /* 0x0000000300787211 */ /* 0x000fe200078fdaff */
[----:B------:R-:W-:Y:S01]  /*1030*/  IMAD.U32 R223, RZ, RZ, UR4 ;  /* 0x00000004ffdf7e24 */ /* 0x000fe2000f8e00ff */
[----:B------:R-:W-:-:S04]  /*1040*/  USHF.R.U32.HI UR7, URZ, 0x4, UR7 ;  /* 0x000000043f077899 */ /* 0x000fc80008011607 */
[----:B------:R-:W-:Y:S01]  /*1050*/  ULOP3.LUT UR36, UR7, 0x3fff, URZ, 0xc0, !UPT ;  /* 0x00003fff07247892 */ /* 0x000fe2000f8ec03f */
[----:B---3-5:R-:W-:Y:S11]  /*1060*/  @!P0 BRA `(.L_x_9) ;  /* 0x0000000000408947 */ /* 0x028ff60003800000 */
[----:B------:R-:W-:Y:S01]  /*1070*/  MOV R0, 0x0 ;  /* 0x0000000000007802 */ /* 0x000fe20000000f00 */
[----:B------:R-:W-:Y:S01]  /*1080*/  ULDC.64 UR4, c[0x4][0xa0] ;  /* 0x0100280000047ab9 */ /* 0x000fe20000000a00 */
[----:B------:R-:W-:Y:S01]  /*1090*/  ULDC.64 UR6, c[0x4][0x40] ;  /* 0x0100100000067ab9 */ /* 0x000fe20000000a00 */
[----:B------:R-:W-:Y:S01]  /*10a0*/  IMAD.U32 R4, RZ, RZ, UR4 ;  /* 0x00000004ff047e24 */ /* 0x000fe2000f8e00ff */
[----:B------:R0:W1:Y:S01]  /*10b0*/  LDC.64 R14, c[0x4][R0] ;  /* 0x01000000000e7b82 */ /* 0x0000620000000a00 */
[----:B------:R-:W-:Y:S01]  /*10c0*/  IMAD.U32 R5, RZ, RZ, UR5 ;  /* 0x00000005ff057e24 */ /* 0x000fe2000f8e00ff */
[----:B------:R-:W-:Y:S01]  /*10d0*/  ULDC.64 UR4, c[0x4][0xa8] ;  /* 0x01002a0000047ab9 */ /* 0x000fe20000000a00 */
[----:B------:R-:W-:Y:S02]  /*10e0*/  IMAD.U32 R10, RZ, RZ, UR6 ;  /* 0x00000006ff0a7e24 */ /* 0x000fe4000f8e00ff */
[----:B------:R-:W-:Y:S02]  /*10f0*/  IMAD.U32 R6, RZ, RZ, UR4 ;  /* 0x00000004ff067e24 */ /* 0x000fe4000f8e00ff */
[----:B------:R-:W-:-:S02]  /*1100*/  IMAD.U32 R7, RZ, RZ, UR5 ;  /* 0x00000005ff077e24 */ /* 0x000fc4000f8e00ff */
[----:B------:R-:W-:Y:S02]  /*1110*/  IMAD.U32 R11, RZ, RZ, UR7 ;  /* 0x00000007ff0b7e24 */ /* 0x000fe4000f8e00ff */
[----:B------:R-:W-:Y:S02]  /*1120*/  IMAD.MOV.U32 R8, RZ, RZ, 0x70 ;  /* 0x00000070ff087424 */ /* 0x000fe400078e00ff */
[----:B------:R-:W-:Y:S02]  /*1130*/  IMAD.MOV.U32 R12, RZ, RZ, 0x1 ;  /* 0x00000001ff0c7424 */ /* 0x000fe400078e00ff */
[----:B0-----:R-:W-:-:S07]  /*1140*/  IMAD.MOV.U32 R13, RZ, RZ, RZ ;  /* 0x000000ffff0d7224 */ /* 0x001fce00078e00ff */
[----:B------:R-:W-:-:S07]  /*1150*/  LEPC R20, `(.L_x_9) ;  /* 0x000000001014794e */ /* 0x000fce0000000000 */
[----:B-1----:R-:W-:Y:S05]  /*1160*/  CALL.ABS.NOINC R14 ;  /* 0x000000000e007343 */ /* 0x002fea0003c00000 */
.L_x_9:
[----:B------:R-:W-:Y:S02]  /*1170*/  LOP3.LUT R0, R220, 0x1, RZ, 0xc0, !PT ;  /* 0x00000001dc007812 */ /* 0x000fe400078ec0ff */
[----:B------:R-:W-:Y:S02]  /*1180*/  ISETP.NE.AND P0, PT, R17, 0x3, PT ;  /* 0x000000031100780c */ /* 0x000fe40003f05270 */
[----:B------:R-:W-:-:S04]  /*1190*/  SHF.L.U32 R0, R0, 0x1f, RZ ;  /* 0x0000001f00007819 */ /* 0x000fc800000006ff */
[----:B------:R-:W0:Y:S02]  /*11a0*/  SYNCS.PHASECHK.TRANS64.TRYWAIT P1, [UR61+0x34800], R0 ;  /* 0x03480000ff0075a7 */ /* 0x000e24000802017d */
[----:B0-----:R-:W-:Y:S05]  /*11b0*/  @!P1 BRA `(.L_x_10) ;  /* 0x000000f800749947 */ /* 0x001fea0003800000 */
.L_x_124:
[----:B------:R-:W-:Y:S05]  /*11c0*/  @!P0 BRA `(.L_x_11) ;  /* 0x0000000000048947 */ /* 0x000fea0003800000 */
[----:B------:R-:W-:Y:S01]  /*11d0*/  BPT.TRAP 0x1 ;  /* 0x000000040000795c */ /* 0x000fe20000300000 */
.L_x_11:
[----:B------:R-:W-:Y:S01]  /*11e0*/  R2UR UR4, R2 ;  /* 0x00000000020472ca */ /* 0x000fe200000e0000 */
[----:B------:R-:W-:-:S05]  /*11f0*/  IMAD.U32 R11, RZ, RZ, UR60 ;  /* 0x0000003cff0b7e24 */ /* 0x000fca000f8e00ff */
[----:B------:R-:W-:-:S07]  /*1200*/  LEA R11, R11, UR61, 0x3 ;  /* 0x0000003d0b0b7c11 */ /* 0x000fce000f8e18ff */
[----:B0-----:R-:W-:-:S05]  /*1210*/  IMAD.U32 R0, RZ, RZ, UR4 ;  /* 0x00000004ff007e24 */ /* 0x001fca000f8e00ff */
[----:B------:R-:W-:-:S04]  /*1220*/  SHF.L.U32 R0, R0, 0x1f, RZ ;  /* 0x0000001f00007819 */ /* 0x000fc800000006ff */
[----:B------:R0:W1:Y:S01]  /*1230*/  SYNCS.PHASECHK.TRANS64.TRYWAIT P2, [R11+URZ+0x34830], R0 ;  /* 0x034830000b0075a7 */ /* 0x000062000804017f */
[----:B------:R-:W-:Y:S05]  /*1240*/  @!P0 BRA `(.L_x_12) ;  /* 0x0000000000048947 */ /* 0x000fea0003800000 */
[----:B------:R-:W-:Y:S01]  /*1250*/  BPT.TRAP 0x1 ;  /* 0x000000040000795c */ /* 0x000fe20000300000 */
.L_x_12:
[----:B------:R-:W2:Y:S01]  /*1260*/  S2R R3, SR_TID.X ;  /* 0x0000000000037919 */ /* 0x000ea20000002100 */
[----:B------:R-:W-:Y:S01]  /*1270*/  IMAD.MOV.U32 R87, RZ, RZ, RZ ;  /* 0x000000ffff577224 */ /* 0x000fe200078e00ff */
[----:B--2---:R-:W-:-:S04]  /*1280*/  LOP3.LUT R3, R3, 0x7f, RZ, 0xc0, !PT ;  /* 0x0000007f03037812 */ /* 0x004fc800078ec0ff */
[----:B------:R-:W-:Y:S01]  /*1290*/  ISETP.NE.AND P1, PT, R3, RZ, PT ;  /* 0x000000ff0300720c */ /* 0x000fe20003f25270 */
[----:B-1----:R-:W-:-:S12]  /*12a0*/  @P2 BRA `(.L_x_13) ;  /* 0x0000000000082947 */ /* 0x002fd80003800000 */
[----:B------:R-:W1:Y:S02]  /*12b0*/  SYNCS.PHASECHK.TRANS64.TRYWAIT P2, [R11+URZ+0x34830], R0 ;  /* 0x034830000b0075a7 */ /* 0x000e64000804017f */
[----:B-1----:R-:W-:Y:S05]  /*12c0*/  @!P2 BRA `(.L_x_14) ;  /* 0x000000f80048a947 */ /* 0x002fea0003800000 */
.L_x_13:
[----:B------:R-:W-:Y:S05]  /*12d0*/  WARPSYNC.ALL ;  /* 0x0000000000007948 */ /* 0x000fea0003800000 */
[----:B------:R-:W-:Y:S01]  /*12e0*/  UIADD3 UR4, UR61, 0x1e400, URZ ;  /* 0x0001e4003d047890 */ /* 0x000fe2000fffe03f */
[----:B------:R-:W-:Y:S01]  /*12f0*/  WARPGROUP.ARRIVE ;  /* 0x00000000000079c5 */ /* 0x000fe20000000000 */
[----:B------:R-:W-:Y:S01]  /*1300*/  ULOP3.LUT UR25, UR36, 0x10000, URZ, 0xfc, !UPT ;  /* 0x0001000024197892 */ /* 0x000fe2000f8efc3f */
[----:B------:R-:W-:Y:S01]  /*1310*/  IMAD.IADD R13, R230, 0x1, R81 ;  /* 0x00000001e60d7824 */ /* 0x000fe200078e0251 */
[----:B------:R-:W-:Y:S01]  /*1320*/  USHF.R.U32.HI UR4, URZ, 0x4, UR4 ;  /* 0x000000043f047899 */ /* 0x000fe20008011604 */
[----:B------:R-:W-:Y:S01]  /*1330*/  P2R R21, PR, RZ, 0x2 ;  /* 0x00000002ff157803 */ /* 0x000fe20000000000 */
[----:B------:R-:W-:Y:S01]  /*1340*/  UMOV UR7, 0x40000040 ;  /* 0x4000004000077882 */ /* 0x000fe20000000000 */
[----:B------:R-:W-:Y:S01]  /*1350*/  UMOV UR15, 0x40000040 ;  /* 0x40000040000f7882 */ /* 0x000fe20000000000 */
[----:B------:R-:W-:Y:S01]  /*1360*/  ULOP3.LUT UR4, UR4, 0x3fff, URZ, 0xc0, !UPT ;  /* 0x00003fff04047892 */ /* 0x000fe2000f8ec03f */
[----:B------:R-:W-:Y:S01]  /*1370*/  IMAD R13, R120, -0xb0, R13 ;  /* 0xffffff50780d7824 */ /* 0x000fe200078e020d */
[----:B------:R-:W-:Y:S01]  /*1380*/  UMOV UR11, 0x40000040 ;  /* 0x40000040000b7882 */ /* 0x000fe20000000000 */
[----:B------:R-:W-:Y:S01]  /*1390*/  UMOV UR19, 0x40000040 ;  /* 0x4000004000137882 */ /* 0x000fe20000000000 */
[----:B------:R-:W-:Y:S01]  /*13a0*/  ULOP3.LUT UR5, UR4, 0x10000, URZ, 0xfc, !UPT ;  /* 0x0001000004057892 */ /* 0x000fe2000f8efc3f */
[----:B------:R-:W-:Y:S01]  /*13b0*/  P2R R15, PR, RZ, 0x1 ;  /* 0x00000001ff0f7803 */ /* 0x000fe20000000000 */
[----:B------:R-:W-:Y:S01]  /*13c0*/  UMOV UR23, 0x40000040 ;  /* 0x4000004000177882 */ /* 0x000fe20000000000 */
[----:B------:R-:W-:Y:S01]  /*13d0*/  UMOV UR4, UR25 ;  /* 0x0000001900047c82 */ /* 0x000fe20008000000 */
[----:B------:R-:W-:Y:S01]  /*13e0*/  UIMAD UR24, UR60, 0xb00, UR5 ;  /* 0x00000b003c1878a4 */ /* 0x000fe2000f8e0205 */
[----:B------:R-:W-:Y:S01]  /*13f0*/  IMAD.U32 R8, RZ, RZ, UR4 ;  /* 0x00000004ff087e24 */ /* 0x000fe2000f8e00ff */
[----:B------:R-:W-:Y:S01]  /*1400*/  UMOV UR40, UR4 ;  /* 0x0000000400287c82 */ /* 0x000fe20008000000 */
[----:B01----:R-:W-:Y:S01]  /*1410*/  IMAD.U32 R0, RZ, RZ, UR5 ;  /* 0x00000005ff007e24 */ /* 0x003fe2000f8e00ff */
[----:B------:R-:W-:Y:S01]  /*1420*/  UMOV UR5, 0x40000040 ;  /* 0x4000004000057882 */ /* 0x000fe20000000000 */
[----:B------:R-:W-:Y:S01]  /*1430*/  UIADD3 UR14, UR24, 0x80, URZ ;  /* 0x00000080180e7890 */ /* 0x000fe2000fffe03f */
[----:B------:R-:W-:Y:S01]  /*1440*/  IMAD.U32 R9, RZ, RZ, UR5 ;  /* 0x00000005ff097e24 */ /* 0x000fe2000f8e00ff */
[----:B------:R-:W-:Y:S01]  /*1450*/  UMOV UR6, UR24 ;  /* 0x0000001800067c82 */ /* 0x000fe20008000000 */
[----:B------:R-:W-:Y:S01]  /*1460*/  UMOV UR41, UR5 ;  /* 0x0000000500297c82 */ /* 0x000fe20008000000 */
[----:B------:R-:W-:Y:S01]  /*1470*/  HGMMA.64x16x16.F32 R112, gdesc[UR4], RZ, !UPT, gsb0 ;  /* 0x00200000047079f0 */ /* 0x000fe2000c0008ff */
[----:B------:R-:W-:Y:S01]  /*1480*/  UMOV UR12, UR40 ;  /* 0x00000028000c7c82 */ /* 0x000fe20008000000 */
[----:B------:R-:W-:Y:S01]  /*1490*/  UMOV UR13, UR41 ;  /* 0x00000029000d7c82 */ /* 0x000fe20008000000 */
[----:B------:R-:W-:Y:S01]  /*14a0*/  UIADD3 UR6, UR24, 0x100, URZ ;  /* 0x0000010018067890 */ /* 0x000fe2000fffe03f */
[C---:B------:R-:W-:Y:S01]  /*14b0*/  ISETP.GT.AND P2, PT, R13.reuse, RZ, PT ;  /* 0x000000ff0d00720c */ /* 0x040fe20003f44270 */
[----:B------:R-:W-:Y:S01]  /*14c0*/  UMOV UR4, UR40 ;  /* 0x0000002800047c82 */ /* 0x000fe20008000000 */
[----:B------:R-:W-:Y:S01]  /*14d0*/  UMOV UR5, UR41 ;  /* 0x0000002900057c82 */ /* 0x000fe20008000000 */
[----:B------:R-:W-:Y:S01]  /*14e0*/  UMOV UR7, 0x40000040 ;  /* 0x4000004000077882 */ /* 0x000fe20000000000 */
[----:B------:R-:W-:Y:S01]  /*14f0*/  UIADD3 UR10, UR24, 0x180, URZ ;  /* 0x00000180180a7890 */ /* 0x000fe2000fffe03f */
[C---:B------:R-:W-:Y:S01]  /*1500*/  ISETP.GT.AND P3, PT, R13.reuse, 0x1, PT ;  /* 0x000000010d00780c */ /* 0x040fe20003f64270 */
[----:B------:R-:W-:Y:S01]  /*1510*/  UMOV UR8, UR40 ;  /* 0x0000002800087c82 */ /* 0x000fe20008000000 */
[----:B------:R-:W-:Y:S01]  /*1520*/  UMOV UR9, UR41 ;  /* 0x0000002900097c82 */ /* 0x000fe20008000000 */
        /* <DEDUP_REMOVED lines=12> */
[----:B------:R-:W-:Y:S01]  /*15f0*/  UMOV UR31, 0x40000040 ;  /* 0x40000040001f7882 */ /* 0x000fe20000000000 */
[----:B------:R-:W-:Y:S01]  /*1600*/  UIADD3 UR34, UR24, 0x400, URZ ;  /* 0x0000040018227890 */ /* 0x000fe2000fffe03f */
[C---:B------:R-:W-:Y:S01]  /*1610*/  ISETP.GT.AND P1, PT, R13.reuse, 0x89, PT ;  /* 0x000000890d00780c */ /* 0x040fe20003f24270 */
[----:B------:R-:W-:Y:S01]  /*1620*/  UMOV UR32, UR40 ;  /* 0x0000002800207c82 */ /* 0x000fe20008000000 */
[----:B------:R-:W-:Y:S01]  /*1630*/  UMOV UR33, UR41 ;  /* 0x0000002900217c82 */ /* 0x000fe20008000000 */
[----:B------:R-:W-:Y:S01]  /*1640*/  UMOV UR35, 0x40000040 ;  /* 0x4000004000237882 */ /* 0x000fe20000000000 */
[----:B------:R-:W-:Y:S01]  /*1650*/  UIADD3 UR38, UR24, 0x480, URZ ;  /* 0x0000048018267890 */ /* 0x000fe2000fffe03f */
[----:B------:R-:W-:Y:S01]  /*1660*/  ISETP.GT.AND P0, PT, R13, 0x90, PT ;  /* 0x000000900d00780c */ /* 0x000fe20003f04270 */
[----:B------:R-:W-:Y:S01]  /*1670*/  UMOV UR36, UR40 ;  /* 0x0000002800247c82 */ /* 0x000fe20008000000 */
[----:B------:R-:W-:Y:S01]  /*1680*/  UMOV UR37, UR41 ;  /* 0x0000002900257c82 */ /* 0x000fe20008000000 */
[----:B------:R-:W-:Y:S01]  /*1690*/  UMOV UR39, 0x40000040 ;  /* 0x4000004000277882 */ /* 0x000fe20000000000 */
[----:B------:R-:W-:Y:S01]  /*16a0*/  UIADD3 UR26, UR25, 0x2, URZ ;  /* 0x00000002191a7890 */ /* 0x000fe2000fffe03f */
[--C-:B------:R-:W-:Y:S01]  /*16b0*/  IMAD.MOV.U32 R85, RZ, RZ, R87.reuse ;  /* 0x000000ffff557224 */ /* 0x100fe200078e0057 */
[----:B------:R-:W-:Y:S01]  /*16c0*/  UIADD3 UR42, UR24, 0xa00, URZ ;  /* 0x00000a00182a7890 */ /* 0x000fe2000fffe03f */
[----:B------:R-:W-:Y:S01]  /*16d0*/  IMAD.MOV.U32 R83, RZ, RZ, R87 ;  /* 0x000000ffff537224 */ /* 0x000fe200078e0057 */
[----:B------:R-:W-:Y:S01]  /*16e0*/  UMOV UR43, 0x40000040 ;  /* 0x40000040002b7882 */ /* 0x000fe20000000000 */
[----:B------:R-:W-:Y:S01]  /*16f0*/  UIADD3 UR46, UR24, 0x682, URZ ;  /* 0x00000682182e7890 */ /* 0x000fe2000fffe03f */
[----:B------:R-:W-:Y:S01]  /*1700*/  UMOV UR47, 0x40000040 ;  /* 0x40000040002f7882 */ /* 0x000fe20000000000 */
[----:B------:R-:W-:Y:S01]  /*1710*/  UIADD3 UR50, UR24, 0x684, URZ ;  /* 0x0000068418327890 */ /* 0x000fe2000fffe03f */
[----:B------:R-:W-:Y:S01]  /*1720*/  UMOV UR51, 0x40000040 ;  /* 0x4000004000337882 */ /* 0x000fe20000000000 */
[----:B------:R-:W-:-:S02]  /*1730*/  WARPGROUP.DEPBAR.LE gsb0, 0x0 ;  /* 0x00008000000079c5 */ /* 0x000fc40000010000 */
[----:B------:R-:W-:-:S06]  /*1740*/  WARPGROUP.ARRIVE ;  /* 0x00000000000079c5 */ /* 0x000fcc0000000000 */
[----:B------:R-:W-:Y:S01]  /*1750*/  HGMMA.64x16x16.F32 R104, gdesc[UR12], RZ, !UPT, gsb0 ;  /* 0x002000000c6879f0 */ /* 0x000fe2000c0008ff */
[----:B------:R-:W-:Y:S01]  /*1760*/  UIADD3 UR14, UR24, 0x200, URZ ;  /* 0x00000200180e7890 */ /* 0x000fe2000fffe03f */
[----:B------:R-:W-:Y:S01]  /*1770*/  UMOV UR12, UR40 ;  /* 0x00000028000c7c82 */ /* 0x000fe20008000000 */
[----:B------:R-:W-:Y:S01]  /*1780*/  UMOV UR13, UR41 ;  /* 0x00000029000d7c82 */ /* 0x000fe20008000000 */
[----:B------:R-:W-:Y:S01]  /*1790*/  UMOV UR15, 0x40000040 ;  /* 0x40000040000f7882 */ /* 0x000fe20000000000 */
[----:B------:R-:W-:Y:S02]  /*17a0*/  WARPGROUP.DEPBAR.LE gsb0, 0x0 ;  /* 0x00008000000079c5 */ /* 0x000fe40000010000 */
        /* <DEDUP_REMOVED lines=9> */
[----:B------:R-:W-:Y:S02]  /*1840*/  UIADD3 UR8, UR24, 0x2, URZ ;  /* 0x0000000218087890 */ /* 0x000fe4000fffe03f */
[----:B------:R-:W-:Y:S01]  /*1850*/  UIADD3 UR10, UR24, 0x182, URZ ;  /* 0x00000182180a7890 */ /* 0x000fe2000fffe03f */
[----:B------:R-:W-:Y:S01]  /*1860*/  UMOV UR11, 0x40000040 ;  /* 0x40000040000b7882 */ /* 0x000fe20000000000 */
[----:B------:R-:W-:Y:S02]  /*1870*/  WARPGROUP.DEPBAR.LE gsb0, 0x0 ;  /* 0x00008000000079c5 */ /* 0x000fe40000010000 */
[----:B------:R-:W-:-:S06]  /*1880*/  WARPGROUP.ARRIVE ;  /* 0x00000000000079c5 */ /* 0x000fcc0000000000 */
[----:B------:R-:W-:Y:S01]  /*1890*/  HGMMA.64x16x16.F32 R72, gdesc[UR12], RZ, !UPT, gsb0 ;  /* 0x002000000c4879f0 */ /* 0x000fe2000c0008ff */
[----:B------:R-:W-:Y:S01]  /*18a0*/  UMOV UR12, UR26 ;  /* 0x0000001a000c7c82 */ /* 0x000fe20008000000 */
[----:B------:R-:W-:Y:S01]  /*18b0*/  UMOV UR13, 0x40000040 ;  /* 0x40000040000d7882 */ /* 0x000fe20000000000 */
[----:B------:R-:W-:Y:S01]  /*18c0*/  UMOV UR14, UR8 ;  /* 0x00000008000e7c82 */ /* 0x000fe20008000000 */
[----:B------:R-:W-:Y:S01]  /*18d0*/  UMOV UR15, 0x40000040 ;  /* 0x40000040000f7882 */ /* 0x000fe20000000000 */
[----:B------:R-:W-:Y:S01]  /*18e0*/  UMOV UR40, UR12 ;  /* 0x0000000c00287c82 */ /* 0x000fe20008000000 */
[----:B------:R-:W-:Y:S01]  /*18f0*/  UMOV UR41, UR13 ;  /* 0x0000000d00297c82 */ /* 0x000fe20008000000 */
[----:B------:R-:W-:Y:S01]  /*1900*/  IMAD.U32 R6, RZ, RZ, UR12 ;  /* 0x0000000cff067e24 */ /* 0x000fe2000f8e00ff */
[----:B------:R-:W-:Y:S01]  /*1910*/  UMOV UR8, UR40 ;  /* 0x0000002800087c82 */ /* 0x000fe20008000000 */
[----:B------:R-:W-:Y:S01]  /*1920*/  IMAD.U32 R7, RZ, RZ, UR13 ;  /* 0x0000000dff077e24 */ /* 0x000fe2000f8e00ff */
[----:B------:R-:W-:Y:S01]  /*1930*/  UMOV UR9, UR41 ;  /* 0x0000002900097c82 */ /* 0x000fe20008000000 */
[----:B------:R-:W-:Y:S01]  /*1940*/  UIADD3 UR26, UR25, 0x4, URZ ;  /* 0x00000004191a7890 */ /* 0x000fe2000fffe03f */
        /* <DEDUP_REMOVED lines=44> */
[----:B------:R-:W-:Y:S01]  /*1c10*/  HGMMA.64x16x16.F32 R112, gdesc[UR12], R112, gsb0 ;  /* 0x002000000c7079f0 */ /* 0x000fe20008000870 */
        /* <DEDUP_REMOVED lines=21> */
[----:B------:R-:W-:Y:S02]  /*1d70*/  UIADD3 UR8, UR24, 0x4, URZ ;  /* 0x0000000418087890 */ /* 0x000fe4000fffe03f */
[----:B------:R-:W-:Y:S01]  /*1d80*/  UIADD3 UR10, UR24, 0x184, URZ ;  /* 0x00000184180a7890 */ /* 0x000fe2000fffe03f */
[----:B------:R-:W-:Y:S01]  /*1d90*/  UMOV UR11, 0x40000040 ;  /* 0x40000040000b7882 */ /* 0x000fe20000000000 */
[----:B------:R-:W-:Y:S02]  /*1da0*/  WARPGROUP.DEPBAR.LE gsb0, 0x0 ;  /* 0x00008000000079c5 */ /* 0x000fe40000010000 */
[----:B------:R-:W-:-:S06]  /*1db0*/  WARPGROUP.ARRIVE ;  /* 0x00000000000079c5 */ /* 0x000fcc0000000000 */
[----:B------:R-:W-:Y:S01]  /*1dc0*/  HGMMA.64x16x16.F32 R72, gdesc[UR12], R72, gsb0 ;  /* 0x002000000c4879f0 */ /* 0x000fe20008000848 */
        /* <DEDUP_REMOVED lines=131> */
[----:B------:R-:W-:Y:S01]  /*2600*/  UIADD3 UR26, UR25, 0x400, URZ ;  /* 0x00000400191a7890 */ /* 0x000fe2000fffe03f */
[----:B------:R-:W-:-:S02]  /*2610*/  WARPGROUP.DEPBAR.LE gsb0, 0x0 ;  /* 0x00008000000079c5 */ /* 0x000fc40000010000 */
        /* <DEDUP_REMOVED lines=21> */
[----:B------:R-:W-:Y:S01]  /*2770*/  UMOV UR9, 0x40000040 ;  /* 0x4000004000097882 */ /* 0x000fe20000000000 */
[----:B------:R-:W-:Y:S01]  /*2780*/  UMOV UR11, 0x40000040 ;  /* 0x40000040000b7882 */ /* 0x000fe20000000000 */
[----:B------:R-:W-:Y:S01]  /*2790*/  UMOV UR40, UR8 ;  /* 0x0000000800287c82 */ /* 0x000fe20008000000 */
[----:B------:R-:W-:Y:S01]  /*27a0*/  UMOV UR41, UR9 ;  /* 0x0000000900297c82 */ /* 0x000fe20008000000 */
        /* <DEDUP_REMOVED lines=72> */
[----:B------:R-:W-:Y:S01]  /*2c30*/  UIADD3 UR6, UR25, 0x404, URZ ;  /* 0x0000040419067890 */ /* 0x000fe2000fffe03f */
        /* <DEDUP_REMOVED lines=44> */
[----:B------:R-:W-:Y:S03]  /*2f00*/  HGMMA.64x16x16.F32 R24, gdesc[UR8], R24, gsb0 ;  /* 0x00200000081879f0 */ /* 0x000fe60008000818 */
        /* <DEDUP_REMOVED lines=84> */
[----:B------:R-:W-:Y:S03]  /*3450*/  HGMMA.64x16x16.F32 R96, gdesc[UR48], R96, gsb0 ;  /* 0x00200000306079f0 */ /* 0x000fe60008000860 */
        /* <DEDUP_REMOVED lines=15> */
[----:B------:R-:W-:Y:S01]  /*3550*/  UIADD3 UR6, UR24, 0xa06, URZ ;  /* 0x00000a0618067890 */ /* 0x000fe2000fffe03f */
        /* <DEDUP_REMOVED lines=21> */
[----:B------:R-:W-:Y:S01]  /*36b0*/  WARPGROUP.ARRIVE ;  /* 0x00000000000079c5 */ /* 0x000fe20000000000 */
[----:B------:R-:W-:Y:S02]  /*36c0*/  FSEL R112, R112, -INF , P2 ;  /* 0xff80000070707808 */ /* 0x000fe40001000000 */
[----:B------:R-:W-:Y:S02]  /*36d0*/  FSEL R113, R113, -INF , P3 ;  /* 0xff80000071717808 */ /* 0x000fe40001800000 */
[----:B------:R-:W-:Y:S01]  /*36e0*/  FSEL R116, R116, -INF , P4 ;  /* 0xff80000074747808 */ /* 0x000fe20002000000 */
[----:B------:R-:W-:Y:S01]  /*36f0*/  HGMMA.64x16x16.F32 R104, gdesc[UR20], R104, gsb0 ;  /* 0x00200000146879f0 */ /* 0x000fe20008000868 */
[----:B------:R-:W-:Y:S01]  /*3700*/  UIADD3 UR22, UR24, 0x686, URZ ;  /* 0x0000068618167890 */ /* 0x000fe2000fffe03f */
[----:B------:R-:W-:Y:S01]  /*3710*/  FMNMX.FTZ R3, R112, R113, !PT ;  /* 0x0000007170037209 */ /* 0x000fe20007810000 */
[----:B------:R-:W-:Y:S01]  /*3720*/  UMOV UR23, 0x40000040 ;  /* 0x4000004000177882 */ /* 0x000fe20000000000 */
[----:B------:R-:W-:-:S02]  /*3730*/  FSEL R114, R114, -INF , P2 ;  /* 0xff80000072727808 */ /* 0x000fc40001000000 */
[----:B------:R-:W-:Y:S02]  /*3740*/  FSEL R122, R117, -INF , P5 ;  /* 0xff800000757a7808 */ /* 0x000fe40002800000 */
[----:B------:R-:W-:Y:S02]  /*3750*/  ISETP.GT.AND P2, PT, R13, 0x10, PT ;  /* 0x000000100d00780c */ /* 0x000fe40003f44270 */
[----:B------:R-:W-:Y:S02]  /*3760*/  FMNMX.FTZ R3, R116, R3, !PT ;  /* 0x0000000374037209 */ /* 0x000fe40007810000 */
[----:B------:R-:W-:Y:S02]  /*3770*/  FSEL R115, R115, -INF , P3 ;  /* 0xff80000073737808 */ /* 0x000fe40001800000 */
[----:B------:R-:W-:Y:S02]  /*3780*/  ISETP.GT.AND P3, PT, R13, 0x11, PT ;  /* 0x000000110d00780c */ /* 0x000fe40003f64270 */
[----:B------:R-:W-:-:S02]  /*3790*/  FMNMX.FTZ R3, R122, R3, !PT ;  /* 0x000000037a037209 */ /* 0x000fc40007810000 */
[----:B------:R-:W-:Y:S02]  /*37a0*/  FSEL R118, R118, -INF , P4 ;  /* 0xff80000076767808 */ /* 0x000fe40002000000 */
[----:B------:R-:W-:Y:S02]  /*37b0*/  ISETP.GT.AND P4, PT, R13, 0x18, PT ;  /* 0x000000180d00780c */ /* 0x000fe40003f84270 */
[----:B------:R-:W-:Y:S02]  /*37c0*/  FSEL R12, R119, -INF , P5 ;  /* 0xff800000770c7808 */ /* 0x000fe40002800000 */
[----:B------:R-:W-:Y:S01]  /*37d0*/  ISETP.GT.AND P5, PT, R13, 0x19, PT ;  /* 0x000000190d00780c */ /* 0x000fe20003fa4270 */
[----:B------:R-:W-:Y:S02]  /*37e0*/  WARPGROUP.DEPBAR.LE gsb0, 0x0 ;  /* 0x00008000000079c5 */ /* 0x000fe40000010000 */
[----:B------:R-:W-:Y:S01]  /*37f0*/  WARPGROUP.ARRIVE ;  /* 0x00000000000079c5 */ /* 0x000fe20000000000 */
[----:B------:R-:W-:-:S02]  /*3800*/  FSEL R104, R104, -INF , P2 ;  /* 0xff80000068687808 */ /* 0x000fc40001000000 */
[----:B------:R-:W-:Y:S02]  /*3810*/  FSEL R124, R105, -INF , P3 ;  /* 0xff800000697c7808 */ /* 0x000fe40001800000 */
[----:B------:R-:W-:Y:S01]  /*3820*/  FMNMX.FTZ R3, R104, R3, !PT ;  /* 0x0000000368037209 */ /* 0x000fe20007810000 */
[----:B------:R-:W-:Y:S01]  /*3830*/  HGMMA.64x16x16.F32 R96, gdesc[UR20], R96, gsb0 ;  /* 0x00200000146079f0 */ /* 0x000fe20008000860 */
[----:B------:R-:W-:Y:S01]  /*3840*/  UIADD3 UR22, UR24, 0x706, URZ ;  /* 0x0000070618167890 */ /* 0x000fe2000fffe03f */
[----:B------:R-:W-:Y:S01]  /*3850*/  FSEL R108, R108, -INF , P4 ;  /* 0xff8000006c6c7808 */ /* 0x000fe20002000000 */
[----:B------:R-:W-:Y:S01]  /*3860*/  UMOV UR23, 0x40000040 ;  /* 0x4000004000177882 */ /* 0x000fe20000000000 */
[----:B------:R-:W-:Y:S02]  /*3870*/  FMNMX.FTZ R3, R124, R3, !PT ;  /* 0x000000037c037209 */ /* 0x000fe40007810000 */
[----:B------:R-:W-:Y:S02]  /*3880*/  FSEL R106, R106, -INF , P2 ;  /* 0xff8000006a6a7808 */ /* 0x000fe40001000000 */
[----:B------:R-:W-:-:S02]  /*3890*/  FSEL R126, R109, -INF , P5 ;  /* 0xff8000006d7e7808 */ /* 0x000fc40002800000 */
[----:B------:R-:W-:Y:S02]  /*38a0*/  ISETP.GT.AND P2, PT, R13, 0x20, PT ;  /* 0x000000200d00780c */ /* 0x000fe40003f44270 */
[----:B------:R-:W-:Y:S02]  /*38b0*/  FMNMX.FTZ R3, R108, R3, !PT ;  /* 0x000000036c037209 */ /* 0x000fe40007810000 */
[----:B------:R-:W-:Y:S02]  /*38c0*/  FSEL R14, R107, -INF , P3 ;  /* 0xff8000006b0e7808 */ /* 0x000fe40001800000 */
[----:B------:R-:W-:Y:S02]  /*38d0*/  ISETP.GT.AND P3, PT, R13, 0x21, PT ;  /* 0x000000210d00780c */ /* 0x000fe40003f64270 */
[----:B------:R-:W-:Y:S02]  /*38e0*/  FMNMX.FTZ R3, R126, R3, !PT ;  /* 0x000000037e037209 */ /* 0x000fe40007810000 */
[----:B------:R-:W-:-:S02]  /*38f0*/  FSEL R110, R110, -INF , P4 ;  /* 0xff8000006e6e7808 */ /* 0x000fc40002000000 */
[----:B------:R-:W-:Y:S02]  /*3900*/  ISETP.GT.AND P4, PT, R13, 0x28, PT ;  /* 0x000000280d00780c */ /* 0x000fe40003f84270 */
[----:B------:R-:W-:Y:S02]  /*3910*/  FSEL R20, R111, -INF , P5 ;  /* 0xff8000006f147808 */ /* 0x000fe40002800000 */
[----:B------:R-:W-:Y:S01]  /*3920*/  ISETP.GT.AND P5, PT, R13, 0x29, PT ;  /* 0x000000290d00780c */ /* 0x000fe20003fa4270 */
[----:B------:R-:W-:Y:S02]  /*3930*/  WARPGROUP.DEPBAR.LE gsb0, 0x0 ;  /* 0x00008000000079c5 */ /* 0x000fe40000010000 */
[----:B------:R-:W-:Y:S01]  /*3940*/  WARPGROUP.ARRIVE ;  /* 0x00000000000079c5 */ /* 0x000fe20000000000 */
[----:B------:R-:W-:Y:S02]  /*3950*/  FSEL R128, R96, -INF , P2 ;  /* 0xff80000060807808 */ /* 0x000fe40001000000 */
[----:B------:R-:W-:-:S02]  /*3960*/  FSEL R130, R97, -INF , P3 ;  /* 0xff80000061827808 */ /* 0x000fc40001800000 */
[----:B------:R-:W-:Y:S01]  /*3970*/  FMNMX.FTZ R3, R128, R3, !PT ;  /* 0x0000000380037209 */ /* 0x000fe20007810000 */
[----:B------:R-:W-:Y:S01]  /*3980*/  HGMMA.64x16x16.F32 R88, gdesc[UR20], R88, gsb0 ;  /* 0x00200000145879f0 */ /* 0x000fe20008000858 */
[----:B------:R-:W-:Y:S01]  /*3990*/  UIADD3 UR22, UR24, 0x786, URZ ;  /* 0x0000078618167890 */ /* 0x000fe2000fffe03f */
[----:B------:R-:W-:Y:S01]  /*39a0*/  FSEL R100, R100, -INF , P4 ;  /* 0xff80000064647808 */ /* 0x000fe20002000000 */
[----:B------:R-:W-:Y:S01]  /*39b0*/  UMOV UR23, 0x40000040 ;  /* 0x4000004000177882 */ /* 0x000fe20000000000 */
[----:B------:R-:W-:Y:S02]  /*39c0*/  FMNMX.FTZ R3, R130, R3, !PT ;  /* 0x0000000382037209 */ /* 0x000fe40007810000 */
[----:B------:R-:W-:Y:S02]  /*39d0*/  FSEL R98, R98, -INF , P2 ;  /* 0xff80000062627808 */ /* 0x000fe40001000000 */
[----:B------:R-:W-:Y:S02]  /*39e0*/  FSEL R96, R101, -INF , P5 ;  /* 0xff80000065607808 */ /* 0x000fe40002800000 */
[----:B------:R-:W-:-:S02]  /*39f0*/  ISETP.GT.AND P2, PT, R13, 0x30, PT ;  /* 0x000000300d00780c */ /* 0x000fc40003f44270 */
[----:B------:R-:W-:Y:S02]  /*3a00*/  FMNMX.FTZ R3, R100, R3, !PT ;  /* 0x0000000364037209 */ /* 0x000fe40007810000 */
[----:B------:R-:W-:Y:S02]  /*3a10*/  FSEL R80, R99, -INF , P3 ;  /* 0xff80000063507808 */ /* 0x000fe40001800000 */
[C---:B------:R-:W-:Y:S02]  /*3a20*/  ISETP.GT.AND P3, PT, R13.reuse, 0x31, PT ;  /* 0x000000310d00780c */ /* 0x040fe40003f64270 */
[----:B------:R-:W-:Y:S02]  /*3a30*/  FMNMX.FTZ R3, R96, R3, !PT ;  /* 0x0000000360037209 */ /* 0x000fe40007810000 */
[----:B------:R-:W-:Y:S02]  /*3a40*/  FSEL R102, R102, -INF , P4 ;  /* 0xff80000066667808 */ /* 0x000fe40002000000 */
[----:B------:R-:W-:-:S02]  /*3a50*/  ISETP.GT.AND P4, PT, R13, 0x38, PT ;  /* 0x000000380d00780c */ /* 0x000fc40003f84270 */
[----:B------:R-:W-:Y:S02]  /*3a60*/  FSEL R82, R103, -INF , P5 ;  /* 0xff80000067527808 */ /* 0x000fe40002800000 */
[----:B------:R-:W-:Y:S01]  /*3a70*/  ISETP.GT.AND P5, PT, R13, 0x39, PT ;  /* 0x000000390d00780c */ /* 0x000fe20003fa4270 */
[----:B------:R-:W-:Y:S02]  /*3a80*/  WARPGROUP.DEPBAR.LE gsb0, 0x0 ;  /* 0x00008000000079c5 */ /* 0x000fe40000010000 */
[----:B------:R-:W-:Y:S01]  /*3a90*/  WARPGROUP.ARRIVE ;  /* 0x00000000000079c5 */ /* 0x000fe20000000000 */
[----:B------:R-:W-:Y:S02]  /*3aa0*/  FSEL R140, R88, -INF , P2 ;  /* 0xff800000588c7808 */ /* 0x000fe40001000000 */
[----:B------:R-:W-:Y:S02]  /*3ab0*/  FSEL R136, R89, -INF , P3 ;  /* 0xff80000059887808 */ /* 0x000fe40001800000 */
[----:B------:R-:W-:Y:S01]  /*3ac0*/  FMNMX.FTZ R3, R140, R3, !PT ;  /* 0x000000038c037209 */ /* 0x000fe20007810000 */
[----:B------:R-:W-:Y:S01]  /*3ad0*/  HGMMA.64x16x16.F32 R72, gdesc[UR20], R72, gsb0 ;  /* 0x00200000144879f0 */ /* 0x000fe20008000848 */
[----:B------:R-:W-:Y:S01]  /*3ae0*/  UIADD3 UR22, UR24, 0x806, URZ ;  /* 0x0000080618167890 */ /* 0x000fe2000fffe03f */
[----:B------:R-:W-:Y:S01]  /*3af0*/  FSEL R134, R92, -INF , P4 ;  /* 0xff8000005c867808 */ /* 0x000fe20002000000 */
[----:B------:R-:W-:Y:S01]  /*3b00*/  UMOV UR23, 0x40000040 ;  /* 0x4000004000177882 */ /* 0x000fe20000000000 */
[----:B------:R-:W-:-:S02]  /*3b10*/  FMNMX.FTZ R3, R136, R3, !PT ;  /* 0x0000000388037209 */ /* 0x000fc40007810000 */
[----:B------:R-:W-:Y:S02]  /*3b20*/  FSEL R90, R90, -INF , P2 ;  /* 0xff8000005a5a7808 */ /* 0x000fe40001000000 */
[----:B------:R-:W-:Y:S02]  /*3b30*/  FSEL R92, R93, -INF , P5 ;  /* 0xff8000005d5c7808 */ /* 0x000fe40002800000 */
[----:B------:R-:W-:Y:S02]  /*3b40*/  ISETP.GT.AND P2, PT, R13, 0x40, PT ;  /* 0x000000400d00780c */ /* 0x000fe40003f44270 */
[----:B------:R-:W-:Y:S02]  /*3b50*/  FMNMX.FTZ R3, R134, R3, !PT ;  /* 0x0000000386037209 */ /* 0x000fe40007810000 */
[----:B------:R-:W-:Y:S02]  /*3b60*/  FSEL R84, R91, -INF , P3 ;  /* 0xff8000005b547808 */ /* 0x000fe40001800000 */
[----:B------:R-:W-:-:S02]  /*3b70*/  ISETP.GT.AND P3, PT, R13, 0x41, PT ;  /* 0x000000410d00780c */ /* 0x000fc40003f64270 */
[----:B------:R-:W-:Y:S02]  /*3b80*/  FMNMX.FTZ R3, R92, R3, !PT ;  /* 0x000000035c037209 */ /* 0x000fe40007810000 */
[----:B------:R-:W-:Y:S02]  /*3b90*/  FSEL R94, R94, -INF , P4 ;  /* 0xff8000005e5e7808 */ /* 0x000fe40002000000 */
[----:B------:R-:W-:Y:S02]  /*3ba0*/  ISETP.GT.AND P4, PT, R13, 0x48, PT ;  /* 0x000000480d00780c */ /* 0x000fe40003f84270 */
[----:B------:R-:W-:Y:S02]  /*3bb0*/  FSEL R86, R95, -INF , P5 ;  /* 0xff8000005f567808 */ /* 0x000fe40002800000 */
[----:B------:R-:W-:Y:S01]  /*3bc0*/  ISETP.GT.AND P5, PT, R13, 0x49, PT ;  /* 0x000000490d00780c */ /* 0x000fe20003fa4270 */
[----:B------:R-:W-:Y:S02]  /*3bd0*/  WARPGROUP.DEPBAR.LE gsb0, 0x0 ;  /* 0x00008000000079c5 */ /* 0x000fe40000010000 */
[----:B------:R-:W-:Y:S01]  /*3be0*/  WARPGROUP.ARRIVE ;  /* 0x00000000000079c5 */ /* 0x000fe20000000000 */
[----:B------:R-:W-:-:S02]  /*3bf0*/  FSEL R158, R72, -INF , P2 ;  /* 0xff800000489e7808 */ /* 0x000fc40001000000 */
[----:B------:R-:W-:Y:S01]  /*3c00*/  FSEL R150, R73, -INF , P3 ;  /* 0xff80000049967808 */ /* 0x000fe20001800000 */
[--C-:B------:R-:W-:Y:S01]  /*3c10*/  IMAD.MOV.U32 R73, RZ, RZ, R87.reuse ;  /* 0x000000ffff497224 */ /* 0x100fe200078e0057 */
[----:B------:R-:W-:Y:S01]  /*3c20*/  FMNMX.FTZ R3, R158, R3, !PT ;  /* 0x000000039e037209 */ /* 0x000fe20007810000 */
[----:B------:R-:W-:Y:S01]  /*3c30*/  HGMMA.64x16x16.F32 R64, gdesc[UR20], R64, gsb0 ;  /* 0x00200000144079f0 */ /* 0x000fe20008000840 */
[----:B------:R-:W-:Y:S01]  /*3c40*/  UIADD3 UR22, UR24, 0x886, URZ ;  /* 0x0000088618167890 */ /* 0x000fe2000fffe03f */
[----:B------:R-:W-:Y:S01]  /*3c50*/  FSEL R156, R76, -INF , P4 ;  /* 0xff8000004c9c7808 */ /* 0x000fe20002000000 */
[----:B------:R-:W-:Y:S01]  /*3c60*/  UMOV UR23, 0x40000040 ;  /* 0x4000004000177882 */ /* 0x000fe20000000000 */
[----:B------:R-:W-:Y:S02]  /*3c70*/  FMNMX.FTZ R3, R150, R3, !PT ;  /* 0x0000000396037209 */ /* 0x000fe40007810000 */
[----:B------:R-:W-:Y:S02]  /*3c80*/  FSEL R74, R74, -INF , P2 ;  /* 0xff8000004a4a7808 */ /* 0x000fe40001000000 */
[----:B------:R-:W-:Y:S01]  /*3c90*/  FSEL R144, R77, -INF , P5 ;  /* 0xff8000004d907808 */ /* 0x000fe20002800000 */
[----:B------:R-:W-:Y:S01]  /*3ca0*/  IMAD.MOV.U32 R77, RZ, RZ, R87 ;  /* 0x000000ffff4d7224 */ /* 0x000fe200078e0057 */
[----:B------:R-:W-:-:S02]  /*3cb0*/  ISETP.GT.AND P2, PT, R13, 0x50, PT ;  /* 0x000000500d00780c */ /* 0x000fc40003f44270 */
[----:B------:R-:W-:Y:S02]  /*3cc0*/  FMNMX.FTZ R3, R156, R3, !PT ;  /* 0x000000039c037209 */ /* 0x000fe40007810000 */
[----:B------:R-:W-:Y:S01]  /*3cd0*/  FSEL R72, R75, -INF , P3 ;  /* 0xff8000004b487808 */ /* 0x000fe20001800000 */
[----:B------:R-:W-:Y:S01]  /*3ce0*/  IMAD.MOV.U32 R75, RZ, RZ, R87 ;  /* 0x000000ffff4b7224 */ /* 0x000fe200078e0057 */
[C---:B------:R-:W-:Y:S02]  /*3cf0*/  ISETP.GT.AND P3, PT, R13.reuse, 0x51, PT ;  /* 0x000000510d00780c */ /* 0x040fe40003f64270 */
[----:B------:R-:W-:Y:S02]  /*3d00*/  FMNMX.FTZ R3, R144, R3, !PT ;  /* 0x0000000390037209 */ /* 0x000fe40007810000 */
[----:B------:R-:W-:Y:S02]  /*3d10*/  FSEL R78, R78, -INF , P4 ;  /* 0xff8000004e4e7808 */ /* 0x000fe40002000000 */
[----:B------:R-:W-:-:S02]  /*3d20*/  ISETP.GT.AND P4, PT, R13, 0x58, PT ;  /* 0x000000580d00780c */ /* 0x000fc40003f84270 */
[----:B------:R-:W-:Y:S01]  /*3d30*/  FSEL R76, R79, -INF , P5 ;  /* 0xff8000004f4c7808 */ /* 0x000fe20002800000 */
[----:B------:R-:W-:Y:S01]  /*3d40*/  IMAD.MOV.U32 R79, RZ, RZ, R87 ;  /* 0x000000ffff4f7224 */ /* 0x000fe200078e0057 */
        /* <DEDUP_REMOVED lines=12> */
[----:B------:R-:W-:Y:S01]  /*3e10*/  FSEL R160, R69, -INF , P5 ;  /* 0xff80000045a07808 */ /* 0x000fe20002800000 */
[--C-:B------:R-:W-:Y:S01]  /*3e20*/  IMAD.MOV.U32 R69, RZ, RZ, R87.reuse ;  /* 0x000000ffff457224 */ /* 0x100fe200078e0057 */
[----:B------:R-:W-:Y:S02]  /*3e30*/  ISETP.GT.AND P2, PT, R13, 0x60, PT ;  /* 0x000000600d00780c */ /* 0x000fe40003f44270 */
[----:B------:R-:W-:Y:S02]  /*3e40*/  FMNMX.FTZ R3, R164, R3, !PT ;  /* 0x00000003a4037209 */ /* 0x000fe40007810000 */
[----:B------:R-:W-:Y:S01]  /*3e50*/  FSEL R68, R71, -INF , P5 ;  /* 0xff80000047447808 */ /* 0x000fe20002800000 */
[----:B------:R-:W-:Y:S01]  /*3e60*/  IMAD.MOV.U32 R71, RZ, RZ, R87 ;  /* 0x000000ffff477224 */ /* 0x000fe200078e0057 */
[----:B------:R-:W-:-:S02]  /*3e70*/  FMNMX.FTZ R3, R160, R3, !PT ;  /* 0x00000003a0037209 */ /* 0x000fc40007810000 */
[C---:B------:R-:W-:Y:S02]  /*3e80*/  ISETP.GT.AND P5, PT, R13.reuse, 0x68, PT ;  /* 0x000000680d00780c */ /* 0x040fe40003fa4270 */
        /* <DEDUP_REMOVED lines=15> */
[----:B------:R-:W-:-:S02]  /*3f80*/  FMNMX.FTZ R3, R148, R3, !PT ;  /* 0x0000000394037209 */ /* 0x000fc40007810000 */
[----:B------:R-:W-:Y:S02]  /*3f90*/  FSEL R58, R58, -INF , P2 ;  /* 0xff8000003a3a7808 */ /* 0x000fe40001000000 */
[C---:B------:R-:W-:Y:S02]  /*3fa0*/  ISETP.GT.AND P2, PT, R13.reuse, 0x71, PT ;  /* 0x000000710d00780c */ /* 0x040fe40003f44270 */
[----:B------:R-:W-:Y:S02]  /*3fb0*/  FMNMX.FTZ R3, R142, R3, !PT ;  /* 0x000000038e037209 */ /* 0x000fe40007810000 */
[----:B------:R-:W-:Y:S02]  /*3fc0*/  FSEL R62, R62, -INF , P5 ;  /* 0xff8000003e3e7808 */ /* 0x000fe40002800000 */
[----:B------:R-:W-:Y:S01]  /*3fd0*/  ISETP.GT.AND P5, PT, R13, 0x79, PT ;  /* 0x000000790d00780c */ /* 0x000fe20003fa4270 */
[----:B------:R-:W-:Y:S02]  /*3fe0*/  WARPGROUP.DEPBAR.LE gsb0, 0x0 ;  /* 0x00008000000079c5 */ /* 0x000fe40000010000 */
[----:B------:R-:W-:Y:S01]  /*3ff0*/  WARPGROUP.ARRIVE ;  /* 0x00000000000079c5 */ /* 0x000fe20000000000 */
[----:B------:R-:W-:-:S02]  /*4000*/  FSEL R88, R48, -INF , P3 ;  /* 0xff80000030587808 */ /* 0x000fc40001800000 */
[----:B------:R-:W-:Y:S02]  /*4010*/  FSEL R48, R59, -INF , P6 ;  /* 0xff8000003b307808 */ /* 0x000fe40003000000 */
[----:B------:R-:W-:Y:S01]  /*4020*/  ISETP.GT.AND P6, PT, R13, 0x78, PT ;  /* 0x000000780d00780c */ /* 0x000fe20003fc4270 */
[----:B------:R-:W-:Y:S01]  /*4030*/  HGMMA.64x16x16.F32 R40, gdesc[UR20], R40, gsb0 ;  /* 0x00200000142879f0 */ /* 0x000fe20008000828 */
[----:B------:R-:W-:Y:S01]  /*4040*/  UMOV UR22, UR6 ;  /* 0x0000000600167c82 */ /* 0x000fe20008000000 */
[----:B------:R-:W-:Y:S01]  /*4050*/  UMOV UR23, 0x40000040 ;  /* 0x4000004000177882 */ /* 0x000fe20000000000 */
[----:B------:R-:W-:Y:S01]  /*4060*/  FSEL R56, R49, -INF , P2 ;  /* 0xff80000031387808 */ /* 0x000fe20001000000 */
[----:B------:R-:W-:Y:S01]  /*4070*/  ULDC UR6, c[0x0][0x988] ;  /* 0x0002620000067ab9 */ /* 0x000fe20000000800 */
[----:B------:R-:W-:Y:S02]  /*4080*/  FMNMX.FTZ R3, R88, R3, !PT ;  /* 0x0000000358037209 */ /* 0x000fe40007810000 */
[----:B------:R-:W-:-:S02]  /*4090*/  FSEL R60, R52, -INF , P6 ;  /* 0xff800000343c7808 */ /* 0x000fc40003000000 */
[----:B------:R-:W-:Y:S02]  /*40a0*/  FMNMX.FTZ R3, R56, R3, !PT ;  /* 0x0000000338037209 */ /* 0x000fe40007810000 */
[----:B------:R-:W-:Y:S02]  /*40b0*/  FSEL R52, R63, -INF , P4 ;  /* 0xff8000003f347808 */ /* 0x000fe40002000000 */
[----:B------:R-:W-:Y:S02]  /*40c0*/  ISETP.GT.AND P4, PT, R13, 0x80, PT ;  /* 0x000000800d00780c */ /* 0x000fe40003f84270 */
[----:B------:R-:W-:Y:S02]  /*40d0*/  FSEL R132, R53, -INF , P5 ;  /* 0xff80000035847808 */ /* 0x000fe40002800000 */
[----:B------:R-:W-:Y:S02]  /*40e0*/  FMNMX.FTZ R3, R60, R3, !PT ;  /* 0x000000033c037209 */ /* 0x000fe40007810000 */
[----:B------:R-:W-:-:S02]  /*40f0*/  FSEL R50, R50, -INF , P3 ;  /* 0xff80000032327808 */ /* 0x000fc40001800000 */
        /* <DEDUP_REMOVED lines=17> */
[----:B------:R-:W-:Y:S02]  /*4210*/  FMNMX.FTZ R3, R152, R3, !PT ;  /* 0x0000000398037209 */ /* 0x000fe40007810000 */
[C---:B------:R-:W-:Y:S02]  /*4220*/  ISETP.GT.AND P1, PT, R13.reuse, 0x91, PT ;  /* 0x000000910d00780c */ /* 0x040fe40003f24270 */
[----:B------:R-:W-:Y:S02]  /*4230*/  FMNMX.FTZ R3, R168, R3, !PT ;  /* 0x00000003a8037209 */ /* 0x000fe40007810000 */
[----:B------:R-:W-:Y:S02]  /*4240*/  FSEL R46, R46, -INF , P2 ;  /* 0xff8000002e2e7808 */ /* 0x000fe40001000000 */
[----:B------:R-:W-:-:S02]  /*4250*/  ISETP.GT.AND P2, PT, R13, 0x99, PT ;  /* 0x000000990d00780c */ /* 0x000fc40003f44270 */
[----:B------:R-:W-:Y:S02]  /*4260*/  FSEL R42, R42, -INF , P4 ;  /* 0xff8000002a2a7808 */ /* 0x000fe40002000000 */
[----:B------:R-:W-:Y:S02]  /*4270*/  ISETP.GT.AND P4, PT, R13, 0xa1, PT ;  /* 0x000000a10d00780c */ /* 0x000fe40003f84270 */
[----:B------:R-:W-:Y:S02]  /*4280*/  FSEL R44, R55, -INF , P5 ;  /* 0xff800000372c7808 */ /* 0x000fe40002800000 */
[----:B------:R-:W-:Y:S01]  /*4290*/  ISETP.GT.AND P5, PT, R13, 0xa8, PT ;  /* 0x000000a80d00780c */ /* 0x000fe20003fa4270 */
[----:B------:R-:W-:Y:S02]  /*42a0*/  WARPGROUP.DEPBAR.LE gsb0, 0x0 ;  /* 0x00008000000079c5 */ /* 0x000fe40000010000 */
[----:B------:R-:W-:Y:S01]  /*42b0*/  WARPGROUP.ARRIVE ;  /* 0x00000000000079c5 */ /* 0x000fe20000000000 */
[----:B------:R-:W-:-:S02]  /*42c0*/  FSEL R172, R32, -INF , P0 ;  /* 0xff80000020ac7808 */ /* 0x000fc40000000000 */
[----:B------:R-:W-:Y:S02]  /*42d0*/  ISETP.GT.AND P0, PT, R13, 0x98, PT ;  /* 0x000000980d00780c */ /* 0x000fe40003f04270 */
[----:B------:R-:W-:Y:S01]  /*42e0*/  FSEL R174, R33, -INF , P1 ;  /* 0xff80000021ae7808 */ /* 0x000fe20000800000 */
[----:B------:R-:W-:Y:S01]  /*42f0*/  HGMMA.64x16x16.F32 R24, gdesc[UR20], R24, gsb0 ;  /* 0x00200000141879f0 */ /* 0x000fe20008000818 */
[----:B------:R-:W-:Y:S02]  /*4300*/  FMNMX.FTZ R3, R172, R3, !PT ;  /* 0x00000003ac037209 */ /* 0x000fe40007810000 */
[----:B------:R-:W-:Y:S02]  /*4310*/  FSEL R36, R36, -INF , P0 ;  /* 0xff80000024247808 */ /* 0x000fe40000000000 */
[----:B------:R-:W-:Y:S02]  /*4320*/  FMNMX.FTZ R3, R174, R3, !PT ;  /* 0x00000003ae037209 */ /* 0x000fe40007810000 */
[----:B------:R-:W-:-:S02]  /*4330*/  FSEL R32, R43, -INF , P3 ;  /* 0xff8000002b207808 */ /* 0x000fc40001800000 */
[----:B------:R-:W-:Y:S02]  /*4340*/  FSEL R190, R37, -INF , P2 ;  /* 0xff80000025be7808 */ /* 0x000fe40001000000 */
[----:B------:R-:W-:Y:S02]  /*4350*/  FMNMX.FTZ R3, R36, R3, !PT ;  /* 0x0000000324037209 */ /* 0x000fe40007810000 */
[----:B------:R-:W-:Y:S02]  /*4360*/  ISETP.GT.AND P3, PT, R13, 0xa0, PT ;  /* 0x000000a00d00780c */ /* 0x000fe40003f64270 */
[----:B------:R-:W-:Y:S02]  /*4370*/  FMNMX.FTZ R3, R190, R3, !PT ;  /* 0x00000003be037209 */ /* 0x000fe40007810000 */
[----:B------:R-:W-:Y:S02]  /*4380*/  P2R R33, PR, RZ, 0x4 ;  /* 0x00000004ff217803 */ /* 0x000fe40000000000 */
[----:B------:R-:W-:-:S02]  /*4390*/  P2R R43, PR, RZ, 0x2 ;  /* 0x00000002ff2b7803 */ /* 0x000fc40000000000 */
[----:B------:R-:W-:Y:S02]  /*43a0*/  ISETP.GT.AND P1, PT, R13, 0x90, PT ;  /* 0x000000900d00780c */ /* 0x000fe40003f24270 */
[----:B------:R-:W-:Y:S02]  /*43b0*/  P2R R41, PR, RZ, 0x1 ;  /* 0x00000001ff297803 */ /* 0x000fe40000000000 */
[----:B------:R-:W-:Y:S02]  /*43c0*/  FSEL R34, R34, -INF , P1 ;  /* 0xff80000022227808 */ /* 0x000fe40000800000 */
[----:B------:R-:W-:Y:S02]  /*43d0*/  ISETP.NE.AND P1, PT, R43, RZ, PT ;  /* 0x000000ff2b00720c */ /* 0x000fe40003f25270 */
[----:B------:R-:W-:Y:S01]  /*43e0*/  ISETP.GT.AND P0, PT, R13, 0x89, PT ;  /* 0x000000890d00780c */ /* 0x000fe20003f04270 */
[----:B------:R-:W-:Y:S02]  /*43f0*/  WARPGROUP.DEPBAR.LE gsb0, 0x0 ;  /* 0x00008000000079c5 */ /* 0x000fe40000010000 */
[----:B------:R-:W-:-:S02]  /*4400*/  FSEL R192, R24, -INF , P3 ;  /* 0xff80000018c07808 */ /* 0x000fc40001800000 */
[----:B------:R-:W-:Y:S02]  /*4410*/  FSEL R196, R25, -INF , P4 ;  /* 0xff80000019c47808 */ /* 0x000fe40002000000 */
[----:B------:R-:W-:Y:S02]  /*4420*/  FMNMX.FTZ R3, R192, R3, !PT ;  /* 0x00000003c0037209 */ /* 0x000fe40007810000 */
[----:B------:R-:W-:Y:S02]  /*4430*/  FSEL R194, R28, -INF , P5 ;  /* 0xff8000001cc27808 */ /* 0x000fe40002800000 */
[----:B------:R-:W-:Y:S02]  /*4440*/  FMNMX.FTZ R3, R196, R3, !PT ;  /* 0x00000003c4037209 */ /* 0x000fe40007810000 */
[----:B------:R-:W-:Y:S02]  /*4450*/  FSEL R198, R29, -INF , P6 ;  /* 0xff8000001dc67808 */ /* 0x000fe40003000000 */
[----:B------:R-:W-:-:S02]  /*4460*/  FMNMX.FTZ R3, R194, R3, !PT ;  /* 0x00000003c2037209 */ /* 0x000fc40007810000 */
[----:B------:R-:W-:Y:S02]  /*4470*/  FSEL R28, R35, -INF , P1 ;  /* 0xff800000231c7808 */ /* 0x000fe40000800000 */
[----:B------:R-:W-:Y:S01]  /*4480*/  FMNMX.FTZ R25, R198, R3, !PT ;  /* 0x00000003c6197209 */ /* 0x000fe20007810000 */
[----:B------:R-:W-:Y:S01]  /*4490*/  IMAD.U32 R3, RZ, RZ, UR6 ;  /* 0x00000006ff037e24 */ /* 0x000fe2000f8e00ff */
[----:B------:R-:W-:Y:S02]  /*44a0*/  FSEL R24, R47, -INF , P0 ;  /* 0xff8000002f187808 */ /* 0x000fe40000000000 */
[----:B------:R-:W-:Y:S01]  /*44b0*/  ISETP.NE.AND P0, PT, R41, RZ, PT ;  /* 0x000000ff2900720c */ /* 0x000fe20003f05270 */
[----:B------:R-:W0:Y:S01]  /*44c0*/  SHFL.BFLY PT, R10, R25, 0x2, 0x1f ;  /* 0x0c401f00190a7f89 */ /* 0x000e2200000e0000 */
[----:B------:R-:W-:Y:S02]  /*44d0*/  FSEL R26, R26, -INF , P3 ;  /* 0xff8000001a1a7808 */ /* 0x000fe40001800000 */
[----:B------:R-:W-:-:S02]  /*44e0*/  FSEL R38, R38, -INF , P0 ;  /* 0xff80000026267808 */ /* 0x000fc40000000000 */
[----:B------:R-:W-:Y:S02]  /*44f0*/  FSEL R30, R30, -INF , P5 ;  /* 0xff8000001e1e7808 */ /* 0x000fe40002800000 */
[----:B------:R-:W-:Y:S02]  /*4500*/  ISETP.NE.AND P0, PT, R15, RZ, PT ;  /* 0x000000ff0f00720c */ /* 0x000fe40003f05270 */
[----:B------:R-:W-:-:S13]  /*4510*/  ISETP.NE.AND P1, PT, R21, RZ, PT ;  /* 0x000000ff1500720c */ /* 0x000fda0003f25270 */
[----:B------:R-:W-:Y:S01]  /*4520*/  @!P1 VIADD R11, R11, 0x34840 ;  /* 0x000348400b0b9836 */ /* 0x000fe20000000000 */
[----:B0-----:R-:W-:-:S04]  /*4530*/  FMNMX.FTZ R29, R25, R10, !PT ;  /* 0x0000000a191d7209 */ /* 0x001fc80007810000 */
[----:B------:R-:W-:Y:S01]  /*4540*/  @!P1 PRMT R11, RZ, 0x654, R11 ;  /* 0x00000654ff0b9816 */ /* 0x000fe2000000000b */
[----:B------:R-:W0:Y:S03]  /*4550*/  SHFL.BFLY PT, R10, R29, 0x1, 0x1f ;  /* 0x0c201f001d0a7f89 */ /* 0x000e2600000e0000 */
[----:B------:R1:W-:Y:S01]  /*4560*/  @!P1 SYNCS.ARRIVE.TRANS64.RED.A1T0 RZ, [R11+URZ], RZ ;  /* 0x000000ff0bff99a7 */ /* 0x0003e2000810043f */
[----:B0-----:R-:W-:-:S04]  /*4570*/  FMNMX.FTZ R10, R29, R10, !PT ;  /* 0x0000000a1d0a7209 */ /* 0x001fc80007810000 */
[C---:B------:R-:W-:Y:S01]  /*4580*/  FSETP.NEU.FTZ.AND P2, PT, R10.reuse, -INF , PT ;  /* 0xff8000000a00780b */ /* 0x040fe20003f5d000 */
[----:B------:R-:W-:-:S05]  /*4590*/  FMUL.FTZ R37, R10, R3 ;  /* 0x000000030a257220 */ /* 0x000fca0000410000 */
[----:B------:R-:W-:Y:S02]  /*45a0*/  FSEL R37, R37, RZ, P2 ;  /* 0x000000ff25257208 */ /* 0x000fe40001000000 */
[----:B------:R-:W-:Y:S02]  /*45b0*/  ISETP.NE.AND P2, PT, R33, RZ, PT ;  /* 0x000000ff2100720c */ /* 0x000fe40003f45270 */
[----:B------:R-:W-:Y:S01]  /*45c0*/  FMNMX.FTZ R33, R114, R115, !PT ;  /* 0x0000007372217209 */ /* 0x000fe20007810000 */
[-CC-:B------:R-:W-:Y:S01]  /*45d0*/  FFMA.FTZ R176, R112, R3.reuse, -R37.reuse ;  /* 0x0000000370b07223 */ /* 0x180fe20000010825 */
[----:B------:R-:W-:Y:S01]  /*45e0*/  FSEL R112, R39, -INF , P2 ;  /* 0xff80000027707808 */ /* 0x000fe20001000000 */
[--C-:B------:R-:W-:Y:S01]  /*45f0*/  FFMA.FTZ R178, R116, R3, -R37.reuse ;  /* 0x0000000374b27223 */ /* 0x100fe20000010825 */
[----:B------:R-:W-:Y:S01]  /*4600*/  FMNMX.FTZ R33, R118, R33, !PT ;  /* 0x0000002176217209 */ /* 0x000fe20007810000 */
[-CC-:B------:R-:W-:Y:S01]  /*4610*/  FFMA.FTZ R206, R60, R3.reuse, -R37.reuse ;  /* 0x000000033cce7223 */ /* 0x180fe20000010825 */
[----:B------:R-:W-:Y:S01]  /*4620*/  FSEL R116, R27, -INF , P4 ;  /* 0xff8000001b747808 */ /* 0x000fe20002000000 */
[--C-:B------:R-:W-:Y:S01]  /*4630*/  FFMA.FTZ R27, R56, R3, -R37.reuse ;  /* 0x00000003381b7223 */ /* 0x100fe20000010825 */
[----:B------:R-:W-:Y:S01]  /*4640*/  FMNMX.FTZ R33, R12, R33, !PT ;  /* 0x000000210c217209 */ /* 0x000fe20007810000 */
[--C-:B------:R-:W-:Y:S01]  /*4650*/  FFMA.FTZ R13, R113, R3, -R37.reuse ;  /* 0x00000003710d7223 */ /* 0x100fe20000010825 */
[----:B------:R-:W-:Y:S01]  /*4660*/  FSEL R56, R31, -INF , P6 ;  /* 0xff8000001f387808 */ /* 0x000fe20003000000 */
[----:B------:R-:W-:Y:S01]  /*4670*/  MUFU.EX2 R176, R176 ;  /* 0x000000b000b07308 */ /* 0x000fe20000000800 */
[----:B------:R-:W-:Y:S01]  /*4680*/  FMNMX.FTZ R33, R106, R33, !PT ;  /* 0x000000216a217209 */ /* 0x000fe20007810000 */
[-CC-:B------:R-:W-:Y:S01]  /*4690*/  FFMA.FTZ R15, R122, R3.reuse, -R37.reuse ;  /* 0x000000037a0f7223 */ /* 0x180fe20000010825 */
[-CC-:B------:R-:W-:Y:S01]  /*46a0*/  FFMA.FTZ R204, R88, R3.reuse, -R37.reuse ;  /* 0x0000000358cc7223 */ /* 0x180fe20000010825 */
[--C-:B------:R-:W-:Y:S01]  /*46b0*/  FFMA.FTZ R180, R104, R3, -R37.reuse ;  /* 0x0000000368b47223 */ /* 0x100fe20000010825 */
[----:B------:R-:W-:Y:S01]  /*46c0*/  FMNMX.FTZ R35, R14, R33, !PT ;  /* 0x000000210e237209 */ /* 0x000fe20007810000 */
[-CC-:B------:R-:W-:Y:S01]  /*46d0*/  FFMA.FTZ R21, R124, R3.reuse, -R37.reuse ;  /* 0x000000037c157223 */ /* 0x180fe20000010825 */
[--C-:B------:R-:W-:Y:S01]  /*46e0*/  FFMA.FTZ R182, R108, R3, -R37.reuse ;  /* 0x000000036cb67223 */ /* 0x100fe20000010825 */
[----:B------:R-:W0:Y:S01]  /*46f0*/  MUFU.EX2 R13, R13 ;  /* 0x0000000d000d7308 */ /* 0x000e220000000800 */
[----:B------:R-:W-:Y:S01]  /*4700*/  FMNMX.FTZ R35, R110, R35, !PT ;  /* 0x000000236e237209 */ /* 0x000fe20007810000 */
[-CC-:B------:R-:W-:Y:S01]  /*4710*/  FFMA.FTZ R25, R126, R3.reuse, -R37.reuse ;  /* 0x000000037e197223 */ /* 0x180fe20000010825 */
[-CC-:B------:R-:W-:Y:S01]  /*4720*/  FFMA.FTZ R184, R128, R3.reuse, -R37.reuse ;  /* 0x0000000380b87223 */ /* 0x180fe20000010825 */
[--C-:B------:R-:W-:Y:S01]  /*4730*/  FFMA.FTZ R214, R36, R3, -R37.reuse ;  /* 0x0000000324d67223 */ /* 0x100fe20000010825 */
[----:B------:R-:W-:Y:S01]  /*4740*/  FMNMX.FTZ R35, R20, R35, !PT ;  /* 0x0000002314237209 */ /* 0x000fe20007810000 */
[-CC-:B------:R-:W-:Y:S01]  /*4750*/  FFMA.FTZ R29, R130, R3.reuse, -R37.reuse ;  /* 0x00000003821d7223 */ /* 0x180fe20000010825 */
[--C-:B------:R-:W-:Y:S01]  /*4760*/  FFMA.FTZ R186, R100, R3, -R37.reuse ;  /* 0x0000000364ba7223 */ /* 0x100fe20000010825 */
[----:B------:R-:W-:Y:S01]  /*4770*/  MUFU.EX2 R178, R178 ;  /* 0x000000b200b27308 */ /* 0x000fe20000000800 */
[----:B------:R-:W-:Y:S01]  /*4780*/  FMNMX.FTZ R35, R98, R35, !PT ;  /* 0x0000002362237209 */ /* 0x000fe20007810000 */
[-CC-:B------:R-:W-:Y:S01]  /*4790*/  FFMA.FTZ R96, R96, R3.reuse, -R37.reuse ;  /* 0x0000000360607223 */ /* 0x180fe20000010825 */
[-CC-:B------:R-:W-:Y:S01]  /*47a0*/  FFMA.FTZ R188, R140, R3.reuse, -R37.reuse ;  /* 0x000000038cbc7223 */ /* 0x180fe20000010825 */
[--C-:B------:R-:W-:Y:S01]  /*47b0*/  FFMA.FTZ R136, R136, R3, -R37.reuse ;  /* 0x0000000388887223 */ /* 0x100fe20000010825 */
[----:B------:R-:W-:Y:S01]  /*47c0*/  FMNMX.FTZ R41, R80, R35, !PT ;  /* 0x0000002350297209 */ /* 0x000fe20007810000 */
[-CC-:B------:R-:W-:Y:S01]  /*47d0*/  FFMA.FTZ R134, R134, R3.reuse, -R37.reuse ;  /* 0x0000000386867223 */ /* 0x180fe20000010825 */
[----:B------:R-:W-:Y:S01]  /*47e0*/  FFMA.FTZ R92, R92, R3, -R37 ;  /* 0x000000035c5c7223 */ /* 0x000fe20000010825 */
[----:B------:R-:W-:Y:S01]  /*47f0*/  MUFU.EX2 R15, R15 ;  /* 0x0000000f000f7308 */ /* 0x000fe20000000800 */
[----:B------:R-:W-:Y:S01]  /*4800*/  FMNMX.FTZ R41, R102, R41, !PT ;  /* 0x0000002966297209 */ /* 0x000fe20007810000 */
[----:B0-----:R-:W-:Y:S01]  /*4810*/  FADD.FTZ R65, R176, R13 ;  /* 0x0000000db0417221 */ /* 0x001fe20000010000 */
        /* <DEDUP_REMOVED lines=25> */
[----:B------:R-:W-:Y:S01]  /*49b0*/  F2FP.F16.F32.PACK_AB R176, R13, R176 ;  /* 0x000000b00db0723e */ /* 0x000fe200000000ff */
[--C-:B------:R-:W-:Y:S01]  /*49c0*/  FFMA.FTZ R59, R190, R3, -R37.reuse ;  /* 0x00000003be3b7223 */ /* 0x100fe20000010825 */
[----:B------:R-:W-:Y:S01]  /*49d0*/  FMNMX.FTZ R45, R72, R45, !PT ;  /* 0x0000002d482d7209 */ /* 0x000fe20007810000 */
[-CC-:B------:R-:W-:Y:S01]  /*49e0*/  FFMA.FTZ R216, R192, R3.reuse, -R37.reuse ;  /* 0x00000003c0d87223 */ /* 0x180fe20000010825 */
[----:B------:R-:W-:Y:S01]  /*49f0*/  MUFU.EX2 R25, R25 ;  /* 0x0000001900197308 */ /* 0x000fe20000000800 */
[--C-:B------:R-:W-:Y:S01]  /*4a00*/  FFMA.FTZ R196, R196, R3, -R37.reuse ;  /* 0x00000003c4c47223 */ /* 0x100fe20000010825 */
[----:B------:R-:W-:Y:S01]  /*4a10*/  FMNMX.FTZ R45, R78, R45, !PT ;  /* 0x0000002d4e2d7209 */ /* 0x000fe20007810000 */
[----:B------:R-:W-:-:S03]  /*4a20*/  FFMA.FTZ R218, R194, R3, -R37 ;  /* 0x00000003c2da7223 */ /* 0x000fc60000010825 */
[----:B------:R-:W-:Y:S02]  /*4a30*/  FMNMX.FTZ R47, R76, R45, !PT ;  /* 0x0000002d4c2f7209 */ /* 0x000fe40007810000 */
[----:B------:R-:W-:Y:S02]  /*4a40*/  MUFU.EX2 R184, R184 ;  /* 0x000000b800b87308 */ /* 0x000fe40000000800 */
[----:B------:R-:W-:-:S04]  /*4a50*/  FMNMX.FTZ R47, R66, R47, !PT ;  /* 0x0000002f422f7209 */ /* 0x000fc80007810000 */
[----:B------:R-:W-:Y:S02]  /*4a60*/  FMNMX.FTZ R47, R64, R47, !PT ;  /* 0x0000002f402f7209 */ /* 0x000fe40007810000 */
[----:B------:R-:W-:Y:S02]  /*4a70*/  MUFU.EX2 R29, R29 ;  /* 0x0000001d001d7308 */ /* 0x000fe40000000800 */
[----:B------:R-:W-:-:S04]  /*4a80*/  FMNMX.FTZ R47, R70, R47, !PT ;  /* 0x0000002f462f7209 */ /* 0x000fc80007810000 */
[----:B------:R-:W-:Y:S02]  /*4a90*/  FMNMX.FTZ R49, R68, R47, !PT ;  /* 0x0000002f44317209 */ /* 0x000fe40007810000 */
[----:B------:R-:W-:Y:S02]  /*4aa0*/  MUFU.EX2 R186, R186 ;  /* 0x000000ba00ba7308 */ /* 0x000fe40000000800 */
[----:B------:R-:W-:-:S04]  /*4ab0*/  FMNMX.FTZ R49, R58, R49, !PT ;  /* 0x000000313a317209 */ /* 0x000fc80007810000 */
[----:B------:R-:W-:Y:S02]  /*4ac0*/  FMNMX.FTZ R49, R48, R49, !PT ;  /* 0x0000003130317209 */ /* 0x000fe40007810000 */
[----:B------:R0:W-:Y:S02]  /*4ad0*/  MUFU.EX2 R33, R96 ;  /* 0x0000006000217308 */ /* 0x0001e40000000800 */
[----:B------:R-:W-:-:S04]  /*4ae0*/  FMNMX.FTZ R49, R62, R49, !PT ;  /* 0x000000313e317209 */ /* 0x000fc80007810000 */
[----:B------:R-:W-:Y:S02]  /*4af0*/  FMNMX.FTZ R51, R52, R49, !PT ;  /* 0x0000003134337209 */ /* 0x000fe40007810000 */
[----:B------:R-:W-:Y:S01]  /*4b00*/  MUFU.EX2 R188, R188 ;  /* 0x000000bc00bc7308 */ /* 0x000fe20000000800 */
[----:B0-----:R-:W-:Y:S01]  /*4b10*/  FFMA.FTZ R96, R150, R3, -R37 ;  /* 0x0000000396607223 */ /* 0x001fe20000010825 */
        /* <DEDUP_REMOVED lines=8> */
[----:B------:R-:W0:Y:S02]  /*4ba0*/  MUFU.EX2 R92, R92 ;  /* 0x0000005c005c7308 */ /* 0x000e240000000800 */
[----:B------:R-:W-:-:S04]  /*4bb0*/  FMNMX.FTZ R53, R46, R53, !PT ;  /* 0x000000352e357209 */ /* 0x000fc80007810000 */
[----:B------:R-:W-:Y:S02]  /*4bc0*/  FMNMX.FTZ R53, R24, R53, !PT ;  /* 0x0000003518357209 */ /* 0x000fe40007810000 */
[----:B------:R-:W-:Y:S02]  /*4bd0*/  MUFU.EX2 R43, R158 ;  /* 0x0000009e002b7308 */ /* 0x000fe40000000800 */
[----:B------:R-:W-:-:S04]  /*4be0*/  FMNMX.FTZ R53, R34, R53, !PT ;  /* 0x0000003522357209 */ /* 0x000fc80007810000 */
[----:B------:R-:W-:Y:S02]  /*4bf0*/  FMNMX.FTZ R53, R28, R53, !PT ;  /* 0x000000351c357209 */ /* 0x000fe40007810000 */
[----:B------:R-:W2:Y:S01]  /*4c00*/  MUFU.EX2 R96, R96 ;  /* 0x0000006000607308 */ /* 0x000ea20000000800 */
[----:B0-----:R-:W-:Y:S02]  /*4c10*/  F2FP.F16.F32.PACK_AB R190, R92, R41 ;  /* 0x000000295cbe723e */ /* 0x001fe400000000ff */
[----:B------:R-:W-:-:S04]  /*4c20*/  FMNMX.FTZ R53, R38, R53, !PT ;  /* 0x0000003526357209 */ /* 0x000fc80007810000 */
[----:B------:R-:W-:Y:S01]  /*4c30*/  FMNMX.FTZ R53, R112, R53, !PT ;  /* 0x0000003570357209 */ /* 0x000fe20007810000 */
[----:B------:R-:W-:Y:S03]  /*4c40*/  MUFU.EX2 R45, R156 ;  /* 0x0000009c002d7308 */ /* 0x000fe60000000800 */
[----:B------:R-:W-:-:S04]  /*4c50*/  FMNMX.FTZ R53, R26, R53, !PT ;  /* 0x000000351a357209 */ /* 0x000fc80007810000 */
[----:B------:R-:W-:Y:S01]  /*4c60*/  FMNMX.FTZ R53, R116, R53, !PT ;  /* 0x0000003574357209 */ /* 0x000fe20007810000 */
[----:B------:R-:W0:Y:S01]  /*4c70*/  MUFU.EX2 R100, R100 ;  /* 0x0000006400647308 */ /* 0x000e220000000800 */
[----:B--2---:R-:W-:Y:S02]  /*4c80*/  F2FP.F16.F32.PACK_AB R192, R96, R43 ;  /* 0x0000002b60c0723e */ /* 0x004fe400000000ff */
[----:B------:R-:W-:-:S04]  /*4c90*/  FMNMX.FTZ R53, R30, R53, !PT ;  /* 0x000000351e357209 */ /* 0x000fc80007810000 */
[----:B------:R-:W-:Y:S01]  /*4ca0*/  FMNMX.FTZ R57, R56, R53, !PT ;  /* 0x0000003538397209 */ /* 0x000fe20007810000 */
[----:B------:R-:W-:Y:S01]  /*4cb0*/  MUFU.EX2 R47, R170 ;  /* 0x000000aa002f7308 */ /* 0x000fe20000000800 */
[----:B------:R-:W-:-:S03]  /*4cc0*/  FFMA.FTZ R53, R146, R3, -R37 ;  /* 0x0000000392357223 */ /* 0x000fc60000010825 */
[----:B------:R-:W2:Y:S04]  /*4cd0*/  SHFL.BFLY PT, R60, R57, 0x2, 0x1f ;  /* 0x0c401f00393c7f89 */ /* 0x000ea800000e0000 */
[----:B------:R-:W-:Y:S01]  /*4ce0*/  MUFU.EX2 R104, R104 ;  /* 0x0000006800687308 */ /* 0x000fe20000000800 */
[----:B0-----:R-:W-:-:S07]  /*4cf0*/  F2FP.F16.F32.PACK_AB R194, R100, R45 ;  /* 0x0000002d64c2723e */ /* 0x001fce00000000ff */
[----:B------:R-:W-:Y:S08]  /*4d00*/  MUFU.EX2 R49, R164 ;  /* 0x000000a400317308 */ /* 0x000ff00000000800 */
[----:B------:R-:W0:Y:S01]  /*4d10*/  MUFU.EX2 R108, R108 ;  /* 0x0000006c006c7308 */ /* 0x000e220000000800 */
[----:B--2---:R-:W-:Y:S01]  /*4d20*/  FMNMX.FTZ R60, R57, R60, !PT ;  /* 0x0000003c393c7209 */ /* 0x004fe20007810000 */
[-CC-:B------:R-:W-:Y:S01]  /*4d30*/  FFMA.FTZ R57, R174, R3.reuse, -R37.reuse ;  /* 0x00000003ae397223 */ /* 0x180fe20000010825 */
[----:B------:R-:W-:-:S05]  /*4d40*/  FFMA.FTZ R37, R198, R3, -R37 ;  /* 0x00000003c6257223 */ /* 0x000fca0000010825 */
[----:B------:R-:W-:Y:S01]  /*4d50*/  MUFU.EX2 R200, R200 ;  /* 0x000000c800c87308 */ /* 0x000fe20000000800 */
[----:B------:R-:W2:Y:S07]  /*4d60*/  SHFL.BFLY PT, R61, R60, 0x1, 0x1f ;  /* 0x0c201f003c3d7f89 */ /* 0x000eae00000e0000 */
[----:B------:R-:W-:Y:S01]  /*4d70*/  MUFU.EX2 R51, R154 ;  /* 0x0000009a00337308 */ /* 0x000fe20000000800 */
[----:B0-----:R-:W-:-:S07]  /*4d80*/  F2FP.F16.F32.PACK_AB R198, R108, R49 ;  /* 0x000000316cc6723e */ /* 0x001fce00000000ff */
[----:B------:R-:W-:Y:S08]  /*4d90*/  MUFU.EX2 R202, R202 ;  /* 0x000000ca00ca7308 */ /* 0x000ff00000000800 */
[----:B------:R-:W-:Y:S01]  /*4da0*/  MUFU.EX2 R39, R142 ;  /* 0x0000008e00277308 */ /* 0x000fe20000000800 */
[----:B--2---:R-:W-:-:S04]  /*4db0*/  FMNMX.FTZ R88, R60, R61, !PT ;  /* 0x0000003d3c587209 */ /* 0x004fc80007810000 */
[C---:B------:R-:W-:Y:S01]  /*4dc0*/  FSETP.NEU.FTZ.AND P2, PT, R88.reuse, -INF , PT ;  /* 0xff8000005800780b */ /* 0x040fe20003f5d000 */
[-C--:B------:R-:W-:Y:S02]  /*4dd0*/  FMUL.FTZ R63, R88, R3.reuse ;  /* 0x00000003583f7220 */ /* 0x080fe40000410000 */
[----:B------:R-:W-:Y:S03]  /*4de0*/  MUFU.EX2 R204, R204 ;  /* 0x000000cc00cc7308 */ /* 0x000fe60000000800 */
[----:B------:R-:W-:Y:S02]  /*4df0*/  FSEL R63, R63, RZ, P2 ;  /* 0x000000ff3f3f7208 */ /* 0x000fe40001000000 */
[----:B------:R-:W-:Y:S01]  /*4e00*/  ISETP.GE.AND P2, PT, R81, 0xb1, PT ;  /* 0x000000b15100780c */ /* 0x000fe20003f46270 */
[----:B------:R-:W-:Y:S02]  /*4e10*/  IMAD.MOV.U32 R81, RZ, RZ, R87 ;  /* 0x000000ffff517224 */ /* 0x000fe400078e0057 */
[-C--:B------:R-:W-:Y:S01]  /*4e20*/  FFMA.FTZ R60, R12, R3.reuse, -R63 ;  /* 0x000000030c3c7223 */ /* 0x080fe2000001083f */
[----:B------:R-:W-:Y:S01]  /*4e30*/  FADD.FTZ R12, R178, R65 ;  /* 0x00000041b20c7221 */ /* 0x000fe20000010000 */
[-CC-:B------:R-:W-:Y:S01]  /*4e40*/  FFMA.FTZ R177, R114, R3.reuse, -R63.reuse ;  /* 0x0000000372b17223 */ /* 0x180fe2000001083f */
[-CC-:B------:R-:W-:Y:S01]  /*4e50*/  FFMA.FTZ R36, R115, R3.reuse, -R63.reuse ;  /* 0x0000000373247223 */ /* 0x180fe2000001083f */
[-CC-:B------:R-:W-:Y:S01]  /*4e60*/  FFMA.FTZ R179, R118, R3.reuse, -R63.reuse ;  /* 0x0000000376b37223 */ /* 0x180fe2000001083f */
[----:B------:R-:W-:Y:S01]  /*4e70*/  FADD.FTZ R65, R15, R12 ;  /* 0x0000000c0f417221 */ /* 0x000fe20000010000 */
[-CC-:B------:R-:W-:Y:S01]  /*4e80*/  FFMA.FTZ R181, R106, R3.reuse, -R63.reuse ;  /* 0x000000036ab57223 */ /* 0x180fe2000001083f */
[----:B------:R-:W-:Y:S01]  /*4e90*/  MUFU.EX2 R60, R60 ;  /* 0x0000003c003c7308 */ /* 0x000fe20000000800 */
        /* <DEDUP_REMOVED lines=15> */
[----:B------:R-:W0:Y:S01]  /*4f90*/  MUFU.EX2 R36, R36 ;  /* 0x0000002400247308 */ /* 0x000e220000000800 */
[-C--:B------:R-:W-:Y:S01]  /*4fa0*/  FFMA.FTZ R191, R94, R3.reuse, -R63 ;  /* 0x000000035ebf7223 */ /* 0x080fe2000001083f */
[----:B------:R-:W-:Y:S01]  /*4fb0*/  FADD.FTZ R58, R184, R65 ;  /* 0x00000041b83a7221 */ /* 0x000fe20000010000 */
[-CC-:B------:R-:W-:Y:S01]  /*4fc0*/  FFMA.FTZ R86, R86, R3.reuse, -R63.reuse ;  /* 0x0000000356567223 */ /* 0x180fe2000001083f */
[-CC-:B------:R-:W-:Y:S01]  /*4fd0*/  FFMA.FTZ R205, R50, R3.reuse, -R63.reuse ;  /* 0x0000000332cd7223 */ /* 0x180fe2000001083f */
[-CC-:B------:R-:W-:Y:S01]  /*4fe0*/  FFMA.FTZ R193, R74, R3.reuse, -R63.reuse ;  /* 0x000000034ac17223 */ /* 0x180fe2000001083f */
[----:B------:R-:W-:Y:S01]  /*4ff0*/  FADD.FTZ R67, R29, R58 ;  /* 0x0000003a1d437221 */ /* 0x000fe20000010000 */
[-CC-:B------:R-:W-:Y:S01]  /*5000*/  FFMA.FTZ R72, R72, R3.reuse, -R63.reuse ;  /* 0x0000000348487223 */ /* 0x180fe2000001083f */
[----:B------:R-:W2:Y:S01]  /*5010*/  MUFU.EX2 R179, R179 ;  /* 0x000000b300b37308 */ /* 0x000ea20000000800 */
[-C--:B------:R-:W-:Y:S01]  /*5020*/  FFMA.FTZ R195, R78, R3.reuse, -R63 ;  /* 0x000000034ec37223 */ /* 0x080fe2000001083f */
[----:B------:R-:W-:Y:S01]  /*5030*/  FADD.FTZ R58, R186, R67 ;  /* 0x00000043ba3a7221 */ /* 0x000fe20000010000 */
[-CC-:B------:R-:W-:Y:S01]  /*5040*/  FFMA.FTZ R74, R76, R3.reuse, -R63.reuse ;  /* 0x000000034c4a7223 */ /* 0x180fe2000001083f */
[-CC-:B------:R-:W-:Y:S01]  /*5050*/  FFMA.FTZ R197, R66, R3.reuse, -R63.reuse ;  /* 0x0000000342c57223 */ /* 0x180fe2000001083f */
[-CC-:B------:R-:W-:Y:S01]  /*5060*/  FFMA.FTZ R64, R64, R3.reuse, -R63.reuse ;  /* 0x0000000340407223 */ /* 0x180fe2000001083f */
[----:B------:R-:W-:Y:S01]  /*5070*/  FADD.FTZ R67, R33, R58 ;  /* 0x0000003a21437221 */ /* 0x000fe20000010000 */
[-C--:B------:R-:W-:Y:S01]  /*5080*/  FFMA.FTZ R199, R70, R3.reuse, -R63 ;  /* 0x0000000346c77223 */ /* 0x080fe2000001083f */
[----:B------:R-:W3:Y:S01]  /*5090*/  MUFU.EX2 R181, R181 ;  /* 0x000000b500b57308 */ /* 0x000ee20000000800 */
[----:B0-----:R-:W-:Y:S01]  /*50a0*/  FADD.FTZ R12, R177, R36 ;  /* 0x00000024b10c7221 */ /* 0x001fe20000010000 */
[----:B------:R-:W-:Y:S01]  /*50b0*/  FADD.FTZ R58, R188, R67 ;  /* 0x00000043bc3a7221 */ /* 0x000fe20000010000 */
[-CC-:B------:R-:W-:Y:S01]  /*50c0*/  FFMA.FTZ R66, R68, R3.reuse, -R63.reuse ;  /* 0x0000000344427223 */ /* 0x180fe2000001083f */
[-CC-:B------:R-:W-:Y:S01]  /*50d0*/  FFMA.FTZ R48, R48, R3.reuse, -R63.reuse ;  /* 0x0000000330307223 */ /* 0x180fe2000001083f */
[-CC-:B------:R-:W-:Y:S01]  /*50e0*/  FFMA.FTZ R203, R62, R3.reuse, -R63.reuse ;  /* 0x000000033ecb7223 */ /* 0x180fe2000001083f */
[----:B------:R-:W-:Y:S01]  /*50f0*/  FADD.FTZ R58, R35, R58 ;  /* 0x0000003a233a7221 */ /* 0x000fe20000010000 */
[-CC-:B------:R-:W-:Y:S01]  /*5100*/  FFMA.FTZ R52, R52, R3.reuse, -R63.reuse ;  /* 0x0000000334347223 */ /* 0x180fe2000001083f */
[----:B------:R-:W0:Y:S01]  /*5110*/  MUFU.EX2 R14, R14 ;  /* 0x0000000e000e7308 */ /* 0x000e220000000800 */
[----:B--2---:R-:W-:Y:S01]  /*5120*/  FADD.FTZ R65, R179, R12 ;  /* 0x0000000cb3417221 */ /* 0x004fe20000010000 */
[----:B------:R-:W-:Y:S01]  /*5130*/  FADD.FTZ R67, R41, R58 ;  /* 0x0000003a29437221 */ /* 0x000fe20000010000 */
[-CC-:B------:R-:W-:Y:S01]  /*5140*/  FFMA.FTZ R40, R40, R3.reuse, -R63.reuse ;  /* 0x0000000328287223 */ /* 0x180fe2000001083f */
[-C--:B------:R-:W-:Y:S01]  /*5150*/  FFMA.FTZ R207, R54, R3.reuse, -R63 ;  /* 0x0000000336cf7223 */ /* 0x080fe2000001083f */
[----:B------:R-:W-:Y:S01]  /*5160*/  FADD.FTZ R12, R60, R65 ;  /* 0x000000413c0c7221 */ /* 0x000fe20000010000 */
[----:B------:R-:W-:Y:S01]  /*5170*/  FADD.FTZ R58, R92, R67 ;  /* 0x000000435c3a7221 */ /* 0x000fe20000010000 */
[-CC-:B------:R-:W-:Y:S01]  /*5180*/  FFMA.FTZ R44, R44, R3.reuse, -R63.reuse ;  /* 0x000000032c2c7223 */ /* 0x180fe2000001083f */
[----:B------:R-:W2:Y:S01]  /*5190*/  MUFU.EX2 R183, R183 ;  /* 0x000000b700b77308 */ /* 0x000ea20000000800 */
[----:B---3--:R-:W-:Y:S01]  /*51a0*/  FADD.FTZ R65, R181, R12 ;  /* 0x0000000cb5417221 */ /* 0x008fe20000010000 */
[----:B------:R-:W-:Y:S01]  /*51b0*/  FADD.FTZ R67, R43, R58 ;  /* 0x0000003a2b437221 */ /* 0x000fe20000010000 */
[-CC-:B------:R-:W-:Y:S01]  /*51c0*/  FFMA.FTZ R42, R42, R3.reuse, -R63.reuse ;  /* 0x000000032a2a7223 */ /* 0x180fe2000001083f */
[-CC-:B------:R-:W-:Y:S01]  /*51d0*/  FFMA.FTZ R32, R32, R3.reuse, -R63.reuse ;  /* 0x0000000320207223 */ /* 0x180fe2000001083f */
[-C--:B------:R-:W-:Y:S01]  /*51e0*/  FFMA.FTZ R46, R46, R3.reuse, -R63 ;  /* 0x000000032e2e7223 */ /* 0x080fe2000001083f */
[----:B------:R-:W-:Y:S01]  /*51f0*/  FADD.FTZ R50, R96, R67 ;  /* 0x0000004360327221 */ /* 0x000fe20000010000 */
[-C--:B------:R-:W-:Y:S01]  /*5200*/  FFMA.FTZ R24, R24, R3.reuse, -R63 ;  /* 0x0000000318187223 */ /* 0x080fe2000001083f */
[----:B------:R-:W3:Y:S01]  /*5210*/  MUFU.EX2 R20, R20 ;  /* 0x0000001400147308 */ /* 0x000ee20000000800 */
[----:B0-----:R-:W-:Y:S01]  /*5220*/  FADD.FTZ R12, R14, R65 ;  /* 0x000000410e0c7221 */ /* 0x001fe20000010000 */
[----:B------:R-:W-:Y:S01]  /*5230*/  FADD.FTZ R67, R45, R50 ;  /* 0x000000322d437221 */ /* 0x000fe20000010000 */
[-CC-:B------:R-:W-:Y:S01]  /*5240*/  FFMA.FTZ R34, R34, R3.reuse, -R63.reuse ;  /* 0x0000000322227223 */ /* 0x180fe2000001083f */
[-CC-:B------:R-:W-:Y:S01]  /*5250*/  FFMA.FTZ R28, R28, R3.reuse, -R63.reuse ;  /* 0x000000031c1c7223 */ /* 0x180fe2000001083f */
[-C--:B------:R-:W-:Y:S01]  /*5260*/  FFMA.FTZ R38, R38, R3.reuse, -R63 ;  /* 0x0000000326267223 */ /* 0x080fe2000001083f */
[----:B------:R-:W-:Y:S01]  /*5270*/  FADD.FTZ R50, R100, R67 ;  /* 0x0000004364327221 */ /* 0x000fe20000010000 */
[-CC-:B------:R-:W-:Y:S01]  /*5280*/  FFMA.FTZ R112, R112, R3.reuse, -R63.reuse ;  /* 0x0000000370707223 */ /* 0x180fe2000001083f */
[----:B------:R-:W0:Y:S01]  /*5290*/  MUFU.EX2 R185, R185 ;  /* 0x000000b900b97308 */ /* 0x000e220000000800 */
[----:B--2---:R-:W-:Y:S01]  /*52a0*/  FADD.FTZ R65, R183, R12 ;  /* 0x0000000cb7417221 */ /* 0x004fe20000010000 */
[-CC-:B------:R-:W-:Y:S01]  /*52b0*/  FFMA.FTZ R26, R26, R3.reuse, -R63.reuse ;  /* 0x000000031a1a7223 */ /* 0x180fe2000001083f */
[-CC-:B------:R-:W-:Y:S01]  /*52c0*/  FFMA.FTZ R116, R116, R3.reuse, -R63.reuse ;  /* 0x0000000374747223 */ /* 0x180fe2000001083f */
[-CC-:B------:R-:W-:Y:S01]  /*52d0*/  FFMA.FTZ R30, R30, R3.reuse, -R63.reuse ;  /* 0x000000031e1e7223 */ /* 0x180fe2000001083f */
[----:B------:R-:W-:Y:S01]  /*52e0*/  FFMA.FTZ R56, R56, R3, -R63 ;  /* 0x0000000338387223 */ /* 0x000fe2000001083f */
[----:B------:R-:W-:Y:S01]  /*52f0*/  F2FP.F16.F32.PACK_AB R181, R14, R181 ;  /* 0x000000b50eb5723e */ /* 0x000fe200000000ff */
[----:B------:R-:W-:Y:S01]  /*5300*/  IMAD.MOV.U32 R78, RZ, RZ, R87 ;  /* 0x000000ffff4e7224 */ /* 0x000fe200078e0057 */
[----:B------:R-:W2:Y:S01]  /*5310*/  MUFU.EX2 R80, R80 ;  /* 0x0000005000507308 */ /* 0x000ea20000000800 */
[----:B---3--:R-:W-:Y:S01]  /*5320*/  FADD.FTZ R12, R20, R65 ;  /* 0x00000041140c7221 */ /* 0x008fe20000010000 */
[----:B------:R-:W-:Y:S01]  /*5330*/  F2FP.F16.F32.PACK_AB R182, R25, R182 ;  /* 0x000000b619b6723e */ /* 0x000fe200000000ff */
[--C-:B------:R-:W-:Y:S01]  /*5340*/  IMAD.MOV.U32 R76, RZ, RZ, R87.reuse ;  /* 0x000000ffff4c7224 */ /* 0x100fe200078e0057 */
[----:B------:R-:W-:Y:S01]  /*5350*/  F2FP.F16.F32.PACK_AB R184, R29, R184 ;  /* 0x000000b81db8723e */ /* 0x000fe200000000ff */
[--C-:B------:R-:W-:Y:S01]  /*5360*/  IMAD.MOV.U32 R70, RZ, RZ, R87.reuse ;  /* 0x000000ffff467224 */ /* 0x100fe200078e0057 */
[----:B------:R-:W-:Y:S01]  /*5370*/  F2FP.F16.F32.PACK_AB R186, R33, R186 ;  /* 0x000000ba21ba723e */ /* 0x000fe200000000ff */
[--C-:B------:R-:W-:Y:S01]  /*5380*/  IMAD.MOV.U32 R68, RZ, RZ, R87.reuse ;  /* 0x000000ffff447224 */ /* 0x100fe200078e0057 */
[----:B------:R-:W3:Y:S01]  /*5390*/  MUFU.EX2 R187, R187 ;  /* 0x000000bb00bb7308 */ /* 0x000ee20000000800 */
[----:B0-----:R-:W-:Y:S01]  /*53a0*/  FADD.FTZ R65, R185, R12 ;  /* 0x0000000cb9417221 */ /* 0x001fe20000010000 */
[----:B------:R-:W-:Y:S01]  /*53b0*/  F2FP.F16.F32.PACK_AB R188, R35, R188 ;  /* 0x000000bc23bc723e */ /* 0x000fe200000000ff */
[--C-:B------:R-:W-:Y:S01]  /*53c0*/  IMAD.MOV.U32 R67, RZ, RZ, R87.reuse ;  /* 0x000000ffff437224 */ /* 0x100fe200078e0057 */
[----:B------:R-:W-:Y:S01]  /*53d0*/  F2FP.F16.F32.PACK_AB R177, R36, R177 ;  /* 0x000000b124b1723e */ /* 0x000fe200000000ff */
[--C-:B------:R-:W-:Y:S01]  /*53e0*/  IMAD.MOV.U32 R62, RZ, RZ, R87.reuse ;  /* 0x000000ffff3e7224 */ /* 0x100fe200078e0057 */
[----:B------:R-:W-:Y:S01]  /*53f0*/  F2FP.F16.F32.PACK_AB R179, R60, R179 ;  /* 0x000000b33cb3723e */ /* 0x000fe200000000ff */
[----:B------:R-:W-:Y:S01]  /*5400*/  IMAD.MOV.U32 R60, RZ, RZ, R87 ;  /* 0x000000ffff3c7224 */ /* 0x000fe200078e0057 */
[----:B------:R-:W0:Y:S01]  /*5410*/  MUFU.EX2 R82, R82 ;  /* 0x0000005200527308 */ /* 0x000e220000000800 */
[C---:B--2---:R-:W-:Y:S01]  /*5420*/  FADD.FTZ R12, R80.reuse, R65 ;  /* 0x00000041500c7221 */ /* 0x044fe20000010000 */
[----:B------:R-:W-:Y:S01]  /*5430*/  F2FP.F16.F32.PACK_AB R185, R80, R185 ;  /* 0x000000b950b9723e */ /* 0x000fe200000000ff */
[--C-:B------:R-:W-:Y:S01]  /*5440*/  IMAD.MOV.U32 R80, RZ, RZ, R87.reuse ;  /* 0x000000ffff507224 */ /* 0x100fe200078e0057 */
[----:B------:R-:W-:Y:S01]  /*5450*/  F2FP.F16.F32.PACK_AB R178, R15, R178 ;  /* 0x000000b20fb2723e */ /* 0x000fe200000000ff */
[--C-:B------:R-:W-:Y:S01]  /*5460*/  IMAD.MOV.U32 R58, RZ, RZ, R87.reuse ;  /* 0x000000ffff3a7224 */ /* 0x100fe200078e0057 */
[----:B------:R-:W-:Y:S01]  /*5470*/  F2FP.F16.F32.PACK_AB R180, R21, R180 ;  /* 0x000000b415b4723e */ /* 0x000fe200000000ff */
[--C-:B------:R-:W-:Y:S01]  /*5480*/  IMAD.MOV.U32 R54, RZ, RZ, R87.reuse ;  /* 0x000000ffff367224 */ /* 0x100fe200078e0057 */
[----:B------:R-:W1:Y:S01]  /*5490*/  MUFU.EX2 R189, R189 ;  /* 0x000000bd00bd7308 */ /* 0x000e620000000800 */
[----:B---3--:R-:W-:Y:S01]  /*54a0*/  FADD.FTZ R65, R187, R12 ;  /* 0x0000000cbb417221 */ /* 0x008fe20000010000 */
[----:B------:R-:W-:Y:S01]  /*54b0*/  F2FP.F16.F32.PACK_AB R183, R20, R183 ;  /* 0x000000b714b7723e */ /* 0x000fe200000000ff */
[----:B------:R-:W-:-:S02]  /*54c0*/  IMAD.MOV.U32 R45, RZ, RZ, R87 ;  /* 0x000000ffff2d7224 */ /* 0x000fc400078e0057 */
[--C-:B------:R-:W-:Y:S02]  /*54d0*/  IMAD.MOV.U32 R43, RZ, RZ, R87.reuse ;  /* 0x000000ffff2b7224 */ /* 0x100fe400078e0057 */
[----:B------:R-:W-:Y:S01]  /*54e0*/  IMAD.MOV.U32 R41, RZ, RZ, R87 ;  /* 0x000000ffff297224 */ /* 0x000fe200078e0057 */
[----:B------:R-:W2:Y:S01]  /*54f0*/  MUFU.EX2 R84, R84 ;  /* 0x0000005400547308 */ /* 0x000ea20000000800 */
[C---:B0-----:R-:W-:Y:S01]  /*5500*/  FADD.FTZ R12, R82.reuse, R65 ;  /* 0x00000041520c7221 */ /* 0x041fe20000010000 */
[----:B------:R-:W-:Y:S01]  /*5510*/  FADD.FTZ R65, R47, R50 ;  /* 0x000000322f417221 */ /* 0x000fe20000010000 */
[----:B------:R-:W-:Y:S01]  /*5520*/  F2FP.F16.F32.PACK_AB R187, R82, R187 ;  /* 0x000000bb52bb723e */ /* 0x000fe200000000ff */
[----:B------:R-:W-:Y:S02]  /*5530*/  IMAD.MOV.U32 R82, RZ, RZ, R87 ;  /* 0x000000ffff527224 */ /* 0x000fe400078e0057 */
[----:B------:R-:W-:Y:S01]  /*5540*/  FADD.FTZ R50, R104, R65 ;  /* 0x0000004168327221 */ /* 0x000fe20000010000 */
[--C-:B------:R-:W-:Y:S01]  /*5550*/  IMAD.MOV.U32 R36, RZ, RZ, R87.reuse ;  /* 0x000000ffff247224 */ /* 0x100fe200078e0057 */
[----:B------:R-:W0:Y:S01]  /*5560*/  MUFU.EX2 R191, R191 ;  /* 0x000000bf00bf7308 */ /* 0x000e220000000800 */
[----:B-1----:R-:W-:Y:S01]  /*5570*/  FADD.FTZ R11, R189, R12 ;  /* 0x0000000cbd0b7221 */ /* 0x002fe20000010000 */
[----:B------:R-:W-:Y:S01]  /*5580*/  FADD.FTZ R65, R49, R50 ;  /* 0x0000003231417221 */ /* 0x000fe20000010000 */
[----:B------:R-:W-:-:S02]  /*5590*/  IMAD.MOV.U32 R49, RZ, RZ, R87 ;  /* 0x000000ffff317224 */ /* 0x000fc400078e0057 */
[----:B------:R-:W-:Y:S02]  /*55a0*/  IMAD.MOV.U32 R35, RZ, RZ, R87 ;  /* 0x000000ffff237224 */ /* 0x000fe400078e0057 */
[----:B------:R-:W-:Y:S01]  /*55b0*/  FADD.FTZ R65, R108, R65 ;  /* 0x000000416c417221 */ /* 0x000fe20000010000 */
[----:B------:R-:W-:Y:S01]  /*55c0*/  IMAD.MOV.U32 R33, RZ, RZ, R87 ;  /* 0x000000ffff217224 */ /* 0x000fe200078e0057 */
[----:B------:R-:W1:Y:S01]  /*55d0*/  MUFU.EX2 R86, R86 ;  /* 0x0000005600567308 */ /* 0x000e620000000800 */
[----:B--2---:R-:W-:Y:S01]  /*55e0*/  FADD.FTZ R12, R84, R11 ;  /* 0x0000000b540c7221 */ /* 0x004fe20000010000 */
[----:B------:R-:W-:Y:S01]  /*55f0*/  FADD.FTZ R50, R200, R65 ;  /* 0x00000041c8327221 */ /* 0x000fe20000010000 */
[C---:B------:R-:W-:Y:S01]  /*5600*/  F2FP.F16.F32.PACK_AB R200, R51.reuse, R200 ;  /* 0x000000c833c8723e */ /* 0x040fe200000000ff */
[--C-:B------:R-:W-:Y:S01]  /*5610*/  IMAD.MOV.U32 R29, RZ, RZ, R87.reuse ;  /* 0x000000ffff1d7224 */ /* 0x100fe200078e0057 */
[----:B------:R-:W-:Y:S01]  /*5620*/  F2FP.F16.F32.PACK_AB R189, R84, R189 ;  /* 0x000000bd54bd723e */ /* 0x000fe200000000ff */
[----:B------:R-:W-:Y:S01]  /*5630*/  FADD.FTZ R65, R51, R50 ;  /* 0x0000003233417221 */ /* 0x000fe20000010000 */
[----:B------:R-:W-:Y:S01]  /*5640*/  IMAD.MOV.U32 R84, RZ, RZ, R87 ;  /* 0x000000ffff547224 */ /* 0x000fe200078e0057 */
[----:B------:R-:W2:Y:S01]  /*5650*/  MUFU.EX2 R193, R193 ;  /* 0x000000c100c17308 */ /* 0x000ea20000000800 */
[----:B0-----:R-:W-:Y:S01]  /*5660*/  FADD.FTZ R11, R191, R12 ;  /* 0x0000000cbf0b7221 */ /* 0x001fe20000010000 */
[----:B------:R-:W-:Y:S01]  /*5670*/  FADD.FTZ R50, R202, R65 ;  /* 0x00000041ca327221 */ /* 0x000fe20000010000 */
[----:B------:R-:W-:Y:S01]  /*5680*/  F2FP.F16.F32.PACK_AB R202, R39, R202 ;  /* 0x000000ca27ca723e */ /* 0x000fe200000000ff */
[----:B------:R-:W-:-:S02]  /*5690*/  IMAD.MOV.U32 R51, RZ, RZ, R87 ;  /* 0x000000ffff337224 */ /* 0x000fc400078e0057 */
[----:B------:R-:W-:Y:S01]  /*56a0*/  FADD.FTZ R65, R39, R50 ;  /* 0x0000003227417221 */ /* 0x000fe20000010000 */
[----:B------:R-:W-:Y:S01]  /*56b0*/  IMAD.MOV.U32 R39, RZ, RZ, R87 ;  /* 0x000000ffff277224 */ /* 0x000fe200078e0057 */
[----:B------:R-:W0:Y:S01]  /*56c0*/  MUFU.EX2 R72, R72 ;  /* 0x0000004800487308 */ /* 0x000e220000000800 */
[----:B-1----:R-:W-:Y:S01]  /*56d0*/  FADD.FTZ R12, R86, R11 ;  /* 0x0000000b560c7221 */ /* 0x002fe20000010000 */
[----:B------:R-:W-:Y:S01]  /*56e0*/  FADD.FTZ R50, R204, R65 ;  /* 0x00000041cc327221 */ /* 0x000fe20000010000 */
[----:B------:R-:W-:Y:S01]  /*56f0*/  F2FP.F16.F32.PACK_AB R191, R86, R191 ;  /* 0x000000bf56bf723e */ /* 0x000fe200000000ff */
[--C-:B------:R-:W-:Y:S02]  /*5700*/  IMAD.MOV.U32 R86, RZ, RZ, R87.reuse ;  /* 0x000000ffff567224 */ /* 0x100fe400078e0057 */
[--C-:B------:R-:W-:Y:S02]  /*5710*/  IMAD.MOV.U32 R65, RZ, RZ, R87.reuse ;  /* 0x000000ffff417224 */ /* 0x100fe400078e0057 */
[----:B------:R-:W1:Y:S01]  /*5720*/  MUFU.EX2 R195, R195 ;  /* 0x000000c300c37308 */ /* 0x000e620000000800 */
[----:B--2---:R-:W-:Y:S01]  /*5730*/  FADD.FTZ R11, R193, R12 ;  /* 0x0000000cc10b7221 */ /* 0x004fe20000010000 */
[----:B------:R-:W-:-:S06]  /*5740*/  IMAD.MOV.U32 R25, RZ, RZ, R87 ;  /* 0x000000ffff197224 */ /* 0x000fcc00078e0057 */
[----:B------:R-:W2:Y:S01]  /*5750*/  MUFU.EX2 R74, R74 ;  /* 0x0000004a004a7308 */ /* 0x000ea20000000800 */
[C---:B0-----:R-:W-:Y:S01]  /*5760*/  FADD.FTZ R12, R72.reuse, R11 ;  /* 0x0000000b480c7221 */ /* 0x041fe20000010000 */
[----:B------:R-:W-:Y:S01]  /*5770*/  F2FP.F16.F32.PACK_AB R193, R72, R193 ;  /* 0x000000c148c1723e */ /* 0x000fe200000000ff */
[----:B------:R-:W-:-:S05]  /*5780*/  IMAD.MOV.U32 R72, RZ, RZ, R87 ;  /* 0x000000ffff487224 */ /* 0x000fca00078e0057 */
[----:B------:R-:W0:Y:S01]  /*5790*/  MUFU.EX2 R197, R197 ;  /* 0x000000c500c57308 */ /* 0x000e220000000800 */
[----:B-1----:R-:W-:-:S07]  /*57a0*/  FADD.FTZ R11, R195, R12 ;  /* 0x0000000cc30b7221 */ /* 0x002fce0000010000 */
[----:B------:R-:W1:Y:S01]  /*57b0*/  MUFU.EX2 R64, R64 ;  /* 0x0000004000407308 */ /* 0x000e620000000800 */
[C---:B--2---:R-:W-:Y:S01]  /*57c0*/  FADD.FTZ R12, R74.reuse, R11 ;  /* 0x0000000b4a0c7221 */ /* 0x044fe20000010000 */
[----:B------:R-:W-:Y:S01]  /*57d0*/  F2FP.F16.F32.PACK_AB R195, R74, R195 ;  /* 0x000000c34ac3723e */ /* 0x000fe200000000ff */
[----:B------:R-:W-:-:S05]  /*57e0*/  IMAD.MOV.U32 R74, RZ, RZ, R87 ;  /* 0x000000ffff4a7224 */ /* 0x000fca00078e0057 */
[----:B------:R-:W2:Y:S01]  /*57f0*/  MUFU.EX2 R27, R27 ;  /* 0x0000001b001b7308 */ /* 0x000ea20000000800 */
[----:B0-----:R-:W-:-:S07]  /*5800*/  FADD.FTZ R11, R197, R12 ;  /* 0x0000000cc50b7221 */ /* 0x001fce0000010000 */
[----:B------:R-:W0:Y:S01]  /*5810*/  MUFU.EX2 R199, R199 ;  /* 0x000000c700c77308 */ /* 0x000e220000000800 */
[C---:B-1----:R-:W-:Y:S01]  /*5820*/  FADD.FTZ R12, R64.reuse, R11 ;  /* 0x0000000b400c7221 */ /* 0x042fe20000010000 */
[----:B------:R-:W-:Y:S01]  /*5830*/  F2FP.F16.F32.PACK_AB R197, R64, R197 ;  /* 0x000000c540c5723e */ /* 0x000fe200000000ff */
[----:B------:R-:W-:-:S05]  /*5840*/  IMAD.MOV.U32 R64, RZ, RZ, R87 ;  /* 0x000000ffff407224 */ /* 0x000fca00078e0057 */
[----:B------:R-:W-:Y:S01]  /*5850*/  MUFU.EX2 R206, R206 ;  /* 0x000000ce00ce7308 */ /* 0x000fe20000000800 */
[C---:B--2---:R-:W-:Y:S01]  /*5860*/  FADD.FTZ R63, R27.reuse, R50 ;  /* 0x000000321b3f7221 */ /* 0x044fe20000010000 */
[----:B------:R-:W-:Y:S01]  /*5870*/  F2FP.F16.F32.PACK_AB R204, R27, R204 ;  /* 0x000000cc1bcc723e */ /* 0x000fe200000000ff */
[--C-:B------:R-:W-:Y:S02]  /*5880*/  IMAD.MOV.U32 R50, RZ, RZ, R87.reuse ;  /* 0x000000ffff327224 */ /* 0x100fe400078e0057 */
[----:B------:R-:W-:-:S03]  /*5890*/  IMAD.MOV.U32 R27, RZ, RZ, R87 ;  /* 0x000000ffff1b7224 */ /* 0x000fc600078e0057 */
[----:B------:R-:W1:Y:S01]  /*58a0*/  MUFU.EX2 R66, R66 ;  /* 0x0000004200427308 */ /* 0x000e620000000800 */
[----:B0-----:R-:W-:-:S07]  /*58b0*/  FADD.FTZ R11, R199, R12 ;  /* 0x0000000cc70b7221 */ /* 0x001fce0000010000 */
[----:B------:R-:W-:Y:S08]  /*58c0*/  MUFU.EX2 R31, R31 ;  /* 0x0000001f001f7308 */ /* 0x000ff00000000800 */
[----:B------:R-:W0:Y:S01]  /*58d0*/  MUFU.EX2 R201, R201 ;  /* 0x000000c900c97308 */ /* 0x000e220000000800 */
[C---:B-1----:R-:W-:Y:S01]  /*58e0*/  FADD.FTZ R12, R66.reuse, R11 ;  /* 0x0000000b420c7221 */ /* 0x042fe20000010000 */
[----:B------:R-:W-:Y:S01]  /*58f0*/  F2FP.F16.F32.PACK_AB R199, R66, R199 ;  /* 0x000000c742c7723e */ /* 0x000fe200000000ff */
[----:B------:R-:W-:-:S05]  /*5900*/  IMAD.MOV.U32 R66, RZ, RZ, R87 ;  /* 0x000000ffff427224 */ /* 0x000fca00078e0057 */
[----:B------:R-:W-:Y:S08]  /*5910*/  MUFU.EX2 R208, R208 ;  /* 0x000000d000d07308 */ /* 0x000ff00000000800 */
        /* <DEDUP_REMOVED lines=8> */
[----:B------:R1:W-:Y:S01]  /*59a0*/  MUFU.EX2 R209, R32 ;  /* 0x0000002000d17308 */ /* 0x0003e20000000800 */
[----:B0-----:R-:W-:-:S07]  /*59b0*/  FADD.FTZ R11, R203, R12 ;  /* 0x0000000ccb0b7221 */ /* 0x001fce0000010000 */
[----:B------:R-:W0:Y:S01]  /*59c0*/  MUFU.EX2 R52, R52 ;  /* 0x0000003400347308 */ /* 0x000e220000000800 */
[----:B-1----:R-:W-:Y:S01]  /*59d0*/  FADD.FTZ R32, R206, R63 ;  /* 0x0000003fce207221 */ /* 0x002fe20000010000 */
[C---:B------:R-:W-:Y:S01]  /*59e0*/  F2FP.F16.F32.PACK_AB R206, R31.reuse, R206 ;  /* 0x000000ce1fce723e */ /* 0x040fe200000000ff */
[--C-:B------:R-:W-:Y:S02]  /*59f0*/  IMAD.MOV.U32 R63, RZ, RZ, R87.reuse ;  /* 0x000000ffff3f7224 */ /* 0x100fe400078e0057 */
[----:B------:R-:W-:Y:S01]  /*5a00*/  FADD.FTZ R13, R31, R32 ;  /* 0x000000201f0d7221 */ /* 0x000fe20000010000 */
[----:B------:R-:W-:Y:S02]  /*5a10*/  IMAD.MOV.U32 R31, RZ, RZ, R87 ;  /* 0x000000ffff1f7224 */ /* 0x000fe400078e0057 */
[----:B------:R-:W-:Y:S01]  /*5a20*/  MUFU.EX2 R55, R55 ;  /* 0x0000003700377308 */ /* 0x000fe20000000800 */
[----:B------:R-:W-:Y:S01]  /*5a30*/  FADD.FTZ R32, R208, R13 ;  /* 0x0000000dd0207221 */ /* 0x000fe20000010000 */
[----:B------:R-:W-:-:S03]  /*5a40*/  F2FP.F16.F32.PACK_AB R208, R53, R208 ;  /* 0x000000d035d0723e */ /* 0x000fc600000000ff */
[----:B------:R-:W-:Y:S01]  /*5a50*/  FADD.FTZ R13, R53, R32 ;  /* 0x00000020350d7221 */ /* 0x000fe20000010000 */
[----:B------:R-:W-:Y:S02]  /*5a60*/  IMAD.MOV.U32 R53, RZ, RZ, R87 ;  /* 0x000000ffff357224 */ /* 0x000fe400078e0057 */
[----:B------:R-:W1:Y:S01]  /*5a70*/  MUFU.EX2 R205, R205 ;  /* 0x000000cd00cd7308 */ /* 0x000e620000000800 */
[C---:B0-----:R-:W-:Y:S01]  /*5a80*/  FADD.FTZ R12, R52.reuse, R11 ;  /* 0x0000000b340c7221 */ /* 0x041fe20000010000 */
[----:B------:R-:W-:Y:S01]  /*5a90*/  F2FP.F16.F32.PACK_AB R203, R52, R203 ;  /* 0x000000cb34cb723e */ /* 0x000fe200000000ff */
[--C-:B------:R-:W-:Y:S02]  /*5aa0*/  IMAD.MOV.U32 R52, RZ, RZ, R87.reuse ;  /* 0x000000ffff347224 */ /* 0x100fe400078e0057 */
[----:B------:R-:W-:-:S03]  /*5ab0*/  IMAD.MOV.U32 R32, RZ, RZ, R87 ;  /* 0x000000ffff207224 */ /* 0x000fc600078e0057 */
[----:B------:R-:W-:Y:S08]  /*5ac0*/  MUFU.EX2 R212, R212 ;  /* 0x000000d400d47308 */ /* 0x000ff00000000800 */
[----:B------:R-:W0:Y:S01]  /*5ad0*/  MUFU.EX2 R40, R40 ;  /* 0x0000002800287308 */ /* 0x000e220000000800 */
[----:B-1----:R-:W-:-:S07]  /*5ae0*/  FADD.FTZ R11, R205, R12 ;  /* 0x0000000ccd0b7221 */ /* 0x002fce0000010000 */
[----:B------:R-:W-:Y:S08]  /*5af0*/  MUFU.EX2 R57, R57 ;  /* 0x0000003900397308 */ /* 0x000ff00000000800 */
[----:B------:R-:W1:Y:S01]  /*5b00*/  MUFU.EX2 R207, R207 ;  /* 0x000000cf00cf7308 */ /* 0x000e620000000800 */
[C---:B0-----:R-:W-:Y:S01]  /*5b10*/  FADD.FTZ R12, R40.reuse, R11 ;  /* 0x0000000b280c7221 */ /* 0x041fe20000010000 */
[----:B------:R-:W-:Y:S01]  /*5b20*/  F2FP.F16.F32.PACK_AB R205, R40, R205 ;  /* 0x000000cd28cd723e */ /* 0x000fe200000000ff */
[----:B------:R-:W-:-:S05]  /*5b30*/  IMAD.MOV.U32 R40, RZ, RZ, R87 ;  /* 0x000000ffff287224 */ /* 0x000fca00078e0057 */
[----:B------:R-:W0:Y:S08]  /*5b40*/  MUFU.EX2 R214, R214 ;  /* 0x000000d600d67308 */ /* 0x000e300000000800 */
[----:B------:R2:W-:Y:S01]  /*5b50*/  MUFU.EX2 R211, R24 ;  /* 0x0000001800d37308 */ /* 0x0005e20000000800 */
[----:B-1----:R-:W-:-:S07]  /*5b60*/  FADD.FTZ R11, R207, R12 ;  /* 0x0000000ccf0b7221 */ /* 0x002fce0000010000 */
[----:B------:R-:W1:Y:S01]  /*5b70*/  MUFU.EX2 R44, R44 ;  /* 0x0000002c002c7308 */ /* 0x000e620000000800 */
[----:B--2---:R-:W-:Y:S01]  /*5b80*/  FADD.FTZ R24, R210, R13 ;  /* 0x0000000dd2187221 */ /* 0x004fe20000010000 */
[----:B------:R-:W-:-:S03]  /*5b90*/  F2FP.F16.F32.PACK_AB R210, R55, R210 ;  /* 0x000000d237d2723e */ /* 0x000fc600000000ff */
[----:B------:R-:W-:Y:S01]  /*5ba0*/  FADD.FTZ R13, R55, R24 ;  /* 0x00000018370d7221 */ /* 0x000fe20000010000 */
[----:B------:R-:W-:Y:S02]  /*5bb0*/  IMAD.MOV.U32 R55, RZ, RZ, R87 ;  /* 0x000000ffff377224 */ /* 0x000fe400078e0057 */
[----:B------:R-:W2:Y:S01]  /*5bc0*/  MUFU.EX2 R59, R59 ;  /* 0x0000003b003b7308 */ /* 0x000ea20000000800 */
[----:B------:R-:W-:Y:S01]  /*5bd0*/  FADD.FTZ R24, R212, R13 ;  /* 0x0000000dd4187221 */ /* 0x000fe20000010000 */
[----:B------:R-:W-:-:S03]  /*5be0*/  F2FP.F16.F32.PACK_AB R212, R57, R212 ;  /* 0x000000d439d4723e */ /* 0x000fc600000000ff */
[----:B------:R-:W-:Y:S01]  /*5bf0*/  FADD.FTZ R13, R57, R24 ;  /* 0x00000018390d7221 */ /* 0x000fe20000010000 */
[----:B------:R-:W-:Y:S02]  /*5c00*/  IMAD.MOV.U32 R57, RZ, RZ, R87 ;  /* 0x000000ffff397224 */ /* 0x000fe400078e0057 */
[----:B------:R-:W3:Y:S01]  /*5c10*/  MUFU.EX2 R42, R42 ;  /* 0x0000002a002a7308 */ /* 0x000ee20000000800 */
[----:B0-----:R-:W-:Y:S01]  /*5c20*/  FADD.FTZ R12, R214, R13 ;  /* 0x0000000dd60c7221 */ /* 0x001fe20000010000 */
[C---:B-1----:R-:W-:Y:S01]  /*5c30*/  FADD.FTZ R11, R44.reuse, R11 ;  /* 0x0000000b2c0b7221 */ /* 0x042fe20000010000 */
[----:B------:R-:W-:Y:S01]  /*5c40*/  F2FP.F16.F32.PACK_AB R207, R44, R207 ;  /* 0x000000cf2ccf723e */ /* 0x000fe200000000ff */
[----:B------:R-:W-:-:S04]  /*5c50*/  IMAD.MOV.U32 R44, RZ, RZ, R87 ;  /* 0x000000ffff2c7224 */ /* 0x000fc800078e0057 */
[----:B------:R-:W0:Y:S01]  /*5c60*/  MUFU.EX2 R216, R216 ;  /* 0x000000d800d87308 */ /* 0x000e220000000800 */
[C---:B--2---:R-:W-:Y:S01]  /*5c70*/  FADD.FTZ R13, R59.reuse, R12 ;  /* 0x0000000c3b0d7221 */ /* 0x044fe20000010000 */
[----:B------:R-:W-:Y:S01]  /*5c80*/  F2FP.F16.F32.PACK_AB R214, R59, R214 ;  /* 0x000000d63bd6723e */ /* 0x000fe200000000ff */
[----:B------:R-:W-:-:S05]  /*5c90*/  IMAD.MOV.U32 R59, RZ, RZ, R87 ;  /* 0x000000ffff3b7224 */ /* 0x000fca00078e0057 */
[----:B------:R1:W2:Y:S01]  /*5ca0*/  MUFU.EX2 R61, R196 ;  /* 0x000000c4003d7308 */ /* 0x0002a20000000800 */
[----:B---3--:R-:W-:-:S04]  /*5cb0*/  FADD.FTZ R12, R42, R11 ;  /* 0x0000000b2a0c7221 */ /* 0x008fc80000010000 */
[C---:B------:R-:W-:Y:S01]  /*5cc0*/  FADD.FTZ R11, R209.reuse, R12 ;  /* 0x0000000cd10b7221 */ /* 0x040fe20000010000 */
[----:B------:R-:W-:Y:S01]  /*5cd0*/  F2FP.F16.F32.PACK_AB R209, R209, R42 ;  /* 0x0000002ad1d1723e */ /* 0x000fe200000000ff */
[----:B------:R-:W-:Y:S01]  /*5ce0*/  IMAD.MOV.U32 R42, RZ, RZ, R87 ;  /* 0x000000ffff2a7224 */ /* 0x000fe200078e0057 */
[----:B------:R-:W3:Y:S01]  /*5cf0*/  MUFU.EX2 R46, R46 ;  /* 0x0000002e002e7308 */ /* 0x000ee20000000800 */
[----:B0-----:R-:W-:Y:S01]  /*5d00*/  FADD.FTZ R24, R216, R13 ;  /* 0x0000000dd8187221 */ /* 0x001fe20000010000 */
[----:B-1----:R-:W-:Y:S01]  /*5d10*/  F2FP.F16.F32.PACK_AB R196, R104, R47 ;  /* 0x0000002f68c4723e */ /* 0x002fe200000000ff */
[----:B------:R-:W-:-:S05]  /*5d20*/  IMAD.MOV.U32 R47, RZ, RZ, R87 ;  /* 0x000000ffff2f7224 */ /* 0x000fca00078e0057 */
[----:B------:R-:W0:Y:S01]  /*5d30*/  MUFU.EX2 R218, R218 ;  /* 0x000000da00da7308 */ /* 0x000e220000000800 */
[C---:B--2---:R-:W-:Y:S01]  /*5d40*/  FADD.FTZ R13, R61.reuse, R24 ;  /* 0x000000183d0d7221 */ /* 0x044fe20000010000 */
[----:B------:R-:W-:Y:S01]  /*5d50*/  F2FP.F16.F32.PACK_AB R216, R61, R216 ;  /* 0x000000d83dd8723e */ /* 0x000fe200000000ff */
[----:B------:R-:W-:-:S05]  /*5d60*/  IMAD.MOV.U32 R61, RZ, RZ, R87 ;  /* 0x000000ffff3d7224 */ /* 0x000fca00078e0057 */
[----:B------:R-:W1:Y:S01]  /*5d70*/  MUFU.EX2 R37, R37 ;  /* 0x0000002500257308 */ /* 0x000e620000000800 */
[----:B---3--:R-:W-:-:S04]  /*5d80*/  FADD.FTZ R12, R46, R11 ;  /* 0x0000000b2e0c7221 */ /* 0x008fc80000010000 */
[C---:B------:R-:W-:Y:S01]  /*5d90*/  FADD.FTZ R11, R211.reuse, R12 ;  /* 0x0000000cd30b7221 */ /* 0x040fe20000010000 */
[----:B------:R-:W-:Y:S01]  /*5da0*/  F2FP.F16.F32.PACK_AB R211, R211, R46 ;  /* 0x0000002ed3d3723e */ /* 0x000fe200000000ff */
[----:B------:R-:W-:Y:S01]  /*5db0*/  IMAD.MOV.U32 R46, RZ, RZ, R87 ;  /* 0x000000ffff2e7224 */ /* 0x000fe200078e0057 */
[----:B------:R-:W2:Y:S01]  /*5dc0*/  MUFU.EX2 R34, R34 ;  /* 0x0000002200227308 */ /* 0x000ea20000000800 */
[----:B0-----:R-:W-:-:S07]  /*5dd0*/  FADD.FTZ R24, R218, R13 ;  /* 0x0000000dda187221 */ /* 0x001fce0000010000 */
[----:B------:R0:W3:Y:S01]  /*5de0*/  MUFU.EX2 R213, R28 ;  /* 0x0000001c00d57308 */ /* 0x0000e20000000800 */
[C---:B-1----:R-:W-:Y:S01]  /*5df0*/  FADD.FTZ R12, R37.reuse, R24 ;  /* 0x00000018250c7221 */ /* 0x042fe20000010000 */
[----:B------:R-:W-:Y:S01]  /*5e00*/  F2FP.F16.F32.PACK_AB R218, R37, R218 ;  /* 0x000000da25da723e */ /* 0x000fe200000000ff */
[----:B------:R-:W-:-:S05]  /*5e10*/  IMAD.MOV.U32 R37, RZ, RZ, R87 ;  /* 0x000000ffff257224 */ /* 0x000fca00078e0057 */
[----:B------:R-:W1:Y:S01]  /*5e20*/  MUFU.EX2 R38, R38 ;  /* 0x0000002600267308 */ /* 0x000e620000000800 */
[----:B--2---:R-:W-:Y:S01]  /*5e30*/  FADD.FTZ R24, R34, R11 ;  /* 0x0000000b22187221 */ /* 0x004fe20000010000 */
[----:B0-----:R-:W-:-:S06]  /*5e40*/  IMAD.MOV.U32 R28, RZ, RZ, R87 ;  /* 0x000000ffff1c7224 */ /* 0x001fcc00078e0057 */
[----:B------:R-:W0:Y:S01]  /*5e50*/  MUFU.EX2 R215, R112 ;  /* 0x0000007000d77308 */ /* 0x000e220000000800 */
[C---:B---3--:R-:W-:Y:S01]  /*5e60*/  FADD.FTZ R11, R213.reuse, R24 ;  /* 0x00000018d50b7221 */ /* 0x048fe20000010000 */
[----:B------:R-:W-:Y:S01]  /*5e70*/  F2FP.F16.F32.PACK_AB R213, R213, R34 ;  /* 0x00000022d5d5723e */ /* 0x000fe200000000ff */
[--C-:B------:R-:W-:Y:S02]  /*5e80*/  IMAD.MOV.U32 R34, RZ, RZ, R87.reuse ;  /* 0x000000ffff227224 */ /* 0x100fe400078e0057 */
[----:B------:R-:W-:-:S03]  /*5e90*/  IMAD.MOV.U32 R24, RZ, RZ, R87 ;  /* 0x000000ffff187224 */ /* 0x000fc600078e0057 */
[----:B------:R-:W2:Y:S01]  /*5ea0*/  MUFU.EX2 R26, R26 ;  /* 0x0000001a001a7308 */ /* 0x000ea20000000800 */
[----:B-1----:R-:W-:-:S07]  /*5eb0*/  FADD.FTZ R14, R38, R11 ;  /* 0x0000000b260e7221 */ /* 0x002fce0000010000 */
[----:B------:R-:W1:Y:S01]  /*5ec0*/  MUFU.EX2 R217, R116 ;  /* 0x0000007400d97308 */ /* 0x000e620000000800 */
[C---:B0-----:R-:W-:Y:S01]  /*5ed0*/  FADD.FTZ R11, R215.reuse, R14 ;  /* 0x0000000ed70b7221 */ /* 0x041fe20000010000 */
[----:B------:R-:W-:Y:S01]  /*5ee0*/  F2FP.F16.F32.PACK_AB R215, R215, R38 ;  /* 0x00000026d7d7723e */ /* 0x000fe200000000ff */
[----:B------:R-:W-:-:S05]  /*5ef0*/  IMAD.MOV.U32 R38, RZ, RZ, R87 ;  /* 0x000000ffff267224 */ /* 0x000fca00078e0057 */
[----:B------:R-:W0:Y:S01]  /*5f00*/  MUFU.EX2 R30, R30 ;  /* 0x0000001e001e7308 */ /* 0x000e220000000800 */
[----:B--2---:R-:W-:-:S07]  /*5f10*/  FADD.FTZ R14, R26, R11 ;  /* 0x0000000b1a0e7221 */ /* 0x004fce0000010000 */
[----:B------:R2:W3:Y:S01]  /*5f20*/  MUFU.EX2 R219, R56 ;  /* 0x0000003800db7308 */ /* 0x0004e20000000800 */
[C---:B-1----:R-:W-:Y:S01]  /*5f30*/  FADD.FTZ R11, R217.reuse, R14 ;  /* 0x0000000ed90b7221 */ /* 0x042fe20000010000 */
[----:B------:R-:W-:Y:S01]  /*5f40*/  F2FP.F16.F32.PACK_AB R217, R217, R26 ;  /* 0x0000001ad9d9723e */ /* 0x000fe200000000ff */
[----:B------:R-:W-:Y:S02]  /*5f50*/  IMAD.MOV.U32 R26, RZ, RZ, R87 ;  /* 0x000000ffff1a7224 */ /* 0x000fe400078e0057 */
[----:B0-----:R-:W-:Y:S01]  /*5f60*/  FADD.FTZ R14, R30, R11 ;  /* 0x0000000b1e0e7221 */ /* 0x001fe20000010000 */
[----:B--2---:R-:W-:-:S03]  /*5f70*/  IMAD.MOV.U32 R56, RZ, RZ, R87 ;  /* 0x000000ffff387224 */ /* 0x004fc600078e0057 */
[C---:B---3--:R-:W-:Y:S01]  /*5f80*/  FADD.FTZ R11, R219.reuse, R14 ;  /* 0x0000000edb0b7221 */ /* 0x048fe20000010000 */
[----:B------:R-:W-:Y:S01]  /*5f90*/  F2FP.F16.F32.PACK_AB R219, R219, R30 ;  /* 0x0000001edbdb723e */ /* 0x000fe200000000ff */
[----:B------:R-:W-:Y:S01]  /*5fa0*/  IMAD.MOV.U32 R30, RZ, RZ, R87 ;  /* 0x000000ffff1e7224 */ /* 0x000fe200078e0057 */
[----:B------:R-:W-:Y:S06]  /*5fb0*/  @!P2 BRA `(.L_x_15) ;  /* 0x0000004c0074a947 */ /* 0x000fec0003800000 */
[----:B------:R-:W-:Y:S01]  /*5fc0*/  R2UR UR6, R2 ;  /* 0x00000000020672ca */ /* 0x000fe200000e0000 */
[----:B------:R-:W-:Y:S01]  /*5fd0*/  VIADD R14, R120, 0xfffffffe ;  /* 0xfffffffe780e7836 */ /* 0x000fe20000000000 */
[----:B------:R-:W-:Y:S01]  /*5fe0*/  CS2R R86, SRZ ;  /* 0x0000000000567805 */ /* 0x000fe2000001ff00 */
[----:B------:R-:W-:Y:S01]  /*5ff0*/  IMAD.MOV.U32 R13, RZ, RZ, R88 ;  /* 0x000000ffff0d7224 */ /* 0x000fe200078e0058 */
[----:B------:R-:W-:Y:S01]  /*6000*/  CS2R R84, SRZ ;  /* 0x0000000000547805 */ /* 0x000fe2000001ff00 */
[----:B------:R-:W-:Y:S01]  /*6010*/  IMAD.MOV.U32 R15, RZ, RZ, R10 ;  /* 0x000000ffff0f7224 */ /* 0x000fe200078e000a */
[----:B------:R-:W-:Y:S02]  /*6020*/  CS2R R82, SRZ ;  /* 0x0000000000527805 */ /* 0x000fe4000001ff00 */
[----:B------:R-:W-:Y:S02]  /*6030*/  CS2R R80, SRZ ;  /* 0x0000000000507805 */ /* 0x000fe4000001ff00 */
[----:B------:R-:W-:-:S02]  /*6040*/  CS2R R78, SRZ ;  /* 0x00000000004e7805 */ /* 0x000fc4000001ff00 */
[----:B------:R-:W-:Y:S02]  /*6050*/  CS2R R76, SRZ ;  /* 0x00000000004c7805 */ /* 0x000fe4000001ff00 */
[----:B------:R-:W-:Y:S02]  /*6060*/  CS2R R74, SRZ ;  /* 0x00000000004a7805 */ /* 0x000fe4000001ff00 */
[----:B------:R-:W-:Y:S02]  /*6070*/  CS2R R72, SRZ ;  /* 0x0000000000487805 */ /* 0x000fe4000001ff00 */
        /* <DEDUP_REMOVED lines=23> */
[----:B------:R-:W-:Y:S01]  /*61f0*/  CS2R R24, SRZ ;  /* 0x0000000000187805 */ /* 0x000fe2000001ff00 */
[----:B------:R-:W-:Y:S01]  /*6200*/  IMAD.U32 R20, RZ, RZ, UR6 ;  /* 0x00000006ff147e24 */ /* 0x000fe2000f8e00ff */
[----:B------:R-:W-:-:S06]  /*6210*/  UMOV UR7, UR60 ;  /* 0x0000003c00077c82 */ /* 0x000fcc0008000000 */
.L_x_24:
[----:B------:R-:W-:Y:S01]  /*6220*/  R2UR UR11, R16 ;  /* 0x00000000100b72ca */ /* 0x000fe200000e0000 */
[----:B------:R-:W-:Y:S01]  /*6230*/  UIADD3 UR60, UR7, 0x1, URZ ;  /* 0x00000001073c7890 */ /* 0x000fe2000fffe03f */
[----:B------:R-:W-:-:S03]  /*6240*/  R2UR UR10, R20 ;  /* 0x00000000140a72ca */ /* 0x000fc600000e0000 */
[----:B------:R-:W-:-:S04]  /*6250*/  UISETP.NE.AND UP0, UPT, UR60, 0x2, UPT ;  /* 0x000000023c00788c */ /* 0x000fc8000bf05270 */
[----:B------:R-:W-:Y:S02]  /*6260*/  USEL UR6, URZ, 0x1, UP0 ;  /* 0x000000013f067887 */ /* 0x000fe40008000000 */
[----:B------:R-:W-:Y:S02]  /*6270*/  USEL UR60, UR60, URZ, UP0 ;  /* 0x0000003f3c3c7287 */ /* 0x000fe40008000000 */
[----:B------:R-:W-:Y:S02]  /*6280*/  ISETP.NE.AND P3, PT, RZ, UR11, PT ;  /* 0x0000000bff007c0c */ /* 0x000fe4000bf65270 */
[----:B------:R-:W-:-:S06]  /*6290*/  ULOP3.LUT UR6, UR10, UR6, URZ, 0x3c, !UPT ;  /* 0x000000060a067292 */ /* 0x000fcc000f8e3c3f */
[----:B------:R-:W-:-:S05]  /*62a0*/  IMAD.U32 R2, RZ, RZ, UR6 ;  /* 0x00000006ff027e24 */ /* 0x000fca000f8e00ff */
[----:B------:R-:W-:Y:S05]  /*62b0*/  @P3 BRA `(.L_x_16) ;  /* 0x0000000000303947 */ /* 0x000fea0003800000 */
[----:B------:R-:W-:Y:S05]  /*62c0*/  @!P0 BRA `(.L_x_17) ;  /* 0x0000000000048947 */ /* 0x000fea0003800000 */
[----:B------:R-:W-:Y:S01]  /*62d0*/  BPT.TRAP 0x1 ;  /* 0x000000040000795c */ /* 0x000fe20000300000 */
.L_x_17:
[----:B------:R-:W-:Y:S01]  /*62e0*/  R2UR UR10, R2 ;  /* 0x00000000020a72ca */ /* 0x000fe200000e0000 */
[----:B------:R-:W-:-:S12]  /*62f0*/  ULEA UR6, UR60, UR61, 0x3 ;  /* 0x0000003d3c067291 */ /* 0x000fd8000f8e183f */
[----:B------:R-:W-:-:S05]  /*6300*/  IMAD.U32 R3, RZ, RZ, UR10 ;  /* 0x0000000aff037e24 */ /* 0x000fca000f8e00ff */
[----:B------:R-:W-:-:S04]  /*6310*/  SHF.L.U32 R3, R3, 0x1f, RZ ;  /* 0x0000001f03037819 */ /* 0x000fc800000006ff */
[----:B------:R0:W1:Y:S01]  /*6320*/  SYNCS.PHASECHK.TRANS64.TRYWAIT P2, [UR6+0x34830], R3 ;  /* 0x03483003ff0075a7 */ /* 0x0000620008040146 */
[----:B------:R-:W-:Y:S05]  /*6330*/  @!P0 BRA `(.L_x_18) ;  /* 0x0000000000048947 */ /* 0x000fea0003800000 */
[----:B------:R-:W-:Y:S01]  /*6340*/  BPT.TRAP 0x1 ;  /* 0x000000040000795c */ /* 0x000fe20000300000 */
.L_x_18:
[----:B-1----:R-:W-:Y:S05]  /*6350*/  @P2 BRA `(.L_x_16) ;  /* 0x0000000000082947 */ /* 0x002fea0003800000 */
[----:B------:R-:W1:Y:S02]  /*6360*/  SYNCS.PHASECHK.TRANS64.TRYWAIT P2, [UR6+0x34830], R3 ;  /* 0x03483003ff0075a7 */ /* 0x000e640008040146 */
[----:B-1----:R-:W-:Y:S05]  /*6370*/  @!P2 BRA `(.L_x_19) ;  /* 0x000000a80030a947 */ /* 0x002fea0003800000 */
.L_x_16:
[----:B-1----:R-:W1:Y:S01]  /*6380*/  S2R R10, SR_TID.X ;  /* 0x00000000000a7919 */ /* 0x002e620000002100 */
[----:B------:R-:W-:Y:S01]  /*6390*/  R2UR UR6, R0 ;  /* 0x00000000000672ca */ /* 0x000fe200000e0000 */
[----:B------:R-:W-:Y:S01]  /*63a0*/  UMOV UR59, 0x40000040 ;  /* 0x40000040003b7882 */ /* 0x000fe20000000000 */
[----:B------:R-:W-:Y:S01]  /*63b0*/  R2UR UR14, R8 ;  /* 0x00000000080e72ca */ /* 0x000fe200000e0000 */
[----:B------:R-:W-:Y:S01]  /*63c0*/  UMOV UR27, 0x40000040 ;  /* 0x40000040001b7882 */ /* 0x000fe20000000000 */
[----:B------:R-:W-:Y:S01]  /*63d0*/  R2UR UR15, R9 ;  /* 0x00000000090f72ca */ /* 0x000fe200000e0000 */
[----:B------:R-:W-:Y:S01]  /*63e0*/  UMOV UR31, 0x40000040 ;  /* 0x40000040001f7882 */ /* 0x000fe20000000000 */
[----:B------:R-:W-:Y:S01]  /*63f0*/  UMOV UR35, 0x40000040 ;  /* 0x4000004000237882 */ /* 0x000fe20000000000 */
[----:B------:R-:W-:Y:S01]  /*6400*/  UMOV UR39, 0x40000040 ;  /* 0x4000004000277882 */ /* 0x000fe20000000000 */
[----:B------:R-:W-:Y:S01]  /*6410*/  UMOV UR43, 0x40000040 ;  /* 0x40000040002b7882 */ /* 0x000fe20000000000 */
[----:B------:R-:W-:Y:S01]  /*6420*/  UMOV UR47, 0x40000040 ;  /* 0x40000040002f7882 */ /* 0x000fe20000000000 */
[----:B------:R-:W-:Y:S01]  /*6430*/  UMOV UR51, 0x40000040 ;  /* 0x4000004000337882 */ /* 0x000fe20000000000 */
[----:B------:R-:W-:Y:S01]  /*6440*/  UMOV UR55, 0x40000040 ;  /* 0x4000004000377882 */ /* 0x000fe20000000000 */
[----:B------:R-:W-:Y:S01]  /*6450*/  R2UR UR18, R6 ;  /* 0x00000000061272ca */ /* 0x000fe200000e0000 */
[----:B------:R-:W-:Y:S01]  /*6460*/  UIMAD UR6, UR60, 0xb00, UR6 ;  /* 0x00000b003c0678a4 */ /* 0x000fe2000f8e0206 */
[----:B------:R-:W-:Y:S01]  /*6470*/  R2UR UR19, R7 ;  /* 0x00000000071372ca */ /* 0x000fe200000e0000 */
[----:B------:R-:W-:Y:S01]  /*6480*/  UMOV UR56, UR14 ;  /* 0x0000000e00387c82 */ /* 0x000fe20008000000 */
[----:B------:R-:W-:Y:S01]  /*6490*/  UMOV UR24, UR14 ;  /* 0x0000000e00187c82 */ /* 0x000fe20008000000 */
[----:B------:R-:W-:Y:S01]  /*64a0*/  UMOV UR57, UR15 ;  /* 0x0000000f00397c82 */ /* 0x000fe20008000000 */
[----:B------:R-:W-:-:S02]  /*64b0*/  UIADD3 UR26, UR6, 0x80, URZ ;  /* 0x00000080061a7890 */ /* 0x000fc4000fffe03f */
[----:B------:R-:W-:Y:S01]  /*64c0*/  UMOV UR58, UR6 ;  /* 0x00000006003a7c82 */ /* 0x000fe20008000000 */
[----:B------:R-:W-:Y:S01]  /*64d0*/  UMOV UR25, UR15 ;  /* 0x0000000f00197c82 */ /* 0x000fe20008000000 */
[----:B------:R-:W-:Y:S01]  /*64e0*/  UIADD3 UR30, UR6, 0x100, URZ ;  /* 0x00000100061e7890 */ /* 0x000fe2000fffe03f */
[----:B------:R-:W-:Y:S01]  /*64f0*/  UMOV UR28, UR14 ;  /* 0x0000000e001c7c82 */ /* 0x000fe20008000000 */
[----:B------:R-:W-:Y:S01]  /*6500*/  UMOV UR29, UR15 ;  /* 0x0000000f001d7c82 */ /* 0x000fe20008000000 */
[----:B------:R-:W-:Y:S01]  /*6510*/  UIADD3 UR34, UR6, 0x180, URZ ;  /* 0x0000018006227890 */ /* 0x000fe2000fffe03f */
[----:B------:R-:W-:Y:S01]  /*6520*/  UMOV UR32, UR14 ;  /* 0x0000000e00207c82 */ /* 0x000fe20008000000 */
[----:B------:R-:W-:Y:S01]  /*6530*/  UMOV UR33, UR15 ;  /* 0x0000000f00217c82 */ /* 0x000fe20008000000 */
[----:B------:R-:W-:Y:S01]  /*6540*/  UIADD3 UR38, UR6, 0x200, URZ ;  /* 0x0000020006267890 */ /* 0x000fe2000fffe03f */
[----:B-1----:R-:W-:Y:S01]  /*6550*/  SHF.R.U32.HI R10, RZ, 0x7, R10 ;  /* 0x00000007ff0a7819 */ /* 0x002fe2000001160a */
[----:B------:R-:W-:Y:S01]  /*6560*/  UMOV UR36, UR14 ;  /* 0x0000000e00247c82 */ /* 0x000fe20008000000 */
[----:B------:R-:W-:Y:S01]  /*6570*/  UMOV UR37, UR15 ;  /* 0x0000000f00257c82 */ /* 0x000fe20008000000 */
[----:B------:R-:W-:-:S02]  /*6580*/  UIADD3 UR42, UR6, 0x280, URZ ;  /* 0x00000280062a7890 */ /* 0x000fc4000fffe03f */
[----:B0-----:R-:W-:Y:S01]  /*6590*/  VIADD R3, R10, 0x8 ;  /* 0x000000080a037836 */ /* 0x001fe20000000000 */
[----:B------:R-:W-:Y:S01]  /*65a0*/  UMOV UR40, UR14 ;  /* 0x0000000e00287c82 */ /* 0x000fe20008000000 */
[----:B------:R-:W-:Y:S01]  /*65b0*/  UMOV UR41, UR15 ;  /* 0x0000000f00297c82 */ /* 0x000fe20008000000 */
[----:B------:R-:W-:Y:S02]  /*65c0*/  UIADD3 UR46, UR6, 0x300, URZ ;  /* 0x00000300062e7890 */ /* 0x000fe4000fffe03f */
[----:B------:R0:W-:Y:S01]  /*65d0*/  BAR.SYNC.DEFER_BLOCKING R3, 0x100 ;  /* 0x000400030000751d */ /* 0x0001e20000010000 */
[----:B------:R-:W-:Y:S02]  /*65e0*/  UIADD3 UR50, UR6, 0x380, URZ ;  /* 0x0000038006327890 */ /* 0x000fe4000fffe03f */
[----:B------:R-:W-:Y:S02]  /*65f0*/  UIADD3 UR54, UR6, 0x400, URZ ;  /* 0x0000040006367890 */ /* 0x000fe4000fffe03f */
[----:B------:R-:W-:Y:S01]  /*6600*/  UIADD3 UR10, UR6, 0x500, URZ ;  /* 0x00000500060a7890 */ /* 0x000fe2000fffe03f */
[----:B------:R-:W-:Y:S01]  /*6610*/  UMOV UR44, UR14 ;  /* 0x0000000e002c7c82 */ /* 0x000fe20008000000 */
[----:B------:R-:W-:Y:S01]  /*6620*/  UMOV UR45, UR15 ;  /* 0x0000000f002d7c82 */ /* 0x000fe20008000000 */
[----:B------:R-:W-:Y:S01]  /*6630*/  UMOV UR48, UR14 ;  /* 0x0000000e00307c82 */ /* 0x000fe20008000000 */
[----:B------:R-:W-:Y:S01]  /*6640*/  UMOV UR49, UR15 ;  /* 0x0000000f00317c82 */ /* 0x000fe20008000000 */
[----:B------:R-:W-:Y:S01]  /*6650*/  UMOV UR52, UR14 ;  /* 0x0000000e00347c82 */ /* 0x000fe20008000000 */
[----:B------:R-:W-:Y:S01]  /*6660*/  UMOV UR53, UR15 ;  /* 0x0000000f00357c82 */ /* 0x000fe20008000000 */
[----:B------:R-:W-:Y:S01]  /*6670*/  UMOV UR11, 0x40000040 ;  /* 0x40000040000b7882 */ /* 0x000fe20000000000 */
[----:B------:R-:W-:Y:S01]  /*6680*/  UIADD3 UR22, UR6, 0x586, URZ ;  /* 0x0000058606167890 */ /* 0x000fe2000fffe03f */
[----:B------:R-:W-:Y:S01]  /*6690*/  UMOV UR23, 0x40000040 ;  /* 0x4000004000177882 */ /* 0x000fe20000000000 */
        /* <DEDUP_REMOVED lines=65> */
[----:B------:R-:W-:Y:S01]  /*6ab0*/  UMOV UR24, UR14 ;  /* 0x0000000e00187c82 */ /* 0x000fe20008000000 */
[----:B------:R-:W-:Y:S01]  /*6ac0*/  UMOV UR25, UR15 ;  /* 0x0000000f00197c82 */ /* 0x000fe20008000000 */
[----:B------:R-:W-:Y:S01]  /*6ad0*/  UMOV UR26, UR10 ;  /* 0x0000000a001a7c82 */ /* 0x000fe20008000000 */
[----:B------:R-:W-:Y:S01]  /*6ae0*/  UMOV UR27, 0x40000040 ;  /* 0x40000040001b7882 */ /* 0x000fe20000000000 */
[----:B------:R-:W-:Y:S01]  /*6af0*/  UIADD3 UR10, UR6, 0x502, URZ ;  /* 0x00000502060a7890 */ /* 0x000fe2000fffe03f */
[----:B------:R-:W-:Y:S02]  /*6b00*/  R2UR UR14, R4 ;  /* 0x00000000040e72ca */ /* 0x000fe400000e0000 */
[----:B------:R-:W-:Y:S01]  /*6b10*/  R2UR UR15, R5 ;  /* 0x00000000050f72ca */ /* 0x000fe200000e0000 */
        /* <DEDUP_REMOVED lines=73> */
[----:B------:R-:W-:Y:S01]  /*6fb0*/  UMOV UR24, UR18 ;  /* 0x0000001200187c82 */ /* 0x000fe20008000000 */
[----:B------:R-:W-:Y:S01]  /*6fc0*/  UMOV UR25, UR19 ;  /* 0x0000001300197c82 */ /* 0x000fe20008000000 */
[----:B------:R-:W-:Y:S01]  /*6fd0*/  UMOV UR26, UR10 ;  /* 0x0000000a001a7c82 */ /* 0x000fe20008000000 */
[----:B------:R-:W-:Y:S01]  /*6fe0*/  UMOV UR27, 0x40000040 ;  /* 0x40000040001b7882 */ /* 0x000fe20000000000 */
[----:B------:R-:W-:Y:S02]  /*6ff0*/  UIADD3 UR10, UR6, 0x504, URZ ;  /* 0x00000504060a7890 */ /* 0x000fe4000fffe03f */
        /* <DEDUP_REMOVED lines=151> */
[----:B------:R-:W-:Y:S01]  /*7970*/  UMOV UR24, UR4 ;  /* 0x0000000400187c82 */ /* 0x000fe20008000000 */
[----:B------:R-:W-:Y:S01]  /*7980*/  UMOV UR25, UR5 ;  /* 0x0000000500197c82 */ /* 0x000fe20008000000 */
[----:B------:R-:W-:Y:S01]  /*7990*/  UMOV UR26, UR10 ;  /* 0x0000000a001a7c82 */ /* 0x000fe20008000000 */
[----:B------:R-:W-:Y:S01]  /*79a0*/  UMOV UR27, 0x40000040 ;  /* 0x40000040001b7882 */ /* 0x000fe20000000000 */
        /* <DEDUP_REMOVED lines=73> */
[----:B------:R-:W-:Y:S01]  /*7e40*/  UMOV UR11, 0x40000040 ;  /* 0x40000040000b7882 */ /* 0x000fe20000000000 */
[----:B------:R-:W-:Y:S01]  /*7e50*/  UIADD3 UR14, UR6, 0x582, URZ ;  /* 0x00000582060e7890 */ /* 0x000fe2000fffe03f */
        /* <DEDUP_REMOVED lines=182> */
[----:B0-----:R-:W-:Y:S05]  /*89c0*/  @P3 BRA `(.L_x_20) ;  /* 0x0000000000303947 */ /* 0x001fea0003800000 */
[----:B------:R-:W-:Y:S05]  /*89d0*/  @!P0 BRA `(.L_x_21) ;  /* 0x0000000000048947 */ /* 0x000fea0003800000 */
[----:B------:R-:W-:Y:S01]  /*89e0*/  BPT.TRAP 0x1 ;  /* 0x000000040000795c */ /* 0x000fe20000300000 */
.L_x_21:
[----:B------:R-:W-:Y:S01]  /*89f0*/  R2UR UR10, R20 ;  /* 0x00000000140a72ca */ /* 0x000fe200000e0000 */
[----:B------:R-:W-:-:S12]  /*8a00*/  ULEA UR6, UR7, UR61, 0x3 ;  /* 0x0000003d07067291 */ /* 0x000fd8000f8e183f */
[----:B------:R-:W-:-:S05]  /*8a10*/  IMAD.U32 R3, RZ, RZ, UR10 ;  /* 0x0000000aff037e24 */ /* 0x000fca000f8e00ff */
[----:B------:R-:W-:-:S04]  /*8a20*/  SHF.L.U32 R3, R3, 0x1f, RZ ;  /* 0x0000001f03037819 */ /* 0x000fc800000006ff */
[----:B------:R0:W1:Y:S01]  /*8a30*/  SYNCS.PHASECHK.TRANS64.TRYWAIT P2, [UR6+0x34850], R3 ;  /* 0x03485003ff0075a7 */ /* 0x0000620008040146 */
[----:B------:R-:W-:Y:S05]  /*8a40*/  @!P0 BRA `(.L_x_22) ;  /* 0x0000000000048947 */ /* 0x000fea0003800000 */
[----:B------:R-:W-:Y:S01]  /*8a50*/  BPT.TRAP 0x1 ;  /* 0x000000040000795c */ /* 0x000fe20000300000 */
.L_x_22:
[----:B-1----:R-:W-:Y:S05]  /*8a60*/  @P2 BRA `(.L_x_20) ;  /* 0x0000000000082947 */ /* 0x002fea0003800000 */
[----:B------:R-:W1:Y:S02]  /*8a70*/  SYNCS.PHASECHK.TRANS64.TRYWAIT P2, [UR6+0x34850], R3 ;  /* 0x03485003ff0075a7 */ /* 0x000e640008040146 */
[----:B-1----:R-:W-:Y:S05]  /*8a80*/  @!P2 BRA `(.L_x_23) ;  /* 0x000000800084a947 */ /* 0x002fea0003800000 */
.L_x_20:
[----:B------:R-:W-:Y:S01]  /*8a90*/  UIADD3 UR6, UR61, 0x400, URZ ;  /* 0x000004003d067890 */ /* 0x000fe2000fffe03f */
[----:B------:R-:W-:Y:S01]  /*8aa0*/  WARPGROUP.ARRIVE ;  /* 0x00000000000079c5 */ /* 0x000fe20000000000 */
[----:B------:R-:W-:Y:S01]  /*8ab0*/  UMOV UR11, 0x40000040 ;  /* 0x40000040000b7882 */ /* 0x000fe20000000000 */
[----:B-1----:R-:W-:Y:S01]  /*8ac0*/  FMNMX.FTZ R10, R168, R15, !PT ;  /* 0x0000000fa80a7209 */ /* 0x002fe20007810000 */
[----:B------:R-:W-:-:S03]  /*8ad0*/  USHF.R.U32.HI UR6, URZ, 0x4, UR6 ;  /* 0x000000043f067899 */ /* 0x000fc60008011606 */
[----:B------:R-:W1:Y:S01]  /*8ae0*/  S2R R232, SR_TID.X ;  /* 0x0000000000e87919 */ /* 0x000e620000002100 */
[C---:B------:R-:W-:Y:S01]  /*8af0*/  ISETP.GT.AND P2, PT, R14.reuse, RZ, PT ;  /* 0x000000ff0e00720c */ /* 0x040fe20003f44270 */
[----:B------:R-:W-:Y:S01]  /*8b00*/  VIADD R14, R14, 0xffffffff ;  /* 0xffffffff0e0e7836 */ /* 0x000fe20000000000 */
[----:B------:R-:W-:Y:S01]  /*8b10*/  ULOP3.LUT UR6, UR6, 0x3fff, URZ, 0xc0, !UPT ;  /* 0x00003fff06067892 */ /* 0x000fe2000f8ec03f */
[----:B0-----:R-:W-:-:S03]  /*8b20*/  FMNMX.FTZ R3, R169, R10, !PT ;  /* 0x0000000aa9037209 */ /* 0x001fc60007810000 */
[----:B------:R-:W-:Y:S01]  /*8b30*/  ULOP3.LUT UR6, UR6, 0x5800000, URZ, 0xfc, !UPT ;  /* 0x0580000006067892 */ /* 0x000fe2000f8efc3f */
[----:B------:R-:W-:-:S03]  /*8b40*/  FMNMX.FTZ R10, R172, R3, !PT ;  /* 0x00000003ac0a7209 */ /* 0x000fc60007810000 */
[----:B------:R-:W-:Y:S01]  /*8b50*/  UIMAD UR6, UR7, 0xb00, UR6 ;  /* 0x00000b00070678a4 */ /* 0x000fe2000f8e0206 */
[----:B------:R-:W-:-:S04]  /*8b60*/  FMNMX.FTZ R3, R173, R10, !PT ;  /* 0x0000000aad037209 */ /* 0x000fc80007810000 */
[----:B------:R-:W-:Y:S02]  /*8b70*/  FMNMX.FTZ R10, R160, R3, !PT ;  /* 0x00000003a00a7209 */ /* 0x000fe40007810000 */
[----:B------:R-:W-:Y:S02]  /*8b80*/  UMOV UR10, UR6 ;  /* 0x00000006000a7c82 */ /* 0x000fe40008000000 */
[----:B------:R-:W-:Y:S01]  /*8b90*/  HGMMA.64x128x16.F32 R24, R176, gdesc[UR8].tnspB, R24, gsb0 ;  /* 0x41e00008b0187df0 */ /* 0x000fe20008000818 */
[----:B------:R-:W-:Y:S01]  /*8ba0*/  UIADD3 UR10, UR6, 0x80, URZ ;  /* 0x00000080060a7890 */ /* 0x000fe2000fffe03f */
[----:B------:R-:W-:Y:S01]  /*8bb0*/  FMNMX.FTZ R3, R161, R10, !PT ;  /* 0x0000000aa1037209 */ /* 0x000fe20007810000 */
[----:B------:R-:W-:-:S03]  /*8bc0*/  UMOV UR11, 0x40000040 ;  /* 0x40000040000b7882 */ /* 0x000fc60000000000 */
[----:B------:R-:W-:-:S04]  /*8bd0*/  FMNMX.FTZ R10, R164, R3, !PT ;  /* 0x00000003a40a7209 */ /* 0x000fc80007810000 */
[----:B------:R-:W-:Y:S02]  /*8be0*/  FMNMX.FTZ R3, R165, R10, !PT ;  /* 0x0000000aa5037209 */ /* 0x000fe40007810000 */
[----:B-1----:R-:W-:Y:S02]  /*8bf0*/  SHF.R.U32.HI R232, RZ, 0x7, R232 ;  /* 0x00000007ffe87819 */ /* 0x002fe400000116e8 */
[----:B------:R-:W-:-:S04]  /*8c00*/  FMNMX.FTZ R10, R152, R3, !PT ;  /* 0x00000003980a7209 */ /* 0x000fc80007810000 */
        /* <DEDUP_REMOVED lines=30> */
[----:B------:R-:W-:Y:S01]  /*8df0*/  FMNMX.FTZ R3, R101, R10, !PT ;  /* 0x0000000a65037209 */ /* 0x000fe20007810000 */
[----:B------:R-:W-:Y:S02]  /*8e00*/  WARPGROUP.DEPBAR.LE gsb0, 0x0 ;  /* 0x00008000000079c5 */ /* 0x000fe40000010000 */
[----:B------:R-:W-:Y:S01]  /*8e10*/  WARPGROUP.ARRIVE ;  /* 0x00000000000079c5 */ /* 0x000fe20000000000 */
[----:B------:R-:W-:-:S04]  /*8e20*/  FMNMX.FTZ R10, R88, R3, !PT ;  /* 0x00000003580a7209 */ /* 0x000fc80007810000 */
[----:B------:R-:W-:Y:S01]  /*8e30*/  FMNMX.FTZ R3, R89, R10, !PT ;  /* 0x0000000a59037209 */ /* 0x000fe20007810000 */
[----:B------:R-:W-:Y:S01]  /*8e40*/  HGMMA.64x128x16.F32 R24, R180, gdesc[UR8].tnspB, R24, gsb0 ;  /* 0x41e00008b4187df0 */ /* 0x000fe20008000818 */
[----:B------:R-:W-:Y:S01]  /*8e50*/  UIADD3 UR10, UR6, 0x100, URZ ;  /* 0x00000100060a7890 */ /* 0x000fe2000fffe03f */
[----:B------:R-:W-:Y:S01]  /*8e60*/  UMOV UR11, 0x40000040 ;  /* 0x40000040000b7882 */ /* 0x000fe20000000000 */
[----:B------:R-:W-:Y:S02]  /*8e70*/  FMNMX.FTZ R10, R92, R3, !PT ;  /* 0x000000035c0a7209 */ /* 0x000fe40007810000 */
[----:B------:R-:W0:Y:S02]  /*8e80*/  LDC R3, c[0x0][0x988] ;  /* 0x00026200ff037b82 */ /* 0x000e240000000800 */
[----:B------:R-:W-:-:S05]  /*8e90*/  FMNMX.FTZ R21, R93, R10, !PT ;  /* 0x0000000a5d157209 */ /* 0x000fca0007810000 */
[----:B------:R-:W1:Y:S02]  /*8ea0*/  SHFL.BFLY PT, R10, R21, 0x2, 0x1f ;  /* 0x0c401f00150a7f89 */ /* 0x000e6400000e0000 */
[----:B-1----:R-:W-:-:S05]  /*8eb0*/  FMNMX.FTZ R177, R21, R10, !PT ;  /* 0x0000000a15b17209 */ /* 0x002fca0007810000 */
[----:B------:R-:W1:Y:S02]  /*8ec0*/  SHFL.BFLY PT, R10, R177, 0x1, 0x1f ;  /* 0x0c201f00b10a7f89 */ /* 0x000e6400000e0000 */
[----:B-1----:R-:W-:-:S05]  /*8ed0*/  FMNMX.FTZ R10, R177, R10, !PT ;  /* 0x0000000ab10a7209 */ /* 0x002fca0007810000 */
[----:B------:R-:W-:-:S04]  /*8ee0*/  FADD.FTZ R20, -R10, R15 ;  /* 0x0000000f0a147221 */ /* 0x000fc80000010100 */
[-C--:B0-----:R-:W-:Y:S01]  /*8ef0*/  FMUL.FTZ R15, R20, R3.reuse ;  /* 0x00000003140f7220 */ /* 0x081fe20000410000 */
[----:B------:R-:W-:-:S04]  /*8f00*/  FMUL.FTZ R20, R10, R3 ;  /* 0x000000030a147220 */ /* 0x000fc80000410000 */
[-CC-:B------:R-:W-:Y:S01]  /*8f10*/  FFMA.FTZ R21, R169, R3.reuse, -R20.reuse ;  /* 0x00000003a9157223 */ /* 0x180fe20000010814 */
        /* <DEDUP_REMOVED lines=22> */
[----:B------:R-:W-:Y:S01]  /*9080*/  FFMA.FTZ R93, R93, R3, -R20 ;  /* 0x000000035d5d7223 */ /* 0x000fe20000010814 */
[----:B------:R-:W-:Y:S08]  /*9090*/  MUFU.EX2 R15, R15 ;  /* 0x0000000f000f7308 */ /* 0x000ff00000000800 */
[----:B------:R-:W0:Y:S08]  /*90a0*/  MUFU.EX2 R176, R176 ;  /* 0x000000b000b07308 */ /* 0x000e300000000800 */
[----:B------:R-:W1:Y:S08]  /*90b0*/  MUFU.EX2 R21, R21 ;  /* 0x0000001500157308 */ /* 0x000e700000000800 */
[----:B------:R-:W-:Y:S01]  /*90c0*/  MUFU.EX2 R178, R178 ;  /* 0x000000b200b27308 */ /* 0x000fe20000000800 */
[----:B0-----:R-:W-:-:S07]  /*90d0*/  FFMA.FTZ R12, R15, R12, R176 ;  /* 0x0000000c0f0c7223 */ /* 0x001fce00000100b0 */
[----:B------:R-:W-:Y:S01]  /*90e0*/  MUFU.EX2 R169, R169 ;  /* 0x000000a900a97308 */ /* 0x000fe20000000800 */
[----:B-1----:R-:W-:Y:S01]  /*90f0*/  F2FP.F16.F32.PACK_AB R176, R21, R176 ;  /* 0x000000b015b0723e */ /* 0x002fe200000000ff */
[----:B------:R-:W-:Y:S02]  /*9100*/  WARPGROUP.DEPBAR.LE gsb0, 0x0 ;  /* 0x00008000000079c5 */ /* 0x000fe40000010000 */
[----:B------:R-:W-:Y:S01]  /*9110*/  WARPGROUP.ARRIVE ;  /* 0x00000000000079c5 */ /* 0x000fe20000000000 */
[-CC-:B------:R-:W-:Y:S01]  /*9120*/  FFMA.FTZ R180, R160, R3.reuse, -R20.reuse ;  /* 0x00000003a0b47223 */ /* 0x180fe20000010814 */
[----:B------:R-:W-:Y:S02]  /*9130*/  FFMA.FTZ R182, R164, R3, -R20 ;  /* 0x00000003a4b67223 */ /* 0x000fe40000010814 */
[----:B------:R-:W-:Y:S02]  /*9140*/  MUFU.EX2 R173, R173 ;  /* 0x000000ad00ad7308 */ /* 0x000fe40000000800 */
[----:B------:R-:W-:Y:S01]  /*9150*/  HGMMA.64x128x16.F32 R24, R184, gdesc[UR8].tnspB, R24, gsb0 ;  /* 0x41e00008b8187df0 */ /* 0x000fe20008000818 */
[----:B------:R-:W-:Y:S01]  /*9160*/  UIADD3 UR10, UR6, 0x180, URZ ;  /* 0x00000180060a7890 */ /* 0x000fe2000fffe03f */
[----:B------:R-:W-:-:S04]  /*9170*/  UMOV UR11, 0x40000040 ;  /* 0x40000040000b7882 */ /* 0x000fc80000000000 */
[----:B------:R-:W-:Y:S08]  /*9180*/  MUFU.EX2 R180, R180 ;  /* 0x000000b400b47308 */ /* 0x000ff00000000800 */
        /* <DEDUP_REMOVED lines=16> */
[----:B------:R-:W-:Y:S01]  /*9290*/  MUFU.EX2 R101, R101 ;  /* 0x0000006500657308 */ /* 0x000fe20000000800 */
[----:B------:R-:W-:-:S02]  /*92a0*/  WARPGROUP.DEPBAR.LE gsb0, 0x0 ;  /* 0x00008000000079c5 */ /* 0x000fc40000010000 */
[----:B------:R-:W-:Y:S01]  /*92b0*/  WARPGROUP.ARRIVE ;  /* 0x00000000000079c5 */ /* 0x000fe20000000000 */
[--C-:B------:R-:W-:Y:S01]  /*92c0*/  FFMA.FTZ R184, R152, R3, -R20.reuse ;  /* 0x0000000398b87223 */ /* 0x100fe20000010814 */
[----:B------:R-:W-:Y:S01]  /*92d0*/  FMNMX.FTZ R152, R170, R13, !PT ;  /* 0x0000000daa987209 */ /* 0x000fe20007810000 */
[----:B------:R-:W-:Y:S02]  /*92e0*/  FFMA.FTZ R186, R156, R3, -R20 ;  /* 0x000000039cba7223 */ /* 0x000fe40000010814 */
[----:B------:R-:W-:Y:S01]  /*92f0*/  MUFU.EX2 R89, R89 ;  /* 0x0000005900597308 */ /* 0x000fe20000000800 */
[----:B------:R-:W-:Y:S01]  /*9300*/  HGMMA.64x128x16.F32 R24, R188, gdesc[UR8].tnspB, R24, gsb0 ;  /* 0x41e00008bc187df0 */ /* 0x000fe20008000818 */
[----:B------:R-:W-:Y:S01]  /*9310*/  UIADD3 UR10, UR6, 0x200, URZ ;  /* 0x00000200060a7890 */ /* 0x000fe2000fffe03f */
[----:B------:R-:W-:Y:S01]  /*9320*/  FMNMX.FTZ R153, R171, R152, !PT ;  /* 0x00000098ab997209 */ /* 0x000fe20007810000 */
[----:B------:R-:W-:-:S03]  /*9330*/  UMOV UR11, 0x40000040 ;  /* 0x40000040000b7882 */ /* 0x000fc60000000000 */
[----:B------:R-:W-:Y:S01]  /*9340*/  FMNMX.FTZ R152, R174, R153, !PT ;  /* 0x00000099ae987209 */ /* 0x000fe20007810000 */
[----:B------:R-:W-:Y:S01]  /*9350*/  FFMA.FTZ R153, R157, R3, -R20 ;  /* 0x000000039d997223 */ /* 0x000fe20000010814 */
[----:B------:R-:W-:Y:S02]  /*9360*/  MUFU.EX2 R184, R184 ;  /* 0x000000b800b87308 */ /* 0x000fe40000000800 */
[----:B------:R-:W-:-:S04]  /*9370*/  FMNMX.FTZ R157, R175, R152, !PT ;  /* 0x00000098af9d7209 */ /* 0x000fc80007810000 */
[----:B------:R-:W-:Y:S02]  /*9380*/  FMNMX.FTZ R152, R162, R157, !PT ;  /* 0x0000009da2987209 */ /* 0x000fe40007810000 */
[----:B------:R-:W-:Y:S02]  /*9390*/  MUFU.EX2 R186, R186 ;  /* 0x000000ba00ba7308 */ /* 0x000fe40000000800 */
[----:B------:R-:W-:-:S06]  /*93a0*/  FMNMX.FTZ R157, R163, R152, !PT ;  /* 0x00000098a39d7209 */ /* 0x000fcc0007810000 */
[----:B------:R-:W-:Y:S08]  /*93b0*/  MUFU.EX2 R153, R153 ;  /* 0x0000009900997308 */ /* 0x000ff00000000800 */
[----:B------:R-:W-:Y:S01]  /*93c0*/  MUFU.EX2 R92, R92 ;  /* 0x0000005c005c7308 */ /* 0x000fe20000000800 */
[----:B------:R-:W-:Y:S02]  /*93d0*/  WARPGROUP.DEPBAR.LE gsb0, 0x0 ;  /* 0x00008000000079c5 */ /* 0x000fe40000010000 */
[----:B------:R-:W-:Y:S01]  /*93e0*/  WARPGROUP.ARRIVE ;  /* 0x00000000000079c5 */ /* 0x000fe20000000000 */
[--C-:B------:R-:W-:Y:S01]  /*93f0*/  FFMA.FTZ R188, R144, R3, -R20.reuse ;  /* 0x0000000390bc7223 */ /* 0x100fe20000010814 */
[----:B------:R-:W-:Y:S01]  /*9400*/  FMNMX.FTZ R144, R166, R157, !PT ;  /* 0x0000009da6907209 */ /* 0x000fe20007810000 */
[----:B------:R-:W-:-:S03]  /*9410*/  FFMA.FTZ R190, R148, R3, -R20 ;  /* 0x0000000394be7223 */ /* 0x000fc60000010814 */
[----:B------:R-:W-:Y:S01]  /*9420*/  HGMMA.64x128x16.F32 R24, R192, gdesc[UR8].tnspB, R24, gsb0 ;  /* 0x41e00008c0187df0 */ /* 0x000fe20008000818 */
[----:B------:R-:W-:Y:S01]  /*9430*/  UIADD3 UR10, UR6, 0x280, URZ ;  /* 0x00000280060a7890 */ /* 0x000fe2000fffe03f */
[----:B------:R-:W-:Y:S01]  /*9440*/  FMNMX.FTZ R157, R167, R144, !PT ;  /* 0x00000090a79d7209 */ /* 0x000fe20007810000 */
[----:B------:R-:W-:Y:S01]  /*9450*/  UMOV UR11, 0x40000040 ;  /* 0x40000040000b7882 */ /* 0x000fe20000000000 */
[----:B------:R-:W-:Y:S02]  /*9460*/  MUFU.EX2 R188, R188 ;  /* 0x000000bc00bc7308 */ /* 0x000fe40000000800 */
[----:B------:R-:W-:-:S04]  /*9470*/  FMNMX.FTZ R144, R154, R157, !PT ;  /* 0x0000009d9a907209 */ /* 0x000fc80007810000 */
[----:B------:R-:W-:Y:S02]  /*9480*/  FMNMX.FTZ R157, R155, R144, !PT ;  /* 0x000000909b9d7209 */ /* 0x000fe40007810000 */
[----:B------:R-:W-:Y:S02]  /*9490*/  MUFU.EX2 R190, R190 ;  /* 0x000000be00be7308 */ /* 0x000fe40000000800 */
[----:B------:R-:W-:-:S04]  /*94a0*/  FMNMX.FTZ R144, R158, R157, !PT ;  /* 0x0000009d9e907209 */ /* 0x000fc80007810000 */
[----:B------:R-:W-:-:S04]  /*94b0*/  FMNMX.FTZ R157, R159, R144, !PT ;  /* 0x000000909f9d7209 */ /* 0x000fc80007810000 */
[----:B------:R-:W-:-:S04]  /*94c0*/  FMNMX.FTZ R144, R146, R157, !PT ;  /* 0x0000009d92907209 */ /* 0x000fc80007810000 */
[----:B------:R-:W-:Y:S01]  /*94d0*/  FMNMX.FTZ R157, R147, R144, !PT ;  /* 0x00000090939d7209 */ /* 0x000fe20007810000 */
        /* <DEDUP_REMOVED lines=21> */
[-CC-:B------:R-:W-:Y:S01]  /*9630*/  FFMA.FTZ R157, R129, R3.reuse, -R20.reuse ;  /* 0x00000003819d7223 */ /* 0x180fe20000010814 */
[----:B------:R-:W-:Y:S02]  /*9640*/  FFMA.FTZ R198, R132, R3, -R20 ;  /* 0x0000000384c67223 */ /* 0x000fe40000010814 */
        /* <DEDUP_REMOVED lines=8> */
[----:B------:R-:W-:Y:S01]  /*96d0*/  FMNMX.FTZ R128, R126, R129, !PT ;  /* 0x000000817e807209 */ /* 0x000fe20007810000 */
[----:B------:R-:W-:-:S03]  /*96e0*/  FFMA.FTZ R129, R133, R3, -R20 ;  /* 0x0000000385817223 */ /* 0x000fc60000010814 */
[----:B------:R-:W-:Y:S02]  /*96f0*/  FMNMX.FTZ R133, R127, R128, !PT ;  /* 0x000000807f857209 */ /* 0x000fe40007810000 */
[----:B------:R-:W-:Y:S02]  /*9700*/  MUFU.EX2 R198, R198 ;  /* 0x000000c600c67308 */ /* 0x000fe40000000800 */
[----:B------:R-:W-:-:S04]  /*9710*/  FMNMX.FTZ R128, R114, R133, !PT ;  /* 0x0000008572807209 */ /* 0x000fc80007810000 */
[----:B------:R-:W-:Y:S02]  /*9720*/  FMNMX.FTZ R133, R115, R128, !PT ;  /* 0x0000008073857209 */ /* 0x000fe40007810000 */
        /* <DEDUP_REMOVED lines=27> */
[----:B------:R-:W-:Y:S01]  /*98e0*/  UIADD3 UR6, UR6, 0x500, URZ ;  /* 0x0000050006067890 */ /* 0x000fe2000fffe03f */
[----:B------:R-:W-:Y:S01]  /*98f0*/  MUFU.EX2 R204, R204 ;  /* 0x000000cc00cc7308 */ /* 0x000fe20000000800 */
[----:B------:R-:W-:-:S04]  /*9900*/  FMNMX.FTZ R112, R90, R133, !PT ;  /* 0x000000855a707209 */ /* 0x000fc80007810000 */
[----:B------:R-:W-:-:S03]  /*9910*/  FMNMX.FTZ R133, R91, R112, !PT ;  /* 0x000000705b857209 */ /* 0x000fc60007810000 */
[----:B------:R-:W-:Y:S01]  /*9920*/  MUFU.EX2 R206, R206 ;  /* 0x000000ce00ce7308 */ /* 0x000fe20000000800 */
[----:B------:R-:W-:-:S04]  /*9930*/  FMNMX.FTZ R112, R94, R133, !PT ;  /* 0x000000855e707209 */ /* 0x000fc80007810000 */
[----:B------:R-:W-:-:S05]  /*9940*/  FMNMX.FTZ R112, R95, R112, !PT ;  /* 0x000000705f707209 */ /* 0x000fca0007810000 */
[----:B------:R-:W0:Y:S02]  /*9950*/  SHFL.BFLY PT, R133, R112, 0x2, 0x1f ;  /* 0x0c401f0070857f89 */ /* 0x000e2400000e0000 */
[----:B0-----:R-:W-:Y:S01]  /*9960*/  FMNMX.FTZ R133, R112, R133, !PT ;  /* 0x0000008570857209 */ /* 0x001fe20007810000 */
[----:B------:R-:W-:Y:S02]  /*9970*/  WARPGROUP.DEPBAR.LE gsb0, 0x0 ;  /* 0x00008000000079c5 */ /* 0x000fe40000010000 */
[----:B------:R-:W-:Y:S01]  /*9980*/  WARPGROUP.ARRIVE ;  /* 0x00000000000079c5 */ /* 0x000fe20000000000 */
[-CC-:B------:R-:W-:Y:S01]  /*9990*/  FFMA.FTZ R210, R108, R3.reuse, -R20.reuse ;  /* 0x000000036cd27223 */ /* 0x180fe20000010814 */
[-CC-:B------:R-:W-:Y:S01]  /*99a0*/  FFMA.FTZ R208, R104, R3.reuse, -R20.reuse ;  /* 0x0000000368d07223 */ /* 0x180fe20000010814 */
[----:B------:R-:W0:Y:S01]  /*99b0*/  SHFL.BFLY PT, R108, R133, 0x1, 0x1f ;  /* 0x0c201f00856c7f89 */ /* 0x000e2200000e0000 */
[----:B------:R-:W-:Y:S02]  /*99c0*/  FFMA.FTZ R104, R88, R3, -R20 ;  /* 0x0000000358687223 */ /* 0x000fe40000010814 */
[----:B------:R-:W-:Y:S01]  /*99d0*/  HGMMA.64x128x16.F32 R24, R212, gdesc[UR8].tnspB, R24, gsb0 ;  /* 0x41e00008d4187df0 */ /* 0x000fe20008000818 */
[----:B------:R-:W-:Y:S01]  /*99e0*/  UMOV UR10, UR6 ;  /* 0x00000006000a7c82 */ /* 0x000fe20008000000 */
[----:B------:R-:W-:Y:S01]  /*99f0*/  UMOV UR11, 0x40000040 ;  /* 0x40000040000b7882 */ /* 0x000fe20000000000 */
[----:B------:R-:W-:Y:S01]  /*9a00*/  MUFU.EX2 R208, R208 ;  /* 0x000000d000d07308 */ /* 0x000fe20000000800 */
[----:B------:R-:W-:-:S07]  /*9a10*/  R2UR UR6, R2 ;  /* 0x00000000020672ca */ /* 0x000fce00000e0000 */
[----:B------:R-:W-:Y:S08]  /*9a20*/  MUFU.EX2 R210, R210 ;  /* 0x000000d200d27308 */ /* 0x000ff00000000800 */
[----:B------:R-:W-:Y:S01]  /*9a30*/  MUFU.EX2 R104, R104 ;  /* 0x0000006800687308 */ /* 0x000fe20000000800 */
[----:B0-----:R-:W-:Y:S01]  /*9a40*/  FMNMX.FTZ R88, R133, R108, !PT ;  /* 0x0000006c85587209 */ /* 0x001fe20007810000 */
[----:B------:R-:W-:Y:S01]  /*9a50*/  IMAD.U32 R133, RZ, RZ, UR7 ;  /* 0x00000007ff857e24 */ /* 0x000fe2000f8e00ff */
[----:B------:R-:W-:-:S03]  /*9a60*/  UMOV UR7, UR60 ;  /* 0x0000003c00077c82 */ /* 0x000fc60008000000 */
[C---:B------:R-:W-:Y:S01]  /*9a70*/  FADD.FTZ R20, -R88.reuse, R13 ;  /* 0x0000000d58147221 */ /* 0x040fe20000010100 */
[-C--:B------:R-:W-:Y:S01]  /*9a80*/  FMUL.FTZ R112, R88, R3.reuse ;  /* 0x0000000358707220 */ /* 0x080fe20000410000 */
[----:B------:R0:W-:Y:S01]  /*9a90*/  MUFU.EX2 R13, R93 ;  /* 0x0000005d000d7308 */ /* 0x0001e20000000800 */
[----:B------:R-:W-:Y:S01]  /*9aa0*/  @!P1 LEA R133, R133, UR61, 0x3 ;  /* 0x0000003d85859c11 */ /* 0x000fe2000f8e18ff */
[-C--:B------:R-:W-:Y:S01]  /*9ab0*/  FMUL.FTZ R20, R20, R3.reuse ;  /* 0x0000000314147220 */ /* 0x080fe20000410000 */
[-CC-:B------:R-:W-:Y:S01]  /*9ac0*/  FFMA.FTZ R177, R170, R3.reuse, -R112.reuse ;  /* 0x00000003aab17223 */ /* 0x180fe20000010870 */
[-CC-:B------:R-:W-:Y:S01]  /*9ad0*/  FFMA.FTZ R108, R171, R3.reuse, -R112.reuse ;  /* 0x00000003ab6c7223 */ /* 0x180fe20000010870 */
[-CC-:B------:R-:W-:Y:S01]  /*9ae0*/  FFMA.FTZ R197, R130, R3.reuse, -R112.reuse ;  /* 0x0000000382c57223 */ /* 0x180fe20000010870 */
[----:B------:R-:W-:Y:S02]  /*9af0*/  IMAD.U32 R130, RZ, RZ, UR60 ;  /* 0x0000003cff827e24 */ /* 0x000fe4000f8e00ff */
[-CC-:B------:R-:W-:Y:S01]  /*9b00*/  FFMA.FTZ R179, R174, R3.reuse, -R112.reuse ;  /* 0x00000003aeb37223 */ /* 0x180fe20000010870 */
[----:B------:R-:W-:Y:S01]  /*9b10*/  MUFU.EX2 R20, R20 ;  /* 0x0000001400147308 */ /* 0x000fe20000000800 */
[-CC-:B------:R-:W-:Y:S01]  /*9b20*/  FFMA.FTZ R148, R175, R3.reuse, -R112.reuse ;  /* 0x00000003af947223 */ /* 0x180fe20000010870 */
[-CC-:B------:R-:W-:Y:S01]  /*9b30*/  FFMA.FTZ R181, R162, R3.reuse, -R112.reuse ;  /* 0x00000003a2b57223 */ /* 0x180fe20000010870 */
[----:B------:R-:W-:Y:S01]  /*9b40*/  @!P1 LEA R130, R130, UR61, 0x3 ;  /* 0x0000003d82829c11 */ /* 0x000fe2000f8e18ff */
[-CC-:B------:R-:W-:Y:S01]  /*9b50*/  FFMA.FTZ R144, R163, R3.reuse, -R112.reuse ;  /* 0x00000003a3907223 */ /* 0x180fe20000010870 */
[----:B0-----:R-:W-:Y:S01]  /*9b60*/  IADD3 R93, -R232, 0xb, RZ ;  /* 0x0000000be85d7810 */ /* 0x001fe20007ffe1ff */
[-CC-:B------:R-:W-:Y:S01]  /*9b70*/  FFMA.FTZ R128, R131, R3.reuse, -R112.reuse ;  /* 0x0000000383807223 */ /* 0x180fe20000010870 */
[----:B------:R-:W-:Y:S01]  /*9b80*/  FFMA.FTZ R183, R166, R3, -R112 ;  /* 0x00000003a6b77223 */ /* 0x000fe20000010870 */
[----:B------:R-:W0:Y:S01]  /*9b90*/  MUFU.EX2 R177, R177 ;  /* 0x000000b100b17308 */ /* 0x000e220000000800 */
[----:B------:R-:W-:-:S02]  /*9ba0*/  @!P1 VIADD R130, R130, 0x34840 ;  /* 0x0003484082829836 */ /* 0x000fc40000000000 */
[-CC-:B------:R-:W-:Y:S01]  /*9bb0*/  FFMA.FTZ R201, R122, R3.reuse, -R112.reuse ;  /* 0x000000037ac97223 */ /* 0x180fe20000010870 */
[-CC-:B------:R-:W-:Y:S01]  /*9bc0*/  FFMA.FTZ R152, R167, R3.reuse, -R112.reuse ;  /* 0x00000003a7987223 */ /* 0x180fe20000010870 */
[-CC-:B------:R-:W-:Y:S01]  /*9bd0*/  FFMA.FTZ R199, R134, R3.reuse, -R112.reuse ;  /* 0x0000000386c77223 */ /* 0x180fe20000010870 */
[-C--:B------:R-:W-:Y:S01]  /*9be0*/  FFMA.FTZ R185, R154, R3.reuse, -R112 ;  /* 0x000000039ab97223 */ /* 0x080fe20000010870 */
[----:B------:R-:W-:Y:S01]  /*9bf0*/  @!P1 PRMT R131, RZ, 0x654, R130 ;  /* 0x00000654ff839816 */ /* 0x000fe20000000082 */
[-CC-:B------:R-:W-:Y:S01]  /*9c00*/  FFMA.FTZ R140, R155, R3.reuse, -R112.reuse ;  /* 0x000000039b8c7223 */ /* 0x180fe20000010870 */
[----:B------:R-:W1:Y:S01]  /*9c10*/  MUFU.EX2 R108, R108 ;  /* 0x0000006c006c7308 */ /* 0x000e620000000800 */
[-CC-:B------:R-:W-:Y:S01]  /*9c20*/  FFMA.FTZ R187, R158, R3.reuse, -R112.reuse ;  /* 0x000000039ebb7223 */ /* 0x180fe20000010870 */
[-CC-:B------:R-:W-:Y:S01]  /*9c30*/  FFMA.FTZ R116, R159, R3.reuse, -R112.reuse ;  /* 0x000000039f747223 */ /* 0x180fe20000010870 */
[-CC-:B------:R-:W-:Y:S01]  /*9c40*/  FFMA.FTZ R205, R114, R3.reuse, -R112.reuse ;  /* 0x0000000372cd7223 */ /* 0x180fe20000010870 */
[-CC-:B------:R-:W-:Y:S01]  /*9c50*/  FFMA.FTZ R189, R146, R3.reuse, -R112.reuse ;  /* 0x0000000392bd7223 */ /* 0x180fe20000010870 */
[-CC-:B------:R-:W-:Y:S01]  /*9c60*/  FFMA.FTZ R207, R118, R3.reuse, -R112.reuse ;  /* 0x0000000376cf7223 */ /* 0x180fe20000010870 */
[-CC-:B------:R-:W-:Y:S01]  /*9c70*/  FFMA.FTZ R136, R147, R3.reuse, -R112.reuse ;  /* 0x0000000393887223 */ /* 0x180fe20000010870 */
[--C-:B------:R-:W-:Y:S01]  /*9c80*/  FFMA.FTZ R191, R150, R3, -R112.reuse ;  /* 0x0000000396bf7223 */ /* 0x100fe20000010870 */
[----:B------:R-:W2:Y:S01]  /*9c90*/  MUFU.EX2 R179, R179 ;  /* 0x000000b300b37308 */ /* 0x000ea20000000800 */
[----:B0-----:R-:W-:Y:S01]  /*9ca0*/  FFMA.FTZ R11, R20, R11, R177 ;  /* 0x0000000b140b7223 */ /* 0x001fe200000100b1 */
[-CC-:B------:R-:W-:Y:S01]  /*9cb0*/  FFMA.FTZ R209, R106, R3.reuse, -R112.reuse ;  /* 0x000000036ad17223 */ /* 0x180fe20000010870 */
[-CC-:B------:R-:W-:Y:S01]  /*9cc0*/  FFMA.FTZ R120, R151, R3.reuse, -R112.reuse ;  /* 0x0000000397787223 */ /* 0x180fe20000010870 */
[-CC-:B------:R-:W-:Y:S01]  /*9cd0*/  FFMA.FTZ R211, R110, R3.reuse, -R112.reuse ;  /* 0x000000036ed37223 */ /* 0x180fe20000010870 */
[-CC-:B------:R-:W-:Y:S01]  /*9ce0*/  FFMA.FTZ R193, R138, R3.reuse, -R112.reuse ;  /* 0x000000038ac17223 */ /* 0x180fe20000010870 */
[-CC-:B------:R-:W-:Y:S01]  /*9cf0*/  FFMA.FTZ R124, R139, R3.reuse, -R112.reuse ;  /* 0x000000038b7c7223 */ /* 0x180fe20000010870 */
[-CC-:B------:R-:W-:Y:S01]  /*9d00*/  FFMA.FTZ R195, R142, R3.reuse, -R112.reuse ;  /* 0x000000038ec37223 */ /* 0x180fe20000010870 */
[----:B------:R-:W0:Y:S01]  /*9d10*/  MUFU.EX2 R148, R148 ;  /* 0x0000009400947308 */ /* 0x000e220000000800 */
[----:B-1----:R-:W-:Y:S01]  /*9d20*/  FADD.FTZ R122, R108, R11 ;  /* 0x0000000b6c7a7221 */ /* 0x002fe20000010000 */
[-CC-:B------:R-:W-:Y:S01]  /*9d30*/  FFMA.FTZ R132, R143, R3.reuse, -R112.reuse ;  /* 0x000000038f847223 */ /* 0x180fe20000010870 */
[-CC-:B------:R-:W-:Y:S01]  /*9d40*/  FFMA.FTZ R115, R115, R3.reuse, -R112.reuse ;  /* 0x0000000373737223 */ /* 0x180fe20000010870 */
[-CC-:B------:R-:W-:Y:S01]  /*9d50*/  FFMA.FTZ R135, R135, R3.reuse, -R112.reuse ;  /* 0x0000000387877223 */ /* 0x180fe20000010870 */
[-CC-:B------:R-:W-:Y:S01]  /*9d60*/  FFMA.FTZ R203, R126, R3.reuse, -R112.reuse ;  /* 0x000000037ecb7223 */ /* 0x180fe20000010870 */
[-CC-:B------:R-:W-:Y:S01]  /*9d70*/  FFMA.FTZ R127, R127, R3.reuse, -R112.reuse ;  /* 0x000000037f7f7223 */ /* 0x180fe20000010870 */
[-C--:B------:R-:W-:Y:S01]  /*9d80*/  FFMA.FTZ R119, R119, R3.reuse, -R112 ;  /* 0x0000000377777223 */ /* 0x080fe20000010870 */
[----:B------:R-:W1:Y:S01]  /*9d90*/  MUFU.EX2 R181, R181 ;  /* 0x000000b500b57308 */ /* 0x000e620000000800 */
[----:B--2---:R-:W-:Y:S01]  /*9da0*/  FADD.FTZ R11, R179, R122 ;  /* 0x0000007ab30b7221 */ /* 0x004fe20000010000 */
[-CC-:B------:R-:W-:Y:S01]  /*9db0*/  FFMA.FTZ R107, R107, R3.reuse, -R112.reuse ;  /* 0x000000036b6b7223 */ /* 0x180fe20000010870 */
[-CC-:B------:R-:W-:Y:S01]  /*9dc0*/  FFMA.FTZ R111, R111, R3.reuse, -R112.reuse ;  /* 0x000000036f6f7223 */ /* 0x180fe20000010870 */
[-CC-:B------:R-:W-:Y:S01]  /*9dd0*/  FFMA.FTZ R99, R99, R3.reuse, -R112.reuse ;  /* 0x0000000363637223 */ /* 0x180fe20000010870 */
[-CC-:B------:R-:W-:Y:S01]  /*9de0*/  FFMA.FTZ R102, R102, R3.reuse, -R112.reuse ;  /* 0x0000000366667223 */ /* 0x180fe20000010870 */
[-CC-:B------:R-:W-:Y:S01]  /*9df0*/  FFMA.FTZ R103, R103, R3.reuse, -R112.reuse ;  /* 0x0000000367677223 */ /* 0x180fe20000010870 */
[-CC-:B------:R-:W-:Y:S01]  /*9e00*/  FFMA.FTZ R90, R90, R3.reuse, -R112.reuse ;  /* 0x000000035a5a7223 */ /* 0x180fe20000010870 */
[----:B------:R-:W2:Y:S01]  /*9e10*/  MUFU.EX2 R144, R144 ;  /* 0x0000009000907308 */ /* 0x000ea20000000800 */
[----:B0-----:R-:W-:Y:S01]  /*9e20*/  FADD.FTZ R122, R148, R11 ;  /* 0x0000000b947a7221 */ /* 0x001fe20000010000 */
[-CC-:B------:R-:W-:Y:S01]  /*9e30*/  FFMA.FTZ R91, R91, R3.reuse, -R112.reuse ;  /* 0x000000035b5b7223 */ /* 0x180fe20000010870 */
[-CC-:B------:R-:W-:Y:S01]  /*9e40*/  FFMA.FTZ R94, R94, R3.reuse, -R112.reuse ;  /* 0x000000035e5e7223 */ /* 0x180fe20000010870 */
[----:B------:R-:W-:Y:S01]  /*9e50*/  FFMA.FTZ R95, R95, R3, -R112 ;  /* 0x000000035f5f7223 */ /* 0x000fe20000010870 */
[----:B------:R-:W-:-:S02]  /*9e60*/  F2FP.F16.F32.PACK_AB R177, R108, R177 ;  /* 0x000000b16cb1723e */ /* 0x000fc400000000ff */
[----:B------:R-:W-:Y:S01]  /*9e70*/  F2FP.F16.F32.PACK_AB R179, R148, R179 ;  /* 0x000000b394b3723e */ /* 0x000fe200000000ff */
[----:B------:R-:W0:Y:S01]  /*9e80*/  MUFU.EX2 R183, R183 ;  /* 0x000000b700b77308 */ /* 0x000e220000000800 */
[----:B-1----:R-:W-:-:S07]  /*9e90*/  FADD.FTZ R11, R181, R122 ;  /* 0x0000007ab50b7221 */ /* 0x002fce0000010000 */
[----:B------:R-:W1:Y:S01]  /*9ea0*/  MUFU.EX2 R152, R152 ;  /* 0x0000009800987308 */ /* 0x000e620000000800 */
[C---:B--2---:R-:W-:Y:S01]  /*9eb0*/  FADD.FTZ R122, R144.reuse, R11 ;  /* 0x0000000b907a7221 */ /* 0x044fe20000010000 */
[----:B------:R-:W-:-:S06]  /*9ec0*/  F2FP.F16.F32.PACK_AB R181, R144, R181 ;  /* 0x000000b590b5723e */ /* 0x000fcc00000000ff */
[----:B------:R-:W2:Y:S01]  /*9ed0*/  MUFU.EX2 R185, R185 ;  /* 0x000000b900b97308 */ /* 0x000ea20000000800 */
[----:B0-----:R-:W-:-:S07]  /*9ee0*/  FADD.FTZ R11, R183, R122 ;  /* 0x0000007ab70b7221 */ /* 0x001fce0000010000 */
[----:B------:R-:W0:Y:S01]  /*9ef0*/  MUFU.EX2 R140, R140 ;  /* 0x0000008c008c7308 */ /* 0x000e220000000800 */
[C---:B-1----:R-:W-:Y:S01]  /*9f00*/  FADD.FTZ R118, R152.reuse, R11 ;  /* 0x0000000b98767221 */ /* 0x042fe20000010000 */
[----:B------:R-:W-:-:S06]  /*9f10*/  F2FP.F16.F32.PACK_AB R183, R152, R183 ;  /* 0x000000b798b7723e */ /* 0x000fcc00000000ff */
[----:B------:R-:W1:Y:S01]  /*9f20*/  MUFU.EX2 R187, R187 ;  /* 0x000000bb00bb7308 */ /* 0x000e620000000800 */
[----:B--2---:R-:W-:-:S07]  /*9f30*/  FADD.FTZ R11, R185, R118 ;  /* 0x00000076b90b7221 */ /* 0x004fce0000010000 */
[----:B------:R-:W2:Y:S01]  /*9f40*/  MUFU.EX2 R116, R116 ;  /* 0x0000007400747308 */ /* 0x000ea20000000800 */
[----:B0-----:R-:W-:Y:S01]  /*9f50*/  FADD.FTZ R106, R140, R11 ;  /* 0x0000000b8c6a7221 */ /* 0x001fe20000010000 */
[----:B------:R-:W-:Y:S01]  /*9f60*/  FFMA.FTZ R11, R98, R3, -R112 ;  /* 0x00000003620b7223 */ /* 0x000fe20000010870 */
[----:B------:R-:W-:-:S05]  /*9f70*/  F2FP.F16.F32.PACK_AB R185, R140, R185 ;  /* 0x000000b98cb9723e */ /* 0x000fca00000000ff */
[----:B------:R-:W0:Y:S01]  /*9f80*/  MUFU.EX2 R189, R189 ;  /* 0x000000bd00bd7308 */ /* 0x000e220000000800 */
[----:B------:R-:W-:Y:S02]  /*9f90*/  WARPGROUP.DEPBAR.LE gsb0, 0x0 ;  /* 0x00008000000079c5 */ /* 0x000fe40000010000 */
[----:B------:R-:W-:Y:S01]  /*9fa0*/  WARPGROUP.ARRIVE ;  /* 0x00000000000079c5 */ /* 0x000fe20000000000 */
[----:B------:R-:W-:Y:S02]  /*9fb0*/  F2FP.F16.F32.PACK_AB R212, R97, R96 ;  /* 0x0000006061d4723e */ /* 0x000fe400000000ff */
[----:B------:R-:W-:Y:S02]  /*9fc0*/  F2FP.F16.F32.PACK_AB R214, R101, R100 ;  /* 0x0000006465d6723e */ /* 0x000fe400000000ff */
[----:B------:R-:W3:Y:S01]  /*9fd0*/  MUFU.EX2 R136, R136 ;  /* 0x0000008800887308 */ /* 0x000ee20000000800 */
[----:B------:R-:W-:Y:S07]  /*9fe0*/  HGMMA.64x128x16.F32 R24, R216, gdesc[UR8].tnspB, R24, gsb0 ;  /* 0x41e00008d8187df0 */ /* 0x000fee0008000818 */
[----:B------:R-:W4:Y:S08]  /*9ff0*/  MUFU.EX2 R191, R191 ;  /* 0x000000bf00bf7308 */ /* 0x000f300000000800 */
[----:B------:R-:W5:Y:S08]  /*a000*/  MUFU.EX2 R120, R120 ;  /* 0x0000007800787308 */ /* 0x000f700000000800 */
[----:B------:R-:W5:Y:S08]  /*a010*/  MUFU.EX2 R193, R193 ;  /* 0x000000c100c17308 */ /* 0x000f700000000800 */
[----:B------:R-:W5:Y:S08]  /*a020*/  MUFU.EX2 R124, R124 ;  /* 0x0000007c007c7308 */ /* 0x000f700000000800 */
[----:B------:R-:W5:Y:S08]  /*a030*/  MUFU.EX2 R195, R195 ;  /* 0x000000c300c37308 */ /* 0x000f700000000800 */
[----:B------:R5:W-:Y:S08]  /*a040*/  MUFU.EX2 R98, R115 ;  /* 0x0000007300627308 */ /* 0x000bf00000000800 */
[----:B------:R-:W5:Y:S08]  /*a050*/  MUFU.EX2 R132, R132 ;  /* 0x0000008400847308 */ /* 0x000f700000000800 */
[----:B------:R-:W5:Y:S08]  /*a060*/  MUFU.EX2 R197, R197 ;  /* 0x000000c500c57308 */ /* 0x000f700000000800 */
[----:B------:R-:W5:Y:S08]  /*a070*/  MUFU.EX2 R128, R128 ;  /* 0x0000008000807308 */ /* 0x000f700000000800 */
[----:B------:R-:W5:Y:S08]  /*a080*/  MUFU.EX2 R199, R199 ;  /* 0x000000c700c77308 */ /* 0x000f700000000800 */
[----:B------:R-:W5:Y:S08]  /*a090*/  MUFU.EX2 R130, R135 ;  /* 0x0000008700827308 */ /* 0x000f700000000800 */
[----:B------:R-:W5:Y:S08]  /*a0a0*/  MUFU.EX2 R201, R201 ;  /* 0x000000c900c97308 */ /* 0x000f700000000800 */
[----:B------:R-:W-:Y:S08]  /*a0b0*/  MUFU.EX2 R203, R203 ;  /* 0x000000cb00cb7308 */ /* 0x000ff00000000800 */
[----:B------:R-:W-:Y:S08]  /*a0c0*/  MUFU.EX2 R205, R205 ;  /* 0x000000cd00cd7308 */ /* 0x000ff00000000800 */
[----:B------:R-:W-:Y:S08]  /*a0d0*/  MUFU.EX2 R207, R207 ;  /* 0x000000cf00cf7308 */ /* 0x000ff00000000800 */
[----:B------:R-:W-:Y:S08]  /*a0e0*/  MUFU.EX2 R209, R209 ;  /* 0x000000d100d17308 */ /* 0x000ff00000000800 */
[----:B------:R-:W-:Y:S01]  /*a0f0*/  MUFU.EX2 R118, R11 ;  /* 0x0000000b00767308 */ /* 0x000fe20000000800 */
[----:B------:R-:W-:-:S02]  /*a100*/  WARPGROUP.DEPBAR.LE gsb0, 0x0 ;  /* 0x00008000000079c5 */ /* 0x000fc40000010000 */
[----:B------:R1:W-:Y:S06]  /*a110*/  BAR.ARV R93, 0x100 ;  /* 0x0004005d0000751d */ /* 0x0003ec0000002000 */
[----:B------:R2:W-:Y:S01]  /*a120*/  @!P1 SYNCS.ARRIVE.TRANS64.RED.A1T0 RZ, [R131+URZ], RZ ;  /* 0x000000ff83ff99a7 */ /* 0x0005e2000810043f */
[----:B------:R-:W-:Y:S01]  /*a130*/  MUFU.EX2 R108, R107 ;  /* 0x0000006b006c7308 */ /* 0x000fe20000000800 */
[----:B-1----:R-:W-:Y:S02]  /*a140*/  @!P1 VIADD R93, R133, 0x34860 ;  /* 0x00034860855d9836 */ /* 0x002fe40000000000 */
[-C--:B------:R-:W-:Y:S01]  /*a150*/  FMUL.FTZ R26, R26, R20.reuse ;  /* 0x000000141a1a7220 */ /* 0x080fe20000410000 */
[-C--:B------:R-:W-:Y:S01]  /*a160*/  FMUL.FTZ R27, R27, R20.reuse ;  /* 0x000000141b1b7220 */ /* 0x080fe20000410000 */
[-C--:B------:R-:W-:Y:S01]  /*a170*/  FMUL.FTZ R30, R30, R20.reuse ;  /* 0x000000141e1e7220 */ /* 0x080fe20000410000 */
[-C--:B------:R-:W-:Y:S01]  /*a180*/  FMUL.FTZ R31, R31, R20.reuse ;  /* 0x000000141f1f7220 */ /* 0x080fe20000410000 */
[-C--:B------:R-:W-:Y:S01]  /*a190*/  FMUL.FTZ R34, R34, R20.reuse ;  /* 0x0000001422227220 */ /* 0x080fe20000410000 */
[----:B--2---:R-:W-:Y:S01]  /*a1a0*/  FADD.FTZ R131, R21, R12 ;  /* 0x0000000c15837221 */ /* 0x004fe20000010000 */
[----:B------:R-:W-:Y:S01]  /*a1b0*/  FFMA.FTZ R12, R123, R3, -R112 ;  /* 0x000000037b0c7223 */ /* 0x000fe20000010870 */
[----:B------:R-:W-:Y:S01]  /*a1c0*/  @!P1 PRMT R123, RZ, 0x654, R93 ;  /* 0x00000654ff7b9816 */ /* 0x000fe2000000005d */
[----:B------:R-:W-:Y:S01]  /*a1d0*/  MUFU.EX2 R211, R211 ;  /* 0x000000d300d37308 */ /* 0x000fe20000000800 */
[----:B------:R-:W-:Y:S01]  /*a1e0*/  FADD.FTZ R134, R178, R131 ;  /* 0x00000083b2867221 */ /* 0x000fe20000010000 */
[-C--:B------:R-:W-:Y:S01]  /*a1f0*/  FMUL.FTZ R35, R35, R20.reuse ;  /* 0x0000001423237220 */ /* 0x080fe20000410000 */
[----:B------:R1:W-:Y:S01]  /*a200*/  @!P1 SYNCS.ARRIVE.TRANS64.RED.A1T0 RZ, [R123+URZ], RZ ;  /* 0x000000ff7bff99a7 */ /* 0x0003e2000810043f */
[-C--:B------:R-:W-:Y:S01]  /*a210*/  FMUL.FTZ R38, R38, R20.reuse ;  /* 0x0000001426267220 */ /* 0x080fe20000410000 */
[----:B------:R-:W-:Y:S01]  /*a220*/  FADD.FTZ R93, R169, R134 ;  /* 0x00000086a95d7221 */ /* 0x000fe20000010000 */
[-C--:B------:R-:W-:Y:S01]  /*a230*/  FMUL.FTZ R39, R39, R20.reuse ;  /* 0x0000001427277220 */ /* 0x080fe20000410000 */
[-C--:B------:R-:W-:Y:S01]  /*a240*/  FMUL.FTZ R42, R42, R20.reuse ;  /* 0x000000142a2a7220 */ /* 0x080fe20000410000 */
[----:B------:R-:W2:Y:S01]  /*a250*/  MUFU.EX2 R12, R12 ;  /* 0x0000000c000c7308 */ /* 0x000ea20000000800 */
[----:B------:R-:W-:Y:S01]  /*a260*/  FADD.FTZ R134, R180, R93 ;  /* 0x0000005db4867221 */ /* 0x000fe20000010000 */
[-C--:B------:R-:W-:Y:S01]  /*a270*/  FMUL.FTZ R43, R43, R20.reuse ;  /* 0x000000142b2b7220 */ /* 0x080fe20000410000 */
[-C--:B------:R-:W-:Y:S01]  /*a280*/  FMUL.FTZ R46, R46, R20.reuse ;  /* 0x000000142e2e7220 */ /* 0x080fe20000410000 */
[-C--:B------:R-:W-:Y:S01]  /*a290*/  FMUL.FTZ R47, R47, R20.reuse ;  /* 0x000000142f2f7220 */ /* 0x080fe20000410000 */
[----:B------:R-:W-:Y:S01]  /*a2a0*/  FADD.FTZ R93, R173, R134 ;  /* 0x00000086ad5d7221 */ /* 0x000fe20000010000 */
[-C--:B------:R-:W-:Y:S01]  /*a2b0*/  FMUL.FTZ R50, R50, R20.reuse ;  /* 0x0000001432327220 */ /* 0x080fe20000410000 */
[-C--:B------:R-:W-:Y:S01]  /*a2c0*/  FMUL.FTZ R51, R51, R20.reuse ;  /* 0x0000001433337220 */ /* 0x080fe20000410000 */
[----:B------:R-:W-:Y:S01]  /*a2d0*/  MUFU.EX2 R99, R99 ;  /* 0x0000006300637308 */ /* 0x000fe20000000800 */
[----:B------:R-:W-:Y:S01]  /*a2e0*/  FADD.FTZ R114, R182, R93 ;  /* 0x0000005db6727221 */ /* 0x000fe20000010000 */
[-C--:B------:R-:W-:Y:S01]  /*a2f0*/  FMUL.FTZ R54, R54, R20.reuse ;  /* 0x0000001436367220 */ /* 0x080fe20000410000 */
[-C--:B------:R-:W-:Y:S01]  /*a300*/  FMUL.FTZ R55, R55, R20.reuse ;  /* 0x0000001437377220 */ /* 0x080fe20000410000 */
        /* <DEDUP_REMOVED lines=14> */
[----:B------:R-:W-:Y:S01]  /*a3f0*/  FADD.FTZ R93, R187, R106 ;  /* 0x0000006abb5d7221 */ /* 0x000fe20000010000 */
[----:B------:R-:W-:Y:S01]  /*a400*/  F2FP.F16.F32.PACK_AB R187, R116, R187 ;  /* 0x000000bb74bb723e */ /* 0x000fe200000000ff */
[-C--:B------:R-:W-:Y:S01]  /*a410*/  FMUL.FTZ R74, R74, R20.reuse ;  /* 0x000000144a4a7220 */ /* 0x080fe20000410000 */
[----:B-1----:R-:W-:Y:S01]  /*a420*/  FADD.FTZ R123, R153, R110 ;  /* 0x0000006e997b7221 */ /* 0x002fe20000010000 */
[----:B------:R-:W-:Y:S01]  /*a430*/  FADD.FTZ R106, R116, R93 ;  /* 0x0000005d746a7221 */ /* 0x000fe20000010000 */
[-C--:B------:R-:W-:Y:S01]  /*a440*/  FMUL.FTZ R75, R75, R20.reuse ;  /* 0x000000144b4b7220 */ /* 0x080fe20000410000 */
[----:B------:R-:W-:Y:S01]  /*a450*/  MUFU.EX2 R90, R90 ;  /* 0x0000005a005a7308 */ /* 0x000fe20000000800 */
[----:B------:R-:W-:Y:S01]  /*a460*/  FADD.FTZ R110, R188, R123 ;  /* 0x0000007bbc6e7221 */ /* 0x000fe20000010000 */
[----:B0-----:R-:W-:Y:S01]  /*a470*/  FADD.FTZ R93, R189, R106 ;  /* 0x0000006abd5d7221 */ /* 0x001fe20000010000 */
[-C--:B------:R-:W-:Y:S01]  /*a480*/  FMUL.FTZ R78, R78, R20.reuse ;  /* 0x000000144e4e7220 */ /* 0x080fe20000410000 */
[-C--:B------:R-:W-:Y:S01]  /*a490*/  FMUL.FTZ R79, R79, R20.reuse ;  /* 0x000000144f4f7220 */ /* 0x080fe20000410000 */
[----:B------:R-:W-:Y:S01]  /*a4a0*/  FADD.FTZ R123, R145, R110 ;  /* 0x0000006e917b7221 */ /* 0x000fe20000010000 */
[----:B---3--:R-:W-:Y:S01]  /*a4b0*/  FADD.FTZ R106, R136, R93 ;  /* 0x0000005d886a7221 */ /* 0x008fe20000010000 */
[-C--:B------:R-:W-:Y:S01]  /*a4c0*/  FMUL.FTZ R82, R82, R20.reuse ;  /* 0x0000001452527220 */ /* 0x080fe20000410000 */
[----:B------:R-:W-:Y:S01]  /*a4d0*/  MUFU.EX2 R91, R91 ;  /* 0x0000005b005b7308 */ /* 0x000fe20000000800 */
[----:B------:R-:W-:Y:S01]  /*a4e0*/  FADD.FTZ R110, R190, R123 ;  /* 0x0000007bbe6e7221 */ /* 0x000fe20000010000 */
[----:B----4-:R-:W-:Y:S01]  /*a4f0*/  FADD.FTZ R93, R191, R106 ;  /* 0x0000006abf5d7221 */ /* 0x010fe20000010000 */
[C---:B-----5:R-:W-:Y:S01]  /*a500*/  F2FP.F16.F32.PACK_AB R191, R120.reuse, R191 ;  /* 0x000000bf78bf723e */ /* 0x060fe200000000ff */
[-C--:B------:R-:W-:Y:S01]  /*a510*/  FMUL.FTZ R83, R83, R20.reuse ;  /* 0x0000001453537220 */ /* 0x080fe20000410000 */
[----:B------:R-:W-:Y:S01]  /*a520*/  FADD.FTZ R115, R149, R110 ;  /* 0x0000006e95737221 */ /* 0x000fe20000010000 */
[----:B------:R-:W-:Y:S01]  /*a530*/  FADD.FTZ R110, R120, R93 ;  /* 0x0000005d786e7221 */ /* 0x000fe20000010000 */
[-C--:B------:R-:W-:Y:S01]  /*a540*/  FMUL.FTZ R86, R86, R20.reuse ;  /* 0x0000001456567220 */ /* 0x080fe20000410000 */
[----:B------:R-:W0:Y:S01]  /*a550*/  MUFU.EX2 R106, R119 ;  /* 0x00000077006a7308 */ /* 0x000e220000000800 */
[----:B------:R-:W-:Y:S01]  /*a560*/  FADD.FTZ R112, R192, R115 ;  /* 0x00000073c0707221 */ /* 0x000fe20000010000 */
[----:B------:R-:W-:Y:S01]  /*a570*/  FADD.FTZ R21, R193, R110 ;  /* 0x0000006ec1157221 */ /* 0x000fe20000010000 */
[----:B------:R-:W-:Y:S01]  /*a580*/  FMUL.FTZ R87, R87, R20 ;  /* 0x0000001457577220 */ /* 0x000fe20000410000 */
[----:B------:R-:W-:-:S02]  /*a590*/  IMAD.U32 R20, RZ, RZ, UR6 ;  /* 0x00000006ff147e24 */ /* 0x000fc4000f8e00ff */
[----:B------:R-:W-:Y:S01]  /*a5a0*/  FADD.FTZ R93, R137, R112 ;  /* 0x00000070895d7221 */ /* 0x000fe20000010000 */
[----:B------:R-:W-:Y:S01]  /*a5b0*/  FADD.FTZ R110, R124, R21 ;  /* 0x000000157c6e7221 */ /* 0x000fe20000010000 */
[----:B------:R-:W-:Y:S01]  /*a5c0*/  F2FP.F16.F32.PACK_AB R218, R13, R92 ;  /* 0x0000005c0dda723e */ /* 0x000fe200000000ff */
[----:B------:R1:W-:Y:S01]  /*a5d0*/  MUFU.EX2 R120, R102 ;  /* 0x0000006600787308 */ /* 0x0003e20000000800 */
[----:B------:R-:W-:Y:S01]  /*a5e0*/  FADD.FTZ R112, R194, R93 ;  /* 0x0000005dc2707221 */ /* 0x000fe20000010000 */
[----:B------:R-:W-:Y:S01]  /*a5f0*/  FADD.FTZ R21, R195, R110 ;  /* 0x0000006ec3157221 */ /* 0x000fe20000010000 */
[-C--:B------:R-:W-:Y:S01]  /*a600*/  FMUL.FTZ R24, R24, R15.reuse ;  /* 0x0000000f18187220 */ /* 0x080fe20000410000 */
[-C--:B------:R-:W-:Y:S01]  /*a610*/  FMUL.FTZ R25, R25, R15.reuse ;  /* 0x0000000f19197220 */ /* 0x080fe20000410000 */
[----:B------:R-:W-:Y:S01]  /*a620*/  FADD.FTZ R93, R141, R112 ;  /* 0x000000708d5d7221 */ /* 0x000fe20000010000 */
[----:B------:R-:W-:Y:S01]  /*a630*/  FADD.FTZ R110, R132, R21 ;  /* 0x00000015846e7221 */ /* 0x000fe20000010000 */
[-C--:B------:R-:W-:Y:S01]  /*a640*/  FMUL.FTZ R28, R28, R15.reuse ;  /* 0x0000000f1c1c7220 */ /* 0x080fe20000410000 */
[----:B------:R-:W-:Y:S01]  /*a650*/  MUFU.EX2 R94, R94 ;  /* 0x0000005e005e7308 */ /* 0x000fe20000000800 */
        /* <DEDUP_REMOVED lines=14> */
[----:B------:R-:W-:Y:S01]  /*a740*/  FMUL.FTZ R40, R40, R15 ;  /* 0x0000000f28287220 */ /* 0x000fe20000410000 */
[----:B------:R-:W3:Y:S01]  /*a750*/  MUFU.EX2 R110, R111 ;  /* 0x0000006f006e7308 */ /* 0x000ee20000000800 */
[----:B------:R-:W-:Y:S01]  /*a760*/  FADD.FTZ R116, R200, R93 ;  /* 0x0000005dc8747221 */ /* 0x000fe20000010000 */
[----:B------:R-:W-:Y:S01]  /*a770*/  FADD.FTZ R21, R201, R112 ;  /* 0x00000070c9157221 */ /* 0x000fe20000010000 */
[C---:B--2---:R-:W-:Y:S01]  /*a780*/  F2FP.F16.F32.PACK_AB R201, R12.reuse, R201 ;  /* 0x000000c90cc9723e */ /* 0x044fe200000000ff */
[-C--:B------:R-:W-:Y:S01]  /*a790*/  FMUL.FTZ R41, R41, R15.reuse ;  /* 0x0000000f29297220 */ /* 0x080fe20000410000 */
[----:B------:R-:W-:Y:S01]  /*a7a0*/  FADD.FTZ R93, R121, R116 ;  /* 0x00000074795d7221 */ /* 0x000fe20000010000 */
[----:B------:R-:W-:Y:S01]  /*a7b0*/  FADD.FTZ R112, R12, R21 ;  /* 0x000000150c707221 */ /* 0x000fe20000010000 */
[-C--:B------:R-:W-:Y:S01]  /*a7c0*/  FMUL.FTZ R44, R44, R15.reuse ;  /* 0x0000000f2c2c7220 */ /* 0x080fe20000410000 */
        /* <DEDUP_REMOVED lines=22> */
[----:B0-----:R-:W-:Y:S01]  /*a930*/  FADD.FTZ R112, R106, R11 ;  /* 0x0000000b6a707221 */ /* 0x001fe20000010000 */
[-C--:B------:R-:W-:Y:S01]  /*a940*/  FMUL.FTZ R68, R68, R15.reuse ;  /* 0x0000000f44447220 */ /* 0x080fe20000410000 */
[-C--:B------:R-:W-:Y:S01]  /*a950*/  FMUL.FTZ R69, R69, R15.reuse ;  /* 0x0000000f45457220 */ /* 0x080fe20000410000 */
[----:B-1----:R-:W-:Y:S01]  /*a960*/  FADD.FTZ R102, R208, R21 ;  /* 0x00000015d0667221 */ /* 0x002fe20000010000 */
        /* <DEDUP_REMOVED lines=12> */
[----:B---3--:R-:W-:Y:S01]  /*aa30*/  FADD.FTZ R11, R110, R11 ;  /* 0x0000000b6e0b7221 */ /* 0x008fe20000010000 */
[-C--:B------:R-:W-:Y:S01]  /*aa40*/  FMUL.FTZ R84, R84, R15.reuse ;  /* 0x0000000f54547220 */ /* 0x080fe20000410000 */
[----:B------:R-:W-:Y:S01]  /*aa50*/  FMUL.FTZ R85, R85, R15 ;  /* 0x0000000f55557220 */ /* 0x000fe20000410000 */
[----:B------:R-:W-:Y:S01]  /*aa60*/  FADD.FTZ R12, R96, R21 ;  /* 0x00000015600c7221 */ /* 0x000fe20000010000 */
[----:B------:R-:W-:Y:S01]  /*aa70*/  FADD.FTZ R11, R118, R11 ;  /* 0x0000000b760b7221 */ /* 0x000fe20000010000 */
[----:B------:R-:W-:Y:S01]  /*aa80*/  F2FP.F16.F32.PACK_AB R178, R169, R178 ;  /* 0x000000b2a9b2723e */ /* 0x000fe200000000ff */
[----:B------:R-:W-:-:S02]  /*aa90*/  IMAD.MOV.U32 R15, RZ, RZ, R10 ;  /* 0x000000ffff0f7224 */ /* 0x000fc400078e000a */
[----:B------:R-:W-:Y:S01]  /*aaa0*/  FADD.FTZ R21, R97, R12 ;  /* 0x0000000c61157221 */ /* 0x000fe20000010000 */
[----:B------:R-:W-:Y:S01]  /*aab0*/  FADD.FTZ R11, R99, R11 ;  /* 0x0000000b630b7221 */ /* 0x000fe20000010000 */
[----:B------:R-:W-:Y:S02]  /*aac0*/  F2FP.F16.F32.PACK_AB R180, R173, R180 ;  /* 0x000000b4adb4723e */ /* 0x000fe400000000ff */
[----:B------:R-:W-:Y:S01]  /*aad0*/  FADD.FTZ R12, R100, R21 ;  /* 0x00000015640c7221 */ /* 0x000fe20000010000 */
[----:B------:R-:W-:Y:S01]  /*aae0*/  FADD.FTZ R11, R120, R11 ;  /* 0x0000000b780b7221 */ /* 0x000fe20000010000 */
[----:B------:R-:W-:Y:S02]  /*aaf0*/  F2FP.F16.F32.PACK_AB R182, R161, R182 ;  /* 0x000000b6a1b6723e */ /* 0x000fe400000000ff */
[----:B------:R-:W-:Y:S01]  /*ab00*/  FADD.FTZ R21, R101, R12 ;  /* 0x0000000c65157221 */ /* 0x000fe20000010000 */
[----:B------:R-:W-:Y:S01]  /*ab10*/  FADD.FTZ R11, R103, R11 ;  /* 0x0000000b670b7221 */ /* 0x000fe20000010000 */
[----:B------:R-:W-:-:S02]  /*ab20*/  F2FP.F16.F32.PACK_AB R184, R165, R184 ;  /* 0x000000b8a5b8723e */ /* 0x000fc400000000ff */
        /* <DEDUP_REMOVED lines=10> */
[----:B------:R-:W-:Y:S01]  /*abd0*/  F2FP.F16.F32.PACK_AB R190, R149, R190 ;  /* 0x000000be95be723e */ /* 0x000fe200000000ff */
[----:B------:R-:W-:Y:S01]  /*abe0*/  FADD.FTZ R11, R95, R11 ;  /* 0x0000000b5f0b7221 */ /* 0x000fe20000010000 */
[----:B------:R-:W-:Y:S01]  /*abf0*/  F2FP.F16.F32.PACK_AB R192, R137, R192 ;  /* 0x000000c089c0723e */ /* 0x000fe200000000ff */
[----:B------:R-:W-:Y:S01]  /*ac00*/  IMAD.MOV.U32 R13, RZ, RZ, R88 ;  /* 0x000000ffff0d7224 */ /* 0x000fe200078e0058 */
[----:B------:R-:W-:Y:S02]  /*ac10*/  F2FP.F16.F32.PACK_AB R193, R124, R193 ;  /* 0x000000c17cc1723e */ /* 0x000fe400000000ff */
[----:B------:R-:W-:Y:S02]  /*ac20*/  F2FP.F16.F32.PACK_AB R194, R141, R194 ;  /* 0x000000c28dc2723e */ /* 0x000fe400000000ff */
[----:B------:R-:W-:Y:S02]  /*ac30*/  F2FP.F16.F32.PACK_AB R195, R132, R195 ;  /* 0x000000c384c3723e */ /* 0x000fe400000000ff */
[----:B------:R-:W-:-:S02]  /*ac40*/  F2FP.F16.F32.PACK_AB R196, R157, R196 ;  /* 0x000000c49dc4723e */ /* 0x000fc400000000ff */
[----:B------:R-:W-:Y:S02]  /*ac50*/  F2FP.F16.F32.PACK_AB R197, R128, R197 ;  /* 0x000000c580c5723e */ /* 0x000fe400000000ff */
[----:B------:R-:W-:Y:S02]  /*ac60*/  F2FP.F16.F32.PACK_AB R198, R129, R198 ;  /* 0x000000c681c6723e */ /* 0x000fe400000000ff */
        /* <DEDUP_REMOVED lines=16> */
[----:B------:R-:W-:Y:S01]  /*ad70*/  F2FP.F16.F32.PACK_AB R219, R95, R94 ;  /* 0x0000005e5fdb723e */ /* 0x000fe200000000ff */
[----:B------:R-:W-:Y:S06]  /*ad80*/  @P2 BRA `(.L_x_24) ;  /* 0xffffffb400242947 */ /* 0x000fec000383ffff */
.L_x_15:
[----:B------:R-:W-:Y:S06]  /*ad90*/  BAR.ARV 0x8, 0x180 ;  /* 0x0206000000007b1d */ /* 0x000fec0000002000 */
[----:B------:R-:W-:Y:S05]  /*ada0*/  @!P0 BRA `(.L_x_25) ;  /* 0x0000000000048947 */ /* 0x000fea0003800000 */
[----:B------:R-:W-:Y:S01]  /*adb0*/  BPT.TRAP 0x1 ;  /* 0x000000040000795c */ /* 0x000fe20000300000 */
.L_x_25:
[----:B------:R-:W-:Y:S01]  /*adc0*/  R2UR UR4, R2 ;  /* 0x00000000020472ca */ /* 0x000fe200000e0000 */
[----:B------:R-:W-:-:S12]  /*add0*/  ULEA UR8, UR60, UR61, 0x3 ;  /* 0x0000003d3c087291 */ /* 0x000fd8000f8e183f */
[----:B------:R-:W-:-:S05]  /*ade0*/  IMAD.U32 R0, RZ, RZ, UR4 ;  /* 0x00000004ff007e24 */ /* 0x000fca000f8e00ff */
[----:B------:R-:W-:-:S04]  /*adf0*/  SHF.L.U32 R0, R0, 0x1f, RZ ;  /* 0x0000001f00007819 */ /* 0x000fc800000006ff */
[----:B------:R0:W1:Y:S01]  /*ae00*/  SYNCS.PHASECHK.TRANS64.TRYWAIT P2, [UR8+0x34850], R0 ;  /* 0x03485000ff0075a7 */ /* 0x0000620008040148 */
[----:B------:R-:W-:Y:S05]  /*ae10*/  @!P0 BRA `(.L_x_26) ;  /* 0x0000000000048947 */ /* 0x000fea0003800000 */
[----:B------:R-:W-:Y:S01]  /*ae20*/  BPT.TRAP 0x1 ;  /* 0x000000040000795c */ /* 0x000fe20000300000 */
.L_x_26:
[----:B-1----:R-:W-:Y:S05]  /*ae30*/  @P2 BRA `(.L_x_27) ;  /* 0x0000000000082947 */ /* 0x002fea0003800000 */
[----:B------:R-:W1:Y:S02]  /*ae40*/  SYNCS.PHASECHK.TRANS64.TRYWAIT P0, [UR8+0x34850], R0 ;  /* 0x03485000ff0075a7 */ /* 0x000e640008000148 */
[----:B-1----:R-:W-:Y:S05]  /*ae50*/  @!P0 BRA `(.L_x_28) ;  /* 0x0000005c00a88947 */ /* 0x002fea0003800000 */
.L_x_27:
[----:B------:R-:W-:Y:S01]  /*ae60*/  UIADD3 UR4, UR61, 0x400, URZ ;  /* 0x000004003d047890 */ /* 0x000fe2000fffe03f */
[----:B------:R-:W-:Y:S01]  /*ae70*/  WARPGROUP.ARRIVE ;  /* 0x00000000000079c5 */ /* 0x000fe20000000000 */
[----:B------:R-:W-:Y:S01]  /*ae80*/  UMOV UR7, 0x40000040 ;  /* 0x4000004000077882 */ /* 0x000fe20000000000 */
[----:B------:R-:W-:Y:S01]  /*ae90*/  UMOV UR11, 0x40000040 ;  /* 0x40000040000b7882 */ /* 0x000fe20000000000 */
[----:B------:R-:W-:Y:S01]  /*aea0*/  USHF.R.U32.HI UR4, URZ, 0x4, UR4 ;  /* 0x000000043f047899 */ /* 0x000fe20008011604 */
[----:B01----:R-:W0:Y:S01]  /*aeb0*/  SHFL.BFLY PT, R0, R11, 0x2, 0x1f ;  /* 0x0c401f000b007f89 */ /* 0x003e2200000e0000 */
[----:B------:R-:W-:Y:S01]  /*aec0*/  IMAD.MOV.U32 R94, RZ, RZ, -0x800000 ;  /* 0xff800000ff5e7424 */ /* 0x000fe200078e00ff */
[----:B------:R-:W-:Y:S01]  /*aed0*/  CS2R R98, SRZ ;  /* 0x0000000000627805 */ /* 0x000fe2000001ff00 */
[----:B------:R-:W-:Y:S01]  /*aee0*/  ULOP3.LUT UR4, UR4, 0x3fff, URZ, 0xc0, !UPT ;  /* 0x00003fff04047892 */ /* 0x000fe2000f8ec03f */
[----:B------:R-:W1:Y:S01]  /*aef0*/  SHFL.BFLY PT, R5, R12, 0x2, 0x1f ;  /* 0x0c401f000c057f89 */ /* 0x000e6200000e0000 */
[----:B------:R-:W-:Y:S01]  /*af00*/  IMAD.MOV.U32 R95, RZ, RZ, -0x800000 ;  /* 0xff800000ff5f7424 */ /* 0x000fe200078e00ff */
[----:B------:R-:W2:Y:S01]  /*af10*/  LDC R115, c[0x0][0xc38] ;  /* 0x00030e00ff737b82 */ /* 0x000ea20000000800 */
[----:B------:R-:W-:Y:S01]  /*af20*/  ULOP3.LUT UR4, UR4, 0x5800000, URZ, 0xfc, !UPT ;  /* 0x0580000004047892 */ /* 0x000fe2000f8efc3f */
[----:B------:R-:W-:Y:S01]  /*af30*/  R2UR UR12, R224 ;  /* 0x00000000e00c72ca */ /* 0x000fe200000e0000 */
[----:B------:R-:W-:Y:S01]  /*af40*/  ULDC.64 UR14, c[0x0][0x208] ;  /* 0x00008200000e7ab9 */ /* 0x000fe20000000a00 */
[----:B------:R-:W-:Y:S01]  /*af50*/  R2UR UR13, R225 ;  /* 0x00000000e10d72ca */ /* 0x000fe200000e0000 */
[----:B------:R-:W-:Y:S01]  /*af60*/  UIMAD UR6, UR60, 0xb00, UR4 ;  /* 0x00000b003c0678a4 */ /* 0x000fe2000f8e0204 */
[----:B------:R-:W-:-:S03]  /*af70*/  R2UR UR9, R223 ;  /* 0x00000000df0972ca */ /* 0x000fc600000e0000 */
[----:B------:R-:W-:-:S09]  /*af80*/  UIADD3 UR4, UR6, 0x80, URZ ;  /* 0x0000008006047890 */ /* 0x000fd2000fffe03f */
[----:B------:R-:W-:Y:S03]  /*af90*/  HGMMA.64x128x16.F32 R24, R176, gdesc[UR4].tnspB, R24, gsb0 ;  /* 0x41e00004b0187df0 */ /* 0x000fe60008000818 */
[----:B------:R-:W3:Y:S01]  /*afa0*/  S2UR UR7, SR_SWINHI ;  /* 0x00000000000779c3 */ /* 0x000ee20000002f00 */
[----:B------:R-:W-:Y:S01]  /*afb0*/  UMOV UR10, UR4 ;  /* 0x00000004000a7c82 */ /* 0x000fe20008000000 */
[----:B------:R-:W-:Y:S01]  /*afc0*/  UIADD3 UR4, UR6, 0x100, URZ ;  /* 0x0000010006047890 */ /* 0x000fe2000fffe03f */
[----:B0-----:R-:W-:Y:S01]  /*afd0*/  FADD.FTZ R4, R0, R11 ;  /* 0x0000000b00047221 */ /* 0x001fe20000010000 */
[----:B------:R-:W-:Y:S02]  /*afe0*/  IMAD R16, RZ, RZ, -UR13 ;  /* 0x8000000dff107e24 */ /* 0x000fe4000f8e02ff */
[----:B-1----:R-:W-:Y:S02]  /*aff0*/  FADD.FTZ R5, R5, R12 ;  /* 0x0000000c05057221 */ /* 0x002fe40000010000 */
[----:B------:R-:W0:Y:S01]  /*b000*/  SHFL.BFLY PT, R7, R4, 0x1, 0x1f ;  /* 0x0c201f0004077f89 */ /* 0x000e2200000e0000 */
[----:B--2---:R-:W-:-:S03]  /*b010*/  IMAD R16, R115, R16, UR9 ;  /* 0x0000000973107e24 */ /* 0x004fc6000f8e0210 */
[----:B------:R-:W1:Y:S01]  /*b020*/  SHFL.BFLY PT, R0, R5, 0x1, 0x1f ;  /* 0x0c201f0005007f89 */ /* 0x000e6200000e0000 */
[----:B0-----:R-:W-:Y:S01]  /*b030*/  FADD.FTZ R12, R4, R7 ;  /* 0x00000007040c7221 */ /* 0x001fe20000010000 */
[----:B------:R-:W-:Y:S02]  /*b040*/  IMAD R7, R221, 0x40, R18 ;  /* 0x00000040dd077824 */ /* 0x000fe400078e0212 */
[----:B-1----:R-:W-:Y:S02]  /*b050*/  FADD.FTZ R8, R5, R0 ;  /* 0x0000000005087221 */ /* 0x002fe40000010000 */
[----:B------:R-:W-:-:S03]  /*b060*/  FSETP.NE.FTZ.AND P2, PT, R12, RZ, PT ;  /* 0x000000ff0c00720b */ /* 0x000fc60003f55000 */
[----:B------:R-:W-:-:S10]  /*b070*/  FSETP.NE.FTZ.AND P0, PT, R8, RZ, PT ;  /* 0x000000ff0800720b */ /* 0x000fd40003f15000 */
[----:B------:R-:W-:Y:S01]  /*b080*/  @P2 MUFU.LG2 R6, R12 ;  /* 0x0000000c00062308 */ /* 0x000fe20000000c00 */
[----:B------:R-:W-:-:S07]  /*b090*/  @P2 FMUL.FTZ R14, R3, 0.69314718246459960938 ;  /* 0x3f317218030e2820 */ /* 0x000fce0000410000 */
[----:B------:R-:W0:Y:S08]  /*b0a0*/  @P0 MUFU.LG2 R0, R8 ;  /* 0x0000000800000308 */ /* 0x000e300000000c00 */
[----:B------:R1:W2:Y:S08]  /*b0b0*/  @P0 MUFU.RCP R99, R8 ;  /* 0x0000000800630308 */ /* 0x0002b00000001000 */
[----:B------:R4:W2:Y:S01]  /*b0c0*/  @P2 MUFU.RCP R98, R12 ;  /* 0x0000000c00622308 */ /* 0x0008a20000001000 */
[----:B0-----:R-:W-:Y:S01]  /*b0d0*/  @P0 FMUL.FTZ R0, R0, 0.69314718246459960938 ;  /* 0x3f31721800000820 */ /* 0x001fe20000410000 */
[----:B------:R-:W-:-:S02]  /*b0e0*/  WARPGROUP.DEPBAR.LE gsb0, 0x0 ;  /* 0x00008000000079c5 */ /* 0x000fc40000010000 */
[----:B------:R-:W-:-:S06]  /*b0f0*/  WARPGROUP.ARRIVE ;  /* 0x00000000000079c5 */ /* 0x000fcc0000000000 */
[----:B------:R-:W-:Y:S01]  /*b100*/  HGMMA.64x128x16.F32 R24, R180, gdesc[UR8].tnspB, R24, gsb0 ;  /* 0x41e00008b4187df0 */ /* 0x000fe20008000818 */
[----:B------:R-:W-:Y:S01]  /*b110*/  UMOV UR10, UR4 ;  /* 0x00000004000a7c82 */ /* 0x000fe20008000000 */
[----:B------:R-:W-:Y:S01]  /*b120*/  UMOV UR11, 0x40000040 ;  /* 0x40000040000b7882 */ /* 0x000fe20000000000 */
[----:B------:R-:W-:Y:S01]  /*b130*/  UIADD3 UR4, UR6, 0x180, URZ ;  /* 0x0000018006047890 */ /* 0x000fe2000fffe03f */
[----:B------:R-:W-:Y:S02]  /*b140*/  WARPGROUP.DEPBAR.LE gsb0, 0x0 ;  /* 0x00008000000079c5 */ /* 0x000fe40000010000 */
        /* <DEDUP_REMOVED lines=34> */
[----:B------:R-:W-:Y:S02]  /*b370*/  UIADD3 UR4, UR6, 0x480, URZ ;  /* 0x0000048006047890 */ /* 0x000fe4000fffe03f */
[----:B------:R-:W-:Y:S01]  /*b380*/  UIADD3 UR6, UR6, 0x500, URZ ;  /* 0x0000050006067890 */ /* 0x000fe2000fffe03f */
[----:B------:R-:W-:Y:S02]  /*b390*/  WARPGROUP.DEPBAR.LE gsb0, 0x0 ;  /* 0x00008000000079c5 */ /* 0x000fe40000010000 */
[----:B------:R-:W-:-:S06]  /*b3a0*/  WARPGROUP.ARRIVE ;  /* 0x00000000000079c5 */ /* 0x000fcc0000000000 */
[----:B------:R-:W-:Y:S01]  /*b3b0*/  HGMMA.64x128x16.F32 R24, R208, gdesc[UR8].tnspB, R24, gsb0 ;  /* 0x41e00008d0187df0 */ /* 0x000fe20008000818 */
[----:B------:R-:W-:Y:S01]  /*b3c0*/  UMOV UR10, UR4 ;  /* 0x00000004000a7c82 */ /* 0x000fe20008000000 */
[----:B------:R-:W-:Y:S01]  /*b3d0*/  UMOV UR11, 0x40000040 ;  /* 0x40000040000b7882 */ /* 0x000fe20000000000 */
[----:B------:R-:W-:Y:S01]  /*b3e0*/  UMOV UR4, UR61 ;  /* 0x0000003d00047c82 */ /* 0x000fe20008000000 */
[----:B---3--:R-:W-:Y:S01]  /*b3f0*/  UMOV UR5, UR7 ;  /* 0x0000000700057c82 */ /* 0x008fe20008000000 */
[----:B------:R-:W-:Y:S01]  /*b400*/  UMOV UR7, 0x40000040 ;  /* 0x4000004000077882 */ /* 0x000fe20000000000 */
[----:B------:R-:W-:Y:S01]  /*b410*/  IMAD.U32 R96, RZ, RZ, UR4 ;  /* 0x00000004ff607e24 */ /* 0x000fe2000f8e00ff */
[----:B------:R-:W-:Y:S01]  /*b420*/  UIADD3 UR4, -UR12, URZ, URZ ;  /* 0x0000003f0c047290 */ /* 0x000fe2000fffe13f */
[----:B------:R-:W-:Y:S02]  /*b430*/  IMAD.U32 R97, RZ, RZ, UR5 ;  /* 0x00000005ff617e24 */ /* 0x000fe4000f8e00ff */
[----:B------:R-:W-:-:S04]  /*b440*/  IMAD.WIDE R4, R229, 0x2, R96 ;  /* 0x00000002e5047825 */ /* 0x000fc800078e0260 */
[----:B------:R-:W-:-:S04]  /*b450*/  IMAD.WIDE R96, R7, 0x2, R96 ;  /* 0x0000000207607825 */ /* 0x000fc800078e0260 */
[----:B------:R-:W-:Y:S01]  /*b460*/  @P0 FMUL.FTZ R7, R3, 0.69314718246459960938 ;  /* 0x3f31721803070820 */ /* 0x000fe20000410000 */
[----:B------:R-:W-:Y:S01]  /*b470*/  @P2 FMUL.FTZ R3, R6, 0.69314718246459960938 ;  /* 0x3f31721806032820 */ /* 0x000fe20000410000 */
[----:B------:R-:W-:Y:S02]  /*b480*/  IADD3 R109, P6, R4, 0x4060, RZ ;  /* 0x00004060046d7810 */ /* 0x000fe40007fde0ff */
[----:B------:R-:W-:Y:S01]  /*b490*/  @P0 FFMA.FTZ R95, R7, R10, R0 ;  /* 0x0000000a075f0223 */ /* 0x000fe20000010000 */
[----:B------:R-:W-:Y:S01]  /*b4a0*/  @P2 FFMA.FTZ R94, R14, R88, R3 ;  /* 0x000000580e5e2223 */ /* 0x000fe20000010003 */
[C---:B------:R-:W-:Y:S02]  /*b4b0*/  IADD3 R3, P5, R4.reuse, 0x4040, RZ ;  /* 0x0000404004037810 */ /* 0x040fe40007fbe0ff */
[----:B------:R-:W-:Y:S02]  /*b4c0*/  LOP3.LUT R108, R109, 0x380, RZ, 0xc0, !PT ;  /* 0x000003806d6c7812 */ /* 0x000fe400078ec0ff */
[----:B------:R-:W-:Y:S01]  /*b4d0*/  LOP3.LUT R0, R3, 0x380, RZ, 0xc0, !PT ;  /* 0x0000038003007812 */ /* 0x000fe200078ec0ff */
[----:B------:R-:W-:Y:S01]  /*b4e0*/  IMAD.X R111, RZ, RZ, R5, P5 ;  /* 0x000000ffff6f7224 */ /* 0x000fe200028e0605 */
[----:B------:R-:W-:-:S02]  /*b4f0*/  LOP3.LUT R113, R4, 0x380, RZ, 0xc0, !PT ;  /* 0x0000038004717812 */ /* 0x000fc400078ec0ff */
[----:B------:R-:W-:Y:S02]  /*b500*/  SHF.R.U64 R0, R0, 0x3, RZ ;  /* 0x0000000300007819 */ /* 0x000fe400000012ff */
[----:B------:R-:W-:Y:S02]  /*b510*/  SHF.R.U64 R108, R108, 0x3, RZ ;  /* 0x000000036c6c7819 */ /* 0x000fe400000012ff */
[----:B------:R-:W-:Y:S02]  /*b520*/  LOP3.LUT R110, R0, R3, RZ, 0x3c, !PT ;  /* 0x00000003006e7212 */ /* 0x000fe400078e3cff */
[----:B------:R-:W0:Y:S01]  /*b530*/  LDC R0, c[0x0][0xbe8] ;  /* 0x0002fa00ff007b82 */ /* 0x000e220000000800 */
[----:B------:R-:W-:Y:S02]  /*b540*/  SHF.R.U64 R113, R113, 0x3, RZ ;  /* 0x0000000371717819 */ /* 0x000fe400000012ff */
[----:B------:R-:W-:Y:S01]  /*b550*/  LOP3.LUT R108, R108, R109, RZ, 0x3c, !PT ;  /* 0x0000006d6c6c7212 */ /* 0x000fe200078e3cff */
[----:B------:R-:W-:Y:S01]  /*b560*/  IMAD.X R109, RZ, RZ, R5, P6 ;  /* 0x000000ffff6d7224 */ /* 0x000fe200030e0605 */
[----:B------:R-:W-:-:S02]  /*b570*/  IADD3 R9, P3, R4, 0x4000, RZ ;  /* 0x0000400004097810 */ /* 0x000fc40007f7e0ff */
[C---:B-1----:R-:W-:Y:S02]  /*b580*/  IADD3 R8, P6, R4.reuse, 0x40, RZ ;  /* 0x0000004004087810 */ /* 0x042fe40007fde0ff */
[C---:B------:R-:W-:Y:S01]  /*b590*/  IADD3 R10, P4, R4.reuse, 0x4020, RZ ;  /* 0x00004020040a7810 */ /* 0x040fe20007f9e0ff */
[--C-:B------:R-:W-:Y:S01]  /*b5a0*/  IMAD.X R107, RZ, RZ, R5.reuse, P3 ;  /* 0x000000ffff6b7224 */ /* 0x100fe200018e0605 */
[C---:B------:R-:W-:Y:S01]  /*b5b0*/  IADD3 R6, P2, R4.reuse, 0x20, RZ ;  /* 0x0000002004067810 */ /* 0x040fe20007f5e0ff */
[--C-:B------:R-:W-:Y:S01]  /*b5c0*/  IMAD.X R93, RZ, RZ, R5.reuse, P6 ;  /* 0x000000ffff5d7224 */ /* 0x100fe200030e0605 */
[----:B------:R-:W-:Y:S01]  /*b5d0*/  IADD3 R7, P0, R4, 0x60, RZ ;  /* 0x0000006004077810 */ /* 0x000fe20007f1e0ff */
[--C-:B------:R-:W-:Y:S01]  /*b5e0*/  IMAD.X R105, RZ, RZ, R5.reuse, P4 ;  /* 0x000000ffff697224 */ /* 0x100fe200020e0605 */
[----:B------:R-:W-:Y:S01]  /*b5f0*/  LOP3.LUT R112, R113, R4, RZ, 0x3c, !PT ;  /* 0x0000000471707212 */ /* 0x000fe200078e3cff */
[--C-:B------:R-:W-:Y:S01]  /*b600*/  IMAD.X R103, RZ, RZ, R5.reuse, P2 ;  /* 0x000000ffff677224 */ /* 0x100fe200010e0605 */
[----:B------:R-:W-:Y:S01]  /*b610*/  LOP3.LUT R4, R9, 0x380, RZ, 0xc0, !PT ;  /* 0x0000038009047812 */ /* 0x000fe200078ec0ff */
[--C-:B------:R-:W-:Y:S01]  /*b620*/  IMAD.X R101, RZ, RZ, R5.reuse, P0 ;  /* 0x000000ffff657224 */ /* 0x100fe200000e0605 */
[----:B------:R-:W-:Y:S01]  /*b630*/  LOP3.LUT R3, R6, 0x380, RZ, 0xc0, !PT ;  /* 0x0000038006037812 */ /* 0x000fe200078ec0ff */
[----:B------:R-:W-:Y:S01]  /*b640*/  IMAD.MOV.U32 R113, RZ, RZ, R5 ;  /* 0x000000ffff717224 */ /* 0x000fe200078e0005 */
[----:B------:R-:W-:-:S02]  /*b650*/  SHF.R.U64 R4, R4, 0x3, RZ ;  /* 0x0000000304047819 */ /* 0x000fc400000012ff */
[----:B------:R-:W-:Y:S02]  /*b660*/  IADD3 R21, P6, R96, 0x1000, RZ ;  /* 0x0000100060157810 */ /* 0x000fe40007fde0ff */
[----:B0-----:R-:W-:Y:S02]  /*b670*/  ISETP.NE.AND P2, PT, R0, 0x1, PT ;  /* 0x000000010000780c */ /* 0x001fe40003f45270 */
[----:B------:R-:W-:Y:S02]  /*b680*/  SHF.R.U64 R3, R3, 0x3, RZ ;  /* 0x0000000303037819 */ /* 0x000fe400000012ff */
[----:B------:R-:W-:Y:S02]  /*b690*/  LOP3.LUT R106, R4, R9, RZ, 0x3c, !PT ;  /* 0x00000009046a7212 */ /* 0x000fe400078e3cff */
[----:B------:R-:W-:Y:S02]  /*b6a0*/  LOP3.LUT R20, R21, 0x380, RZ, 0xc0, !PT ;  /* 0x0000038015147812 */ /* 0x000fe400078ec0ff */
[----:B------:R-:W-:-:S02]  /*b6b0*/  LOP3.LUT R4, R7, 0x380, RZ, 0xc0, !PT ;  /* 0x0000038007047812 */ /* 0x000fc400078ec0ff */
[----:B------:R-:W-:Y:S02]  /*b6c0*/  IADD3 R15, P0, R96, 0x2000, RZ ;  /* 0x00002000600f7810 */ /* 0x000fe40007f1e0ff */
[----:B------:R-:W-:Y:S01]  /*b6d0*/  LOP3.LUT R102, R3, R6, RZ, 0x3c, !PT ;  /* 0x0000000603667212 */ /* 0x000fe200078e3cff */
[----:B------:R-:W0:Y:S01]  /*b6e0*/  @P2 LDC R114, c[0x0][0xbec] ;  /* 0x0002fb00ff722b82 */ /* 0x000e220000000800 */
[----:B------:R-:W-:Y:S02]  /*b6f0*/  SHF.R.U64 R20, R20, 0x3, RZ ;  /* 0x0000000314147819 */ /* 0x000fe400000012ff */
[----:B------:R-:W-:Y:S02]  /*b700*/  LOP3.LUT R5, R10, 0x380, RZ, 0xc0, !PT ;  /* 0x000003800a057812 */ /* 0x000fe400078ec0ff */
[----:B------:R-:W-:Y:S02]  /*b710*/  LOP3.LUT R3, R8, 0x380, RZ, 0xc0, !PT ;  /* 0x0000038008037812 */ /* 0x000fe400078ec0ff */
[----:B------:R-:W-:-:S02]  /*b720*/  SHF.R.U64 R4, R4, 0x3, RZ ;  /* 0x0000000304047819 */ /* 0x000fc400000012ff */
[----:B------:R-:W-:Y:S02]  /*b730*/  LOP3.LUT R14, R15, 0x380, RZ, 0xc0, !PT ;  /* 0x000003800f0e7812 */ /* 0x000fe400078ec0ff */
[----:B------:R-:W-:Y:S01]  /*b740*/  LOP3.LUT R20, R20, R21, RZ, 0x3c, !PT ;  /* 0x0000001514147212 */ /* 0x000fe200078e3cff */
[----:B------:R-:W-:Y:S01]  /*b750*/  IMAD.X R21, RZ, RZ, R97, P6 ;  /* 0x000000ffff157224 */ /* 0x000fe200030e0661 */
[----:B------:R-:W-:Y:S02]  /*b760*/  SHF.R.U64 R5, R5, 0x3, RZ ;  /* 0x0000000305057819 */ /* 0x000fe400000012ff */
[----:B------:R-:W-:Y:S02]  /*b770*/  SHF.R.U64 R3, R3, 0x3, RZ ;  /* 0x0000000303037819 */ /* 0x000fe400000012ff */
[----:B------:R-:W-:Y:S02]  /*b780*/  LOP3.LUT R100, R4, R7, RZ, 0x3c, !PT ;  /* 0x0000000704647212 */ /* 0x000fe400078e3cff */
[----:B------:R-:W-:-:S02]  /*b790*/  IADD3 R13, P3, R96, 0x3000, RZ ;  /* 0x00003000600d7810 */ /* 0x000fc40007f7e0ff */
[C---:B------:R-:W-:Y:S02]  /*b7a0*/  IADD3 R11, P4, R96.reuse, 0x4000, RZ ;  /* 0x00004000600b7810 */ /* 0x040fe40007f9e0ff */
[C---:B------:R-:W-:Y:S02]  /*b7b0*/  IADD3 R9, P5, R96.reuse, 0x5000, RZ ;  /* 0x0000500060097810 */ /* 0x040fe40007fbe0ff */
[----:B------:R-:W-:Y:S02]  /*b7c0*/  IADD3 R7, P6, R96, 0x6000, RZ ;  /* 0x0000600060077810 */ /* 0x000fe40007fde0ff */
[----:B------:R-:W-:Y:S02]  /*b7d0*/  SHF.R.U64 R14, R14, 0x3, RZ ;  /* 0x000000030e0e7819 */ /* 0x000fe400000012ff */
[----:B------:R-:W-:Y:S02]  /*b7e0*/  LOP3.LUT R104, R5, R10, RZ, 0x3c, !PT ;  /* 0x0000000a05687212 */ /* 0x000fe400078e3cff */
[----:B------:R-:W-:-:S02]  /*b7f0*/  LOP3.LUT R92, R3, R8, RZ, 0x3c, !PT ;  /* 0x00000008035c7212 */ /* 0x000fc400078e3cff */
[----:B----4-:R-:W-:Y:S02]  /*b800*/  LOP3.LUT R12, R13, 0x380, RZ, 0xc0, !PT ;  /* 0x000003800d0c7812 */ /* 0x010fe400078ec0ff */
[----:B------:R-:W-:Y:S02]  /*b810*/  LOP3.LUT R10, R11, 0x380, RZ, 0xc0, !PT ;  /* 0x000003800b0a7812 */ /* 0x000fe400078ec0ff */
[----:B------:R-:W-:Y:S02]  /*b820*/  LOP3.LUT R8, R9, 0x380, RZ, 0xc0, !PT ;  /* 0x0000038009087812 */ /* 0x000fe400078ec0ff */
[----:B------:R-:W-:Y:S02]  /*b830*/  LOP3.LUT R6, R7, 0x380, RZ, 0xc0, !PT ;  /* 0x0000038007067812 */ /* 0x000fe400078ec0ff */
[----:B------:R-:W-:Y:S02]  /*b840*/  LOP3.LUT R89, R96, 0x380, RZ, 0xc0, !PT ;  /* 0x0000038060597812 */ /* 0x000fe400078ec0ff */
[----:B------:R-:W-:Y:S01]  /*b850*/  LOP3.LUT R14, R14, R15, RZ, 0x3c, !PT ;  /* 0x0000000f0e0e7212 */ /* 0x000fe200078e3cff */
[----:B------:R-:W-:Y:S01]  /*b860*/  IMAD.X R15, RZ, RZ, R97, P0 ;  /* 0x000000ffff0f7224 */ /* 0x000fe200000e0661 */
[----:B------:R-:W-:-:S02]  /*b870*/  MOV R112, R112 ;  /* 0x0000007000707202 */ /* 0x000fc40000000f00 */
[----:B------:R-:W-:Y:S01]  /*b880*/  IADD3 R4, P0, R96, 0x7000, RZ ;  /* 0x0000700060047810 */ /* 0x000fe20007f1e0ff */
[----:B------:R-:W1:Y:S01]  /*b890*/  @P2 LDC R113, c[0x0][0xbf0] ;  /* 0x0002fc00ff712b82 */ /* 0x000e620000000800 */
[----:B------:R-:W-:Y:S02]  /*b8a0*/  SHF.R.U64 R12, R12, 0x3, RZ ;  /* 0x000000030c0c7819 */ /* 0x000fe400000012ff */
[----:B------:R-:W-:Y:S01]  /*b8b0*/  SHF.R.U64 R10, R10, 0x3, RZ ;  /* 0x000000030a0a7819 */ /* 0x000fe200000012ff */
[----:B------:R-:W-:Y:S01]  /*b8c0*/  IMAD.X R5, RZ, RZ, R97, P0 ;  /* 0x000000ffff057224 */ /* 0x000fe200000e0661 */
[----:B------:R-:W-:Y:S02]  /*b8d0*/  SHF.R.U64 R8, R8, 0x3, RZ ;  /* 0x0000000308087819 */ /* 0x000fe400000012ff */
[----:B------:R-:W-:Y:S02]  /*b8e0*/  SHF.R.U64 R6, R6, 0x3, RZ ;  /* 0x0000000306067819 */ /* 0x000fe400000012ff */
[----:B------:R-:W-:-:S02]  /*b8f0*/  SHF.R.U64 R89, R89, 0x3, RZ ;  /* 0x0000000359597819 */ /* 0x000fc400000012ff */
[----:B------:R-:W-:Y:S02]  /*b900*/  LOP3.LUT R3, R4, 0x380, RZ, 0xc0, !PT ;  /* 0x0000038004037812 */ /* 0x000fe400078ec0ff */
[----:B------:R-:W-:Y:S01]  /*b910*/  LOP3.LUT R12, R12, R13, RZ, 0x3c, !PT ;  /* 0x0000000d0c0c7212 */ /* 0x000fe200078e3cff */
[--C-:B------:R-:W-:Y:S01]  /*b920*/  IMAD.X R13, RZ, RZ, R97.reuse, P3 ;  /* 0x000000ffff0d7224 */ /* 0x100fe200018e0661 */
[----:B------:R-:W-:Y:S01]  /*b930*/  LOP3.LUT R10, R10, R11, RZ, 0x3c, !PT ;  /* 0x0000000b0a0a7212 */ /* 0x000fe200078e3cff */
[--C-:B------:R-:W-:Y:S01]  /*b940*/  IMAD.X R11, RZ, RZ, R97.reuse, P4 ;  /* 0x000000ffff0b7224 */ /* 0x100fe200020e0661 */
[----:B------:R-:W-:Y:S01]  /*b950*/  LOP3.LUT R8, R8, R9, RZ, 0x3c, !PT ;  /* 0x0000000908087212 */ /* 0x000fe200078e3cff */
[--C-:B------:R-:W-:Y:S01]  /*b960*/  IMAD.X R9, RZ, RZ, R97.reuse, P5 ;  /* 0x000000ffff097224 */ /* 0x100fe200028e0661 */
[----:B------:R-:W-:Y:S01]  /*b970*/  LOP3.LUT R6, R6, R7, RZ, 0x3c, !PT ;  /* 0x0000000706067212 */ /* 0x000fe200078e3cff */
[----:B------:R-:W-:Y:S02]  /*b980*/  WARPGROUP.DEPBAR.LE gsb0, 0x0 ;  /* 0x00008000000079c5 */ /* 0x000fe40000010000 */
[----:B------:R-:W-:Y:S01]  /*b990*/  WARPGROUP.ARRIVE ;  /* 0x00000000000079c5 */ /* 0x000fe20000000000 */
[----:B------:R-:W-:Y:S01]  /*b9a0*/  LOP3.LUT R88, R89, R96, RZ, 0x3c, !PT ;  /* 0x0000006059587212 */ /* 0x000fe200078e3cff */
[--C-:B------:R-:W-:Y:S01]  /*b9b0*/  IMAD.X R7, RZ, RZ, R97.reuse, P6 ;  /* 0x000000ffff077224 */ /* 0x100fe200030e0661 */
[----:B------:R-:W-:Y:S01]  /*b9c0*/  SHF.R.U64 R3, R3, 0x3, RZ ;  /* 0x0000000303037819 */ /* 0x000fe200000012ff */
[----:B------:R-:W-:Y:S01]  /*b9d0*/  IMAD.MOV.U32 R89, RZ, RZ, R97 ;  /* 0x000000ffff597224 */ /* 0x000fe200078e0061 */
[----:B------:R-:W-:Y:S01]  /*b9e0*/  MOV R97, R104 ;  /* 0x0000006800617202 */ /* 0x000fe20000000f00 */
[----:B------:R-:W-:Y:S01]  /*b9f0*/  HGMMA.64x128x16.F32 R24, R212, gdesc[UR8].tnspB, R24, gsb0 ;  /* 0x41e00008d4187df0 */ /* 0x000fe20008000818 */
[----:B------:R-:W-:Y:S01]  /*ba00*/  ULDC UR10, c[0x0][0xc44] ;  /* 0x00031100000a7ab9 */ /* 0x000fe20000000800 */
[----:B------:R-:W-:Y:S01]  /*ba10*/  MOV R105, R102 ;  /* 0x0000006600697202 */ /* 0x000fe20000000f00 */
[----:B------:R-:W-:Y:S01]  /*ba20*/  UIMAD UR10, UR10, UR4, UR13 ;  /* 0x000000040a0a72a4 */ /* 0x000fe2000f8e020d */
[----:B------:R-:W-:-:S02]  /*ba30*/  MOV R103, R92 ;  /* 0x0000005c00677202 */ /* 0x000fc40000000f00 */
[----:B------:R-:W3:Y:S01]  /*ba40*/  LDC.64 R92, c[0x0][0xb98] ;  /* 0x0002e600ff5c7b82 */ /* 0x000ee20000000a00 */
[----:B------:R-:W-:Y:S01]  /*ba50*/  USHF.R.S32.HI UR11, URZ, 0x1f, UR10 ;  /* 0x0000001f3f0b7899 */ /* 0x000fe2000801140a */
[----:B------:R-:W-:Y:S02]  /*ba60*/  LOP3.LUT R4, R3, R4, RZ, 0x3c, !PT ;  /* 0x0000000403047212 */ /* 0x000fe400078e3cff */
[----:B------:R-:W-:Y:S01]  /*ba70*/  MOV R3, R108 ;  /* 0x0000006c00037202 */ /* 0x000fe20000000f00 */
[----:B------:R-:W-:Y:S01]  /*ba80*/  IMAD.U32 R108, RZ, RZ, UR8 ;  /* 0x00000008ff6c7e24 */ /* 0x000fe2000f8e00ff */
[----:B------:R-:W-:Y:S01]  /*ba90*/  MOV R106, R106 ;  /* 0x0000006a006a7202 */ /* 0x000fe20000000f00 */
[----:B------:R-:W-:Y:S01]  /*baa0*/  IMAD R107, R16, 0x80, R228 ;  /* 0x00000080106b7824 */ /* 0x000fe200078e02e4 */
[----:B------:R-:W-:Y:S01]  /*bab0*/  MOV R100, R100 ;  /* 0x0000006400647202 */ /* 0x000fe20000000f00 */
[----:B------:R-:W-:Y:S01]  /*bac0*/  @!P1 VIADD R104, R108, 0x34860 ;  /* 0x000348606c689836 */ /* 0x000fe20000000000 */
[----:B------:R-:W-:Y:S01]  /*bad0*/  MOV R96, R110 ;  /* 0x0000006e00607202 */ /* 0x000fe20000000f00 */
[----:B0-----:R-:W-:Y:S01]  /*bae0*/  @P2 IMAD.HI.U32 R102, R107, R114, RZ ;  /* 0x000000726b662227 */ /* 0x001fe200078e00ff */
[----:B------:R-:W-:-:S02]  /*baf0*/  ULDC.64 UR8, c[0x0][0xae8] ;  /* 0x0002ba0000087ab9 */ /* 0x000fc40000000a00 */
[----:B------:R-:W-:Y:S01]  /*bb00*/  @!P1 PRMT R104, RZ, 0x654, R104 ;  /* 0x00000654ff689816 */ /* 0x000fe20000000068 */
[----:B------:R-:W-:Y:S01]  /*bb10*/  IMAD.MOV.U32 R101, RZ, RZ, R107 ;  /* 0x000000ffff657224 */ /* 0x000fe200078e006b */
[----:B-1----:R-:W-:Y:S01]  /*bb20*/  @P2 SHF.R.U32.HI R101, RZ, R113, R102 ;  /* 0x00000071ff652219 */ /* 0x002fe20000011666 */
[----:B------:R-:W-:Y:S02]  /*bb30*/  WARPGROUP.DEPBAR.LE gsb0, 0x0 ;  /* 0x00008000000079c5 */ /* 0x000fe40000010000 */
[----:B------:R-:W-:-:S06]  /*bb40*/  WARPGROUP.ARRIVE ;  /* 0x00000000000079c5 */ /* 0x000fcc0000000000 */
[----:B------:R-:W-:Y:S01]  /*bb50*/  HGMMA.64x128x16.F32 R24, R216, gdesc[UR4].tnspB, R24, gsb0 ;  /* 0x41e00004d8187df0 */ /* 0x000fe20008000818 */
[----:B------:R-:W-:Y:S02]  /*bb60*/  ULDC.64 UR6, c[0x0][0xb90] ;  /* 0x0002e40000067ab9 */ /* 0x000fe40000000a00 */
[----:B------:R-:W-:Y:S02]  /*bb70*/  UIMAD.WIDE.U32 UR4, UR10, UR6, URZ ;  /* 0x000000060a0472a5 */ /* 0x000fe4000f8e003f */
[----:B------:R-:W-:-:S04]  /*bb80*/  UIMAD UR6, UR11, UR6, URZ ;  /* 0x000000060b0672a4 */ /* 0x000fc8000f8e023f */
[----:B------:R-:W-:Y:S01]  /*bb90*/  UIMAD UR6, UR10, UR7, UR6 ;  /* 0x000000070a0672a4 */ /* 0x000fe2000f8e0206 */
[----:B------:R-:W-:Y:S01]  /*bba0*/  IMAD.U32 R90, RZ, RZ, UR4 ;  /* 0x00000004ff5a7e24 */ /* 0x000fe2000f8e00ff */
[----:B------:R-:W-:Y:S01]  /*bbb0*/  USHF.R.S32.HI UR7, URZ, 0x1f, UR12 ;  /* 0x0000001f3f077899 */ /* 0x000fe2000801140c */
[----:B------:R-:W-:Y:S01]  /*bbc0*/  IMAD.U32 R91, RZ, RZ, UR5 ;  /* 0x00000005ff5b7e24 */ /* 0x000fe2000f8e00ff */
[----:B------:R-:W-:-:S06]  /*bbd0*/  UIADD3 UR4, UR5, UR6, URZ ;  /* 0x0000000605047290 */ /* 0x000fcc000fffe03f */
[----:B------:R-:W-:Y:S01]  /*bbe0*/  IMAD.U32 R91, RZ, RZ, UR4 ;  /* 0x00000004ff5b7e24 */ /* 0x000fe2000f8e00ff */
[----:B------:R-:W-:Y:S01]  /*bbf0*/  ULDC.64 UR4, c[0x0][0xb88] ;  /* 0x0002e20000047ab9 */ /* 0x000fe20000000a00 */
[----:B---3--:R-:W-:Y:S01]  /*bc00*/  IMAD.WIDE.U32 R90, R92, UR12, R90 ;  /* 0x0000000c5c5a7c25 */ /* 0x008fe2000f8e005a */
[----:B------:R-:W-:-:S04]  /*bc10*/  UIMAD UR6, UR11, UR8, URZ ;  /* 0x000000080b0672a4 */ /* 0x000fc8000f8e023f */
[----:B------:R-:W-:Y:S02]  /*bc20*/  UIMAD UR6, UR10, UR9, UR6 ;  /* 0x000000090a0672a4 */ /* 0x000fe4000f8e0206 */
[----:B------:R-:W-:Y:S02]  /*bc30*/  UIADD3 UR60, UR60, 0x1, URZ ;  /* 0x000000013c3c7890 */ /* 0x000fe4000fffe03f */
[----:B------:R-:W-:Y:S02]  /*bc40*/  UIADD3 UR61, UR61, 0x34820, URZ ;  /* 0x000348203d3d7890 */ /* 0x000fe4000fffe03f */
[----:B------:R-:W-:Y:S01]  /*bc50*/  UISETP.NE.AND UP0, UPT, UR60, 0x2, UPT ;  /* 0x000000023c00788c */ /* 0x000fe2000bf05270 */
[----:B------:R-:W-:Y:S02]  /*bc60*/  WARPGROUP.DEPBAR.LE gsb0, 0x0 ;  /* 0x00008000000079c5 */ /* 0x000fe40000010000 */
[----:B------:R0:W-:Y:S01]  /*bc70*/  @!P1 SYNCS.ARRIVE.TRANS64.RED.A1T0 RZ, [R104+URZ], RZ ;  /* 0x000000ff68ff99a7 */ /* 0x0001e2000810043f */
[-C--:B--2---:R-:W-:Y:S01]  /*bc80*/  FMUL.FTZ R25, R25, R99.reuse ;  /* 0x0000006319197220 */ /* 0x084fe20000410000 */
[-C--:B------:R-:W-:Y:S01]  /*bc90*/  FMUL.FTZ R24, R24, R99.reuse ;  /* 0x0000006318187220 */ /* 0x080fe20000410000 */
        /* <DEDUP_REMOVED lines=29> */
[----:B------:R-:W-:Y:S01]  /*be70*/  FMUL.FTZ R84, R84, R99 ;  /* 0x0000006354547220 */ /* 0x000fe20000410000 */
[----:B------:R-:W-:-:S02]  /*be80*/  IMAD.MOV R99, RZ, RZ, -R101 ;  /* 0x000000ffff637224 */ /* 0x000fc400078e0a65 */
[-C--:B------:R-:W-:Y:S01]  /*be90*/  FMUL.FTZ R27, R27, R98.reuse ;  /* 0x000000621b1b7220 */ /* 0x080fe20000410000 */
[----:B------:R-:W-:Y:S01]  /*bea0*/  FMUL.FTZ R26, R26, R98 ;  /* 0x000000621a1a7220 */ /* 0x000fe20000410000 */
[----:B------:R-:W-:Y:S01]  /*beb0*/  IMAD R36, R92, UR7, RZ ;  /* 0x000000075c247c24 */ /* 0x000fe2000f8e02ff */
[----:B------:R-:W-:Y:S01]  /*bec0*/  F2FP.F16.F32.PACK_AB R24, R25, R24 ;  /* 0x000000181918723e */ /* 0x000fe200000000ff */
[----:B------:R-:W-:Y:S02]  /*bed0*/  IMAD R99, R0, R99, R107 ;  /* 0x0000006300637224 */ /* 0x000fe400078e026b */
[----:B------:R-:W-:Y:S01]  /*bee0*/  FMUL.FTZ R31, R31, R98 ;  /* 0x000000621f1f7220 */ /* 0x000fe20000410000 */
[----:B------:R-:W-:Y:S01]  /*bef0*/  F2FP.F16.F32.PACK_AB R25, R27, R26 ;  /* 0x0000001a1b19723e */ /* 0x000fe200000000ff */
[----:B------:R-:W-:Y:S01]  /*bf00*/  FMUL.FTZ R30, R30, R98 ;  /* 0x000000621e1e7220 */ /* 0x000fe20000410000 */
[----:B------:R-:W-:Y:S01]  /*bf10*/  F2FP.F16.F32.PACK_AB R26, R29, R28 ;  /* 0x0000001c1d1a723e */ /* 0x000fe200000000ff */
[----:B------:R-:W-:Y:S01]  /*bf20*/  IMAD R93, R93, UR12, R36 ;  /* 0x0000000c5d5d7c24 */ /* 0x000fe2000f8e0224 */
[----:B------:R-:W-:Y:S01]  /*bf30*/  F2FP.F16.F32.PACK_AB R28, R33, R32 ;  /* 0x00000020211c723e */ /* 0x000fe200000000ff */
[-C--:B------:R-:W-:Y:S01]  /*bf40*/  FMUL.FTZ R39, R39, R98.reuse ;  /* 0x0000006227277220 */ /* 0x080fe20000410000 */
[----:B------:R-:W-:Y:S01]  /*bf50*/  SHF.R.S32.HI R32, RZ, 0x1f, R99 ;  /* 0x0000001fff207819 */ /* 0x000fe20000011463 */
[-C--:B------:R-:W-:Y:S01]  /*bf60*/  FMUL.FTZ R38, R38, R98.reuse ;  /* 0x0000006226267220 */ /* 0x080fe20000410000 */
[----:B------:R-:W-:Y:S01]  /*bf70*/  SHF.R.S32.HI R33, RZ, 0x1f, R101 ;  /* 0x0000001fff217819 */ /* 0x000fe20000011465 */
[----:B------:R-:W-:Y:S01]  /*bf80*/  FMUL.FTZ R35, R35, R98 ;  /* 0x0000006223237220 */ /* 0x000fe20000410000 */
[----:B------:R-:W-:Y:S01]  /*bf90*/  IADD3 R36, P0, R101, R90, RZ ;  /* 0x0000005a65247210 */ /* 0x000fe20007f1e0ff */
[----:B------:R-:W-:Y:S01]  /*bfa0*/  IMAD R32, R32, UR4, RZ ;  /* 0x0000000420207c24 */ /* 0x000fe2000f8e02ff */
[----:B------:R-:W-:Y:S01]  /*bfb0*/  F2FP.F16.F32.PACK_AB R27, R31, R30 ;  /* 0x0000001e1f1b723e */ /* 0x000fe200000000ff */
[----:B------:R-:W-:Y:S01]  /*bfc0*/  BAR.SYNC.DEFER_BLOCKING 0x1, 0x100 ;  /* 0x0044000000007b1d */ /* 0x000fe20000010000 */
[----:B------:R-:W-:Y:S01]  /*bfd0*/  F2FP.F16.F32.PACK_AB R30, R37, R102 ;  /* 0x00000066251e723e */ /* 0x000fe200000000ff */
[-C--:B------:R-:W-:Y:S01]  /*bfe0*/  FMUL.FTZ R34, R34, R98.reuse ;  /* 0x0000006222227220 */ /* 0x080fe20000410000 */
[----:B------:R-:W-:Y:S01]  /*bff0*/  IADD3.X R37, R33, R91, R93, P0, !PT ;  /* 0x0000005b21257210 */ /* 0x000fe200007fe45d */
[----:B------:R-:W-:Y:S01]  /*c000*/  FMUL.FTZ R43, R43, R98 ;  /* 0x000000622b2b7220 */ /* 0x000fe20000410000 */
[----:B------:R-:W-:Y:S01]  /*c010*/  F2FP.F16.F32.PACK_AB R31, R39, R38 ;  /* 0x00000026271f723e */ /* 0x000fe200000000ff */
[----:B------:R-:W-:Y:S01]  /*c020*/  IMAD R39, R99, UR5, R32 ;  /* 0x0000000563277c24 */ /* 0x000fe2000f8e0220 */
[----:B------:R-:W-:Y:S01]  /*c030*/  F2FP.F16.F32.PACK_AB R32, R41, R40 ;  /* 0x000000282920723e */ /* 0x000fe200000000ff */
[----:B------:R-:W-:Y:S01]  /*c040*/  IMAD.WIDE.U32 R36, R99, UR4, R36 ;  /* 0x0000000463247c25 */ /* 0x000fe2000f8e0024 */
[----:B------:R-:W-:-:S03]  /*c050*/  ULDC UR4, c[0x0][0xa88] ;  /* 0x0002a20000047ab9 */ /* 0x000fc60000000800 */
[-C--:B------:R-:W-:Y:S01]  /*c060*/  FMUL.FTZ R42, R42, R98.reuse ;  /* 0x000000622a2a7220 */ /* 0x080fe20000410000 */
[-C--:B------:R-:W-:Y:S01]  /*c070*/  FMUL.FTZ R47, R47, R98.reuse ;  /* 0x000000622f2f7220 */ /* 0x080fe20000410000 */
[----:B------:R-:W-:Y:S02]  /*c080*/  IMAD R41, R16, 0x80, R227 ;  /* 0x0000008010297824 */ /* 0x000fe400078e02e3 */
[-C--:B------:R-:W-:Y:S01]  /*c090*/  FMUL.FTZ R46, R46, R98.reuse ;  /* 0x000000622e2e7220 */ /* 0x080fe20000410000 */
[----:B------:R-:W-:Y:S01]  /*c0a0*/  IMAD R92, R0, UR4, RZ ;  /* 0x00000004005c7c24 */ /* 0x000fe2000f8e02ff */
[----:B------:R-:W-:Y:S01]  /*c0b0*/  ULDC.64 UR4, c[0x0][0xb50] ;  /* 0x0002d40000047ab9 */ /* 0x000fe20000000a00 */
[----:B------:R-:W-:Y:S01]  /*c0c0*/  LOP3.LUT P0, RZ, R222, 0x3, RZ, 0xc0, !PT ;  /* 0x00000003deff7812 */ /* 0x000fe2000780c0ff */
[-C--:B------:R-:W-:Y:S01]  /*c0d0*/  FMUL.FTZ R51, R51, R98.reuse ;  /* 0x0000006233337220 */ /* 0x080fe20000410000 */
[-C--:B------:R-:W-:Y:S01]  /*c0e0*/  FMUL.FTZ R50, R50, R98.reuse ;  /* 0x0000006232327220 */ /* 0x080fe20000410000 */
[-C--:B------:R-:W-:Y:S01]  /*c0f0*/  FMUL.FTZ R55, R55, R98.reuse ;  /* 0x0000006237377220 */ /* 0x080fe20000410000 */
[----:B------:R-:W-:Y:S01]  /*c100*/  FMUL.FTZ R54, R54, R98 ;  /* 0x0000006236367220 */ /* 0x000fe20000410000 */
[----:B------:R-:W-:Y:S01]  /*c110*/  F2FP.F16.F32.PACK_AB R29, R35, R34 ;  /* 0x00000022231d723e */ /* 0x000fe200000000ff */
[-C--:B------:R-:W-:Y:S01]  /*c120*/  FMUL.FTZ R59, R59, R98.reuse ;  /* 0x000000623b3b7220 */ /* 0x080fe20000410000 */
[-C--:B------:R-:W-:Y:S01]  /*c130*/  FMUL.FTZ R58, R58, R98.reuse ;  /* 0x000000623a3a7220 */ /* 0x080fe20000410000 */
[----:B------:R1:W-:Y:S01]  /*c140*/  STSM.16.M88.4 [R112], R24 ;  /* 0x0000001870007844 */ /* 0x0003e20000000200 */
[-C--:B------:R-:W-:Y:S01]  /*c150*/  FMUL.FTZ R63, R63, R98.reuse ;  /* 0x000000623f3f7220 */ /* 0x080fe20000410000 */
[----:B------:R-:W-:Y:S01]  /*c160*/  FMUL.FTZ R62, R62, R98 ;  /* 0x000000623e3e7220 */ /* 0x000fe20000410000 */
[----:B------:R-:W-:Y:S01]  /*c170*/  F2FP.F16.F32.PACK_AB R33, R43, R42 ;  /* 0x0000002a2b21723e */ /* 0x000fe200000000ff */
[----:B------:R-:W-:Y:S01]  /*c180*/  FMUL.FTZ R67, R67, R98 ;  /* 0x0000006243437220 */ /* 0x000fe20000410000 */
[----:B------:R-:W-:Y:S01]  /*c190*/  F2FP.F16.F32.PACK_AB R34, R45, R44 ;  /* 0x0000002c2d22723e */ /* 0x000fe200000000ff */
[----:B------:R-:W-:Y:S01]  /*c1a0*/  FMUL.FTZ R66, R66, R98 ;  /* 0x0000006242427220 */ /* 0x000fe20000410000 */
[----:B------:R-:W-:Y:S01]  /*c1b0*/  F2FP.F16.F32.PACK_AB R35, R47, R46 ;  /* 0x0000002e2f23723e */ /* 0x000fe200000000ff */
        /* <DEDUP_REMOVED lines=8> */
[C---:B-1----:R-:W-:Y:S01]  /*c240*/  VIADD R25, R41.reuse, 0x8 ;  /* 0x0000000829197836 */ /* 0x042fe20000000000 */
[----:B------:R-:W-:Y:S01]  /*c250*/  ISETP.GE.OR P1, PT, R41, R92, P0 ;  /* 0x0000005c2900720c */ /* 0x000fe20000726670 */
[----:B------:R-:W-:Y:S01]  /*c260*/  IMAD.IADD R27, R37, 0x1, R39 ;  /* 0x00000001251b7824 */ /* 0x000fe200078e0227 */
[----:B------:R-:W-:Y:S01]  /*c270*/  LEA R37, P3, R36, UR4, 0x2 ;  /* 0x0000000424257c11 */ /* 0x000fe2000f8610ff */
[-C--:B------:R-:W-:Y:S01]  /*c280*/  FMUL.FTZ R87, R87, R98.reuse ;  /* 0x0000006257577220 */ /* 0x080fe20000410000 */
[----:B------:R-:W-:Y:S01]  /*c290*/  FMUL.FTZ R86, R86, R98 ;  /* 0x0000006256567220 */ /* 0x000fe20000410000 */
[----:B------:R-:W-:Y:S01]  /*c2a0*/  ISETP.GE.OR P0, PT, R25, R92, P0 ;  /* 0x0000005c1900720c */ /* 0x000fe20000706670 */
[----:B------:R1:W-:Y:S01]  /*c2b0*/  STSM.16.M88.4 [R105], R28 ;  /* 0x0000001c69007844 */ /* 0x0003e20000000200 */
[----:B------:R-:W-:-:S02]  /*c2c0*/  LEA.HI.X R36, R36, UR5, R27, 0x2, P3 ;  /* 0x0000000524247c11 */ /* 0x000fc400098f141b */
[----:B------:R-:W-:Y:S01]  /*c2d0*/  F2FP.F16.F32.PACK_AB R24, R49, R48 ;  /* 0x000000303118723e */ /* 0x000fe200000000ff */
[----:B------:R2:W-:Y:S01]  /*c2e0*/  STSM.16.M88.4 [R103], R32 ;  /* 0x0000002067007844 */ /* 0x0005e20000000200 */
[----:B------:R-:W-:Y:S02]  /*c2f0*/  F2FP.F16.F32.PACK_AB R25, R51, R50 ;  /* 0x000000323319723e */ /* 0x000fe400000000ff */
[----:B------:R-:W-:Y:S02]  /*c300*/  F2FP.F16.F32.PACK_AB R26, R53, R52 ;  /* 0x00000034351a723e */ /* 0x000fe400000000ff */
[----:B------:R-:W-:Y:S01]  /*c310*/  F2FP.F16.F32.PACK_AB R27, R55, R54 ;  /* 0x00000036371b723e */ /* 0x000fe200000000ff */
[----:B------:R-:W-:Y:S01]  /*c320*/  SHFL.IDX PT, R52, R37, RZ, 0x1c1f ;  /* 0x001c1fff25347589 */ /* 0x000fe200000e0000 */
[----:B------:R-:W-:Y:S02]  /*c330*/  F2FP.F16.F32.PACK_AB R72, R73, R72 ;  /* 0x000000484948723e */ /* 0x000fe400000000ff */
[----:B------:R-:W-:Y:S01]  /*c340*/  F2FP.F16.F32.PACK_AB R73, R75, R74 ;  /* 0x0000004a4b49723e */ /* 0x000fe200000000ff */
[----:B------:R-:W-:Y:S01]  /*c350*/  STSM.16.M88.4 [R100], R24 ;  /* 0x0000001864007844 */ /* 0x000fe20000000200 */
[----:B------:R-:W-:-:S02]  /*c360*/  F2FP.F16.F32.PACK_AB R80, R81, R80 ;  /* 0x000000505150723e */ /* 0x000fc400000000ff */
[----:B-1----:R-:W-:Y:S01]  /*c370*/  F2FP.F16.F32.PACK_AB R28, R57, R56 ;  /* 0x00000038391c723e */ /* 0x002fe200000000ff */
[----:B------:R-:W1:Y:S01]  /*c380*/  SHFL.IDX PT, R53, R36, RZ, 0x1c1f ;  /* 0x001c1fff24357589 */ /* 0x000e6200000e0000 */
[----:B------:R-:W-:Y:S01]  /*c390*/  F2FP.F16.F32.PACK_AB R29, R59, R58 ;  /* 0x0000003a3b1d723e */ /* 0x000fe200000000ff */
[----:B------:R-:W3:Y:S01]  /*c3a0*/  @P2 LDC R57, c[0x0][0xbec] ;  /* 0x0002fb00ff392b82 */ /* 0x000ee20000000800 */
[----:B------:R-:W-:Y:S01]  /*c3b0*/  F2FP.F16.F32.PACK_AB R30, R61, R60 ;  /* 0x0000003c3d1e723e */ /* 0x000fe200000000ff */
[----:B------:R-:W-:Y:S01]  /*c3c0*/  SHFL.IDX PT, R54, R37, 0x1, 0x1c1f ;  /* 0x003c1f0025367f89 */ /* 0x000fe200000e0000 */
[----:B------:R-:W-:Y:S02]  /*c3d0*/  F2FP.F16.F32.PACK_AB R31, R63, R62 ;  /* 0x0000003e3f1f723e */ /* 0x000fe400000000ff */
[----:B--2---:R-:W-:Y:S01]  /*c3e0*/  F2FP.F16.F32.PACK_AB R32, R65, R64 ;  /* 0x000000404120723e */ /* 0x004fe200000000ff */
[----:B------:R-:W2:Y:S01]  /*c3f0*/  SHFL.IDX PT, R55, R36, 0x1, 0x1c1f ;  /* 0x003c1f0024377f89 */ /* 0x000ea200000e0000 */
[----:B------:R-:W-:Y:S01]  /*c400*/  F2FP.F16.F32.PACK_AB R33, R67, R66 ;  /* 0x000000424321723e */ /* 0x000fe200000000ff */
[----:B------:R-:W4:Y:S01]  /*c410*/  @P2 LDC R59, c[0x0][0xbf0] ;  /* 0x0002fc00ff3b2b82 */ /* 0x000f220000000800 */
[----:B------:R-:W-:Y:S01]  /*c420*/  F2FP.F16.F32.PACK_AB R34, R69, R68 ;  /* 0x000000444522723e */ /* 0x000fe200000000ff */
[----:B------:R-:W-:Y:S01]  /*c430*/  STSM.16.M88.4 [R106], R28 ;  /* 0x0000001c6a007844 */ /* 0x000fe20000000200 */
[----:B------:R-:W-:-:S02]  /*c440*/  F2FP.F16.F32.PACK_AB R35, R71, R70 ;  /* 0x000000464723723e */ /* 0x000fc400000000ff */
[----:B------:R-:W-:Y:S02]  /*c450*/  F2FP.F16.F32.PACK_AB R74, R77, R76 ;  /* 0x0000004c4d4a723e */ /* 0x000fe400000000ff */
[----:B------:R-:W-:Y:S01]  /*c460*/  F2FP.F16.F32.PACK_AB R75, R79, R78 ;  /* 0x0000004e4f4b723e */ /* 0x000fe200000000ff */
[----:B------:R-:W-:Y:S01]  /*c470*/  STSM.16.M88.4 [R97], R32 ;  /* 0x0000002061007844 */ /* 0x000fe20000000200 */
[----:B------:R-:W-:Y:S02]  /*c480*/  F2FP.F16.F32.PACK_AB R81, R83, R82 ;  /* 0x000000525351723e */ /* 0x000fe400000000ff */
[----:B------:R-:W-:Y:S01]  /*c490*/  F2FP.F16.F32.PACK_AB R82, R85, R84 ;  /* 0x000000545552723e */ /* 0x000fe200000000ff */
[----:B------:R-:W-:Y:S01]  /*c4a0*/  STSM.16.M88.4 [R96], R72 ;  /* 0x0000004860007844 */ /* 0x000fe20000000200 */
[----:B------:R-:W-:-:S05]  /*c4b0*/  F2FP.F16.F32.PACK_AB R83, R87, R86 ;  /* 0x000000565753723e */ /* 0x000fca00000000ff */
[----:B------:R0:W-:Y:S01]  /*c4c0*/  STSM.16.M88.4 [R3], R80 ;  /* 0x0000005003007844 */ /* 0x0001e20000000200 */
[----:B------:R-:W-:Y:S01]  /*c4d0*/  BAR.SYNC.DEFER_BLOCKING 0x1, 0x100 ;  /* 0x0044000000007b1d */ /* 0x000fe20000010000 */
[----:B------:R-:W-:Y:S01]  /*c4e0*/  UIMAD.WIDE.U32 UR4, UR10, UR8, URZ ;  /* 0x000000080a0472a5 */ /* 0x000fe2000f8e003f */
[----:B0-----:R-:W-:-:S04]  /*c4f0*/  IMAD R3, R22, 0x20, R221 ;  /* 0x0000002016037824 */ /* 0x001fc800078e02dd */
[----:B------:R-:W-:Y:S01]  /*c500*/  ULDC.64 UR8, c[0x0][0xaf0] ;  /* 0x0002bc0000087ab9 */ /* 0x000fe20000000a00 */
[----:B-1----:R0:W-:Y:S04]  /*c510*/  @!P1 ST.E desc[UR14][R52.64], R95 ;  /* 0x0000005f34009985 */ /* 0x0021e8000c10190e */
[----:B--2---:R1:W-:Y:S04]  /*c520*/  @!P0 ST.E desc[UR14][R54.64], R94 ;  /* 0x0000005e36008985 */ /* 0x0043e8000c10190e */
[----:B------:R2:W5:Y:S01]  /*c530*/  LD.E.128 R24, desc[UR14][R12.64] ;  /* 0x0000000e0c187980 */ /* 0x000562000c101d00 */
[----:B0-----:R-:W0:Y:S03]  /*c540*/  LDC.64 R52, c[0x0][0xae0] ;  /* 0x0002b800ff347b82 */ /* 0x001e260000000a00 */
[----:B------:R3:W5:Y:S01]  /*c550*/  LD.E.128 R28, desc[UR14][R4.64] ;  /* 0x0000000e041c7980 */ /* 0x000762000c101d00 */
[----:B------:R-:W-:-:S03]  /*c560*/  UIADD3 UR5, UR5, UR6, URZ ;  /* 0x0000000605057290 */ /* 0x000fc6000fffe03f */
[----:B------:R1:W5:Y:S01]  /*c570*/  LD.E.128 R32, desc[UR14][R6.64] ;  /* 0x0000000e06207980 */ /* 0x000362000c101d00 */
[----:B--2---:R-:W-:-:S03]  /*c580*/  IMAD R12, R16, 0x80, R3 ;  /* 0x00000080100c7824 */ /* 0x004fc600078e0203 */
[----:B------:R-:W5:Y:S01]  /*c590*/  LD.E.128 R88, desc[UR14][R88.64] ;  /* 0x0000000e58587980 */ /* 0x000f62000c101d00 */
[----:B---3--:R-:W-:Y:S01]  /*c5a0*/  @P2 IMAD.HI.U32 R4, R12, R57, RZ ;  /* 0x000000390c042227 */ /* 0x008fe200078e00ff */
[----:B------:R-:W-:Y:S02]  /*c5b0*/  UIMAD UR6, UR7, UR8, URZ ;  /* 0x00000008070672a4 */ /* 0x000fe4000f8e023f */
[----:B------:R-:W5:Y:S01]  /*c5c0*/  LD.E.128 R40, desc[UR14][R20.64] ;  /* 0x0000000e14287980 */ /* 0x000f62000c101d00 */
[----:B------:R-:W-:Y:S01]  /*c5d0*/  IMAD.MOV.U32 R3, RZ, RZ, R12 ;  /* 0x000000ffff037224 */ /* 0x000fe200078e000c */
[----:B----4-:R-:W-:Y:S01]  /*c5e0*/  @P2 SHF.R.U32.HI R3, RZ, R59, R4 ;  /* 0x0000003bff032219 */ /* 0x010fe20000011604 */
[----:B------:R-:W-:Y:S01]  /*c5f0*/  UIMAD UR6, UR12, UR9, UR6 ;  /* 0x000000090c0672a4 */ /* 0x000fe2000f8e0206 */
[----:B------:R-:W5:Y:S02]  /*c600*/  LD.E.128 R36, desc[UR14][R14.64] ;  /* 0x0000000e0e247980 */ /* 0x000f64000c101d00 */
[--C-:B------:R-:W-:Y:S01]  /*c610*/  SHF.R.S32.HI R5, RZ, 0x1f, R3.reuse ;  /* 0x0000001fff057819 */ /* 0x100fe20000011403 */
[----:B------:R-:W-:Y:S01]  /*c620*/  UIMAD.WIDE.U32 UR4, UR12, UR8, UR4 ;  /* 0x000000080c0472a5 */ /* 0x000fe2000f8e0004 */
[----:B-1----:R-:W-:Y:S01]  /*c630*/  IMAD.MOV R7, RZ, RZ, -R3 ;  /* 0x000000ffff077224 */ /* 0x002fe200078e0a03 */
[----:B------:R-:W-:Y:S01]  /*c640*/  R2UR UR9, R2 ;  /* 0x00000000020972ca */ /* 0x000fe200000e0000 */
[----:B------:R1:W5:Y:S01]  /*c650*/  LD.E.128 R48, desc[UR14][R10.64] ;  /* 0x0000000e0a307980 */ /* 0x000362000c101d00 */
[-C--:B0-----:R-:W-:Y:S01]  /*c660*/  IMAD R2, R5, R52.reuse, RZ ;  /* 0x0000003405027224 */ /* 0x081fe200078e02ff */
[----:B------:R-:W-:Y:S01]  /*c670*/  UIADD3 UR5, UR5, UR6, URZ ;  /* 0x0000000605057290 */ /* 0x000fe2000fffe03f */
[----:B------:R-:W-:Y:S01]  /*c680*/  IMAD R5, R0, R7, R12 ;  /* 0x0000000700057224 */ /* 0x000fe200078e020c */
[----:B------:R0:W5:Y:S01]  /*c690*/  LD.E.128 R44, desc[UR14][R8.64] ;  /* 0x0000000e082c7980 */ /* 0x000162000c101d00 */
[----:B------:R-:W-:Y:S01]  /*c6a0*/  IMAD R7, R3, R53, R2 ;  /* 0x0000003503077224 */ /* 0x000fe200078e0202 */
[----:B------:R-:W-:Y:S01]  /*c6b0*/  R2UR UR10, R23 ;  /* 0x00000000170a72ca */ /* 0x000fe200000e0000 */
[----:B------:R-:W-:Y:S01]  /*c6c0*/  ULDC.64 UR6, c[0x0][0xa80] ;  /* 0x0002a00000067ab9 */ /* 0x000fe20000000a00 */
[----:B------:R-:W-:Y:S01]  /*c6d0*/  @!PT LDS RZ, [RZ] ;  /* 0x00000000fffff984 */ /* 0x000fe20000000800 */
[----:B------:R-:W-:Y:S01]  /*c6e0*/  @!PT LDS RZ, [RZ] ;  /* 0x00000000fffff984 */ /* 0x000fe20000000800 */
[----:B------:R-:W-:Y:S01]  /*c6f0*/  @!PT LDS RZ, [RZ] ;  /* 0x00000000fffff984 */ /* 0x000fe20000000800 */
[----:B------:R-:W-:Y:S01]  /*c700*/  @!PT LDS RZ, [RZ] ;  /* 0x00000000fffff984 */ /* 0x000fe20000000800 */
[----:B------:R2:W-:Y:S06]  /*c710*/  MEMBAR.ALL.CTA ;  /* 0x0000000000007992 */ /* 0x0005ec0000008000 */
[----:B--2---:R-:W0:Y:S01]  /*c720*/  FENCE.VIEW.ASYNC.S ;  /* 0x00000000000073c6 */ /* 0x004e220000000000 */
[----:B------:R-:W-:Y:S01]  /*c730*/  SHF.R.S32.HI R0, RZ, 0x1f, R5 ;  /* 0x0000001fff007819 */ /* 0x000fe20000011405 */
[----:B------:R-:W-:Y:S01]  /*c740*/  IMAD.WIDE.U32 R2, R3, R52, UR4 ;  /* 0x0000000403027e25 */ /* 0x000fe2000f8e0034 */
[----:B------:R-:W-:-:S03]  /*c750*/  ULDC.64 UR4, c[0x0][0xad8] ;  /* 0x0002b60000047ab9 */ /* 0x000fc60000000a00 */
[----:B------:R-:W-:Y:S02]  /*c760*/  IMAD.IADD R3, R3, 0x1, R7 ;  /* 0x0000000103037824 */ /* 0x000fe400078e0207 */
[----:B------:R-:W-:Y:S02]  /*c770*/  IMAD R0, R0, UR4, RZ ;  /* 0x0000000400007c24 */ /* 0x000fe4000f8e02ff */
[----:B-1----:R-:W-:Y:S02]  /*c780*/  IMAD R11, R16, 0x80, R221 ;  /* 0x00000080100b7824 */ /* 0x002fe400078e02dd */
[C---:B------:R-:W-:Y:S02]  /*c790*/  IMAD R7, R5.reuse, UR5, R0 ;  /* 0x0000000505077c24 */ /* 0x040fe4000f8e0200 */
[----:B------:R-:W-:Y:S01]  /*c7a0*/  IMAD.WIDE.U32 R2, R5, UR4, R2 ;  /* 0x0000000405027c25 */ /* 0x000fe2000f8e0002 */
[----:B------:R-:W-:Y:S01]  /*c7b0*/  ISETP.GE.AND P1, PT, R11, R92, PT ;  /* 0x0000005c0b00720c */ /* 0x000fe20003f26270 */
[----:B------:R-:W-:-:S02]  /*c7c0*/  USEL UR5, URZ, 0x1, UP0 ;  /* 0x000000013f057887 */ /* 0x000fc40008000000 */
[----:B------:R-:W-:Y:S01]  /*c7d0*/  IMAD.IADD R3, R3, 0x1, R7 ;  /* 0x0000000103037824 */ /* 0x000fe200078e0207 */
[----:B------:R-:W-:Y:S01]  /*c7e0*/  UPRMT UR61, URZ, 0x654, UR61 ;  /* 0x000006543f3d7896 */ /* 0x000fe2000800003d */
[C---:B------:R-:W-:Y:S01]  /*c7f0*/  LEA R0, P2, R2.reuse, UR6, 0x1 ;  /* 0x0000000602007c11 */ /* 0x040fe2000f8408ff */
[----:B------:R-:W-:Y:S01]  /*c800*/  VIADD R5, R11, 0x20 ;  /* 0x000000200b057836 */ /* 0x000fe20000000000 */
[----:B------:R-:W-:Y:S01]  /*c810*/  ULDC UR4, c[0x0][0xc] ;  /* 0x0000030000047ab9 */ /* 0x000fe20000000800 */
[----:B------:R-:W-:Y:S01]  /*c820*/  ULOP3.LUT UR9, UR9, UR5, URZ, 0x3c, !UPT ;  /* 0x0000000509097292 */ /* 0x000fe2000f8e3c3f */
[----:B------:R-:W-:Y:S01]  /*c830*/  LEA.HI.X R10, R2, UR7, R3, 0x1, P2 ;  /* 0x00000007020a7c11 */ /* 0x000fe200090f0c03 */
[----:B------:R-:W-:Y:S01]  /*c840*/  UIADD3 UR10, UR4, UR10, URZ ;  /* 0x0000000a040a7290 */ /* 0x000fe2000fffe03f */
[-C--:B------:R-:W-:Y:S01]  /*c850*/  ISETP.GE.AND P3, PT, R5, R92.reuse, PT ;  /* 0x0000005c0500720c */ /* 0x080fe20003f66270 */
[----:B------:R-:W-:Y:S01]  /*c860*/  VIADD R5, R11, 0x40 ;  /* 0x000000400b057836 */ /* 0x000fe20000000000 */
[----:B------:R-:W-:Y:S01]  /*c870*/  USEL UR60, UR60, URZ, UP0 ;  /* 0x0000003f3c3c7287 */ /* 0x000fe20008000000 */
[----:B0-----:R0:W1:Y:S01]  /*c880*/  SHFL.IDX PT, R8, R0, RZ, 0x181f ;  /* 0x00181fff00087589 */ /* 0x00106200000e0000 */
[----:B------:R-:W-:Y:S01]  /*c890*/  IMAD.U32 R2, RZ, RZ, UR9 ;  /* 0x00000009ff027e24 */ /* 0x000fe2000f8e00ff */
[----:B------:R-:W-:Y:S01]  /*c8a0*/  SYNCS.ARRIVE.TRANS64.RED.A1T0 RZ, [UR61], RZ ;  /* 0x000000ffffff79a7 */ /* 0x000fe2000810043d */
[----:B------:R-:W-:Y:S01]  /*c8b0*/  IMAD.U32 R23, RZ, RZ, UR10 ;  /* 0x0000000aff177e24 */ /* 0x000fe2000f8e00ff */
[----:B------:R0:W2:Y:S01]  /*c8c0*/  SHFL.IDX PT, R9, R10, RZ, 0x181f ;  /* 0x00181fff0a097589 */ /* 0x0000a200000e0000 */
[----:B------:R-:W-:Y:S01]  /*c8d0*/  BSSY B0, `(.L_x_29) ;  /* 0x000000c000007945 */ /* 0x000fe20003800000 */
[----:B------:R-:W-:-:S03]  /*c8e0*/  ISETP.GE.AND P0, PT, R5, R92, PT ;  /* 0x0000005c0500720c */ /* 0x000fc60003f06270 */
[----:B------:R-:W-:Y:S10]  /*c8f0*/  @P1 BRA `(.L_x_30) ;  /* 0x0000000000241947 */ /* 0x000ff40003800000 */
[----:B------:R-:W-:Y:S01]  /*c900*/  ULDC UR4, c[0x0][0xac8] ;  /* 0x0002b20000047ab9 */ /* 0x000fe20000000800 */
[----:B------:R-:W-:Y:S01]  /*c910*/  ULDC.64 UR6, c[0x0][0x208] ;  /* 0x0000820000067ab9 */ /* 0x000fe20000000a00 */
[----:B------:R-:W-:Y:S02]  /*c920*/  ISETP.GE.AND P2, PT, R19, UR4, PT ;  /* 0x0000000413007c0c */ /* 0x000fe4000bf46270 */
[----:B------:R-:W-:-:S11]  /*c930*/  ISETP.GE.AND P1, PT, R18, UR4, PT ;  /* 0x0000000412007c0c */ /* 0x000fd6000bf26270 */
[C---:B-1----:R-:W-:Y:S02]  /*c940*/  @!P2 LEA R6, P4, R19.reuse, R8, 0x1 ;  /* 0x000000081306a211 */ /* 0x042fe400078808ff */
[----:B--2---:R-:W-:Y:S02]  /*c950*/  @!P1 IMAD.WIDE R4, R18, 0x2, R8 ;  /* 0x0000000212049825 */ /* 0x004fe400078e0208 */
[----:B------:R-:W-:-:S03]  /*c960*/  @!P2 LEA.HI.X R7, R19, R9, R231, 0x1, P4 ;  /* 0x000000091307a211 */ /* 0x000fc600020f0ce7 */
[----:B-----5:R3:W-:Y:S04]  /*c970*/  @!P1 ST.E.128 desc[UR6][R4.64], R88 ;  /* 0x0000005804009985 */ /* 0x0207e8000c101d06 */
[----:B------:R3:W-:Y:S02]  /*c980*/  @!P2 ST.E.128 desc[UR6][R6.64], R48 ;  /* 0x000000300600a985 */ /* 0x0007e4000c101d06 */
.L_x_30:
[----:B------:R-:W-:Y:S05]  /*c990*/  BSYNC B0 ;  /* 0x0000000000007941 */ /* 0x000fea0003800000 */
.L_x_29:
[----:B--2---:R2:W4:Y:S01]  /*c9a0*/  SHFL.IDX PT, R9, R10, 0x1, 0x181f ;  /* 0x00381f000a097f89 */ /* 0x00452200000e0000 */
[----:B------:R-:W-:Y:S03]  /*c9b0*/  BSSY B0, `(.L_x_31) ;  /* 0x000000c000007945 */ /* 0x000fe60003800000 */
[----:B-1----:R2:W1:Y:S01]  /*c9c0*/  SHFL.IDX PT, R8, R0, 0x1, 0x181f ;  /* 0x00381f0000087f89 */ /* 0x00246200000e0000 */
[----:B------:R-:W-:Y:S05]  /*c9d0*/  @P3 BRA `(.L_x_32) ;  /* 0x0000000000243947 */ /* 0x000fea0003800000 */
[----:B------:R-:W-:Y:S01]  /*c9e0*/  ULDC UR4, c[0x0][0xac8] ;  /* 0x0002b20000047ab9 */ /* 0x000fe20000000800 */
[----:B------:R-:W-:Y:S01]  /*c9f0*/  ULDC.64 UR6, c[0x0][0x208] ;  /* 0x0000820000067ab9 */ /* 0x000fe20000000a00 */
[----:B------:R-:W-:Y:S02]  /*ca00*/  ISETP.GE.AND P3, PT, R19, UR4, PT ;  /* 0x0000000413007c0c */ /* 0x000fe4000bf66270 */
[----:B------:R-:W-:-:S11]  /*ca10*/  ISETP.GE.AND P2, PT, R18, UR4, PT ;  /* 0x0000000412007c0c */ /* 0x000fd6000bf46270 */
[C---:B-1-3--:R-:W-:Y:S02]  /*ca20*/  @!P3 LEA R6, P1, R19.reuse, R8, 0x1 ;  /* 0x000000081306b211 */ /* 0x04afe400078208ff */
[----:B----4-:R-:W-:Y:S02]  /*ca30*/  @!P2 IMAD.WIDE R4, R18, 0x2, R8 ;  /* 0x000000021204a825 */ /* 0x010fe400078e0208 */
[----:B------:R-:W-:-:S03]  /*ca40*/  @!P3 LEA.HI.X R7, R19, R9, R231, 0x1, P1 ;  /* 0x000000091307b211 */ /* 0x000fc600008f0ce7 */
[----:B-----5:R1:W-:Y:S04]  /*ca50*/  @!P2 ST.E.128 desc[UR6][R4.64], R40 ;  /* 0x000000280400a985 */ /* 0x0203e8000c101d06 */
[----:B------:R1:W-:Y:S02]  /*ca60*/  @!P3 ST.E.128 desc[UR6][R6.64], R44 ;  /* 0x0000002c0600b985 */ /* 0x0003e4000c101d06 */
.L_x_32:
[----:B------:R-:W-:Y:S05]  /*ca70*/  BSYNC B0 ;  /* 0x0000000000007941 */ /* 0x000fea0003800000 */
.L_x_31:
[----:B----4-:R4:W0:Y:S01]  /*ca80*/  SHFL.IDX PT, R9, R10, 0x2, 0x181f ;  /* 0x00581f000a097f89 */ /* 0x01082200000e0000 */
        /* <DEDUP_REMOVED lines=8> */
[----:B0-----:R-:W-:Y:S02]  /*cb10*/  @!P1 IMAD.WIDE R4, R18, 0x2, R8 ;  /* 0x0000000212049825 */ /* 0x001fe400078e0208 */
[----:B------:R-:W-:-:S03]  /*cb20*/  @!P2 LEA.HI.X R7, R19, R9, R231, 0x1, P0 ;  /* 0x000000091307a211 */ /* 0x000fc600000f0ce7 */
[----:B-----5:R0:W-:Y:S04]  /*cb30*/  @!P1 ST.E.128 desc[UR6][R4.64], R36 ;  /* 0x0000002404009985 */ /* 0x0201e8000c101d06 */
[----:B------:R0:W-:Y:S02]  /*cb40*/  @!P2 ST.E.128 desc[UR6][R6.64], R32 ;  /* 0x000000200600a985 */ /* 0x0001e4000c101d06 */
.L_x_34:
[----:B------:R-:W-:Y:S05]  /*cb50*/  BSYNC B0 ;  /* 0x0000000000007941 */ /* 0x000fea0003800000 */
.L_x_33:
[----:B------:R-:W-:Y:S01]  /*cb60*/  VIADD R3, R11, 0x60 ;  /* 0x000000600b037836 */ /* 0x000fe20000000000 */
[----:B0-----:R0:W0:Y:S01]  /*cb70*/  SHFL.IDX PT, R9, R10, 0x3, 0x181f ;  /* 0x00781f000a097f89 */ /* 0x00102200000e0000 */
[----:B------:R-:W-:Y:S01]  /*cb80*/  BSSY B0, `(.L_x_35) ;  /* 0x000000e000007945 */ /* 0x000fe20003800000 */
[----:B------:R-:W-:Y:S02]  /*cb90*/  VIADD R220, R220, 0x1 ;  /* 0x00000001dcdc7836 */ /* 0x000fe40000000000 */
[----:B------:R-:W-:Y:S01]  /*cba0*/  ISETP.GE.AND P0, PT, R3, R92, PT ;  /* 0x0000005c0300720c */ /* 0x000fe20003f06270 */
[----:B-1----:R1:W0:-:S12]  /*cbb0*/  SHFL.IDX PT, R8, R0, 0x3, 0x181f ;  /* 0x00781f0000087f89 */ /* 0x00221800000e0000 */
[----:B-1----:R-:W-:Y:S05]  /*cbc0*/  @P0 BRA `(.L_x_36) ;  /* 0x0000000000240947 */ /* 0x002fea0003800000 */
[----:B------:R-:W-:Y:S01]  /*cbd0*/  ULDC UR4, c[0x0][0xac8] ;  /* 0x0002b20000047ab9 */ /* 0x000fe20000000800 */
[----:B------:R-:W-:Y:S01]  /*cbe0*/  ULDC.64 UR6, c[0x0][0x208] ;  /* 0x0000820000067ab9 */ /* 0x000fe20000000a00 */
[----:B------:R-:W-:Y:S02]  /*cbf0*/  ISETP.GE.AND P2, PT, R19, UR4, PT ;  /* 0x0000000413007c0c */ /* 0x000fe4000bf46270 */
[----:B------:R-:W-:-:S11]  /*cc00*/  ISETP.GE.AND P1, PT, R18, UR4, PT ;  /* 0x0000000412007c0c */ /* 0x000fd6000bf26270 */
[C---:B0--3--:R-:W-:Y:S02]  /*cc10*/  @!P2 LEA R6, P0, R19.reuse, R8, 0x1 ;  /* 0x000000081306a211 */ /* 0x049fe400078008ff */
[----:B------:R-:W-:Y:S02]  /*cc20*/  @!P1 IMAD.WIDE R4, R18, 0x2, R8 ;  /* 0x0000000212049825 */ /* 0x000fe400078e0208 */
[----:B------:R-:W-:-:S03]  /*cc30*/  @!P2 LEA.HI.X R7, R19, R9, R231, 0x1, P0 ;  /* 0x000000091307a211 */ /* 0x000fc600000f0ce7 */
[----:B-----5:R1:W-:Y:S04]  /*cc40*/  @!P1 ST.E.128 desc[UR6][R4.64], R24 ;  /* 0x0000001804009985 */ /* 0x0203e8000c101d06 */
[----:B------:R1:W-:Y:S02]  /*cc50*/  @!P2 ST.E.128 desc[UR6][R6.64], R28 ;  /* 0x0000001c0600a985 */ /* 0x0003e4000c101d06 */
.L_x_36:
[----:B------:R-:W-:Y:S05]  /*cc60*/  BSYNC B0 ;  /* 0x0000000000007941 */ /* 0x000fea0003800000 */
.L_x_35:
[----:B--2-4-:R-:W2:Y:S01]  /*cc70*/  LDC R0, c[0x0][0xc34] ;  /* 0x00030d00ff007b82 */ /* 0x014ea20000000800 */
[----:B------:R-:W-:-:S13]  /*cc80*/  R2UR UR4, R23 ;  /* 0x00000000170472ca */ /* 0x000fda00000e0000 */
[----:B--2---:R-:W-:-:S13]  /*cc90*/  ISETP.LE.AND P0, PT, R0, UR4, PT ;  /* 0x0000000400007c0c */ /* 0x004fda000bf03270 */
[----:B------:R-:W-:Y:S05]  /*cca0*/  @!P0 BRA `(.L_x_37) ;  /* 0xffffff40003c8947 */ /* 0x000fea000383ffff */
[----:B------:R-:W-:Y:S05]  /*ccb0*/  EXIT ;  /* 0x000000000000794d */ /* 0x000fea0003800000 */
.L_x_7:
[----:B------:R-:W-:-:S08]  /*ccc0*/  NOP ;  /* 0x0000000000007918 */ /* 0x000fd00000000000 */
[----:B--2---:R-:W0:-:S00]  /*ccd0*/  USETMAXREG.DEALLOC.CTAPOOL 0x18 ;  /* 0x00000018000079c8 */ /* 0x004e0000080e0500 */
[----:B------:R-:W1:Y:S01]  /*cce0*/  S2UR UR5, SR_CTAID.X ;  /* 0x00000000000579c3 */ /* 0x000e620000002500 */
[----:B0-----:R-:W-:Y:S02]  /*ccf0*/  IMAD.MOV.U32 R2, RZ, RZ, 0x1 ;  /* 0x00000001ff027424 */ /* 0x001fe400078e00ff */
[----:B------:R-:W-:-:S05]  /*cd00*/  IMAD.MOV.U32 R18, RZ, RZ, RZ ;  /* 0x000000ffff127224 */ /* 0x000fca00078e00ff */
[----:B------:R-:W1:Y:S02]  /*cd10*/  LDC R3, c[0x0][0xc34] ;  /* 0x00030d00ff037b82 */ /* 0x000e640000000800 */
[----:B-1----:R-:W-:Y:S01]  /*cd20*/  ISETP.LE.AND P0, PT, R3, UR5, PT ;  /* 0x0000000503007c0c */ /* 0x002fe2000bf03270 */
[----:B------:R-:W-:-:S05]  /*cd30*/  IMAD.MOV.U32 R3, RZ, RZ, 0x1 ;  /* 0x00000001ff037424 */ /* 0x000fca00078e00ff */
[----:B------:R0:W-:Y:S07]  /*cd40*/  STL [R1+0x4], R3 ;  /* 0x0000040301007387 */ /* 0x0001ee0000100800 */
[----:B------:R-:W-:Y:S05]  /*cd50*/  @P0 BRA `(.L_x_38) ;  /* 0x0000003800b40947 */ /* 0x000fea0003800000 */
[----:B------:R-:W1:Y:S01]  /*cd60*/  S2UR UR4, SR_CgaCtaId ;  /* 0x00000000000479c3 */ /* 0x000e620000008800 */
[C---:B------:R-:W-:Y:S01]  /*cd70*/  IMAD.SHL.U32 R2, R0.reuse, 0x8, RZ ;  /* 0x0000000800027824 */ /* 0x040fe200078e00ff */
[----:B------:R-:W-:Y:S01]  /*cd80*/  LOP3.LUT R5, R0, 0x7f, RZ, 0xc0, !PT ;  /* 0x0000007f00057812 */ /* 0x000fe200078ec0ff */
[----:B------:R-:W-:Y:S01]  /*cd90*/  UMOV UR36, 0x400 ;  /* 0x0000040000247882 */ /* 0x000fe20000000000 */
[----:B------:R-:W-:Y:S01]  /*cda0*/  IMAD.MOV.U32 R18, RZ, RZ, RZ ;  /* 0x000000ffff127224 */ /* 0x000fe200078e00ff */
[----:B------:R-:W-:Y:S01]  /*cdb0*/  ULDC.64 UR38, c[0x0][0x198] ;  /* 0x0000660000267ab9 */ /* 0x000fe20000000a00 */
[C---:B0-----:R-:W-:Y:S01]  /*cdc0*/  LOP3.LUT R3, R2.reuse, 0x1f8, RZ, 0xc0, !PT ;  /* 0x000001f802037812 */ /* 0x041fe200078ec0ff */
[----:B------:R-:W-:Y:S01]  /*cdd0*/  ULDC UR37, c[0x0][0xc] ;  /* 0x0000030000257ab9 */ /* 0x000fe20000000800 */
[----:B------:R-:W-:Y:S02]  /*cde0*/  LOP3.LUT R2, R2, 0x38, RZ, 0xc0, !PT ;  /* 0x0000003802027812 */ /* 0x000fe400078ec0ff */
[----:B------:R-:W-:Y:S01]  /*cdf0*/  LOP3.LUT R4, R3, 0x38, R0, 0x78, !PT ;  /* 0x0000003803047812 */ /* 0x000fe200078e7800 */
[----:B------:R-:W-:Y:S01]  /*ce00*/  IMAD.SHL.U32 R3, R5, 0x8, RZ ;  /* 0x0000000805037824 */ /* 0x000fe200078e00ff */
[----:B------:R-:W-:-:S04]  /*ce10*/  SHF.R.U32.HI R5, RZ, 0x3, R5 ;  /* 0x00000003ff057819 */ /* 0x000fc80000011605 */
[----:B------:R-:W-:Y:S01]  /*ce20*/  LOP3.LUT R4, R4, 0x200, R3, 0xf8, !PT ;  /* 0x0000020004047812 */ /* 0x000fe200078ef803 */
[----:B------:R-:W-:-:S05]  /*ce30*/  IMAD.SHL.U32 R3, R0, 0x10, RZ ;  /* 0x0000001000037824 */ /* 0x000fca00078e00ff */
[----:B------:R-:W-:Y:S01]  /*ce40*/  LOP3.LUT R0, R5, 0x70, R3, 0xf8, !PT ;  /* 0x0000007005007812 */ /* 0x000fe200078ef803 */
[----:B------:R-:W-:Y:S01]  /*ce50*/  IMAD.U32 R3, RZ, RZ, UR5 ;  /* 0x00000005ff037e24 */ /* 0x000fe2000f8e00ff */
[----:B-1----:R-:W-:Y:S01]  /*ce60*/  ULEA UR36, UR4, UR36, 0x18 ;  /* 0x0000002404247291 */ /* 0x002fe2000f8ec03f */
[----:B------:R-:W-:-:S05]  /*ce70*/  IMAD.MOV.U32 R0, RZ, RZ, 0x1 ;  /* 0x00000001ff007424 */ /* 0x000fca00078e00ff */
[----:B------:R-:W-:-:S05]  /*ce80*/  LEA R4, R4, UR36, 0x1 ;  /* 0x0000002404047c11 */ /* 0x000fca000f8e08ff */
[----:B------:R-:W-:Y:S04]  /*ce90*/  STL [R1+0x10], R4 ;  /* 0x0000100401007387 */ /* 0x000fe80000100800 */
[----:B------:R-:W-:Y:S04]  /*cea0*/  STL [R1+0x24], R3 ;  /* 0x0000240301007387 */ /* 0x000fe80000100800 */
[----:B------:R0:W-:Y:S04]  /*ceb0*/  STL [R1+0x4], R0 ;  /* 0x0000040001007387 */ /* 0x0001e80000100800 */
[----:B------:R1:W-:Y:S01]  /*cec0*/  STL [R1+0x2c], RZ ;  /* 0x00002cff01007387 */ /* 0x0003e20000100800 */
[----:B0-----:R-:W-:-:S07]  /*ced0*/  LOP3.LUT R0, R2, 0x40, RZ, 0xfc, !PT ;  /* 0x0000004002007812 */ /* 0x001fce00078efcff */
.L_x_111:
[----:B------:R-:W2:Y:S01]  /*cee0*/  LDL R2, [R1+0x24] ;  /* 0x0000240001027983 */ /* 0x000ea20000100800 */
[----:B0-----:R-:W0:Y:S01]  /*cef0*/  LDC R0, c[0x0][0xc38] ;  /* 0x00030e00ff007b82 */ /* 0x001e220000000800 */
[----:B------:R-:W-:Y:S05]  /*cf00*/  YIELD ;  /* 0x0000000000007946 */ /* 0x000fea0003800000 */
[----:B------:R-:W-:Y:S02]  /*cf10*/  ULDC.64 UR4, c[0x0][0x418] ;  /* 0x0001060000047ab9 */ /* 0x000fe40000000a00 */
[----:B------:R-:W3:Y:S01]  /*cf20*/  LDC R16, c[0x0][0xc44] ;  /* 0x00031100ff107b82 */ /* 0x000ee20000000800 */
[----:B------:R-:W-:-:S03]  /*cf30*/  UISETP.NE.U32.AND UP0, UPT, UR4, URZ, UPT ;  /* 0x0000003f0400728c */ /* 0x000fc6000bf05070 */
[----:B------:R-:W-:Y:S01]  /*cf40*/  ULDC UR4, c[0x0][0x424] ;  /* 0x0001090000047ab9 */ /* 0x000fe20000000800 */
[----:B------:R-:W-:-:S04]  /*cf50*/  UISETP.NE.AND.EX UP0, UPT, UR5, URZ, UPT, UP0 ;  /* 0x0000003f0500728c */ /* 0x000fc8000bf05300 */
[----:B------:R-:W-:Y:S01]  /*cf60*/  USEL UR4, UR4, 0x1, UP0 ;  /* 0x0000000104047887 */ /* 0x000fe20008000000 */
[----:B0-----:R-:W-:Y:S02]  /*cf70*/  ISETP.NE.AND P0, PT, R0, 0x1, PT ;  /* 0x000000010000780c */ /* 0x001fe40003f05270 */
[----:B---3--:R-:W-:-:S11]  /*cf80*/  ISETP.NE.AND P1, PT, R16, 0x1, PT ;  /* 0x000000011000780c */ /* 0x008fd60003f25270 */
[----:B------:R-:W2:Y:S08]  /*cf90*/  @P0 LDC R0, c[0x0][0xc3c] ;  /* 0x00030f00ff000b82 */ /* 0x000eb00000000800 */
[----:B------:R-:W0:Y:S01]  /*cfa0*/  @P0 LDC R3, c[0x0][0xc40] ;  /* 0x00031000ff030b82 */ /* 0x000e220000000800 */
[----:B--2---:R-:W-:-:S04]  /*cfb0*/  @P0 IMAD.HI.U32 R0, R2, R0, RZ ;  /* 0x0000000002000227 */ /* 0x004fc800078e00ff */
[----:B------:R-:W-:Y:S01]  /*cfc0*/  IMAD.MOV.U32 R4, RZ, RZ, R2 ;  /* 0x000000ffff047224 */ /* 0x000fe200078e0002 */
[----:B0-----:R-:W-:Y:S02]  /*cfd0*/  @P0 SHF.R.U32.HI R4, RZ, R3, R0 ;  /* 0x00000003ff040219 */ /* 0x001fe40000011600 */
[----:B------:R-:W0:Y:S03]  /*cfe0*/  @P1 LDC.64 R2, c[0x0][0xc48] ;  /* 0x00031200ff021b82 */ /* 0x000e260000000a00 */
[----:B------:R-:W-:Y:S01]  /*cff0*/  IMAD.MOV.U32 R5, RZ, RZ, R4 ;  /* 0x000000ffff057224 */ /* 0x000fe200078e0004 */
[----:B------:R2:W-:Y:S04]  /*d000*/  STL [R1+0x1c], R4 ;  /* 0x00001c0401007387 */ /* 0x0005e80000100800 */
[----:B------:R-:W3:Y:S01]  /*d010*/  LDC R0, c[0x0][0x2f0] ;  /* 0x0000bc00ff007b82 */ /* 0x000ee20000000800 */
[----:B0-----:R-:W-:-:S05]  /*d020*/  @P1 IMAD.HI.U32 R2, R4, R2, RZ ;  /* 0x0000000204021227 */ /* 0x001fca00078e00ff */
[----:B------:R-:W-:Y:S01]  /*d030*/  @P1 SHF.R.U32.HI R5, RZ, R3, R2 ;  /* 0x00000003ff051219 */ /* 0x000fe20000011602 */
[----:B---3--:R-:W-:Y:S01]  /*d040*/  IMAD R2, R0, UR4, RZ ;  /* 0x0000000400027c24 */ /* 0x008fe2000f8e02ff */
[----:B------:R-:W-:-:S03]  /*d050*/  UIADD3 UR4, UR36, 0x1e400, URZ ;  /* 0x0001e40024047890 */ /* 0x000fc6000fffe03f */
[----:B------:R-:W-:Y:S01]  /*d060*/  IMAD.MOV R3, RZ, RZ, -R5 ;  /* 0x000000ffff037224 */ /* 0x000fe200078e0a05 */
[----:B------:R2:W-:Y:S01]  /*d070*/  STL [R1+0x14], R5 ;  /* 0x0000140501007387 */ /* 0x0005e20000100800 */
[----:B------:R-:W-:Y:S01]  /*d080*/  VIADD R0, R2, 0xaf ;  /* 0x000000af02007836 */ /* 0x000fe20000000000 */
[----:B------:R-:W-:Y:S01]  /*d090*/  ULOP3.LUT UP0, URZ, UR4, 0x3ff, URZ, 0xc0, !UPT ;  /* 0x000003ff043f7892 */ /* 0x000fe2000f80c03f */
[----:B------:R-:W-:Y:S01]  /*d0a0*/  IMAD R16, R16, R3, R4 ;  /* 0x0000000310107224 */ /* 0x000fe200078e0204 */
[----:B------:R2:W-:Y:S01]  /*d0b0*/  STL [R1+0x28], R2 ;  /* 0x0000280201007387 */ /* 0x0005e20000100800 */
[----:B------:R-:W-:-:S03]  /*d0c0*/  IMAD.HI R0, R0, 0x2e8ba2e9, RZ ;  /* 0x2e8ba2e900007827 */ /* 0x000fc600078e02ff */
[----:B------:R-:W-:Y:S02]  /*d0d0*/  PLOP3.LUT P0, PT, PT, PT, UP0, 0x80, 0x0 ;  /* 0x000000000000781c */ /* 0x000fe40003f0f008 */
[----:B------:R-:W-:-:S04]  /*d0e0*/  SHF.R.U32.HI R3, RZ, 0x1f, R0 ;  /* 0x0000001fff037819 */ /* 0x000fc80000011600 */
[----:B------:R-:W-:-:S05]  /*d0f0*/  LEA.HI.SX32 R0, R0, R3, 0x1b ;  /* 0x0000000300007211 */ /* 0x000fca00078fdaff */
[----:B------:R2:W-:Y:S02]  /*d100*/  STL [R1+0x20], R0 ;  /* 0x0000200001007387 */ /* 0x0005e40000100800 */
[----:B-1----:R-:W-:Y:S05]  /*d110*/  @!P0 BRA `(.L_x_39) ;  /* 0x0000000000408947 */ /* 0x002fea0003800000 */
[----:B--2---:R-:W-:Y:S01]  /*d120*/  MOV R2, 0x0 ;  /* 0x0000000000027802 */ /* 0x004fe20000000f00 */
[----:B------:R-:W-:Y:S01]  /*d130*/  ULDC.64 UR6, c[0x4][0xa0] ;  /* 0x0100280000067ab9 */ /* 0x000fe20000000a00 */
[----:B------:R-:W-:Y:S01]  /*d140*/  ULDC.64 UR8, c[0x4][0xa8] ;  /* 0x01002a0000087ab9 */ /* 0x000fe20000000a00 */
[----:B------:R-:W-:Y:S01]  /*d150*/  ULDC.64 UR4, c[0x4][0x28] ;  /* 0x01000a0000047ab9 */ /* 0x000fe20000000a00 */
[----:B------:R-:W-:Y:S02]  /*d160*/  IMAD.U32 R4, RZ, RZ, UR6 ;  /* 0x00000006ff047e24 */ /* 0x000fe4000f8e00ff */
[----:B------:R-:W0:Y:S01]  /*d170*/  LDC.64 R2, c[0x4][R2] ;  /* 0x0100000002027b82 */ /* 0x000e220000000a00 */
[----:B------:R-:W-:Y:S02]  /*d180*/  IMAD.U32 R5, RZ, RZ, UR7 ;  /* 0x00000007ff057e24 */ /* 0x000fe4000f8e00ff */
[----:B------:R-:W-:Y:S02]  /*d190*/  IMAD.U32 R6, RZ, RZ, UR8 ;  /* 0x00000008ff067e24 */ /* 0x000fe4000f8e00ff */
[----:B------:R-:W-:-:S02]  /*d1a0*/  IMAD.U32 R7, RZ, RZ, UR9 ;  /* 0x00000009ff077e24 */ /* 0x000fc4000f8e00ff */
[----:B------:R-:W-:Y:S02]  /*d1b0*/  IMAD.U32 R10, RZ, RZ, UR4 ;  /* 0x00000004ff0a7e24 */ /* 0x000fe4000f8e00ff */
[----:B------:R-:W-:Y:S02]  /*d1c0*/  IMAD.U32 R11, RZ, RZ, UR5 ;  /* 0x00000005ff0b7e24 */ /* 0x000fe4000f8e00ff */
[----:B------:R-:W-:Y:S02]  /*d1d0*/  IMAD.MOV.U32 R8, RZ, RZ, 0x70 ;  /* 0x00000070ff087424 */ /* 0x000fe400078e00ff */
[----:B------:R-:W-:Y:S02]  /*d1e0*/  IMAD.MOV.U32 R12, RZ, RZ, 0x1 ;  /* 0x00000001ff0c7424 */ /* 0x000fe400078e00ff */
[----:B------:R-:W-:-:S07]  /*d1f0*/  IMAD.MOV.U32 R13, RZ, RZ, RZ ;  /* 0x000000ffff0d7224 */ /* 0x000fce00078e00ff */
[----:B------:R-:W-:-:S07]  /*d200*/  LEPC R20, `(.L_x_39) ;  /* 0x000000001014794e */ /* 0x000fce0000000000 */
[----:B01----:R-:W-:Y:S05]  /*d210*/  CALL.ABS.NOINC R2 ;  /* 0x0000000002007343 */ /* 0x003fea0003c00000 */
.L_x_39:
[----:B------:R-:W-:-:S04]  /*d220*/  UIADD3 UR4, UR36, 0x400, URZ ;  /* 0x0000040024047890 */ /* 0x000fc8000fffe03f */
[----:B------:R-:W-:-:S06]  /*d230*/  ULOP3.LUT UP0, URZ, UR4, 0x3ff, URZ, 0xc0, !UPT ;  /* 0x000003ff043f7892 */ /* 0x000fcc000f80c03f */
[----:B------:R-:W-:-:S13]  /*d240*/  PLOP3.LUT P0, PT, PT, PT, UP0, 0x80, 0x0 ;  /* 0x000000000000781c */ /* 0x000fda0003f0f008 */
[----:B------:R-:W-:Y:S05]  /*d250*/  @!P0 BRA `(.L_x_40) ;  /* 0x00000000007c8947 */ /* 0x000fea0003800000 */
[----:B------:R-:W-:Y:S01]  /*d260*/  MOV R17, 0x0 ;  /* 0x0000000000117802 */ /* 0x000fe20000000f00 */
[----:B------:R-:W-:Y:S01]  /*d270*/  ULDC.64 UR6, c[0x4][0xa0] ;  /* 0x0100280000067ab9 */ /* 0x000fe20000000a00 */
[----:B------:R-:W-:Y:S01]  /*d280*/  ULDC.64 UR8, c[0x4][0xa8] ;  /* 0x01002a0000087ab9 */ /* 0x000fe20000000a00 */
[----:B------:R-:W-:Y:S01]  /*d290*/  ULDC.64 UR4, c[0x4][0x30] ;  /* 0x01000c0000047ab9 */ /* 0x000fe20000000a00 */
[----:B--2---:R0:W2:Y:S01]  /*d2a0*/  LDC.64 R2, c[0x4][R17] ;  /* 0x0100000011027b82 */ /* 0x0040a20000000a00 */
[----:B------:R-:W-:Y:S02]  /*d2b0*/  IMAD.U32 R4, RZ, RZ, UR6 ;  /* 0x00000006ff047e24 */ /* 0x000fe4000f8e00ff */
[----:B------:R-:W-:Y:S02]  /*d2c0*/  IMAD.U32 R5, RZ, RZ, UR7 ;  /* 0x00000007ff057e24 */ /* 0x000fe4000f8e00ff */
[----:B------:R-:W-:Y:S02]  /*d2d0*/  IMAD.U32 R6, RZ, RZ, UR8 ;  /* 0x00000008ff067e24 */ /* 0x000fe4000f8e00ff */
[----:B------:R-:W-:-:S02]  /*d2e0*/  IMAD.U32 R7, RZ, RZ, UR9 ;  /* 0x00000009ff077e24 */ /* 0x000fc4000f8e00ff */
[----:B------:R-:W-:Y:S02]  /*d2f0*/  IMAD.U32 R10, RZ, RZ, UR4 ;  /* 0x00000004ff0a7e24 */ /* 0x000fe4000f8e00ff */
[----:B------:R-:W-:Y:S02]  /*d300*/  IMAD.U32 R11, RZ, RZ, UR5 ;  /* 0x00000005ff0b7e24 */ /* 0x000fe4000f8e00ff */
[----:B------:R-:W-:Y:S02]  /*d310*/  IMAD.MOV.U32 R8, RZ, RZ, 0x70 ;  /* 0x00000070ff087424 */ /* 0x000fe400078e00ff */
[----:B------:R-:W-:Y:S02]  /*d320*/  IMAD.MOV.U32 R12, RZ, RZ, 0x1 ;  /* 0x00000001ff0c7424 */ /* 0x000fe400078e00ff */
[----:B0-----:R-:W-:-:S07]  /*d330*/  IMAD.MOV.U32 R13, RZ, RZ, RZ ;  /* 0x000000ffff0d7224 */ /* 0x001fce00078e00ff */
[----:B------:R-:W-:-:S07]  /*d340*/  LEPC R20, `(.L_x_41) ;  /* 0x000000001014794e */ /* 0x000fce0000000000 */
[----:B-12---:R-:W-:Y:S05]  /*d350*/  CALL.ABS.NOINC R2 ;  /* 0x0000000002007343 */ /* 0x006fea0003c00000 */
.L_x_41:
[----:B------:R0:W1:Y:S01]  /*d360*/  LDC.64 R2, c[0x4][R17] ;  /* 0x0100000011027b82 */ /* 0x0000620000000a00 */
[----:B------:R-:W-:Y:S01]  /*d370*/  ULDC.64 UR6, c[0x4][0xa0] ;  /* 0x0100280000067ab9 */ /* 0x000fe20000000a00 */
[----:B------:R-:W-:Y:S01]  /*d380*/  ULDC.64 UR8, c[0x4][0xa8] ;  /* 0x01002a0000087ab9 */ /* 0x000fe20000000a00 */
[----:B------:R-:W-:Y:S01]  /*d390*/  ULDC.64 UR4, c[0x4][0x38] ;  /* 0x01000e0000047ab9 */ /* 0x000fe20000000a00 */
        /* <DEDUP_REMOVED lines=10> */
[----:B-1----:R-:W-:Y:S05]  /*d440*/  CALL.ABS.NOINC R2 ;  /* 0x0000000002007343 */ /* 0x002fea0003c00000 */
.L_x_40:
[----:B--2---:R-:W2:Y:S01]  /*d450*/  LDL R2, [R1+0x20] ;  /* 0x0000200001027983 */ /* 0x004ea20000100800 */
[----:B------:R-:W-:-:S03]  /*d460*/  ULDC.64 UR4, c[0x0][0x9f8] ;  /* 0x00027e0000047ab9 */ /* 0x000fc60000000a00 */
[----:B------:R-:W3:Y:S01]  /*d470*/  LDL R0, [R1+0x14] ;  /* 0x0000140001007983 */ /* 0x000ee20000100800 */
[----:B------:R-:W-:Y:S01]  /*d480*/  ISETP.NE.U32.AND P0, PT, RZ, UR4, PT ;  /* 0x00000004ff007c0c */ /* 0x000fe2000bf05070 */
[----:B------:R-:W-:-:S03]  /*d490*/  ULDC.64 UR6, c[0x0][0x208] ;  /* 0x0000820000067ab9 */ /* 0x000fc60000000a00 */
[----:B------:R-:W-:Y:S01]  /*d4a0*/  ISETP.NE.AND.EX P0, PT, RZ, UR5, PT, P0 ;  /* 0x00000005ff007c0c */ /* 0x000fe2000bf05300 */
[----:B--2---:R-:W-:-:S12]  /*d4b0*/  IMAD.MOV.U32 R17, RZ, RZ, R2 ;  /* 0x000000ffff117224 */ /* 0x004fd800078e0002 */
[----:B------:R-:W0:Y:S01]  /*d4c0*/  @P0 LDC.64 R2, c[0x0][0x9f8] ;  /* 0x00027e00ff020b82 */ /* 0x000e220000000a00 */
[----:B---3--:R-:W-:Y:S02]  /*d4d0*/  IMAD.MOV.U32 R7, RZ, RZ, R0 ;  /* 0x000000ffff077224 */ /* 0x008fe400078e0000 */
[----:B0-----:R-:W-:-:S05]  /*d4e0*/  @P0 IMAD.WIDE R2, R0, 0x4, R2 ;  /* 0x0000000400020825 */ /* 0x001fca00078e0202 */
[----:B------:R0:W2:Y:S01]  /*d4f0*/  @P0 LDG.E R7, desc[UR6][R2.64] ;  /* 0x0000000602070981 */ /* 0x0000a2000c1e1900 */
[----:B------:R-:W-:Y:S01]  /*d500*/  VIADD R9, R17, 0xffffffff ;  /* 0xffffffff11097836 */ /* 0x000fe20000000000 */
[----:B------:R-:W-:Y:S01]  /*d510*/  UMOV UR4, 0xffffffff ;  /* 0xffffffff00047882 */ /* 0x000fe20000000000 */
[----:B------:R-:W-:Y:S01]  /*d520*/  LOP3.LUT R19, R19, 0xfffffffe, RZ, 0xc0, !PT ;  /* 0xfffffffe13137812 */ /* 0x000fe200078ec0ff */
[----:B0-----:R-:W0:Y:S02]  /*d530*/  LDC.64 R2, c[0x0][0x418] ;  /* 0x00010600ff027b82 */ /* 0x001e240000000a00 */
[----:B0-----:R-:W-:-:S04]  /*d540*/  ISETP.NE.U32.AND P0, PT, R2, RZ, PT ;  /* 0x000000ff0200720c */ /* 0x001fc80003f05070 */
[----:B------:R-:W-:-:S13]  /*d550*/  ISETP.NE.AND.EX P1, PT, R3, RZ, PT, P0 ;  /* 0x000000ff0300720c */ /* 0x000fda0003f25300 */
[----:B------:R-:W-:Y:S02]  /*d560*/  @P1 LOP3.LUT R19, R19, 0x1, RZ, 0xfc, !PT ;  /* 0x0000000113131812 */ /* 0x000fe400078efcff */
[----:B--2---:R-:W-:Y:S01]  /*d570*/  SHF.R.S32.HI R8, RZ, 0x1f, R7 ;  /* 0x0000001fff087819 */ /* 0x004fe20000011407 */
[----:B------:R0:W-:Y:S01]  /*d580*/  STL [R1], R7 ;  /* 0x0000000701007387 */ /* 0x0001e20000100800 */
[----:B------:R-:W-:-:S03]  /*d590*/  SEL R17, R7, RZ, !P1 ;  /* 0x000000ff07117207 */ /* 0x000fc60004800000 */
[----:B------:R0:W-:Y:S04]  /*d5a0*/  STL [R1+0x18], R9 ;  /* 0x0000180901007387 */ /* 0x0001e80000100800 */
[----:B------:R0:W-:Y:S01]  /*d5b0*/  STL [R1+0xc], R8 ;  /* 0x00000c0801007387 */ /* 0x0001e20000100800 */
[----:B------:R-:W-:Y:S05]  /*d5c0*/  BRA.DIV UR4, `(.L_x_42) ;  /* 0x0000003604e47947 */ /* 0x000fea000b800000 */
[----:B------:R-:W2:Y:S02]  /*d5d0*/  S2R R0, SR_TID.X ;  /* 0x0000000000007919 */ /* 0x000ea40000002100 */
[----:B--2---:R-:W-:-:S04]  /*d5e0*/  SHF.R.U32.HI R0, RZ, 0x5, R0 ;  /* 0x00000005ff007819 */ /* 0x004fc80000011600 */
[----:B------:R-:W-:-:S05]  /*d5f0*/  LOP3.LUT R0, R0, 0x3, RZ, 0xc0, !PT ;  /* 0x0000000300007812 */ /* 0x000fca00078ec0ff */
[----:B------:R2:W3:Y:S02]  /*d600*/  SHFL.IDX PT, R14, R0, RZ, 0x1f ;  /* 0x00001fff000e7589 */ /* 0x0004e400000e0000 */
.L_x_127:
[----:B---3--:R-:W-:Y:S02]  /*d610*/  ISETP.NE.AND P0, PT, R14, RZ, PT ;  /* 0x000000ff0e00720c */ /* 0x008fe40003f05270 */
[----:B------:R-:W-:Y:S02]  /*d620*/  PLOP3.LUT P2, PT, PT, PT, PT, 0x8, 0x0 ;  /* 0x000000000000781c */ /* 0x000fe40003f4e170 */
[----:B------:R-:W-:-:S11]  /*d630*/  LOP3.LUT R19, R19, 0xfffffffd, RZ, 0xc0, !PT ;  /* 0xfffffffd13137812 */ /* 0x000fd600078ec0ff */
[----:B------:R-:W-:Y:S01]  /*d640*/  @P2 LOP3.LUT R19, R19, 0x2, RZ, 0xfc, !PT ;  /* 0x0000000213132812 */ /* 0x000fe200078efcff */
[----:B------:R-:W-:Y:S06]  /*d650*/  @P0 BRA `(.L_x_43) ;  /* 0x0000000400100947 */ /* 0x000fec0003800000 */
[----:B------:R-:W-:-:S03]  /*d660*/  UMOV UR4, 0xffffffff ;  /* 0xffffffff00047882 */ /* 0x000fc60000000000 */
[----:B------:R-:W-:Y:S05]  /*d670*/  BRA.DIV UR4, `(.L_x_44) ;  /* 0x0000003604ec7947 */ /* 0x000fea000b800000 */
[----:B------:R-:W-:-:S13]  /*d680*/  ELECT P6, URZ, PT ;  /* 0x00000000003f782f */ /* 0x000fda00038c0000 */
.L_x_130:
[----:B------:R-:W-:Y:S05]  /*d690*/  @!P6 BRA `(.L_x_43) ;  /* 0x000000040000e947 */ /* 0x000fea0003800000 */
[----:B------:R3:W-:Y:S01]  /*d6a0*/  STL [R1+0x8], R9 ;  /* 0x0000080901007387 */ /* 0x0007e20000100800 */
[----:B------:R-:W-:Y:S01]  /*d6b0*/  IMAD.MOV.U32 R17, RZ, RZ, R7 ;  /* 0x000000ffff117224 */ /* 0x000fe200078e0007 */
[----:B------:R-:W-:Y:S06]  /*d6c0*/  @!P1 BRA `(.L_x_45) ;  /* 0x0000000000509947 */ /* 0x000fec0003800000 */
[----:B------:R-:W4:Y:S01]  /*d6d0*/  LDC R6, c[0x0][0x43c] ;  /* 0x00010f00ff067b82 */ /* 0x000f220000000800 */
[----:B--2---:R-:W-:Y:S01]  /*d6e0*/  IMAD.MOV.U32 R0, RZ, RZ, R9 ;  /* 0x000000ffff007224 */ /* 0x004fe200078e0009 */
[----:B------:R-:W-:Y:S01]  /*d6f0*/  ULDC.64 UR4, c[0x0][0x428] ;  /* 0x00010a0000047ab9 */ /* 0x000fe20000000a00 */
[----:B------:R-:W-:Y:S01]  /*d700*/  ULDC.64 UR6, c[0x0][0x208] ;  /* 0x0000820000067ab9 */ /* 0x000fe20000000a00 */
[----:B----4-:R-:W-:-:S13]  /*d710*/  ISETP.NE.AND P0, PT, R6, 0x1, PT ;  /* 0x000000010600780c */ /* 0x010fda0003f05270 */
[----:B------:R-:W2:Y:S02]  /*d720*/  @P0 LDC.64 R4, c[0x0][0x440] ;  /* 0x00011000ff040b82 */ /* 0x000ea40000000a00 */
[----:B--2---:R-:W-:-:S05]  /*d730*/  @P0 IMAD.HI.U32 R4, R9, R4, RZ ;  /* 0x0000000409040227 */ /* 0x004fca00078e00ff */
[----:B------:R-:W-:-:S04]  /*d740*/  @P0 SHF.R.U32.HI R0, RZ, R5, R4 ;  /* 0x00000005ff000219 */ /* 0x000fc80000011604 */
[--C-:B------:R-:W-:Y:S01]  /*d750*/  SHF.R.S32.HI R5, RZ, 0x1f, R0.reuse ;  /* 0x0000001fff057819 */ /* 0x100fe20000011400 */
[----:B------:R-:W-:-:S04]  /*d760*/  IMAD.MOV R4, RZ, RZ, -R0 ;  /* 0x000000ffff047224 */ /* 0x000fc800078e0a00 */
[----:B------:R-:W-:Y:S02]  /*d770*/  IMAD R6, R6, R4, R9 ;  /* 0x0000000406067224 */ /* 0x000fe400078e0209 */
[----:B------:R-:W-:-:S03]  /*d780*/  IMAD.MOV.U32 R4, RZ, RZ, R0 ;  /* 0x000000ffff047224 */ /* 0x000fc600078e0000 */
[----:B------:R2:W-:Y:S01]  /*d790*/  STL [R1+0x8], R6 ;  /* 0x0000080601007387 */ /* 0x0005e20000100800 */
[----:B------:R-:W-:-:S03]  /*d7a0*/  IMAD.WIDE.U32 R4, R7, UR4, R4 ;  /* 0x0000000407047c25 */ /* 0x000fc6000f8e0004 */
[----:B------:R-:W-:Y:S01]  /*d7b0*/  LEA R2, P0, R4, R2, 0x2 ;  /* 0x0000000204027211 */ /* 0x000fe200078010ff */
[----:B--2---:R-:W-:-:S04]  /*d7c0*/  IMAD R6, R8, UR4, RZ ;  /* 0x0000000408067c24 */ /* 0x004fc8000f8e02ff */
[----:B------:R-:W-:-:S04]  /*d7d0*/  IMAD R0, R7, UR5, R6 ;  /* 0x0000000507007c24 */ /* 0x000fc8000f8e0206 */
[----:B------:R-:W-:-:S05]  /*d7e0*/  IMAD.IADD R0, R5, 0x1, R0 ;  /* 0x0000000105007824 */ /* 0x000fca00078e0200 */
[----:B------:R-:W-:-:S05]  /*d7f0*/  LEA.HI.X R3, R4, R3, R0, 0x2, P0 ;  /* 0x0000000304037211 */ /* 0x000fca00000f1400 */
[----:B------:R4:W5:Y:S02]  /*d800*/  LDG.E R17, desc[UR6][R2.64] ;  /* 0x0000000602117981 */ /* 0x000964000c1e1900 */
.L_x_45:
[----:B----4-:R-:W4:Y:S01]  /*d810*/  LDL R2, [R1+0x4] ;  /* 0x0000040001027983 */ /* 0x010f220000100800 */
[----:B--2---:R-:W-:Y:S02]  /*d820*/  LEA R0, R18, UR36, 0x3 ;  /* 0x0000002412007c11 */ /* 0x004fe4000f8e18ff */
[----:B----4-:R-:W-:-:S04]  /*d830*/  SHF.L.U32 R2, R2, 0x1f, RZ ;  /* 0x0000001f02027819 */ /* 0x010fc800000006ff */
[----:B------:R-:W2:Y:S02]  /*d840*/  SYNCS.PHASECHK.TRANS64.TRYWAIT P0, [R0+URZ+0x34840], R2 ;  /* 0x03484002000075a7 */ /* 0x000ea4000800017f */
[----:B--2---:R-:W-:Y:S05]  /*d850*/  @!P0 BRA `(.L_x_46) ;  /* 0x0000003400948947 */ /* 0x004fea0003800000 */
.L_x_131:
[----:B------:R-:W4:Y:S02]  /*d860*/  S2R R3, SR_TID.X ;  /* 0x0000000000037919 */ /* 0x000f240000002100 */
[----:B----4-:R-:W-:-:S04]  /*d870*/  LOP3.LUT R3, R3, 0x7f, RZ, 0xc0, !PT ;  /* 0x0000007f03037812 */ /* 0x010fc800078ec0ff */
[----:B------:R-:W-:-:S13]  /*d880*/  ISETP.NE.AND P0, PT, R3, RZ, PT ;  /* 0x000000ff0300720c */ /* 0x000fda0003f05270 */
[----:B------:R-:W-:Y:S05]  /*d890*/  @P0 BRA `(.L_x_47) ;  /* 0x00000000001c0947 */ /* 0x000fea0003800000 */
[----:B------:R-:W4:Y:S01]  /*d8a0*/  S2R R3, SR_TID.X ;  /* 0x0000000000037919 */ /* 0x000f220000002100 */
[----:B--2---:R-:W-:-:S04]  /*d8b0*/  IMAD.MOV.U32 R2, RZ, RZ, 0xb000 ;  /* 0x0000b000ff027424 */ /* 0x004fc800078e00ff */
[----:B------:R2:W-:Y:S01]  /*d8c0*/  SYNCS.ARRIVE.TRANS64 RZ, [R0+URZ+0x34830], R2 ;  /* 0x0348300200ff79a7 */ /* 0x0005e2000800003f */
[----:B----4-:R-:W-:-:S04]  /*d8d0*/  LOP3.LUT R3, R3, 0x1f, RZ, 0xc0, !PT ;  /* 0x0000001f03037812 */ /* 0x010fc800078ec0ff */
[----:B------:R-:W-:-:S13]  /*d8e0*/  ISETP.NE.AND P0, PT, R3, RZ, PT ;  /* 0x000000ff0300720c */ /* 0x000fda0003f05270 */
[----:B--2---:R-:W-:Y:S05]  /*d8f0*/  @!P0 BRA `(.L_x_47) ;  /* 0x0000000000048947 */ /* 0x004fea0003800000 */
[----:B------:R-:W-:Y:S01]  /*d900*/  BPT.TRAP 0x1 ;  /* 0x000000040000795c */ /* 0x000fe20000300000 */
.L_x_47:
[----:B--2---:R-:W2:Y:S01]  /*d910*/  LDL R2, [R1+0x8] ;  /* 0x0000080001027983 */ /* 0x004ea20000100800 */
[----:B------:R-:W-:Y:S01]  /*d920*/  R2UR UR6, R18 ;  /* 0x00000000120672ca */ /* 0x000fe200000e0000 */
[----:B------:R-:W-:Y:S01]  /*d930*/  UIADD3 UR4, UP0, UR38, 0x370, URZ ;  /* 0x0000037026047890 */ /* 0x000fe2000ff1e03f */
[----:B------:R-:W-:Y:S01]  /*d940*/  R2UR UR9, R0 ;  /* 0x00000000000972ca */ /* 0x000fe200000e0000 */
[----:B------:R-:W-:Y:S01]  /*d950*/  UMOV UR10, URZ ;  /* 0x0000003f000a7c82 */ /* 0x000fe20008000000 */
[----:B------:R-:W-:Y:S01]  /*d960*/  R2UR UR12, R16 ;  /* 0x00000000100c72ca */ /* 0x000fe200000e0000 */
[----:B------:R-:W-:Y:S01]  /*d970*/  UIADD3.X UR5, URZ, UR39, URZ, UP0, !UPT ;  /* 0x000000273f057290 */ /* 0x000fe200087fe43f */
[----:B-----5:R-:W-:Y:S01]  /*d980*/  R2UR UR13, R17 ;  /* 0x00000000110d72ca */ /* 0x020fe200000e0000 */
[----:B------:R-:W-:Y:S01]  /*d990*/  UMOV UR7, 0x14f00000 ;  /* 0x14f0000000077882 */ /* 0x000fe20000000000 */
[----:B------:R-:W-:Y:S01]  /*d9a0*/  UMOV UR15, 0x40 ;  /* 0x00000040000f7882 */ /* 0x000fe20000000000 */
[----:B------:R-:W-:-:S02]  /*d9b0*/  PLOP3.LUT P0, PT, PT, PT, PT, 0x80, 0x0 ;  /* 0x000000000000781c */ /* 0x000fc40003f0f070 */
[----:B------:R-:W-:Y:S02]  /*d9c0*/  LOP3.LUT R19, R19, 0xfffffffd, RZ, 0xc0, !PT ;  /* 0xfffffffd13137812 */ /* 0x000fe400078ec0ff */
[----:B------:R-:W-:Y:S02]  /*d9d0*/  UIMAD UR6, UR6, 0xb000, UR36 ;  /* 0x0000b000060678a4 */ /* 0x000fe4000f8e0224 */
[----:B------:R-:W-:Y:S02]  /*d9e0*/  UIADD3 UR9, UR9, 0x34830, URZ ;  /* 0x0003483009097890 */ /* 0x000fe4000fffe03f */
[----:B------:R-:W-:Y:S02]  /*d9f0*/  UIADD3 UR8, UR6, 0x1e400, URZ ;  /* 0x0001e40006087890 */ /* 0x000fe4000fffe03f */
[----:B------:R-:W-:-:S03]  /*da00*/  UIADD3 UR14, UR6, 0x23c00, URZ ;  /* 0x00023c00060e7890 */ /* 0x000fc6000fffe03f */
[----:B------:R-:W-:Y:S01]  /*da10*/  UMOV UR6, 0x0 ;  /* 0x0000000000067882 */ /* 0x000fe20000000000 */
[----:B------:R-:W-:Y:S02]  /*da20*/  @P0 LOP3.LUT R19, R19, 0x2, RZ, 0xfc, !PT ;  /* 0x0000000213130812 */ /* 0x000fe400078efcff */
[----:B--2---:R-:W-:-:S13]  /*da30*/  R2UR UR11, R2 ;  /* 0x00000000020b72ca */ /* 0x004fda00000e0000 */
[----:B------:R-:W-:-:S09]  /*da40*/  UIMAD UR11, UR11, 0xb0, URZ ;  /* 0x000000b00b0b78a4 */ /* 0x000fd2000f8e023f */
[----:B------:R2:W-:Y:S02]  /*da50*/  UTMALDG.4D [UR8], [UR4], desc[UR6] ;  /* 0x00000608040075b4 */ /* 0x0005e40008019000 */
[----:B--2---:R-:W-:Y:S01]  /*da60*/  UMOV UR8, UR14 ;  /* 0x0000000e00087c82 */ /* 0x004fe20008000000 */
[----:B------:R-:W-:Y:S02]  /*da70*/  UMOV UR10, UR15 ;  /* 0x0000000f000a7c82 */ /* 0x000fe40008000000 */
[----:B------:R4:W-:Y:S02]  /*da80*/  UTMALDG.4D [UR8], [UR4], desc[UR6] ;  /* 0x00000608040075b4 */ /* 0x0009e40008019000 */
[----:B----4-:R-:W-:Y:S01]  /*da90*/  NOP ;  /* 0x0000000000007918 */ /* 0x010fe20000000000 */
.L_x_43:
[----:B------:R-:W-:Y:S05]  /*daa0*/  WARPSYNC.ALL ;  /* 0x0000000000007948 */ /* 0x000fea0003800000 */
[----:B------:R-:W-:Y:S01]  /*dab0*/  UIADD3 UR4, UR36, 0x16400, URZ ;  /* 0x0001640024047890 */ /* 0x000fe2000fffe03f */
[----:B------:R-:W-:Y:S03]  /*dac0*/  BAR.SYNC.DEFER_BLOCKING 0x8, 0x180 ;  /* 0x0206000000007b1d */ /* 0x000fe60000010000 */
[----:B------:R-:W-:-:S06]  /*dad0*/  ULOP3.LUT UP0, URZ, UR4, 0x3ff, URZ, 0xc0, !UPT ;  /* 0x000003ff043f7892 */ /* 0x000fcc000f80c03f */
[----:B------:R-:W-:-:S13]  /*dae0*/  PLOP3.LUT P0, PT, PT, PT, UP0, 0x80, 0x0 ;  /* 0x000000000000781c */ /* 0x000fda0003f0f008 */
[----:B------:R-:W-:Y:S05]  /*daf0*/  @!P0 BRA `(.L_x_48) ;  /* 0x0000000000408947 */ /* 0x000fea0003800000 */
[----:B------:R-:W-:Y:S01]  /*db00*/  MOV R2, 0x0 ;  /* 0x0000000000027802 */ /* 0x000fe20000000f00 */
[----:B------:R-:W-:Y:S01]  /*db10*/  ULDC.64 UR6, c[0x4][0xa0] ;  /* 0x0100280000067ab9 */ /* 0x000fe20000000a00 */
[----:B------:R-:W-:Y:S01]  /*db20*/  ULDC.64 UR8, c[0x4][0xa8] ;  /* 0x01002a0000087ab9 */ /* 0x000fe20000000a00 */
[----:B------:R-:W-:Y:S01]  /*db30*/  ULDC.64 UR4, c[0x4][0x20] ;  /* 0x0100080000047ab9 */ /* 0x000fe20000000a00 */
[----:B------:R-:W-:Y:S02]  /*db40*/  IMAD.U32 R4, RZ, RZ, UR6 ;  /* 0x00000006ff047e24 */ /* 0x000fe4000f8e00ff */
[----:B------:R-:W4:Y:S01]  /*db50*/  LDC.64 R2, c[0x4][R2] ;  /* 0x0100000002027b82 */ /* 0x000f220000000a00 */
[----:B------:R-:W-:Y:S02]  /*db60*/  IMAD.U32 R5, RZ, RZ, UR7 ;  /* 0x00000007ff057e24 */ /* 0x000fe4000f8e00ff */
[----:B------:R-:W-:Y:S02]  /*db70*/  IMAD.U32 R6, RZ, RZ, UR8 ;  /* 0x00000008ff067e24 */ /* 0x000fe4000f8e00ff */
[----:B0-----:R-:W-:-:S02]  /*db80*/  IMAD.U32 R7, RZ, RZ, UR9 ;  /* 0x00000009ff077e24 */ /* 0x001fc4000f8e00ff */
[----:B------:R-:W-:Y:S02]  /*db90*/  IMAD.U32 R10, RZ, RZ, UR4 ;  /* 0x00000004ff0a7e24 */ /* 0x000fe4000f8e00ff */
[----:B------:R-:W-:Y:S02]  /*dba0*/  IMAD.U32 R11, RZ, RZ, UR5 ;  /* 0x00000005ff0b7e24 */ /* 0x000fe4000f8e00ff */
[----:B------:R-:W-:Y:S02]  /*dbb0*/  IMAD.MOV.U32 R8, RZ, RZ, 0x70 ;  /* 0x00000070ff087424 */ /* 0x000fe400078e00ff */
[----:B------:R-:W-:Y:S02]  /*dbc0*/  IMAD.MOV.U32 R12, RZ, RZ, 0x1 ;  /* 0x00000001ff0c7424 */ /* 0x000fe400078e00ff */
[----:B------:R-:W-:-:S07]  /*dbd0*/  IMAD.MOV.U32 R13, RZ, RZ, RZ ;  /* 0x000000ffff0d7224 */ /* 0x000fce00078e00ff */
[----:B------:R-:W-:-:S07]  /*dbe0*/  LEPC R20, `(.L_x_48) ;  /* 0x000000001014794e */ /* 0x000fce0000000000 */
[----:B-1234-:R-:W-:Y:S05]  /*dbf0*/  CALL.ABS.NOINC R2 ;  /* 0x0000000002007343 */ /* 0x01efea0003c00000 */
.L_x_48:
[----:B------:R-:W4:Y:S01]  /*dc00*/  LDL.LU R5, [R1+0x14] ;  /* 0x0000140001057983 */ /* 0x000f220000300800 */
[----:B--2---:R-:W-:Y:S01]  /*dc10*/  SHF.R.S32.HI R0, RZ, 0x1f, R16 ;  /* 0x0000001fff007819 */ /* 0x004fe20000011410 */
[----:B------:R-:W-:Y:S01]  /*dc20*/  ULDC.64 UR4, c[0x0][0x2d8] ;  /* 0x0000b60000047ab9 */ /* 0x000fe20000000a00 */
[----:B0-----:R-:W0:Y:S01]  /*dc30*/  LDC R8, c[0x0][0x448] ;  /* 0x00011200ff087b82 */ /* 0x001e220000000800 */
[----:B------:R-:W2:Y:S01]  /*dc40*/  LDL.LU R7, [R1+0x1c] ;  /* 0x00001c0001077983 */ /* 0x000ea20000300800 */
[----:B------:R-:W-:-:S03]  /*dc50*/  ULDC.64 UR6, c[0x0][0x280] ;  /* 0x0000a00000067ab9 */ /* 0x000fc60000000a00 */
[----:B------:R-:W3:Y:S01]  /*dc60*/  LDL R4, [R1+0x24] ;  /* 0x0000240001047983 */ /* 0x000ee20000100800 */
[----:B------:R-:W-:Y:S02]  /*dc70*/  IMAD R0, R0, UR4, RZ ;  /* 0x0000000400007c24 */ /* 0x000fe4000f8e02ff */
[C---:B------:R-:W-:Y:S01]  /*dc80*/  IMAD.WIDE.U32 R2, R16.reuse, UR4, RZ ;  /* 0x0000000410027c25 */ /* 0x040fe2000f8e00ff */
[----:B------:R-:W1:Y:S03]  /*dc90*/  S2R R10, SR_TID.X ;  /* 0x00000000000a7919 */ /* 0x000e660000002100 */
[----:B------:R-:W-:Y:S01]  /*dca0*/  IMAD R0, R16, UR5, R0 ;  /* 0x0000000510007c24 */ /* 0x000fe2000f8e0200 */
[----:B------:R-:W-:-:S03]  /*dcb0*/  ULDC.64 UR4, c[0x0][0x2e0] ;  /* 0x0000b80000047ab9 */ /* 0x000fc60000000a00 */
[----:B------:R-:W-:Y:S01]  /*dcc0*/  IMAD.IADD R3, R3, 0x1, R0 ;  /* 0x0000000103037824 */ /* 0x000fe200078e0200 */
[----:B0-----:R-:W-:-:S13]  /*dcd0*/  ISETP.NE.AND P0, PT, R8, 0x1, PT ;  /* 0x000000010800780c */ /* 0x001fda0003f05270 */
[----:B------:R-:W0:Y:S01]  /*dce0*/  @P0 LDC R6, c[0x0][0x44c] ;  /* 0x00011300ff060b82 */ /* 0x000e220000000800 */
[----:B-1----:R-:W-:-:S05]  /*dcf0*/  IMAD.SHL.U32 R10, R10, 0x8, RZ ;  /* 0x000000080a0a7824 */ /* 0x002fca00078e00ff */
[----:B------:R-:W-:Y:S02]  /*dd00*/  LOP3.LUT R10, R10, 0x38, RZ, 0xc0, !PT ;  /* 0x000000380a0a7812 */ /* 0x000fe400078ec0ff */
[----:B----4-:R-:W-:Y:S01]  /*dd10*/  SHF.R.S32.HI R0, RZ, 0x1f, R5 ;  /* 0x0000001fff007819 */ /* 0x010fe20000011405 */
[----:B------:R-:W-:-:S04]  /*dd20*/  IMAD.WIDE.U32 R2, R5, UR4, R2 ;  /* 0x0000000405027c25 */ /* 0x000fc8000f8e0002 */
[----:B------:R-:W-:Y:S01]  /*dd30*/  IMAD R0, R0, UR4, RZ ;  /* 0x0000000400007c24 */ /* 0x000fe2000f8e02ff */
[----:B------:R-:W-:-:S03]  /*dd40*/  ULDC UR4, c[0x0][0xc38] ;  /* 0x00030e0000047ab9 */ /* 0x000fc60000000800 */
[----:B------:R-:W-:Y:S02]  /*dd50*/  IMAD R0, R5, UR5, R0 ;  /* 0x0000000505007c24 */ /* 0x000fe4000f8e0200 */
[----:B------:R-:W1:Y:S02]  /*dd60*/  S2R R5, SR_TID.X ;  /* 0x0000000000057919 */ /* 0x000e640000002100 */
[----:B------:R-:W-:Y:S02]  /*dd70*/  IMAD.IADD R3, R3, 0x1, R0 ;  /* 0x0000000103037824 */ /* 0x000fe400078e0200 */
[----:B--2---:R-:W-:Y:S02]  /*dd80*/  IMAD.MOV R0, RZ, RZ, -R7 ;  /* 0x000000ffff007224 */ /* 0x004fe400078e0a07 */
[----:B------:R-:W2:Y:S02]  /*dd90*/  @P0 LDC R7, c[0x0][0x450] ;  /* 0x00011400ff070b82 */ /* 0x000ea40000000800 */
[----:B---3--:R-:W-:Y:S01]  /*dda0*/  IMAD R0, R0, UR4, R4 ;  /* 0x0000000400007c24 */ /* 0x008fe2000f8e0204 */
[----:B------:R-:W-:-:S03]  /*ddb0*/  ULDC.64 UR4, c[0x0][0x2d0] ;  /* 0x0000b40000047ab9 */ /* 0x000fc60000000a00 */
[----:B------:R-:W-:Y:S01]  /*ddc0*/  IMAD.SHL.U32 R4, R0, 0x80, RZ ;  /* 0x0000008000047824 */ /* 0x000fe200078e00ff */
[----:B-1----:R-:W-:-:S04]  /*ddd0*/  LOP3.LUT R5, R5, 0x7f, RZ, 0xc0, !PT ;  /* 0x0000007f05057812 */ /* 0x002fc800078ec0ff */
[----:B------:R-:W-:Y:S02]  /*dde0*/  SHF.R.U32.HI R9, RZ, 0x3, R5 ;  /* 0x00000003ff097819 */ /* 0x000fe40000011605 */
[----:B------:R-:W1:Y:S02]  /*ddf0*/  S2R R5, SR_TID.X ;  /* 0x0000000000057919 */ /* 0x000e640000002100 */
[----:B-1----:R-:W-:-:S05]  /*de00*/  IMAD.SHL.U32 R5, R5, 0x10, RZ ;  /* 0x0000001005057824 */ /* 0x002fca00078e00ff */
[----:B------:R-:W-:Y:S02]  /*de10*/  LOP3.LUT R5, R9, 0x70, R5, 0xf8, !PT ;  /* 0x0000007009057812 */ /* 0x000fe400078ef805 */
[----:B------:R-:W1:Y:S02]  /*de20*/  S2R R9, SR_TID.X ;  /* 0x0000000000097919 */ /* 0x000e640000002100 */
[----:B------:R-:W-:-:S05]  /*de30*/  LOP3.LUT R0, R5, R4, RZ, 0xfc, !PT ;  /* 0x0000000405007212 */ /* 0x000fca00078efcff */
[----:B0-----:R-:W-:-:S04]  /*de40*/  @P0 IMAD.HI.U32 R6, R0, R6, RZ ;  /* 0x0000000600060227 */ /* 0x001fc800078e00ff */
[----:B------:R-:W-:Y:S01]  /*de50*/  IMAD.MOV.U32 R5, RZ, RZ, R0 ;  /* 0x000000ffff057224 */ /* 0x000fe200078e0000 */
[----:B--2---:R-:W-:-:S05]  /*de60*/  @P0 SHF.R.U32.HI R5, RZ, R7, R6 ;  /* 0x00000007ff050219 */ /* 0x004fca0000011606 */
[----:B------:R-:W-:Y:S02]  /*de70*/  IMAD.MOV R6, RZ, RZ, -R5 ;  /* 0x000000ffff067224 */ /* 0x000fe400078e0a05 */
[----:B------:R-:W-:-:S04]  /*de80*/  IMAD.WIDE.U32 R2, R5, UR4, R2 ;  /* 0x0000000405027c25 */ /* 0x000fc8000f8e0002 */
[----:B------:R-:W-:Y:S01]  /*de90*/  IMAD R0, R8, R6, R0 ;  /* 0x0000000608007224 */ /* 0x000fe200078e0200 */
[----:B------:R-:W-:-:S05]  /*dea0*/  SHF.R.S32.HI R6, RZ, 0x1f, R5 ;  /* 0x0000001fff067819 */ /* 0x000fca0000011405 */
[----:B------:R-:W-:Y:S02]  /*deb0*/  IMAD R6, R6, UR4, RZ ;  /* 0x0000000406067c24 */ /* 0x000fe4000f8e02ff */
[----:B-1----:R-:W-:Y:S02]  /*dec0*/  IMAD.SHL.U32 R9, R9, 0x8, RZ ;  /* 0x0000000809097824 */ /* 0x002fe400078e00ff */
[----:B------:R-:W-:Y:S01]  /*ded0*/  IMAD R6, R5, UR5, R6 ;  /* 0x0000000505067c24 */ /* 0x000fe2000f8e0206 */
[----:B------:R-:W-:Y:S01]  /*dee0*/  SHF.R.S32.HI R5, RZ, 0x1f, R0 ;  /* 0x0000001fff057819 */ /* 0x000fe20000011400 */
[----:B------:R-:W-:Y:S01]  /*def0*/  ULDC.64 UR4, c[0x0][0x2c8] ;  /* 0x0000b20000047ab9 */ /* 0x000fe20000000a00 */
[----:B------:R-:W-:Y:S01]  /*df00*/  LOP3.LUT R9, R9, 0x38, RZ, 0xc0, !PT ;  /* 0x0000003809097812 */ /* 0x000fe200078ec0ff */
[----:B------:R-:W-:Y:S02]  /*df10*/  IMAD.IADD R3, R3, 0x1, R6 ;  /* 0x0000000103037824 */ /* 0x000fe400078e0206 */
[----:B------:R-:W-:Y:S01]  /*df20*/  IMAD R5, R5, UR4, RZ ;  /* 0x0000000405057c24 */ /* 0x000fe2000f8e02ff */
[----:B------:R-:W-:Y:S01]  /*df30*/  LOP3.LUT R9, R9, 0x40, RZ, 0xfc, !PT ;  /* 0x0000004009097812 */ /* 0x000fe200078efcff */
[----:B------:R-:W-:Y:S01]  /*df40*/  IMAD.WIDE.U32 R2, R0, UR4, R2 ;  /* 0x0000000400027c25 */ /* 0x000fe2000f8e0002 */
[----:B------:R-:W-:-:S02]  /*df50*/  ULDC UR4, c[0x0][0x2b8] ;  /* 0x0000ae0000047ab9 */ /* 0x000fc40000000800 */
[----:B------:R-:W-:Y:S01]  /*df60*/  ISETP.GE.AND P1, PT, R9, UR4, PT ;  /* 0x0000000409007c0c */ /* 0x000fe2000bf26270 */
[----:B------:R-:W-:Y:S01]  /*df70*/  IMAD R5, R0, UR5, R5 ;  /* 0x0000000500057c24 */ /* 0x000fe2000f8e0205 */
[----:B------:R0:W5:Y:S01]  /*df80*/  LDL R9, [R1+0x10] ;  /* 0x0000100001097983 */ /* 0x0001620000100800 */
[----:B------:R-:W-:Y:S02]  /*df90*/  LEA R0, P2, R2, UR6, 0x1 ;  /* 0x0000000602007c11 */ /* 0x000fe4000f8408ff */
[----:B------:R-:W-:Y:S01]  /*dfa0*/  IMAD.IADD R5, R3, 0x1, R5 ;  /* 0x0000000103057824 */ /* 0x000fe200078e0205 */
[----:B------:R-:W-:Y:S01]  /*dfb0*/  ISETP.GE.AND P0, PT, R10, UR4, PT ;  /* 0x000000040a007c0c */ /* 0x000fe2000bf06270 */
[----:B------:R-:W-:-:S03]  /*dfc0*/  UMOV UR4, 0xffffffff ;  /* 0xffffffff00047882 */ /* 0x000fc60000000000 */
[----:B------:R-:W-:Y:S01]  /*dfd0*/  LEA.HI.X R2, R2, UR7, R5, 0x1, P2 ;  /* 0x0000000702027c11 */ /* 0x000fe200090f0c05 */
[----:B0-----:R-:W-:Y:S08]  /*dfe0*/  BRA.DIV UR4, `(.L_x_49) ;  /* 0x0000002e04c47947 */ /* 0x001ff0000b800000 */
[----:B------:R-:W0:Y:S01]  /*dff0*/  S2R R6, SR_TID.X ;  /* 0x0000000000067919 */ /* 0x000e220000002100 */
[----:B------:R-:W-:Y:S01]  /*e000*/  ULDC UR4, c[0x0][0x288] ;  /* 0x0000a20000047ab9 */ /* 0x000fe20000000800 */
[----:B------:R-:W-:Y:S01]  /*e010*/  ULDC.64 UR6, c[0x0][0x208] ;  /* 0x0000820000067ab9 */ /* 0x000fe20000000a00 */
[----:B------:R-:W-:Y:S01]  /*e020*/  IMAD R3, R8, UR4, RZ ;  /* 0x0000000408037c24 */ /* 0x000fe2000f8e02ff */
[----:B------:R-:W-:Y:S04]  /*e030*/  SHFL.IDX PT, R7, R2, RZ, 0x181f ;  /* 0x00181fff02077589 */ /* 0x000fe800000e0000 */
[----:B------:R-:W-:Y:S01]  /*e040*/  SHFL.IDX PT, R8, R2, 0x1, 0x181f ;  /* 0x00381f0002087f89 */ /* 0x000fe200000e0000 */
[----:B0-----:R-:W-:-:S04]  /*e050*/  LOP3.LUT R6, R6, 0x7f, RZ, 0xc0, !PT ;  /* 0x0000007f06067812 */ /* 0x001fc800078ec0ff */
[----:B------:R-:W-:-:S05]  /*e060*/  SHF.R.U32.HI R6, RZ, 0x3, R6 ;  /* 0x00000003ff067819 */ /* 0x000fca0000011606 */
[----:B------:R-:W-:Y:S02]  /*e070*/  IMAD.IADD R4, R6, 0x1, R4 ;  /* 0x0000000106047824 */ /* 0x000fe400078e0204 */
[----:B------:R-:W0:Y:S02]  /*e080*/  SHFL.IDX PT, R6, R0, RZ, 0x181f ;  /* 0x00181fff00067589 */ /* 0x000e2400000e0000 */
[C---:B------:R-:W-:Y:S01]  /*e090*/  VIADD R5, R4.reuse, 0x10 ;  /* 0x0000001004057836 */ /* 0x040fe20000000000 */
[----:B------:R-:W-:-:S04]  /*e0a0*/  ISETP.GE.AND P4, PT, R4, R3, PT ;  /* 0x000000030400720c */ /* 0x000fc80003f86270 */
[----:B------:R-:W-:Y:S02]  /*e0b0*/  ISETP.GE.AND P2, PT, R5, R3, PT ;  /* 0x000000030500720c */ /* 0x000fe40003f46270 */
[----:B------:R-:W1:Y:S07]  /*e0c0*/  SHFL.IDX PT, R5, R0, 0x1, 0x181f ;  /* 0x00381f0000057f89 */ /* 0x000e6e00000e0000 */
[----:B0-----:R-:W-:-:S05]  /*e0d0*/  @!P4 LEA R6, P3, R10, R6, 0x1 ;  /* 0x000000060a06c211 */ /* 0x001fca00078608ff */
[----:B------:R-:W-:Y:S01]  /*e0e0*/  @!P4 IMAD.X R7, RZ, RZ, R7, P3 ;  /* 0x000000ffff07c224 */ /* 0x000fe200018e0607 */
[----:B-1----:R-:W-:-:S04]  /*e0f0*/  @!P2 LEA R5, P3, R10, R5, 0x1 ;  /* 0x000000050a05a211 */ /* 0x002fc800078608ff */
[----:B-----5:R-:W-:Y:S04]  /*e100*/  @!P4 LDGSTS.E.BYPASS.LTC128B.128 [R9+0x16400], desc[UR6][R6.64], !P0 ;  /* 0x164000000609cfae */ /* 0x020fe8000c101d46 */
[----:B------:R0:W-:Y:S02]  /*e110*/  @!P4 LDGSTS.E.BYPASS.LTC128B.128 [R9+0x1a400], desc[UR6][R6.64+0x80], !P1 ;  /* 0x1a4000800609cfae */ /* 0x0001e4000c901d46 */
[----:B0-----:R-:W-:-:S04]  /*e120*/  @!P2 IMAD.X R6, RZ, RZ, R8, P3 ;  /* 0x000000ffff06a224 */ /* 0x001fc800018e0608 */
[----:B------:R-:W-:Y:S02]  /*e130*/  @!P2 IMAD.MOV.U32 R7, RZ, RZ, R6 ;  /* 0x000000ffff07a224 */ /* 0x000fe400078e0006 */
[----:B------:R-:W-:Y:S02]  /*e140*/  @!P2 IMAD.MOV.U32 R6, RZ, RZ, R5 ;  /* 0x000000ffff06a224 */ /* 0x000fe400078e0005 */
[----:B------:R-:W-:-:S03]  /*e150*/  VIADD R5, R4, 0x20 ;  /* 0x0000002004057836 */ /* 0x000fc60000000000 */
[----:B------:R-:W-:Y:S04]  /*e160*/  @!P2 LDGSTS.E.BYPASS.LTC128B.128 [R9+0x16c00], desc[UR6][R6.64], !P0 ;  /* 0x16c000000609afae */ /* 0x000fe8000c101d46 */
[----:B------:R0:W-:Y:S01]  /*e170*/  @!P2 LDGSTS.E.BYPASS.LTC128B.128 [R9+0x1ac00], desc[UR6][R6.64+0x80], !P1 ;  /* 0x1ac000800609afae */ /* 0x0001e2000c901d46 */
[----:B------:R-:W-:-:S03]  /*e180*/  ISETP.GE.AND P2, PT, R5, R3, PT ;  /* 0x000000030500720c */ /* 0x000fc60003f46270 */
[----:B------:R-:W-:Y:S04]  /*e190*/  SHFL.IDX PT, R5, R2, 0x2, 0x181f ;  /* 0x00581f0002057f89 */ /* 0x000fe800000e0000 */
[----:B0-----:R-:W0:Y:S06]  /*e1a0*/  SHFL.IDX PT, R6, R0, 0x2, 0x181f ;  /* 0x00581f0000067f89 */ /* 0x001e2c00000e0000 */
[----:B0-----:R-:W-:-:S05]  /*e1b0*/  @!P2 LEA R6, P3, R10, R6, 0x1 ;  /* 0x000000060a06a211 */ /* 0x001fca00078608ff */
[----:B------:R-:W-:-:S04]  /*e1c0*/  @!P2 IMAD.X R5, RZ, RZ, R5, P3 ;  /* 0x000000ffff05a224 */ /* 0x000fc800018e0605 */
        /* <DEDUP_REMOVED lines=33> */
[----:B0-----:R-:W0:Y:S04]  /*e3e0*/  SHFL.IDX PT, R6, R0, 0x6, 0x181f ;  /* 0x00d81f0000067f89 */ /* 0x001e2800000e0000 */
[----:B------:R-:W1:Y:S02]  /*e3f0*/  SHFL.IDX PT, R0, R0, 0x7, 0x181f ;  /* 0x00f81f0000007f89 */ /* 0x000e6400000e0000 */
[----:B0-----:R-:W-:-:S05]  /*e400*/  @!P2 LEA R6, P3, R10, R6, 0x1 ;  /* 0x000000060a06a211 */ /* 0x001fca00078608ff */
[----:B------:R-:W-:-:S04]  /*e410*/  @!P2 IMAD.X R5, RZ, RZ, R5, P3 ;  /* 0x000000ffff05a224 */ /* 0x000fc800018e0605 */
[----:B------:R-:W-:Y:S02]  /*e420*/  @!P2 IMAD.MOV.U32 R7, RZ, RZ, R5 ;  /* 0x000000ffff07a224 */ /* 0x000fe400078e0005 */
[----:B------:R0:W2:Y:S04]  /*e430*/  SHFL.IDX PT, R5, R2, 0x7, 0x181f ;  /* 0x00f81f0002057f89 */ /* 0x0000a800000e0000 */
[----:B------:R0:W-:Y:S04]  /*e440*/  @!P2 LDGSTS.E.BYPASS.LTC128B.128 [R9+0x19400], desc[UR6][R6.64], !P0 ;  /* 0x194000000609afae */ /* 0x0001e8000c101d46 */
[----:B-1----:R0:W-:Y:S02]  /*e450*/  @!P2 LDGSTS.E.BYPASS.LTC128B.128 [R9+0x1d400], desc[UR6][R6.64+0x80], !P1 ;  /* 0x1d4000800609afae */ /* 0x0021e4000c901d46 */
.L_x_148:
[----:B------:R-:W-:Y:S01]  /*e460*/  VIADD R4, R4, 0x70 ;  /* 0x0000007004047836 */ /* 0x000fe20000000000 */
[----:B------:R-:W-:Y:S04]  /*e470*/  BSSY B0, `(.L_x_50) ;  /* 0x000000b000007945 */ /* 0x000fe80003800000 */
[----:B------:R-:W-:-:S13]  /*e480*/  ISETP.GE.AND P2, PT, R4, R3, PT ;  /* 0x000000030400720c */ /* 0x000fda0003f46270 */
[----:B------:R-:W-:Y:S05]  /*e490*/  @P2 BRA `(.L_x_51) ;  /* 0x0000000000202947 */ /* 0x000fea0003800000 */
[----:B0-----:R-:W-:Y:S01]  /*e4a0*/  LEA R2, P2, R10, R0, 0x1 ;  /* 0x000000000a027211 */ /* 0x001fe200078408ff */
[----:B------:R-:W-:-:S04]  /*e4b0*/  ULDC.64 UR4, c[0x0][0x208] ;  /* 0x0000820000047ab9 */ /* 0x000fc80000000a00 */
[----:B--2---:R-:W-:-:S05]  /*e4c0*/  IMAD.X R3, RZ, RZ, R5, P2 ;  /* 0x000000ffff037224 */ /* 0x004fca00010e0605 */
[----:B------:R-:W-:Y:S01]  /*e4d0*/  @!PT LDS RZ, [RZ] ;  /* 0x00000000fffff984 */ /* 0x000fe20000000800 */
[----:B------:R-:W-:Y:S01]  /*e4e0*/  @!PT LDS RZ, [RZ] ;  /* 0x00000000fffff984 */ /* 0x000fe20000000800 */
[----:B------:R-:W-:Y:S01]  /*e4f0*/  @!PT LDS RZ, [RZ] ;  /* 0x00000000fffff984 */ /* 0x000fe20000000800 */
[----:B------:R1:W-:Y:S04]  /*e500*/  LDGSTS.E.BYPASS.LTC128B.128 [R9+0x19c00], desc[UR4][R2.64], !P0 ;  /* 0x19c0000002097fae */ /* 0x0003e8000c101d44 */
[----:B------:R1:W-:Y:S02]  /*e510*/  LDGSTS.E.BYPASS.LTC128B.128 [R9+0x1dc00], desc[UR4][R2.64+0x80], !P1 ;  /* 0x1dc0008002097fae */ /* 0x0003e4000c901d44 */
.L_x_51:
[----:B------:R-:W-:Y:S05]  /*e520*/  BSYNC B0 ;  /* 0x0000000000007941 */ /* 0x000fea0003800000 */
.L_x_50:
[----:B01----:R-:W3:Y:S01]  /*e530*/  LDL R2, [R1+0x2c] ;  /* 0x00002c0001027983 */ /* 0x003ee20000100800 */
[----:B------:R-:W-:Y:S01]  /*e540*/  NOP ;  /* 0x0000000000007918 */ /* 0x000fe20000000000 */
[----:B------:R-:W-:Y:S02]  /*e550*/  SYNCS.ARRIVE.TRANS64.RED.A0T1 RZ, [UR36+0x34800], RZ ;  /* 0x034800ffffff79a7 */ /* 0x000fe40008200424 */
[----:B------:R-:W-:Y:S01]  /*e560*/  ARRIVES.LDGSTSBAR.64.TRANSCNT [UR36+0x34800] ;  /* 0x03480000ff0079b0 */ /* 0x000fe20008000aa4 */
[----:B---3--:R-:W-:-:S04]  /*e570*/  LOP3.LUT R0, R2, 0x1, RZ, 0xc, !PT ;  /* 0x0000000102007812 */ /* 0x008fc800078e0cff */
[----:B------:R-:W-:Y:S01]  /*e580*/  SHF.L.U32 R0, R0, 0x1f, RZ ;  /* 0x0000001f00007819 */ /* 0x000fe200000006ff */
[----:B------:R-:W-:Y:S01]  /*e590*/  NOP ;  /* 0x0000000000007918 */ /* 0x000fe20000000000 */
[----:B------:R-:W3:Y:S01]  /*e5a0*/  LDL.LU R2, [R1+0x28] ;  /* 0x0000280001027983 */ /* 0x000ee20000300800 */
[----:B------:R-:W-:Y:S01]  /*e5b0*/  SYNCS.ARRIVE.TRANS64.A1T0 RZ, [UR36+0x34800], RZ ;  /* 0x034800ffffff79a7 */ /* 0x000fe20008100024 */
[----:B------:R-:W-:Y:S01]  /*e5c0*/  BSSY B0, `(.L_x_52) ;  /* 0x0000005000007945 */ /* 0x000fe20003800000 */
[----:B------:R-:W-:Y:S01]  /*e5d0*/  IMAD.U32 R11, RZ, RZ, UR36 ;  /* 0x00000024ff0b7e24 */ /* 0x000fe2000f8e00ff */
[----:B------:R-:W0:Y:S01]  /*e5e0*/  SYNCS.PHASECHK.TRANS64.TRYWAIT P0, [UR36+0x34820], R0 ;  /* 0x03482000ff0075a7 */ /* 0x000e220008000164 */
[----:B---3--:R-:W-:Y:S01]  /*e5f0*/  ISETP.GE.AND P1, PT, R2, 0xb1, PT ;  /* 0x000000b10200780c */ /* 0x008fe20003f26270 */
[----:B0-----:R-:W-:-:S12]  /*e600*/  @!P0 BRA `(.L_x_53) ;  /* 0x0000003000f08947 */ /* 0x001fd80003800000 */
.L_x_149:
[----:B------:R-:W-:Y:S05]  /*e610*/  BSYNC B0 ;  /* 0x0000000000007941 */ /* 0x000fea0003800000 */
.L_x_52:
[----:B------:R-:W-:Y:S01]  /*e620*/  VIADD R9, R11, 0x34800 ;  /* 0x000348000b097836 */ /* 0x000fe20000000000 */
[----:B------:R-:W-:Y:S06]  /*e630*/  @!P1 BRA `(.L_x_54) ;  /* 0x0000001c00489947 */ /* 0x000fec0003800000 */
[----:B------:R-:W3:Y:S01]  /*e640*/  LDL R2, [R1+0x20] ;  /* 0x0000200001027983 */ /* 0x000ee20000100800 */
[----:B0-----:R-:W-:Y:S02]  /*e650*/  IMAD.MOV.U32 R0, RZ, RZ, 0x1 ;  /* 0x00000001ff007424 */ /* 0x001fe400078e00ff */
[----:B---3--:R-:W-:-:S05]  /*e660*/  IMAD.MOV R10, RZ, RZ, -R2 ;  /* 0x000000ffff0a7224 */ /* 0x008fca00078e0a02 */
[----:B------:R-:W-:-:S05]  /*e670*/  VIADDMNMX R10, R10, R0, 0xffffffff, !PT ;  /* 0xffffffff0a0a7446 */ /* 0x000fca0007800100 */
[----:B------:R-:W-:-:S05]  /*e680*/  IMAD.IADD R0, R2, 0x1, R10 ;  /* 0x0000000102007824 */ /* 0x000fca00078e020a */
[----:B------:R-:W-:-:S04]  /*e690*/  LOP3.LUT R0, R0, 0x1, RZ, 0xc0, !PT ;  /* 0x0000000100007812 */ /* 0x000fc800078ec0ff */
[----:B------:R-:W-:Y:S01]  /*e6a0*/  ISETP.NE.U32.AND P0, PT, R0, 0x1, PT ;  /* 0x000000010000780c */ /* 0x000fe20003f05070 */
[----:B------:R-:W-:-:S12]  /*e6b0*/  VIADD R0, R2, 0xfffffffe ;  /* 0xfffffffe02007836 */ /* 0x000fd80000000000 */
[----:B------:R-:W-:Y:S05]  /*e6c0*/  @P0 BRA `(.L_x_55) ;  /* 0x0000000800640947 */ /* 0x000fea0003800000 */
[----:B------:R-:W3:Y:S01]  /*e6d0*/  LDL R2, [R1+0x4] ;  /* 0x0000040001027983 */ /* 0x000ee20000100800 */
[----:B------:R-:W-:Y:S01]  /*e6e0*/  LOP3.LUT P2, RZ, R19, 0x2, RZ, 0xc0, !PT ;  /* 0x0000000213ff7812 */ /* 0x000fe2000784c0ff */
[----:B------:R-:W-:Y:S01]  /*e6f0*/  VIADD R4, R18, 0x1 ;  /* 0x0000000112047836 */ /* 0x000fe20000000000 */
[----:B------:R-:W-:Y:S04]  /*e700*/  BSSY B0, `(.L_x_56) ;  /* 0x0000091000007945 */ /* 0x000fe80003800000 */
[----:B------:R-:W-:-:S04]  /*e710*/  ISETP.NE.AND P0, PT, R4, 0x2, PT ;  /* 0x000000020400780c */ /* 0x000fc80003f05270 */
[----:B------:R-:W-:Y:S02]  /*e720*/  SEL R8, RZ, 0x1, P0 ;  /* 0x00000001ff087807 */ /* 0x000fe40000000000 */
[----:B------:R-:W-:Y:S02]  /*e730*/  SEL R4, R4, RZ, P0 ;  /* 0x000000ff04047207 */ /* 0x000fe40000000000 */
[----:B---3--:R-:W-:Y:S01]  /*e740*/  LOP3.LUT R8, R2, R8, RZ, 0x3c, !PT ;  /* 0x0000000802087212 */ /* 0x008fe200078e3cff */
[----:B------:R-:W-:Y:S06]  /*e750*/  @!P2 BRA `(.L_x_57) ;  /* 0x00000008002ca947 */ /* 0x000fec0003800000 */
[----:B------:R-:W-:Y:S01]  /*e760*/  LOP3.LUT P2, RZ, R19, 0x1, RZ, 0xc0, !PT ;  /* 0x0000000113ff7812 */ /* 0x000fe2000784c0ff */
[----:B------:R-:W-:-:S12]  /*e770*/  IMAD.MOV.U32 R6, RZ, RZ, R17 ;  /* 0x000000ffff067224 */ /* 0x000fd800078e0011 */
[----:B------:R-:W-:Y:S05]  /*e780*/  @!P2 BRA `(.L_x_58) ;  /* 0x000000000054a947 */ /* 0x000fea0003800000 */
[----:B------:R-:W3:Y:S01]  /*e790*/  LDL R12, [R1+0xc] ;  /* 0x00000c00010c7983 */ /* 0x000ee20000100800 */
[----:B------:R-:W0:Y:S01]  /*e7a0*/  LDC R6, c[0x0][0x43c] ;  /* 0x00010f00ff067b82 */ /* 0x000e220000000800 */
[----:B------:R-:W-:Y:S02]  /*e7b0*/  ULDC.64 UR4, c[0x0][0x428] ;  /* 0x00010a0000047ab9 */ /* 0x000fe40000000a00 */
[----:B------:R-:W4:Y:S01]  /*e7c0*/  LDL R7, [R1] ;  /* 0x0000000001077983 */ /* 0x000f220000100800 */
[----:B------:R-:W-:Y:S01]  /*e7d0*/  ULDC.64 UR6, c[0x0][0x208] ;  /* 0x0000820000067ab9 */ /* 0x000fe20000000a00 */
[----:B0-----:R-:W-:-:S13]  /*e7e0*/  ISETP.NE.AND P0, PT, R6, 0x1, PT ;  /* 0x000000010600780c */ /* 0x001fda0003f05270 */
[----:B------:R-:W2:Y:S02]  /*e7f0*/  @P0 LDC.64 R2, c[0x0][0x440] ;  /* 0x00011000ff020b82 */ /* 0x000ea40000000a00 */
[----:B--2---:R-:W-:-:S04]  /*e800*/  @P0 IMAD.HI.U32 R5, R0, R2, RZ ;  /* 0x0000000200050227 */ /* 0x004fc800078e00ff */
[----:B------:R-:W-:Y:S01]  /*e810*/  IMAD.MOV.U32 R2, RZ, RZ, R0 ;  /* 0x000000ffff027224 */ /* 0x000fe200078e0000 */
[----:B------:R-:W-:-:S05]  /*e820*/  @P0 SHF.R.U32.HI R2, RZ, R3, R5 ;  /* 0x00000003ff020219 */ /* 0x000fca0000011605 */
[----:B------:R-:W-:-:S04]  /*e830*/  IMAD.MOV R3, RZ, RZ, -R2 ;  /* 0x000000ffff037224 */ /* 0x000fc800078e0a02 */
[----:B------:R-:W-:Y:S01]  /*e840*/  IMAD R0, R6, R3, R0 ;  /* 0x0000000306007224 */ /* 0x000fe200078e0200 */
[----:B------:R-:W-:Y:S01]  /*e850*/  SHF.R.S32.HI R3, RZ, 0x1f, R2 ;  /* 0x0000001fff037819 */ /* 0x000fe20000011402 */
[----:B---3--:R-:W-:-:S04]  /*e860*/  IMAD R5, R12, UR4, RZ ;  /* 0x000000040c057c24 */ /* 0x008fc8000f8e02ff */
[C---:B----4-:R-:W-:Y:S02]  /*e870*/  IMAD R5, R7.reuse, UR5, R5 ;  /* 0x0000000507057c24 */ /* 0x050fe4000f8e0205 */
[----:B------:R-:W-:Y:S01]  /*e880*/  IMAD.WIDE.U32 R2, R7, UR4, R2 ;  /* 0x0000000407027c25 */ /* 0x000fe2000f8e0002 */
[----:B------:R-:W-:-:S03]  /*e890*/  ULDC.64 UR4, c[0x0][0x418] ;  /* 0x0001060000047ab9 */ /* 0x000fc60000000a00 */
[----:B------:R-:W-:Y:S01]  /*e8a0*/  IMAD.IADD R3, R5, 0x1, R3 ;  /* 0x0000000105037824 */ /* 0x000fe200078e0203 */
[----:B------:R-:W-:-:S04]  /*e8b0*/  LEA R6, P0, R2, UR4, 0x2 ;  /* 0x0000000402067c11 */ /* 0x000fc8000f8010ff */
[----:B------:R-:W-:-:S05]  /*e8c0*/  LEA.HI.X R7, R2, UR5, R3, 0x2, P0 ;  /* 0x0000000502077c11 */ /* 0x000fca00080f1403 */
[----:B------:R0:W5:Y:S04]  /*e8d0*/  LDG.E R6, desc[UR6][R6.64] ;  /* 0x0000000606067981 */ /* 0x000168000c1e1900 */
.L_x_58:
[----:B------:R-:W-:Y:S01]  /*e8e0*/  LEA R3, R4, UR36, 0x3 ;  /* 0x0000002404037c11 */ /* 0x000fe2000f8e18ff */
[----:B------:R-:W-:Y:S01]  /*e8f0*/  BSSY B1, `(.L_x_59) ;  /* 0x0000004000017945 */ /* 0x000fe20003800000 */
[----:B------:R-:W-:-:S04]  /*e900*/  SHF.L.U32 R2, R8, 0x1f, RZ ;  /* 0x0000001f08027819 */ /* 0x000fc800000006ff */
[----:B------:R-:W1:Y:S02]  /*e910*/  SYNCS.PHASECHK.TRANS64.TRYWAIT P0, [R3+URZ+0x34840], R2 ;  /* 0x03484002030075a7 */ /* 0x000e64000800017f */
[----:B-1----:R-:W-:Y:S05]  /*e920*/  @!P0 BRA `(.L_x_60) ;  /* 0x00000030003c8947 */ /* 0x002fea0003800000 */
.L_x_150:
[----:B------:R-:W-:Y:S05]  /*e930*/  BSYNC B1 ;  /* 0x0000000000017941 */ /* 0x000fea0003800000 */
.L_x_59:
[----:B--2---:R-:W2:Y:S01]  /*e940*/  S2R R5, SR_TID.X ;  /* 0x0000000000057919 */ /* 0x004ea20000002100 */
[----:B------:R-:W-:Y:S01]  /*e950*/  BSSY B1, `(.L_x_61) ;  /* 0x000000b000017945 */ /* 0x000fe20003800000 */
[----:B--2---:R-:W-:-:S04]  /*e960*/  LOP3.LUT R5, R5, 0x7f, RZ, 0xc0, !PT ;  /* 0x0000007f05057812 */ /* 0x004fc800078ec0ff */
[----:B------:R-:W-:-:S13]  /*e970*/  ISETP.NE.AND P1, PT, R5, RZ, PT ;  /* 0x000000ff0500720c */ /* 0x000fda0003f25270 */
[----:B------:R-:W-:Y:S05]  /*e980*/  @P1 BRA `(.L_x_62) ;  /* 0x00000000001c1947 */ /* 0x000fea0003800000 */
[----:B------:R-:W2:Y:S01]  /*e990*/  S2R R5, SR_TID.X ;  /* 0x0000000000057919 */ /* 0x000ea20000002100 */
[----:B-1----:R-:W-:-:S04]  /*e9a0*/  IMAD.MOV.U32 R2, RZ, RZ, 0xb000 ;  /* 0x0000b000ff027424 */ /* 0x002fc800078e00ff */
[----:B------:R3:W-:Y:S01]  /*e9b0*/  SYNCS.ARRIVE.TRANS64 RZ, [R3+URZ+0x34830], R2 ;  /* 0x0348300203ff79a7 */ /* 0x0007e2000800003f */
[----:B--2---:R-:W-:-:S04]  /*e9c0*/  LOP3.LUT R5, R5, 0x1f, RZ, 0xc0, !PT ;  /* 0x0000001f05057812 */ /* 0x004fc800078ec0ff */
[----:B------:R-:W-:-:S13]  /*e9d0*/  ISETP.NE.AND P0, PT, R5, RZ, PT ;  /* 0x000000ff0500720c */ /* 0x000fda0003f05270 */
[----:B---3--:R-:W-:Y:S05]  /*e9e0*/  @!P0 BRA `(.L_x_62) ;  /* 0x0000000000048947 */ /* 0x008fea0003800000 */
[----:B------:R-:W-:Y:S01]  /*e9f0*/  BPT.TRAP 0x1 ;  /* 0x000000040000795c */ /* 0x000fe20000300000 */
.L_x_62:
[----:B------:R-:W-:Y:S05]  /*ea00*/  BSYNC B1 ;  /* 0x0000000000017941 */ /* 0x000fea0003800000 */
.L_x_61:
[----:B------:R-:W-:Y:S01]  /*ea10*/  IMAD.MOV.U32 R14, RZ, RZ, RZ ;  /* 0x000000ffff0e7224 */ /* 0x000fe200078e00ff */
[----:B------:R-:W-:Y:S01]  /*ea20*/  UIADD3 UR4, UP0, UR38, 0x370, URZ ;  /* 0x0000037026047890 */ /* 0x000fe2000ff1e03f */
[----:B-1----:R-:W-:Y:S01]  /*ea30*/  IMAD R2, R4, 0xb000, R11 ;  /* 0x0000b00004027824 */ /* 0x002fe200078e020b */
[----:B------:R-:W-:Y:S01]  /*ea40*/  PLOP3.LUT P0, PT, PT, PT, PT, 0x80, 0x0 ;  /* 0x000000000000781c */ /* 0x000fe20003f0f070 */
[----:B------:R-:W-:Y:S01]  /*ea50*/  VIADD R3, R3, 0x34830 ;  /* 0x0003483003037836 */ /* 0x000fe20000000000 */
[----:B------:R-:W-:Y:S01]  /*ea60*/  R2UR UR10, R14 ;  /* 0x000000000e0a72ca */ /* 0x000fe200000e0000 */
[----:B------:R-:W-:Y:S01]  /*ea70*/  IMAD R5, R0, 0xb0, RZ ;  /* 0x000000b000057824 */ /* 0x000fe200078e02ff */
[----:B------:R-:W-:Y:S01]  /*ea80*/  UIADD3.X UR5, URZ, UR39, URZ, UP0, !UPT ;  /* 0x000000273f057290 */ /* 0x000fe200087fe43f */
[----:B0-----:R-:W-:Y:S01]  /*ea90*/  VIADD R7, R2, 0x1e400 ;  /* 0x0001e40002077836 */ /* 0x001fe20000000000 */
[----:B------:R-:W-:Y:S01]  /*eaa0*/  UMOV UR6, 0x0 ;  /* 0x0000000000067882 */ /* 0x000fe20000000000 */
[----:B------:R-:W-:-:S10]  /*eab0*/  UMOV UR7, 0x14f00000 ;  /* 0x14f0000000077882 */ /* 0x000fd40000000000 */
.L_x_63:
[----:B------:R-:W-:-:S13]  /*eac0*/  @P0 ELECT P2, URZ, PT ;  /* 0x00000000003f082f */ /* 0x000fda0003840000 */
[----:B-----5:R-:W-:Y:S02]  /*ead0*/  @P2 R2UR UR13, R6 ;  /* 0x00000000060d22ca */ /* 0x020fe400000e0000 */
[----:B------:R-:W-:Y:S02]  /*eae0*/  @P2 R2UR UR12, R16 ;  /* 0x00000000100c22ca */ /* 0x000fe400000e0000 */
[----:B------:R-:W-:Y:S02]  /*eaf0*/  @P2 R2UR UR11, R5 ;  /* 0x00000000050b22ca */ /* 0x000fe400000e0000 */
[----:B------:R-:W-:Y:S02]  /*eb00*/  @P2 R2UR UR9, R3 ;  /* 0x00000000030922ca */ /* 0x000fe400000e0000 */
[----:B------:R-:W-:Y:S02]  /*eb10*/  @P2 R2UR UR8, R7 ;  /* 0x00000000070822ca */ /* 0x000fe400000e0000 */
[----:B------:R-:W-:-:S02]  /*eb20*/  @P2 PLOP3.LUT P0, PT, P2, PT, PT, 0x8, 0x0 ;  /* 0x000000000000281c */ /* 0x000fc4000170e170 */
[----:B------:R-:W-:-:S09]  /*eb30*/  PLOP3.LUT P2, PT, PT, PT, PT, 0x8, 0x0 ;  /* 0x000000000000781c */ /* 0x000fd20003f4e170 */
[----:B------:R0:W-:Y:S02]  /*eb40*/  UTMALDG.4D [UR8], [UR4], desc[UR6] ;  /* 0x00000608040075b4 */ /* 0x0001e40008019000 */
[----:B0-----:R-:W-:Y:S05]  /*eb50*/  @P0 BRA.U.ANY `(.L_x_63) ;  /* 0xfffffffd00d80947 */ /* 0x001fea000393ffff */
[----:B------:R-:W-:Y:S01]  /*eb60*/  IMAD.MOV.U32 R15, RZ, RZ, 0x40 ;  /* 0x00000040ff0f7424 */ /* 0x000fe200078e00ff */
[----:B------:R-:W-:Y:S01]  /*eb70*/  PLOP3.LUT P0, PT, PT, PT, PT, 0x80, 0x0 ;  /* 0x000000000000781c */ /* 0x000fe20003f0f070 */
[----:B------:R-:W-:Y:S01]  /*eb80*/  VIADD R2, R2, 0x23c00 ;  /* 0x00023c0002027836 */ /* 0x000fe20000000000 */
[----:B------:R-:W-:Y:S01]  /*eb90*/  UMOV UR6, 0x0 ;  /* 0x0000000000067882 */ /* 0x000fe20000000000 */
[----:B------:R-:W-:Y:S01]  /*eba0*/  UMOV UR7, 0x14f00000 ;  /* 0x14f0000000077882 */ /* 0x000fe20000000000 */
[----:B------:R-:W-:-:S15]  /*ebb0*/  R2UR UR10, R15 ;  /* 0x000000000f0a72ca */ /* 0x000fde00000e0000 */
.L_x_64:
[----:B------:R-:W-:-:S13]  /*ebc0*/  @P0 ELECT P2, URZ, PT ;  /* 0x00000000003f082f */ /* 0x000fda0003840000 */
[----:B------:R-:W-:Y:S02]  /*ebd0*/  @P2 R2UR UR13, R6 ;  /* 0x00000000060d22ca */ /* 0x000fe400000e0000 */
        /* <DEDUP_REMOVED lines=8> */
[----:B------:R-:W2:Y:S01]  /*ec60*/  LDL.LU R7, [R1+0x4] ;  /* 0x0000040001077983 */ /* 0x000ea20000300800 */
[----:B------:R-:W-:Y:S01]  /*ec70*/  IMAD R3, R18, 0x8, R9 ;  /* 0x0000000812037824 */ /* 0x000fe200078e0209 */
[----:B------:R-:W-:Y:S01]  /*ec80*/  BSSY B1, `(.L_x_65) ;  /* 0x0000004000017945 */ /* 0x000fe20003800000 */
[----:B--2---:R-:W-:-:S04]  /*ec90*/  SHF.L.U32 R2, R7, 0x1f, RZ ;  /* 0x0000001f07027819 */ /* 0x004fc800000006ff */
[----:B------:R-:W0:Y:S02]  /*eca0*/  SYNCS.PHASECHK.TRANS64.TRYWAIT P0, [R3+URZ+0x60], R2 ;  /* 0x00006002030075a7 */ /* 0x000e24000800017f */
[----:B0-----:R-:W-:Y:S05]  /*ecb0*/  @!P0 BRA `(.L_x_66) ;  /* 0x0000002c006c8947 */ /* 0x001fea0003800000 */
.L_x_151:
[----:B------:R-:W-:Y:S05]  /*ecc0*/  BSYNC B1 ;  /* 0x0000000000017941 */ /* 0x000fea0003800000 */
.L_x_65:
[----:B------:R-:W-:Y:S01]  /*ecd0*/  BSSY B1, `(.L_x_67) ;  /* 0x000000c000017945 */ /* 0x000fe20003800000 */
[----:B------:R-:W-:Y:S02]  /*ece0*/  IMAD.MOV.U32 R12, RZ, RZ, 0x0 ;  /* 0x00000000ff0c7424 */ /* 0x000fe400078e00ff */
[----:B------:R-:W-:Y:S01]  /*ecf0*/  IMAD.MOV.U32 R13, RZ, RZ, 0x14f00000 ;  /* 0x14f00000ff0d7424 */ /* 0x000fe200078e00ff */
[----:B------:R-:W-:Y:S06]  /*ed00*/  @P1 BRA `(.L_x_68) ;  /* 0x0000000000201947 */ /* 0x000fec0003800000 */
[----:B------:R-:W1:Y:S01]  /*ed10*/  S2R R5, SR_TID.X ;  /* 0x0000000000057919 */ /* 0x000e620000002100 */
[----:B0-----:R-:W-:Y:S01]  /*ed20*/  LEA R2, R18, UR36, 0x3 ;  /* 0x0000002412027c11 */ /* 0x001fe2000f8e18ff */
[----:B------:R-:W-:-:S04]  /*ed30*/  IMAD.MOV.U32 R3, RZ, RZ, 0xb000 ;  /* 0x0000b000ff037424 */ /* 0x000fc800078e00ff */
[----:B------:R2:W-:Y:S01]  /*ed40*/  SYNCS.ARRIVE.TRANS64 RZ, [R2+URZ+0x34850], R3 ;  /* 0x0348500302ff79a7 */ /* 0x0005e2000800003f */
[----:B-1----:R-:W-:-:S04]  /*ed50*/  LOP3.LUT R5, R5, 0x1f, RZ, 0xc0, !PT ;  /* 0x0000001f05057812 */ /* 0x002fc800078ec0ff */
[----:B------:R-:W-:-:S13]  /*ed60*/  ISETP.NE.AND P0, PT, R5, RZ, PT ;  /* 0x000000ff0500720c */ /* 0x000fda0003f05270 */
[----:B--2---:R-:W-:Y:S05]  /*ed70*/  @!P0 BRA `(.L_x_68) ;  /* 0x0000000000048947 */ /* 0x004fea0003800000 */
[----:B------:R-:W-:Y:S01]  /*ed80*/  BPT.TRAP 0x1 ;  /* 0x000000040000795c */ /* 0x000fe20000300000 */
.L_x_68:
[----:B------:R-:W-:Y:S05]  /*ed90*/  BSYNC B1 ;  /* 0x0000000000017941 */ /* 0x000fea0003800000 */
.L_x_67:
[----:B------:R-:W2:Y:S01]  /*eda0*/  LDL.LU R5, [R1+0x8] ;  /* 0x0000080001057983 */ /* 0x000ea20000300800 */
[----:B------:R-:W-:Y:S01]  /*edb0*/  R2UR UR10, R14 ;  /* 0x000000000e0a72ca */ /* 0x000fe200000e0000 */
[----:B0-----:R-:W-:Y:S01]  /*edc0*/  IMAD R3, R18, 0xb000, R11 ;  /* 0x0000b00012037824 */ /* 0x001fe200078e020b */
[----:B------:R-:W-:Y:S01]  /*edd0*/  R2UR UR6, R12 ;  /* 0x000000000c0672ca */ /* 0x000fe200000e0000 */
[----:B------:R-:W-:Y:S01]  /*ede0*/  UIADD3 UR4, UP0, UR38, 0x470, URZ ;  /* 0x0000047026047890 */ /* 0x000fe2000ff1e03f */
[----:B------:R-:W-:Y:S01]  /*edf0*/  R2UR UR7, R13 ;  /* 0x000000000d0772ca */ /* 0x000fe200000e0000 */
[----:B------:R-:W-:Y:S01]  /*ee00*/  VIADD R7, R3, 0x400 ;  /* 0x0000040003077836 */ /* 0x000fe20000000000 */
[----:B------:R-:W-:Y:S01]  /*ee10*/  LEA R2, R18, UR36, 0x3 ;  /* 0x0000002412027c11 */ /* 0x000fe2000f8e18ff */
[----:B------:R-:W-:Y:S01]  /*ee20*/  UIADD3.X UR5, URZ, UR39, URZ, UP0, !UPT ;  /* 0x000000273f057290 */ /* 0x000fe200087fe43f */
[----:B------:R-:W-:-:S03]  /*ee30*/  PLOP3.LUT P0, PT, PT, PT, PT, 0x80, 0x0 ;  /* 0x000000000000781c */ /* 0x000fc60003f0f070 */
[----:B------:R-:W-:Y:S02]  /*ee40*/  VIADD R2, R2, 0x34850 ;  /* 0x0003485002027836 */ /* 0x000fe40000000000 */
[----:B--2---:R-:W-:-:S08]  /*ee50*/  IMAD R5, R5, 0xb0, RZ ;  /* 0x000000b005057824 */ /* 0x004fd000078e02ff */
.L_x_69:
        /* <DEDUP_REMOVED lines=10> */
[----:B------:R-:W-:Y:S01]  /*ef00*/  R2UR UR10, R15 ;  /* 0x000000000f0a72ca */ /* 0x000fe200000e0000 */
[----:B------:R-:W-:Y:S01]  /*ef10*/  VIADD R3, R3, 0x5c00 ;  /* 0x00005c0003037836 */ /* 0x000fe20000000000 */
[----:B------:R-:W-:Y:S02]  /*ef20*/  R2UR UR6, R12 ;  /* 0x000000000c0672ca */ /* 0x000fe400000e0000 */
[----:B------:R-:W-:Y:S02]  /*ef30*/  R2UR UR7, R13 ;  /* 0x000000000d0772ca */ /* 0x000fe400000e0000 */
[----:B------:R-:W-:-:S13]  /*ef40*/  PLOP3.LUT P0, PT, PT, PT, PT, 0x80, 0x0 ;  /* 0x000000000000781c */ /* 0x000fda0003f0f070 */
.L_x_70:
        /* <DEDUP_REMOVED lines=10> */
[----:B------:R0:W-:Y:S01]  /*eff0*/  STL [R1+0x8], R0 ;  /* 0x0000080001007387 */ /* 0x0001e20000100800 */
[----:B------:R-:W-:-:S07]  /*f000*/  IMAD.MOV.U32 R17, RZ, RZ, R6 ;  /* 0x000000ffff117224 */ /* 0x000fce00078e0006 */
.L_x_57:
[----:B------:R-:W-:Y:S05]  /*f010*/  BSYNC B0 ;  /* 0x0000000000007941 */ /* 0x000fea0003800000 */
.L_x_56:
[----:B0-----:R-:W3:Y:S01]  /*f020*/  LDL.LU R0, [R1+0x20] ;  /* 0x0000200001007983 */ /* 0x001ee20000300800 */
[----:B------:R-:W-:-:S03]  /*f030*/  IMAD.MOV.U32 R18, RZ, RZ, R4 ;  /* 0x000000ffff127224 */ /* 0x000fc600078e0004 */
[----:B------:R0:W-:Y:S02]  /*f040*/  STL [R1+0x4], R8 ;  /* 0x0000040801007387 */ /* 0x0001e40000100800 */
[----:B0--3--:R-:W-:-:S07]  /*f050*/  VIADD R0, R0, 0xfffffffd ;  /* 0xfffffffd00007836 */ /* 0x009fce0000000000 */
.L_x_55:
[----:B------:R-:W3:Y:S01]  /*f060*/  LDL.LU R2, [R1+0x18] ;  /* 0x0000180001027983 */ /* 0x000ee20000300800 */
[----:B------:R-:W-:Y:S01]  /*f070*/  IMAD.MOV R10, RZ, RZ, -R10 ;  /* 0x000000ffff0a7224 */ /* 0x000fe200078e0a0a */
[----:B------:R-:W-:Y:S04]  /*f080*/  BSSY B0, `(.L_x_54) ;  /* 0x000012d000007945 */ /* 0x000fe80003800000 */
[----:B---3--:R-:W-:-:S13]  /*f090*/  ISETP.NE.AND P0, PT, R2, R10, PT ;  /* 0x0000000a0200720c */ /* 0x008fda0003f05270 */
[----:B------:R-:W-:Y:S05]  /*f0a0*/  @!P0 BRA `(.L_x_71) ;  /* 0x0000001000a88947 */ /* 0x000fea0003800000 */
[----:B------:R-:W-:-:S07]  /*f0b0*/  IMAD.MOV.U32 R6, RZ, RZ, R17 ;  /* 0x000000ffff067224 */ /* 0x000fce00078e0011 */
.L_x_102:
[----:B------:R-:W3:Y:S01]  /*f0c0*/  LDL R2, [R1+0x4] ;  /* 0x0000040001027983 */ /* 0x000ee20000100800 */
[----:B------:R-:W-:Y:S01]  /*f0d0*/  LOP3.LUT P1, RZ, R19, 0x2, RZ, 0xc0, !PT ;  /* 0x0000000213ff7812 */ /* 0x000fe2000782c0ff */
[----:B------:R-:W-:Y:S01]  /*f0e0*/  VIADD R4, R18, 0x1 ;  /* 0x0000000112047836 */ /* 0x000fe20000000000 */
[----:B------:R-:W-:Y:S04]  /*f0f0*/  BSSY B1, `(.L_x_72) ;  /* 0x000008f000017945 */ /* 0x000fe80003800000 */
[----:B------:R-:W-:-:S04]  /*f100*/  ISETP.NE.AND P0, PT, R4, 0x2, PT ;  /* 0x000000020400780c */ /* 0x000fc80003f05270 */
[----:B--2---:R-:W-:Y:S02]  /*f110*/  SEL R5, RZ, 0x1, P0 ;  /* 0x00000001ff057807 */ /* 0x004fe40000000000 */
[----:B------:R-:W-:Y:S02]  /*f120*/  SEL R4, R4, RZ, P0 ;  /* 0x000000ff04047207 */ /* 0x000fe40000000000 */
[----:B---3--:R-:W-:Y:S01]  /*f130*/  LOP3.LUT R5, R2, R5, RZ, 0x3c, !PT ;  /* 0x0000000502057212 */ /* 0x008fe200078e3cff */
[----:B01----:R-:W-:Y:S06]  /*f140*/  @!P1 BRA `(.L_x_73) ;  /* 0x0000000800249947 */ /* 0x003fec0003800000 */
[----:B------:R-:W-:Y:S01]  /*f150*/  LOP3.LUT P1, RZ, R19, 0x1, RZ, 0xc0, !PT ;  /* 0x0000000113ff7812 */ /* 0x000fe2000782c0ff */
[----:B------:R-:W-:-:S12]  /*f160*/  IMAD.MOV.U32 R8, RZ, RZ, R0 ;  /* 0x000000ffff087224 */ /* 0x000fd800078e0000 */
[----:B------:R-:W-:Y:S05]  /*f170*/  @!P1 BRA `(.L_x_74) ;  /* 0x0000000000549947 */ /* 0x000fea0003800000 */
[----:B------:R-:W2:Y:S01]  /*f180*/  LDL R10, [R1+0xc] ;  /* 0x00000c00010a7983 */ /* 0x000ea20000100800 */
[----:B------:R-:W0:Y:S01]  /*f190*/  LDC R8, c[0x0][0x43c] ;  /* 0x00010f00ff087b82 */ /* 0x000e220000000800 */
[----:B------:R-:W-:Y:S02]  /*f1a0*/  ULDC.64 UR4, c[0x0][0x428] ;  /* 0x00010a0000047ab9 */ /* 0x000fe40000000a00 */
[----:B------:R-:W3:Y:S01]  /*f1b0*/  LDL R7, [R1] ;  /* 0x0000000001077983 */ /* 0x000ee20000100800 */
[----:B------:R-:W-:Y:S01]  /*f1c0*/  ULDC.64 UR6, c[0x0][0x208] ;  /* 0x0000820000067ab9 */ /* 0x000fe20000000a00 */
[----:B0-----:R-:W-:-:S13]  /*f1d0*/  ISETP.NE.AND P0, PT, R8, 0x1, PT ;  /* 0x000000010800780c */ /* 0x001fda0003f05270 */
[----:B------:R-:W0:Y:S02]  /*f1e0*/  @P0 LDC.64 R2, c[0x0][0x440] ;  /* 0x00011000ff020b82 */ /* 0x000e240000000a00 */
[----:B0-----:R-:W-:-:S04]  /*f1f0*/  @P0 IMAD.HI.U32 R6, R0, R2, RZ ;  /* 0x0000000200060227 */ /* 0x001fc800078e00ff */
[----:B------:R-:W-:Y:S01]  /*f200*/  IMAD.MOV.U32 R2, RZ, RZ, R0 ;  /* 0x000000ffff027224 */ /* 0x000fe200078e0000 */
[----:B------:R-:W-:-:S05]  /*f210*/  @P0 SHF.R.U32.HI R2, RZ, R3, R6 ;  /* 0x00000003ff020219 */ /* 0x000fca0000011606 */
[----:B------:R-:W-:-:S04]  /*f220*/  IMAD.MOV R3, RZ, RZ, -R2 ;  /* 0x000000ffff037224 */ /* 0x000fc800078e0a02 */
[----:B------:R-:W-:Y:S01]  /*f230*/  IMAD R8, R8, R3, R0 ;  /* 0x0000000308087224 */ /* 0x000fe200078e0200 */
[----:B------:R-:W-:Y:S01]  /*f240*/  SHF.R.S32.HI R3, RZ, 0x1f, R2 ;  /* 0x0000001fff037819 */ /* 0x000fe20000011402 */
[----:B--2---:R-:W-:-:S04]  /*f250*/  IMAD R6, R10, UR4, RZ ;  /* 0x000000040a067c24 */ /* 0x004fc8000f8e02ff */
[C---:B---3--:R-:W-:Y:S02]  /*f260*/  IMAD R6, R7.reuse, UR5, R6 ;  /* 0x0000000507067c24 */ /* 0x048fe4000f8e0206 */
[----:B------:R-:W-:Y:S01]  /*f270*/  IMAD.WIDE.U32 R2, R7, UR4, R2 ;  /* 0x0000000407027c25 */ /* 0x000fe2000f8e0002 */
[----:B------:R-:W-:-:S03]  /*f280*/  ULDC.64 UR4, c[0x0][0x418] ;  /* 0x0001060000047ab9 */ /* 0x000fc60000000a00 */
[----:B------:R-:W-:Y:S01]  /*f290*/  IMAD.IADD R3, R6, 0x1, R3 ;  /* 0x0000000106037824 */ /* 0x000fe200078e0203 */
[----:B------:R-:W-:-:S04]  /*f2a0*/  LEA R6, P0, R2, UR4, 0x2 ;  /* 0x0000000402067c11 */ /* 0x000fc8000f8010ff */
[----:B------:R-:W-:-:S05]  /*f2b0*/  LEA.HI.X R7, R2, UR5, R3, 0x2, P0 ;  /* 0x0000000502077c11 */ /* 0x000fca00080f1403 */
[----:B------:R0:W5:Y:S04]  /*f2c0*/  LDG.E R6, desc[UR6][R6.64] ;  /* 0x0000000606067981 */ /* 0x000168000c1e1900 */
.L_x_74:
[----:B------:R-:W-:Y:S01]  /*f2d0*/  LEA R3, R4, UR36, 0x3 ;  /* 0x0000002404037c11 */ /* 0x000fe2000f8e18ff */
[----:B------:R-:W-:Y:S01]  /*f2e0*/  BSSY B2, `(.L_x_75) ;  /* 0x0000004000027945 */ /* 0x000fe20003800000 */
[----:B------:R-:W-:-:S04]  /*f2f0*/  SHF.L.U32 R2, R5, 0x1f, RZ ;  /* 0x0000001f05027819 */ /* 0x000fc800000006ff */
[----:B------:R-:W1:Y:S02]  /*f300*/  SYNCS.PHASECHK.TRANS64.TRYWAIT P0, [R3+URZ+0x34840], R2 ;  /* 0x03484002030075a7 */ /* 0x000e64000800017f */
[----:B-1----:R-:W-:Y:S05]  /*f310*/  @!P0 BRA `(.L_x_76) ;  /* 0x0000002400e88947 */ /* 0x002fea0003800000 */
.L_x_152:
[----:B------:R-:W-:Y:S05]  /*f320*/  BSYNC B2 ;  /* 0x0000000000027941 */ /* 0x000fea0003800000 */
.L_x_75:
[----:B0-----:R-:W0:Y:S01]  /*f330*/  S2R R7, SR_TID.X ;  /* 0x0000000000077919 */ /* 0x001e220000002100 */
[----:B------:R-:W-:Y:S01]  /*f340*/  BSSY B2, `(.L_x_77) ;  /* 0x000000b000027945 */ /* 0x000fe20003800000 */
[----:B0-----:R-:W-:-:S04]  /*f350*/  LOP3.LUT R7, R7, 0x7f, RZ, 0xc0, !PT ;  /* 0x0000007f07077812 */ /* 0x001fc800078ec0ff */
[----:B------:R-:W-:-:S13]  /*f360*/  ISETP.NE.AND P1, PT, R7, RZ, PT ;  /* 0x000000ff0700720c */ /* 0x000fda0003f25270 */
[----:B------:R-:W-:Y:S05]  /*f370*/  @P1 BRA `(.L_x_78) ;  /* 0x00000000001c1947 */ /* 0x000fea0003800000 */
[----:B------:R-:W0:Y:S01]  /*f380*/  S2R R7, SR_TID.X ;  /* 0x0000000000077919 */ /* 0x000e220000002100 */
[----:B-1----:R-:W-:-:S04]  /*f390*/  IMAD.MOV.U32 R2, RZ, RZ, 0xb000 ;  /* 0x0000b000ff027424 */ /* 0x002fc800078e00ff */
[----:B------:R2:W-:Y:S01]  /*f3a0*/  SYNCS.ARRIVE.TRANS64 RZ, [R3+URZ+0x34830], R2 ;  /* 0x0348300203ff79a7 */ /* 0x0005e2000800003f */
[----:B0-----:R-:W-:-:S04]  /*f3b0*/  LOP3.LUT R7, R7, 0x1f, RZ, 0xc0, !PT ;  /* 0x0000001f07077812 */ /* 0x001fc800078ec0ff */
[----:B------:R-:W-:-:S13]  /*f3c0*/  ISETP.NE.AND P0, PT, R7, RZ, PT ;  /* 0x000000ff0700720c */ /* 0x000fda0003f05270 */
[----:B--2---:R-:W-:Y:S05]  /*f3d0*/  @!P0 BRA `(.L_x_78) ;  /* 0x0000000000048947 */ /* 0x004fea0003800000 */
[----:B------:R-:W-:Y:S01]  /*f3e0*/  BPT.TRAP 0x1 ;  /* 0x000000040000795c */ /* 0x000fe20000300000 */
.L_x_78:
[----:B------:R-:W-:Y:S05]  /*f3f0*/  BSYNC B2 ;  /* 0x0000000000027941 */ /* 0x000fea0003800000 */
.L_x_77:
        /* <DEDUP_REMOVED lines=8> */
[----:B------:R-:W-:Y:S01]  /*f480*/  VIADD R10, R2, 0x1e400 ;  /* 0x0001e400020a7836 */ /* 0x000fe20000000000 */
[----:B------:R-:W-:Y:S01]  /*f490*/  UMOV UR6, 0x0 ;  /* 0x0000000000067882 */ /* 0x000fe20000000000 */
[----:B------:R-:W-:-:S10]  /*f4a0*/  UMOV UR7, 0x14f00000 ;  /* 0x14f0000000077882 */ /* 0x000fd40000000000 */
.L_x_79:
        /* <DEDUP_REMOVED lines=16> */
.L_x_80:
        /* <DEDUP_REMOVED lines=16> */
.L_x_153:
[----:B------:R-:W-:Y:S05]  /*f6b0*/  BSYNC B2 ;  /* 0x0000000000027941 */ /* 0x000fea0003800000 */
.L_x_81:
[----:B------:R-:W-:Y:S01]  /*f6c0*/  BSSY B2, `(.L_x_83) ;  /* 0x000000b000027945 */ /* 0x000fe20003800000 */
[----:B------:R-:W-:Y:S02]  /*f6d0*/  IMAD.MOV.U32 R12, RZ, RZ, 0x0 ;  /* 0x00000000ff0c7424 */ /* 0x000fe400078e00ff */
[----:B------:R-:W-:Y:S01]  /*f6e0*/  IMAD.MOV.U32 R13, RZ, RZ, 0x14f00000 ;  /* 0x14f00000ff0d7424 */ /* 0x000fe200078e00ff */
[----:B------:R-:W-:Y:S06]  /*f6f0*/  @P1 BRA `(.L_x_84) ;  /* 0x00000000001c1947 */ /* 0x000fec0003800000 */
[----:B------:R-:W1:Y:S01]  /*f700*/  S2R R7, SR_TID.X ;  /* 0x0000000000077919 */ /* 0x000e620000002100 */
[----:B0-----:R-:W-:-:S04]  /*f710*/  IMAD.MOV.U32 R3, RZ, RZ, 0xb000 ;  /* 0x0000b000ff037424 */ /* 0x001fc800078e00ff */
[----:B------:R2:W-:Y:S01]  /*f720*/  SYNCS.ARRIVE.TRANS64 RZ, [R2+URZ+0x50], R3 ;  /* 0x0000500302ff79a7 */ /* 0x0005e2000800003f */
[----:B-1----:R-:W-:-:S04]  /*f730*/  LOP3.LUT R7, R7, 0x1f, RZ, 0xc0, !PT ;  /* 0x0000001f07077812 */ /* 0x002fc800078ec0ff */
[----:B------:R-:W-:-:S13]  /*f740*/  ISETP.NE.AND P0, PT, R7, RZ, PT ;  /* 0x000000ff0700720c */ /* 0x000fda0003f05270 */
[----:B--2---:R-:W-:Y:S05]  /*f750*/  @!P0 BRA `(.L_x_84) ;  /* 0x0000000000048947 */ /* 0x004fea0003800000 */
[----:B------:R-:W-:Y:S01]  /*f760*/  BPT.TRAP 0x1 ;  /* 0x000000040000795c */ /* 0x000fe20000300000 */
.L_x_84:
[----:B------:R-:W-:Y:S05]  /*f770*/  BSYNC B2 ;  /* 0x0000000000027941 */ /* 0x000fea0003800000 */
.L_x_83:
[----:B0-----:R-:W2:Y:S01]  /*f780*/  LDL.LU R3, [R1+0x8] ;  /* 0x0000080001037983 */ /* 0x001ea20000300800 */
[----:B------:R-:W-:Y:S01]  /*f790*/  R2UR UR10, R14 ;  /* 0x000000000e0a72ca */ /* 0x000fe200000e0000 */
[----:B------:R-:W-:Y:S01]  /*f7a0*/  IMAD R18, R18, 0xb000, R11 ;  /* 0x0000b00012127824 */ /* 0x000fe200078e020b */
[----:B------:R-:W-:Y:S01]  /*f7b0*/  R2UR UR6, R12 ;  /* 0x000000000c0672ca */ /* 0x000fe200000e0000 */
[----:B------:R-:W-:Y:S01]  /*f7c0*/  UIADD3 UR4, UP0, UR38, 0x470, URZ ;  /* 0x0000047026047890 */ /* 0x000fe2000ff1e03f */
[----:B------:R-:W-:Y:S01]  /*f7d0*/  R2UR UR7, R13 ;  /* 0x000000000d0772ca */ /* 0x000fe200000e0000 */
[----:B------:R-:W-:Y:S01]  /*f7e0*/  VIADD R2, R2, 0x50 ;  /* 0x0000005002027836 */ /* 0x000fe20000000000 */
[----:B------:R-:W-:Y:S01]  /*f7f0*/  PLOP3.LUT P0, PT, PT, PT, PT, 0x80, 0x0 ;  /* 0x000000000000781c */ /* 0x000fe20003f0f070 */
[----:B------:R-:W-:Y:S01]  /*f800*/  VIADD R7, R18, 0x400 ;  /* 0x0000040012077836 */ /* 0x000fe20000000000 */
[----:B------:R-:W-:Y:S01]  /*f810*/  UIADD3.X UR5, URZ, UR39, URZ, UP0, !UPT ;  /* 0x000000273f057290 */ /* 0x000fe200087fe43f */
[----:B--2---:R-:W-:-:S11]  /*f820*/  IMAD R3, R3, 0xb0, RZ ;  /* 0x000000b003037824 */ /* 0x004fd600078e02ff */
.L_x_85:
        /* <DEDUP_REMOVED lines=15> */
.L_x_86:
        /* <DEDUP_REMOVED lines=12> */
.L_x_73:
[----:B------:R-:W-:Y:S05]  /*f9e0*/  BSYNC B1 ;  /* 0x0000000000017941 */ /* 0x000fea0003800000 */
.L_x_72:
[----:B------:R-:W-:Y:S01]  /*f9f0*/  VIADD R18, R4, 0x1 ;  /* 0x0000000104127836 */ /* 0x000fe20000000000 */
[----:B------:R-:W-:Y:S01]  /*fa00*/  LOP3.LUT P1, RZ, R19, 0x2, RZ, 0xc0, !PT ;  /* 0x0000000213ff7812 */ /* 0x000fe2000782c0ff */
[----:B------:R-:W-:Y:S03]  /*fa10*/  BSSY B1, `(.L_x_87) ;  /* 0x0000090000017945 */ /* 0x000fe60003800000 */
[----:B------:R-:W-:-:S04]  /*fa20*/  ISETP.NE.AND P0, PT, R18, 0x2, PT ;  /* 0x000000021200780c */ /* 0x000fc80003f05270 */
[----:B------:R-:W-:Y:S02]  /*fa30*/  SEL R2, RZ, 0x1, P0 ;  /* 0x00000001ff027807 */ /* 0x000fe40000000000 */
[----:B------:R-:W-:Y:S02]  /*fa40*/  SEL R18, R18, RZ, P0 ;  /* 0x000000ff12127207 */ /* 0x000fe40000000000 */
[----:B------:R-:W-:-:S05]  /*fa50*/  LOP3.LUT R10, R5, R2, RZ, 0x3c, !PT ;  /* 0x00000002050a7212 */ /* 0x000fca00078e3cff */
[----:B------:R1:W-:Y:S01]  /*fa60*/  STL [R1+0x4], R10 ;  /* 0x0000040a01007387 */ /* 0x0003e20000100800 */
[----:B------:R-:W-:Y:S05]  /*fa70*/  @!P1 BRA `(.L_x_88) ;  /* 0x0000000800249947 */ /* 0x000fea0003800000 */
[----:B------:R-:W-:Y:S01]  /*fa80*/  LOP3.LUT P1, RZ, R19, 0x1, RZ, 0xc0, !PT ;  /* 0x0000000113ff7812 */ /* 0x000fe2000782c0ff */
[----:B0-----:R-:W-:-:S12]  /*fa90*/  VIADD R8, R0, 0xffffffff ;  /* 0xffffffff00087836 */ /* 0x001fd80000000000 */
        /* <DEDUP_REMOVED lines=22> */
.L_x_89:
[----:B------:R-:W-:Y:S01]  /*fc00*/  LEA R2, R18, UR36, 0x3 ;  /* 0x0000002412027c11 */ /* 0x000fe2000f8e18ff */
[----:B------:R-:W-:Y:S01]  /*fc10*/  BSSY B2, `(.L_x_90) ;  /* 0x0000004000027945 */ /* 0x000fe20003800000 */
[----:B------:R-:W-:-:S04]  /*fc20*/  SHF.L.U32 R3, R10, 0x1f, RZ ;  /* 0x0000001f0a037819 */ /* 0x000fc800000006ff */
[----:B------:R-:W2:Y:S02]  /*fc30*/  SYNCS.PHASECHK.TRANS64.TRYWAIT P0, [R2+URZ+0x34840], R3 ;  /* 0x03484003020075a7 */ /* 0x000ea4000800017f */
[----:B--2---:R-:W-:Y:S05]  /*fc40*/  @!P0 BRA `(.L_x_91) ;  /* 0x0000001c00c48947 */ /* 0x004fea0003800000 */
.L_x_154:
[----:B------:R-:W-:Y:S05]  /*fc50*/  BSYNC B2 ;  /* 0x0000000000027941 */ /* 0x000fea0003800000 */
.L_x_90:
[----:B0-----:R-:W0:Y:S01]  /*fc60*/  S2R R7, SR_TID.X ;  /* 0x0000000000077919 */ /* 0x001e220000002100 */
[----:B------:R-:W-:Y:S01]  /*fc70*/  BSSY B2, `(.L_x_92) ;  /* 0x000000b000027945 */ /* 0x000fe20003800000 */
[----:B0-----:R-:W-:-:S04]  /*fc80*/  LOP3.LUT R7, R7, 0x7f, RZ, 0xc0, !PT ;  /* 0x0000007f07077812 */ /* 0x001fc800078ec0ff */
[----:B------:R-:W-:-:S13]  /*fc90*/  ISETP.NE.AND P1, PT, R7, RZ, PT ;  /* 0x000000ff0700720c */ /* 0x000fda0003f25270 */
[----:B------:R-:W-:Y:S05]  /*fca0*/  @P1 BRA `(.L_x_93) ;  /* 0x00000000001c1947 */ /* 0x000fea0003800000 */
[----:B------:R-:W0:Y:S01]  /*fcb0*/  S2R R7, SR_TID.X ;  /* 0x0000000000077919 */ /* 0x000e220000002100 */
[----:B--2---:R-:W-:-:S04]  /*fcc0*/  IMAD.MOV.U32 R3, RZ, RZ, 0xb000 ;  /* 0x0000b000ff037424 */ /* 0x004fc800078e00ff */
[----:B------:R3:W-:Y:S01]  /*fcd0*/  SYNCS.ARRIVE.TRANS64 RZ, [R2+URZ+0x34830], R3 ;  /* 0x0348300302ff79a7 */ /* 0x0007e2000800003f */
[----:B0-----:R-:W-:-:S04]  /*fce0*/  LOP3.LUT R7, R7, 0x1f, RZ, 0xc0, !PT ;  /* 0x0000001f07077812 */ /* 0x001fc800078ec0ff */
[----:B------:R-:W-:-:S13]  /*fcf0*/  ISETP.NE.AND P0, PT, R7, RZ, PT ;  /* 0x000000ff0700720c */ /* 0x000fda0003f05270 */
[----:B---3--:R-:W-:Y:S05]  /*fd00*/  @!P0 BRA `(.L_x_93) ;  /* 0x0000000000048947 */ /* 0x008fea0003800000 */
[----:B------:R-:W-:Y:S01]  /*fd10*/  BPT.TRAP 0x1 ;  /* 0x000000040000795c */ /* 0x000fe20000300000 */
.L_x_93:
[----:B------:R-:W-:Y:S05]  /*fd20*/  BSYNC B2 ;  /* 0x0000000000027941 */ /* 0x000fea0003800000 */
.L_x_92:
[----:B------:R-:W-:Y:S01]  /*fd30*/  IMAD.MOV.U32 R14, RZ, RZ, RZ ;  /* 0x000000ffff0e7224 */ /* 0x000fe200078e00ff */
[----:B------:R-:W-:Y:S01]  /*fd40*/  UIADD3 UR4, UP0, UR38, 0x370, URZ ;  /* 0x0000037026047890 */ /* 0x000fe2000ff1e03f */
[C---:B--2---:R-:W-:Y:S01]  /*fd50*/  IMAD R3, R18.reuse, 0x8, R9 ;  /* 0x0000000812037824 */ /* 0x044fe200078e0209 */
[----:B------:R-:W-:Y:S01]  /*fd60*/  PLOP3.LUT P0, PT, PT, PT, PT, 0x80, 0x0 ;  /* 0x000000000000781c */ /* 0x000fe20003f0f070 */
[----:B------:R-:W-:Y:S01]  /*fd70*/  IMAD R2, R18, 0xb000, R11 ;  /* 0x0000b00012027824 */ /* 0x000fe200078e020b */
[----:B------:R-:W-:Y:S01]  /*fd80*/  R2UR UR10, R14 ;  /* 0x000000000e0a72ca */ /* 0x000fe200000e0000 */
[----:B------:R-:W-:Y:S01]  /*fd90*/  VIADD R3, R3, 0x30 ;  /* 0x0000003003037836 */ /* 0x000fe20000000000 */
[----:B------:R-:W-:Y:S01]  /*fda0*/  UIADD3.X UR5, URZ, UR39, URZ, UP0, !UPT ;  /* 0x000000273f057290 */ /* 0x000fe200087fe43f */
[----:B------:R-:W-:Y:S01]  /*fdb0*/  IMAD R7, R8, 0xb0, RZ ;  /* 0x000000b008077824 */ /* 0x000fe200078e02ff */
[----:B------:R-:W-:Y:S01]  /*fdc0*/  UMOV UR6, 0x0 ;  /* 0x0000000000067882 */ /* 0x000fe20000000000 */
[----:B-1----:R-:W-:Y:S01]  /*fdd0*/  VIADD R10, R2, 0x1e400 ;  /* 0x0001e400020a7836 */ /* 0x002fe20000000000 */
[----:B------:R-:W-:-:S09]  /*fde0*/  UMOV UR7, 0x14f00000 ;  /* 0x14f0000000077882 */ /* 0x000fd20000000000 */
.L_x_94:
        /* <DEDUP_REMOVED lines=16> */
.L_x_95:
        /* <DEDUP_REMOVED lines=10> */
[----:B------:R-:W-:Y:S01]  /*ff90*/  SHF.L.U32 R5, R5, 0x1f, RZ ;  /* 0x0000001f05057819 */ /* 0x000fe200000006ff */
[----:B------:R-:W-:Y:S01]  /*ffa0*/  IMAD R2, R4, 0x8, R9 ;  /* 0x0000000804027824 */ /* 0x000fe200078e0209 */
[----:B------:R-:W-:Y:S03]  /*ffb0*/  BSSY B2, `(.L_x_96) ;  /* 0x0000003000027945 */ /* 0x000fe60003800000 */
[----:B------:R-:W0:Y:S02]  /*ffc0*/  SYNCS.PHASECHK.TRANS64.TRYWAIT P0, [R2+URZ+0x60], R5 ;  /* 0x00006005020075a7 */ /* 0x000e24000800017f */
[----:B0-----:R-:W-:Y:S05]  /*ffd0*/  @!P0 BRA `(.L_x_97) ;  /* 0x0000001800f48947 */ /* 0x001fea0003800000 */
.L_x_155:
[----:B------:R-:W-:Y:S05]  /*ffe0*/  BSYNC B2 ;  /* 0x0000000000027941 */ /* 0x000fea0003800000 */
.L_x_96:
[----:B------:R-:W-:Y:S01]  /*fff0*/  BSSY B2, `(.L_x_98) ;  /* 0x000000b000027945 */ /* 0x000fe20003800000 */
[----:B------:R-:W-:Y:S02]  /*10000*/  IMAD.MOV.U32 R12, RZ, RZ, 0x0 ;  /* 0x00000000ff0c7424 */ /* 0x000fe400078e00ff */
[----:B------:R-:W-:Y:S01]  /*10010*/  IMAD.MOV.U32 R13, RZ, RZ, 0x14f00000 ;  /* 0x14f00000ff0d7424 */ /* 0x000fe200078e00ff */
[----:B------:R-:W-:Y:S06]  /*10020*/  @P1 BRA `(.L_x_99) ;  /* 0x00000000001c1947 */ /* 0x000fec0003800000 */
[----:B------:R-:W1:Y:S01]  /*10030*/  S2R R7, SR_TID.X ;  /* 0x0000000000077919 */ /* 0x000e620000002100 */
[----:B------:R-:W-:-:S04]  /*10040*/  IMAD.MOV.U32 R3, RZ, RZ, 0xb000 ;  /* 0x0000b000ff037424 */ /* 0x000fc800078e00ff */
[----:B------:R2:W-:Y:S01]  /*10050*/  SYNCS.ARRIVE.TRANS64 RZ, [R2+URZ+0x50], R3 ;  /* 0x0000500302ff79a7 */ /* 0x0005e2000800003f */
[----:B-1----:R-:W-:-:S04]  /*10060*/  LOP3.LUT R7, R7, 0x1f, RZ, 0xc0, !PT ;  /* 0x0000001f07077812 */ /* 0x002fc800078ec0ff */
[----:B------:R-:W-:-:S13]  /*10070*/  ISETP.NE.AND P0, PT, R7, RZ, PT ;  /* 0x000000ff0700720c */ /* 0x000fda0003f05270 */
[----:B--2---:R-:W-:Y:S05]  /*10080*/  @!P0 BRA `(.L_x_99) ;  /* 0x0000000000048947 */ /* 0x004fea0003800000 */
[----:B------:R-:W-:Y:S01]  /*10090*/  BPT.TRAP 0x1 ;  /* 0x000000040000795c */ /* 0x000fe20000300000 */
.L_x_99:
[----:B------:R-:W-:Y:S05]  /*100a0*/  BSYNC B2 ;  /* 0x0000000000027941 */ /* 0x000fea0003800000 */
.L_x_98:
[----:B------:R-:W2:Y:S01]  /*100b0*/  LDL.LU R3, [R1+0x8] ;  /* 0x0000080001037983 */ /* 0x000ea20000300800 */
[----:B------:R-:W-:Y:S01]  /*100c0*/  R2UR UR10, R14 ;  /* 0x000000000e0a72ca */ /* 0x000fe200000e0000 */
[----:B------:R-:W-:Y:S01]  /*100d0*/  IMAD R4, R4, 0xb000, R11 ;  /* 0x0000b00004047824 */ /* 0x000fe200078e020b */
[----:B------:R-:W-:Y:S01]  /*100e0*/  R2UR UR6, R12 ;  /* 0x000000000c0672ca */ /* 0x000fe200000e0000 */
[----:B------:R-:W-:Y:S01]  /*100f0*/  UIADD3 UR4, UP0, UR38, 0x470, URZ ;  /* 0x0000047026047890 */ /* 0x000fe2000ff1e03f */
[----:B------:R-:W-:Y:S01]  /*10100*/  R2UR UR7, R13 ;  /* 0x000000000d0772ca */ /* 0x000fe200000e0000 */
[----:B0-----:R-:W-:Y:S01]  /*10110*/  VIADD R2, R2, 0x50 ;  /* 0x0000005002027836 */ /* 0x001fe20000000000 */
[----:B------:R-:W-:Y:S01]  /*10120*/  PLOP3.LUT P0, PT, PT, PT, PT, 0x80, 0x0 ;  /* 0x000000000000781c */ /* 0x000fe20003f0f070 */
[----:B------:R-:W-:Y:S01]  /*10130*/  VIADD R5, R4, 0x400 ;  /* 0x0000040004057836 */ /* 0x000fe20000000000 */
[----:B------:R-:W-:Y:S01]  /*10140*/  UIADD3.X UR5, URZ, UR39, URZ, UP0, !UPT ;  /* 0x000000273f057290 */ /* 0x000fe200087fe43f */
[----:B--2---:R-:W-:-:S11]  /*10150*/  IMAD R3, R3, 0xb0, RZ ;  /* 0x000000b003037824 */ /* 0x004fd600078e02ff */
.L_x_100:
        /* <DEDUP_REMOVED lines=15> */
.L_x_101:
        /* <DEDUP_REMOVED lines=12> */
.L_x_88:
[----:B------:R-:W-:Y:S05]  /*10310*/  BSYNC B1 ;  /* 0x0000000000017941 */ /* 0x000fea0003800000 */
.L_x_87:
[C---:B------:R-:W-:Y:S01]  /*10320*/  ISETP.GT.AND P0, PT, R0.reuse, 0x1, PT ;  /* 0x000000010000780c */ /* 0x040fe20003f04270 */
[----:B------:R-:W-:-:S12]  /*10330*/  VIADD R0, R0, 0xfffffffe ;  /* 0xfffffffe00007836 */ /* 0x000fd80000000000 */
[----:B------:R-:W-:Y:S05]  /*10340*/  @P0 BRA `(.L_x_102) ;  /* 0xffffffec005c0947 */ /* 0x000fea000383ffff */
.L_x_71:
[----:B------:R-:W-:Y:S05]  /*10350*/  BSYNC B0 ;  /* 0x0000000000007941 */ /* 0x000fea0003800000 */
.L_x_54:
[----:B------:R-:W-:Y:S01]  /*10360*/  LOP3.LUT P0, RZ, R19, 0x2, RZ, 0xc0, !PT ;  /* 0x0000000213ff7812 */ /* 0x000fe2000780c0ff */
[----:B------:R-:W-:-:S12]  /*10370*/  BSSY B0, `(.L_x_103) ;  /* 0x000003a000007945 */ /* 0x000fd80003800000 */
[----:B------:R-:W-:Y:S05]  /*10380*/  @!P0 BRA `(.L_x_104) ;  /* 0x0000000000e08947 */ /* 0x000fea0003800000 */
[----:B------:R-:W3:Y:S01]  /*10390*/  LDL R3, [R1+0x4] ;  /* 0x0000040001037983 */ /* 0x000ee20000100800 */
[----:B0-----:R-:W-:Y:S01]  /*103a0*/  LEA R0, R18, UR36, 0x3 ;  /* 0x0000002412007c11 */ /* 0x001fe2000f8e18ff */
[----:B------:R-:W-:Y:S01]  /*103b0*/  BSSY B1, `(.L_x_105) ;  /* 0x0000007000017945 */ /* 0x000fe20003800000 */
[----:B------:R-:W0:Y:S02]  /*103c0*/  S2R R2, SR_TID.X ;  /* 0x0000000000027919 */ /* 0x000e240000002100 */
[----:B0-----:R-:W-:-:S04]  /*103d0*/  LOP3.LUT R2, R2, 0x7f, RZ, 0xc0, !PT ;  /* 0x0000007f02027812 */ /* 0x001fc800078ec0ff */
[----:B------:R-:W-:Y:S02]  /*103e0*/  ISETP.NE.AND P1, PT, R2, RZ, PT ;  /* 0x000000ff0200720c */ /* 0x000fe40003f25270 */
[----:B---3--:R-:W-:-:S04]  /*103f0*/  SHF.L.U32 R3, R3, 0x1f, RZ ;  /* 0x0000001f03037819 */ /* 0x008fc800000006ff */
[----:B------:R-:W0:Y:S02]  /*10400*/  SYNCS.PHASECHK.TRANS64.TRYWAIT P0, [R0+URZ+0x34860], R3 ;  /* 0x03486003000075a7 */ /* 0x000e24000800017f */
[----:B0-----:R-:W-:Y:S05]  /*10410*/  @!P0 BRA `(.L_x_106) ;  /* 0x0000001400f88947 */ /* 0x001fea0003800000 */
.L_x_156:
[----:B------:R-:W-:Y:S05]  /*10420*/  BSYNC B1 ;  /* 0x0000000000017941 */ /* 0x000fea0003800000 */
.L_x_105:
[----:B------:R-:W-:Y:S04]  /*10430*/  BSSY B1, `(.L_x_107) ;  /* 0x0000009000017945 */ /* 0x000fe80003800000 */
[----:B------:R-:W-:Y:S05]  /*10440*/  @P1 BRA `(.L_x_108) ;  /* 0x00000000001c1947 */ /* 0x000fea0003800000 */
[----:B------:R-:W3:Y:S01]  /*10450*/  S2R R2, SR_TID.X ;  /* 0x0000000000027919 */ /* 0x000ee20000002100 */
[----:B0-----:R-:W-:-:S04]  /*10460*/  IMAD.MOV.U32 R3, RZ, RZ, 0xb000 ;  /* 0x0000b000ff037424 */ /* 0x001fc800078e00ff */
[----:B------:R4:W-:Y:S01]  /*10470*/  SYNCS.ARRIVE.TRANS64 RZ, [R0+URZ+0x34850], R3 ;  /* 0x0348500300ff79a7 */ /* 0x0009e2000800003f */
[----:B---3--:R-:W-:-:S04]  /*10480*/  LOP3.LUT R2, R2, 0x1f, RZ, 0xc0, !PT ;  /* 0x0000001f02027812 */ /* 0x008fc800078ec0ff */
[----:B------:R-:W-:-:S13]  /*10490*/  ISETP.NE.AND P0, PT, R2, RZ, PT ;  /* 0x000000ff0200720c */ /* 0x000fda0003f05270 */
[----:B----4-:R-:W-:Y:S05]  /*104a0*/  @!P0 BRA `(.L_x_108) ;  /* 0x0000000000048947 */ /* 0x010fea0003800000 */
[----:B------:R-:W-:Y:S01]  /*104b0*/  BPT.TRAP 0x1 ;  /* 0x000000040000795c */ /* 0x000fe20000300000 */
.L_x_108:
[----:B------:R-:W-:Y:S05]  /*104c0*/  BSYNC B1 ;  /* 0x0000000000017941 */ /* 0x000fea0003800000 */
.L_x_107:
[----:B------:R-:W3:Y:S01]  /*104d0*/  LDL R2, [R1+0x8] ;  /* 0x0000080001027983 */ /* 0x000ee20000100800 */
[----:B------:R-:W-:Y:S01]  /*104e0*/  IMAD R11, R18, 0xb000, R11 ;  /* 0x0000b000120b7824 */ /* 0x000fe200078e020b */
[----:B------:R-:W-:Y:S01]  /*104f0*/  UIADD3 UR4, UP0, UR38, 0x470, URZ ;  /* 0x0000047026047890 */ /* 0x000fe2000ff1e03f */
[----:B------:R-:W-:Y:S01]  /*10500*/  PLOP3.LUT P0, PT, PT, PT, PT, 0x80, 0x0 ;  /* 0x000000000000781c */ /* 0x000fe20003f0f070 */
[----:B0-----:R-:W-:Y:S01]  /*10510*/  VIADD R0, R0, 0x34850 ;  /* 0x0003485000007836 */ /* 0x001fe20000000000 */
[----:B------:R-:W-:Y:S01]  /*10520*/  UMOV UR6, 0x0 ;  /* 0x0000000000067882 */ /* 0x000fe20000000000 */
[----:B------:R-:W-:Y:S01]  /*10530*/  VIADD R3, R11, 0x400 ;  /* 0x000004000b037836 */ /* 0x000fe20000000000 */
[----:B------:R-:W-:Y:S01]  /*10540*/  UIADD3.X UR5, URZ, UR39, URZ, UP0, !UPT ;  /* 0x000000273f057290 */ /* 0x000fe200087fe43f */
[----:B------:R-:W-:Y:S01]  /*10550*/  UMOV UR7, 0x14f00000 ;  /* 0x14f0000000077882 */ /* 0x000fe20000000000 */
[----:B------:R-:W-:Y:S01]  /*10560*/  UMOV UR10, URZ ;  /* 0x0000003f000a7c82 */ /* 0x000fe20008000000 */
[----:B---3--:R-:W-:-:S09]  /*10570*/  IMAD R2, R2, 0xb0, RZ ;  /* 0x000000b002027824 */ /* 0x008fd200078e02ff */
.L_x_109:
        /* <DEDUP_REMOVED lines=10> */
[----:B------:R-:W-:Y:S01]  /*10620*/  PLOP3.LUT P0, PT, PT, PT, PT, 0x80, 0x0 ;  /* 0x000000000000781c */ /* 0x000fe20003f0f070 */
[----:B------:R-:W-:Y:S01]  /*10630*/  VIADD R11, R11, 0x5c00 ;  /* 0x00005c000b0b7836 */ /* 0x000fe20000000000 */
[----:B------:R-:W-:Y:S01]  /*10640*/  UMOV UR6, 0x0 ;  /* 0x0000000000067882 */ /* 0x000fe20000000000 */
[----:B------:R-:W-:Y:S01]  /*10650*/  UMOV UR7, 0x14f00000 ;  /* 0x14f0000000077882 */ /* 0x000fe20000000000 */
[----:B------:R-:W-:-:S09]  /*10660*/  UMOV UR10, 0x40 ;  /* 0x00000040000a7882 */ /* 0x000fd20000000000 */
.L_x_110:
        /* <DEDUP_REMOVED lines=9> */
[----:B---3--:R-:W-:Y:S05]  /*10700*/  @P0 BRA.U.ANY `(.L_x_110) ;  /* 0xfffffffd00d80947 */ /* 0x008fea000393ffff */
.L_x_104:
[----:B------:R-:W-:Y:S05]  /*10710*/  BSYNC B0 ;  /* 0x0000000000007941 */ /* 0x000fea0003800000 */
.L_x_103:
[----:B--2---:R-:W2:Y:S01]  /*10720*/  LDL.LU R5, [R1+0x24] ;  /* 0x0000240001057983 */ /* 0x004ea20000300800 */
[----:B------:R-:W-:Y:S01]  /*10730*/  VIADD R18, R18, 0x1 ;  /* 0x0000000112127836 */ /* 0x000fe20000000000 */
[----:B------:R-:W-:Y:S02]  /*10740*/  ULDC UR4, c[0x0][0xc34] ;  /* 0x00030d0000047ab9 */ /* 0x000fe40000000800 */
[----:B------:R-:W3:Y:S04]  /*10750*/  LDL.LU R4, [R1+0x4] ;  /* 0x0000040001047983 */ /* 0x000ee80000300800 */
[----:B------:R-:W4:Y:S01]  /*10760*/  LDL.LU R3, [R1+0x2c] ;  /* 0x00002c0001037983 */ /* 0x000f220000300800 */
[----:B------:R-:W-:-:S04]  /*10770*/  ISETP.NE.AND P0, PT, R18, 0x2, PT ;  /* 0x000000021200780c */ /* 0x000fc80003f05270 */
[----:B0-----:R-:W-:Y:S02]  /*10780*/  SEL R0, RZ, 0x1, P0 ;  /* 0x00000001ff007807 */ /* 0x001fe40000000000 */
[----:B------:R-:W-:Y:S01]  /*10790*/  SEL R18, R18, RZ, P0 ;  /* 0x000000ff12127207 */ /* 0x000fe20000000000 */
[----:B--2---:R-:W-:Y:S01]  /*107a0*/  VIADD R5, R5, UR37 ;  /* 0x0000002505057c36 */ /* 0x004fe20008000000 */
[----:B---3--:R-:W-:-:S04]  /*107b0*/  LOP3.LUT R4, R4, R0, RZ, 0x3c, !PT ;  /* 0x0000000004047212 */ /* 0x008fc800078e3cff */
[----:B------:R0:W-:Y:S01]  /*107c0*/  STL [R1+0x24], R5 ;  /* 0x0000240501007387 */ /* 0x0001e20000100800 */
[----:B------:R-:W-:Y:S01]  /*107d0*/  ISETP.GE.AND P1, PT, R5, UR4, PT ;  /* 0x0000000405007c0c */ /* 0x000fe2000bf26270 */
[----:B----4-:R-:W-:-:S05]  /*107e0*/  VIADD R3, R3, 0x1 ;  /* 0x0000000103037836 */ /* 0x010fca0000000000 */
[----:B------:R0:W-:Y:S04]  /*107f0*/  STL [R1+0x2c], R3 ;  /* 0x00002c0301007387 */ /* 0x0001e80000100800 */
[----:B------:R0:W-:Y:S03]  /*10800*/  STL [R1+0x4], R4 ;  /* 0x0000040401007387 */ /* 0x0001e60000100800 */
[----:B------:R-:W-:Y:S05]  /*10810*/  @!P1 BRA `(.L_x_111) ;  /* 0xffffffc400b09947 */ /* 0x000fea000383ffff */
[----:B------:R-:W-:-:S07]  /*10820*/  LOP3.LUT R2, R3, 0x1, RZ, 0xc, !PT ;  /* 0x0000000103027812 */ /* 0x000fce00078e0cff */
.L_x_38:
[----:B0-----:R-:W0:Y:S01]  /*10830*/  S2R R3, SR_CgaCtaId ;  /* 0x0000000000037919 */ /* 0x001e220000008800 */
[----:B------:R-:W-:Y:S01]  /*10840*/  MOV R0, 0x400 ;  /* 0x0000040000007802 */ /* 0x000fe20000000f00 */
[----:B------:R-:W-:Y:S03]  /*10850*/  BSSY B0, `(.L_x_112) ;  /* 0x0000005000007945 */ /* 0x000fe60003800000 */
[----:B0-----:R-:W-:Y:S02]  /*10860*/  LEA R0, R3, R0, 0x18 ;  /* 0x0000000003007211 */ /* 0x001fe400078ec0ff */
[----:B------:R-:W-:-:S04]  /*10870*/  SHF.L.U32 R3, R2, 0x1f, RZ ;  /* 0x0000001f02037819 */ /* 0x000fc800000006ff */
[----:B------:R-:W0:Y:S02]  /*10880*/  SYNCS.PHASECHK.TRANS64.TRYWAIT P0, [R0+URZ+0x34820], R3 ;  /* 0x03482003000075a7 */ /* 0x000e24000800017f */
[----:B0-----:R-:W-:Y:S05]  /*10890*/  @!P0 BRA `(.L_x_113) ;  /* 0x0000001000ec8947 */ /* 0x001fea0003800000 */
.L_x_157:
[----:B------:R-:W-:Y:S05]  /*108a0*/  BSYNC B0 ;  /* 0x0000000000007941 */ /* 0x000fea0003800000 */
.L_x_112:
[----:B------:R-:W-:-:S03]  /*108b0*/  UMOV UR4, 0xffffffff ;  /* 0xffffffff00047882 */ /* 0x000fc60000000000 */
[----:B------:R-:W-:Y:S05]  /*108c0*/  BRA.DIV UR4, `(.L_x_114) ;  /* 0x0000001204f47947 */ /* 0x000fea000b800000 */
[----:B------:R-:W2:Y:S02]  /*108d0*/  S2R R2, SR_TID.X ;  /* 0x0000000000027919 */ /* 0x000ea40000002100 */
[----:B--2---:R-:W-:-:S04]  /*108e0*/  SHF.R.U32.HI R2, RZ, 0x5, R2 ;  /* 0x00000005ff027819 */ /* 0x004fc80000011602 */
[----:B------:R-:W-:-:S05]  /*108f0*/  LOP3.LUT R2, R2, 0x3, RZ, 0xc0, !PT ;  /* 0x0000000302027812 */ /* 0x000fca00078ec0ff */
[----:B------:R2:W3:Y:S02]  /*10900*/  SHFL.IDX PT, R14, R2, RZ, 0x1f ;  /* 0x00001fff020e7589 */ /* 0x0004e400000e0000 */
.L_x_160:
[----:B---3--:R-:W-:Y:S01]  /*10910*/  ISETP.NE.AND P0, PT, R14, RZ, PT ;  /* 0x000000ff0e00720c */ /* 0x008fe20003f05270 */
[----:B------:R-:W-:-:S12]  /*10920*/  BSSY B0, `(.L_x_115) ;  /* 0x0000025000007945 */ /* 0x000fd80003800000 */
[----:B------:R-:W-:Y:S05]  /*10930*/  @P0 BRA `(.L_x_116) ;  /* 0x00000000008c0947 */ /* 0x000fea0003800000 */
[----:B------:R-:W-:-:S03]  /*10940*/  UMOV UR4, 0xffffffff ;  /* 0xffffffff00047882 */ /* 0x000fc60000000000 */
[----:B------:R-:W-:Y:S05]  /*10950*/  BRA.DIV UR4, `(.L_x_117) ;  /* 0x0000001604047947 */ /* 0x000fea000b800000 */
[----:B------:R-:W-:-:S13]  /*10960*/  ELECT P6, URZ, PT ;  /* 0x00000000003f782f */ /* 0x000fda00038c0000 */
.L_x_163:
[----:B------:R-:W-:Y:S05]  /*10970*/  @!P6 BRA `(.L_x_116) ;  /* 0x00000000007ce947 */ /* 0x000fea0003800000 */
[----:B--2---:R-:W2:Y:S02]  /*10980*/  LDL.LU R2, [R1+0x30] ;  /* 0x0000300001027983 */ /* 0x004ea40000300800 */
[----:B--2---:R-:W-:-:S04]  /*10990*/  LOP3.LUT R2, R2, 0x2, RZ, 0xfc, !PT ;  /* 0x0000000202027812 */ /* 0x004fc800078efcff */
[----:B------:R-:W-:-:S13]  /*109a0*/  ISETP.NE.AND P2, PT, R2, 0x3, PT ;  /* 0x000000030200780c */ /* 0x000fda0003f45270 */
[----:B------:R-:W-:Y:S05]  /*109b0*/  @!P2 BRA `(.L_x_118) ;  /* 0x000000000004a947 */ /* 0x000fea0003800000 */
[----:B------:R-:W-:Y:S01]  /*109c0*/  BPT.TRAP 0x1 ;  /* 0x000000040000795c */ /* 0x000fe20000300000 */
.L_x_118:
[----:B------:R-:W2:Y:S01]  /*109d0*/  LDL.LU R7, [R1+0x4] ;  /* 0x0000040001077983 */ /* 0x000ea20000300800 */
[----:B0-----:R-:W-:Y:S02]  /*109e0*/  VIADD R3, R0, 0x34840 ;  /* 0x0003484000037836 */ /* 0x001fe40000000000 */
[C---:B------:R-:W-:Y:S02]  /*109f0*/  VIADD R2, R18.reuse, 0x1 ;  /* 0x0000000112027836 */ /* 0x040fe40000000000 */
[----:B------:R-:W-:-:S03]  /*10a00*/  IMAD R6, R18, 0x8, R3 ;  /* 0x0000000812067824 */ /* 0x000fc600078e0203 */
[----:B------:R-:W-:-:S04]  /*10a10*/  ISETP.NE.AND P1, PT, R2, 0x2, PT ;  /* 0x000000020200780c */ /* 0x000fc80003f25270 */
[----:B------:R-:W-:Y:S02]  /*10a20*/  SEL R4, RZ, 0x1, P1 ;  /* 0x00000001ff047807 */ /* 0x000fe40000800000 */
[C---:B--2---:R-:W-:Y:S02]  /*10a30*/  SHF.L.U32 R5, R7.reuse, 0x1f, RZ ;  /* 0x0000001f07057819 */ /* 0x044fe400000006ff */
[----:B------:R-:W-:Y:S02]  /*10a40*/  LOP3.LUT R7, R7, R4, RZ, 0x3c, !PT ;  /* 0x0000000407077212 */ /* 0x000fe400078e3cff */
[----:B------:R-:W0:Y:S01]  /*10a50*/  SYNCS.PHASECHK.TRANS64.TRYWAIT P0, [R6+URZ], R5 ;  /* 0x00000005060075a7 */ /* 0x000e22000800017f */
[----:B------:R-:W-:Y:S02]  /*10a60*/  SEL R4, R2, RZ, P1 ;  /* 0x000000ff02047207 */ /* 0x000fe40000800000 */
[----:B------:R-:W-:-:S03]  /*10a70*/  SHF.L.U32 R2, R7, 0x1f, RZ ;  /* 0x0000001f07027819 */ /* 0x000fc600000006ff */
[----:B------:R-:W-:Y:S01]  /*10a80*/  IMAD R3, R4, 0x8, R3 ;  /* 0x0000000804037824 */ /* 0x000fe200078e0203 */
[----:B0-----:R-:W-:Y:S06]  /*10a90*/  @!P0 BRA `(.L_x_119) ;  /* 0x0000001000d48947 */ /* 0x001fec0003800000 */
.L_x_164:
[----:B------:R-:W2:Y:S02]  /*10aa0*/  SYNCS.PHASECHK.TRANS64.TRYWAIT P0, [R3+URZ], R2 ;  /* 0x00000002030075a7 */ /* 0x000ea4000800017f */
[----:B--2---:R-:W-:Y:S05]  /*10ab0*/  @!P0 BRA `(.L_x_120) ;  /* 0x0000001000e08947 */ /* 0x004fea0003800000 */
.L_x_165:
[----:B------:R-:W-:Y:S05]  /*10ac0*/  @!P2 BRA `(.L_x_121) ;  /* 0x000000000004a947 */ /* 0x000fea0003800000 */
[----:B------:R-:W-:Y:S01]  /*10ad0*/  BPT.TRAP 0x1 ;  /* 0x000000040000795c */ /* 0x000fe20000300000 */
.L_x_121:
[----:B--2---:R-:W-:-:S04]  /*10ae0*/  VIADD R3, R0, 0x34860 ;  /* 0x0003486000037836 */ /* 0x004fc80000000000 */
[----:B------:R-:W-:-:S04]  /*10af0*/  IMAD R18, R18, 0x8, R3 ;  /* 0x0000000812127824 */ /* 0x000fc800078e0203 */
[----:B------:R-:W2:Y:S02]  /*10b00*/  SYNCS.PHASECHK.TRANS64.TRYWAIT P0, [R18+URZ], R5 ;  /* 0x00000005120075a7 */ /* 0x000ea4000800017f */
[----:B--2---:R-:W-:Y:S05]  /*10b10*/  @!P0 BRA `(.L_x_122) ;  /* 0x0000001000dc8947 */ /* 0x004fea0003800000 */
.L_x_166:
[----:B------:R-:W-:-:S07]  /*10b20*/  IMAD R3, R4, 0x8, R3 ;  /* 0x0000000804037824 */ /* 0x000fce00078e0203 */
.L_x_123:
[----:B---3--:R3:W4:Y:S02]  /*10b30*/  SYNCS.PHASECHK.TRANS64.TRYWAIT P0, [R3+URZ], R2 ;  /* 0x00000002030075a7 */ /* 0x008724000800017f */
[----:B----4-:R-:W-:Y:S05]  /*10b40*/  @!P0 NANOSLEEP.SYNCS 0x989680 ;  /* 0x009896800000895d */ /* 0x010fea0003900000 */
[----:B------:R-:W4:Y:S02]  /*10b50*/  @!P0 SYNCS.PHASECHK.TRANS64 P0, [R3+URZ], R2 ;  /* 0x00000002030085a7 */ /* 0x000f24000800007f */
[----:B----4-:R-:W-:Y:S05]  /*10b60*/  @!P0 BRA `(.L_x_123) ;  /* 0xfffffffc00f08947 */ /* 0x010fea000383ffff */
.L_x_116:
[----:B------:R-:W-:Y:S05]  /*10b70*/  BSYNC B0 ;  /* 0x0000000000007941 */ /* 0x000fea0003800000 */
.L_x_115:
[----:B------:R-:W-:Y:S05]  /*10b80*/  EXIT ;  /* 0x000000000000794d */ /* 0x000fea0003800000 */
.L_x_10:
[----:B0-----:R-:W-:-:S04]  /*10b90*/  IMAD.U32 R3, RZ, RZ, UR61 ;  /* 0x0000003dff037e24 */ /* 0x001fc8000f8e00ff */
[----:B------:R0:W1:Y:S03]  /*10ba0*/  SYNCS.PHASECHK.TRANS64.TRYWAIT P1, [R3+URZ+0x34800], R0 ;  /* 0x03480000030075a7 */ /* 0x000066000802017f */
[----:B-1----:R-:W-:Y:S05]  /*10bb0*/  @!P1 NANOSLEEP.SYNCS 0x989680 ;  /* 0x009896800000995d */ /* 0x002fea0003900000 */
[----:B------:R-:W1:Y:S02]  /*10bc0*/  @!P1 SYNCS.PHASECHK.TRANS64 P1, [R3+URZ+0x34800], R0 ;  /* 0x03480000030095a7 */ /* 0x000e64000802007f */
[----:B-1----:R-:W-:Y:S05]  /*10bd0*/  @!P1 BRA `(.L_x_10) ;  /* 0xfffffffc00ec9947 */ /* 0x002fea000383ffff */
[----:B------:R-:W-:Y:S05]  /*10be0*/  BRA `(.L_x_124) ;  /* 0xffffff0400747947 */ /* 0x000fea000383ffff */
.L_x_14:
[----:B-1----:R1:W2:Y:S02]  /*10bf0*/  SYNCS.PHASECHK.TRANS64.TRYWAIT P2, [R11+URZ+0x34830], R0 ;  /* 0x034830000b0075a7 */ /* 0x0022a4000804017f */
[----:B--2---:R-:W-:Y:S05]  /*10c00*/  @!P2 NANOSLEEP.SYNCS 0x989680 ;  /* 0x009896800000a95d */ /* 0x004fea0003900000 */
[----:B------:R-:W2:Y:S02]  /*10c10*/  @!P2 SYNCS.PHASECHK.TRANS64 P2, [R11+URZ+0x34830], R0 ;  /* 0x034830000b00a5a7 */ /* 0x000ea4000804007f */
[----:B--2---:R-:W-:Y:S05]  /*10c20*/  @!P2 BRA `(.L_x_14) ;  /* 0xfffffffc00f0a947 */ /* 0x004fea000383ffff */
[----:B------:R-:W-:Y:S05]  /*10c30*/  BRA `(.L_x_13) ;  /* 0xffffff0400a47947 */ /* 0x000fea000383ffff */
.L_x_19:
[----:B-1----:R-:W-:-:S04]  /*10c40*/  IMAD.U32 R10, RZ, RZ, UR6 ;  /* 0x00000006ff0a7e24 */ /* 0x002fc8000f8e00ff */
[----:B------:R1:W2:Y:S03]  /*10c50*/  SYNCS.PHASECHK.TRANS64.TRYWAIT P2, [R10+URZ+0x34830], R3 ;  /* 0x034830030a0075a7 */ /* 0x0002a6000804017f */
[----:B--2---:R-:W-:Y:S05]  /*10c60*/  @!P2 NANOSLEEP.SYNCS 0x989680 ;  /* 0x009896800000a95d */ /* 0x004fea0003900000 */
[----:B------:R-:W2:Y:S02]  /*10c70*/  @!P2 SYNCS.PHASECHK.TRANS64 P2, [R10+URZ+0x34830], R3 ;  /* 0x034830030a00a5a7 */ /* 0x000ea4000804007f */
[----:B--2---:R-:W-:Y:S05]  /*10c80*/  @!P2 BRA `(.L_x_19) ;  /* 0xfffffffc00eca947 */ /* 0x004fea000383ffff */
[----:B------:R-:W-:Y:S05]  /*10c90*/  BRA `(.L_x_16) ;  /* 0xffffff5400b87947 */ /* 0x000fea000383ffff */
.L_x_23:
[----:B-1----:R-:W-:-:S04]  /*10ca0*/  IMAD.U32 R10, RZ, RZ, UR6 ;  /* 0x00000006ff0a7e24 */ /* 0x002fc8000f8e00ff */
[----:B------:R1:W2:Y:S03]  /*10cb0*/  SYNCS.PHASECHK.TRANS64.TRYWAIT P2, [R10+URZ+0x34850], R3 ;  /* 0x034850030a0075a7 */ /* 0x0002a6000804017f */
[----:B--2---:R-:W-:Y:S05]  /*10cc0*/  @!P2 NANOSLEEP.SYNCS 0x989680 ;  /* 0x009896800000a95d */ /* 0x004fea0003900000 */
[----:B------:R-:W2:Y:S02]  /*10cd0*/  @!P2 SYNCS.PHASECHK.TRANS64 P2, [R10+URZ+0x34850], R3 ;  /* 0x034850030a00a5a7 */ /* 0x000ea4000804007f */
[----:B--2---:R-:W-:Y:S05]  /*10ce0*/  @!P2 BRA `(.L_x_23) ;  /* 0xfffffffc00eca947 */ /* 0x004fea000383ffff */
[----:B------:R-:W-:Y:S05]  /*10cf0*/  BRA `(.L_x_20) ;  /* 0xffffff7c00647947 */ /* 0x000fea000383ffff */
.L_x_28:
[----:B-1----:R-:W-:-:S04]  /*10d00*/  IMAD.U32 R5, RZ, RZ, UR8 ;  /* 0x00000008ff057e24 */ /* 0x002fc8000f8e00ff */
[----:B------:R1:W2:Y:S03]  /*10d10*/  SYNCS.PHASECHK.TRANS64.TRYWAIT P0, [R5+URZ+0x34850], R0 ;  /* 0x03485000050075a7 */ /* 0x0002a6000800017f */
[----:B--2---:R-:W-:Y:S05]  /*10d20*/  @!P0 NANOSLEEP.SYNCS 0x989680 ;  /* 0x009896800000895d */ /* 0x004fea0003900000 */
[----:B------:R-:W2:Y:S02]  /*10d30*/  @!P0 SYNCS.PHASECHK.TRANS64 P0, [R5+URZ+0x34850], R0 ;  /* 0x03485000050085a7 */ /* 0x000ea4000800007f */
[----:B--2---:R-:W-:Y:S05]  /*10d40*/  @!P0 BRA `(.L_x_28) ;  /* 0xfffffffc00ec8947 */ /* 0x004fea000383ffff */
[----:B------:R-:W-:Y:S05]  /*10d50*/  BRA `(.L_x_27) ;  /* 0xffffffa000407947 */ /* 0x000fea000383ffff */
.L_x_42:
[----:B------:R-:W2:Y:S01]  /*10d60*/  S2R R0, SR_TID.X ;  /* 0x0000000000007919 */ /* 0x000ea20000002100 */
[----:B------:R-:W-:Y:S01]  /*10d70*/  BSSY B0, `(.L_x_125) ;  /* 0x000000a000007945 */ /* 0x000fe20003800000 */
[----:B------:R-:W-:Y:S02]  /*10d80*/  IMAD.MOV.U32 R12, RZ, RZ, RZ ;  /* 0x000000ffff0c7224 */ /* 0x000fe400078e00ff */
[----:B------:R-:W-:Y:S02]  /*10d90*/  IMAD.MOV.U32 R11, RZ, RZ, 0x1f ;  /* 0x0000001fff0b7424 */ /* 0x000fe400078e00ff */
[----:B------:R-:W-:Y:S01]  /*10da0*/  IMAD.MOV.U32 R15, RZ, RZ, -0x1 ;  /* 0xffffffffff0f7424 */ /* 0x000fe200078e00ff */
[----:B--2---:R-:W-:-:S04]  /*10db0*/  SHF.R.U32.HI R0, RZ, 0x5, R0 ;  /* 0x00000005ff007819 */ /* 0x004fc80000011600 */
[----:B------:R-:W-:-:S05]  /*10dc0*/  LOP3.LUT R0, R0, 0x3, RZ, 0xc0, !PT ;  /* 0x0000000300007812 */ /* 0x000fca00078ec0ff */
[----:B------:R-:W-:-:S07]  /*10dd0*/  IMAD.MOV.U32 R13, RZ, RZ, R0 ;  /* 0x000000ffff0d7224 */ /* 0x000fce00078e0000 */
[----:B01----:R-:W-:Y:S05]  /*10de0*/  WARPSYNC.COLLECTIVE R15, `(.L_x_126) ;  /* 0x000000000f087348 */ /* 0x003fea0003c00000 */
[----:B------:R2:W3:Y:S02]  /*10df0*/  SHFL.IDX P6, R14, R13, R12, R11 ;  /* 0x0000000c0d0e7389 */ /* 0x0004e400000c000b */
[----:B0123--:R-:W-:Y:S01]  /*10e00*/  ENDCOLLECTIVE ;  /* 0x000000000000791b */ /* 0x00ffe20003800000 */
.L_x_126:
[----:B------:R-:W-:Y:S05]  /*10e10*/  BSYNC B0 ;  /* 0x0000000000007941 */ /* 0x000fea0003800000 */
.L_x_125:
[----:B------:R-:W-:Y:S05]  /*10e20*/  BRA `(.L_x_127) ;  /* 0xffffffc400f87947 */ /* 0x000fea000383ffff */
.L_x_44:
[----:B------:R-:W-:Y:S01]  /*10e30*/  BSSY B0, `(.L_x_128) ;  /* 0x0000006000007945 */ /* 0x000fe20003800000 */
[----:B------:R-:W-:-:S07]  /*10e40*/  IMAD.MOV.U32 R15, RZ, RZ, -0x1 ;  /* 0xffffffffff0f7424 */ /* 0x000fce00078e00ff */
[----:B012---:R-:W-:Y:S05]  /*10e50*/  WARPSYNC.COLLECTIVE R15, `(.L_x_129) ;  /* 0x000000000f0c7348 */ /* 0x007fea0003c00000 */
[----:B------:R-:W-:Y:S02]  /*10e60*/  ELECT P6, UR62, PT ;  /* 0x00000000003e782f */ /* 0x000fe400038c0000 */
[----:B------:R-:W-:Y:S01]  /*10e70*/  MOV R14, UR62 ;  /* 0x0000003e000e7c02 */ /* 0x000fe20008000f00 */
[----:B012---:R-:W-:Y:S10]  /*10e80*/  ENDCOLLECTIVE ;  /* 0x000000000000791b */ /* 0x007ff40003800000 */
.L_x_129:
[----:B------:R-:W-:Y:S05]  /*10e90*/  BSYNC B0 ;  /* 0x0000000000007941 */ /* 0x000fea0003800000 */
.L_x_128:
[----:B------:R-:W-:Y:S05]  /*10ea0*/  BRA `(.L_x_130) ;  /* 0xffffffc400f87947 */ /* 0x000fea000383ffff */
.L_x_46:
[----:B--2---:R2:W4:Y:S02]  /*10eb0*/  SYNCS.PHASECHK.TRANS64.TRYWAIT P0, [R0+URZ+0x34840], R2 ;  /* 0x03484002000075a7 */ /* 0x004524000800017f */
[----:B----4-:R-:W-:Y:S05]  /*10ec0*/  @!P0 NANOSLEEP.SYNCS 0x989680 ;  /* 0x009896800000895d */ /* 0x010fea0003900000 */
[----:B------:R-:W4:Y:S02]  /*10ed0*/  @!P0 SYNCS.PHASECHK.TRANS64 P0, [R0+URZ+0x34840], R2 ;  /* 0x03484002000085a7 */ /* 0x000f24000800007f */
[----:B----4-:R-:W-:Y:S05]  /*10ee0*/  @!P0 BRA `(.L_x_46) ;  /* 0xfffffffc00f08947 */ /* 0x010fea000383ffff */
[----:B------:R-:W-:Y:S05]  /*10ef0*/  BRA `(.L_x_131) ;  /* 0xffffffc800587947 */ /* 0x000fea000383ffff */
.L_x_49:
[----:B------:R-:W-:Y:S01]  /*10f00*/  IMAD.MOV.U32 R13, RZ, RZ, R2 ;  /* 0x000000ffff0d7224 */ /* 0x000fe200078e0002 */
[----:B------:R-:W0:Y:S01]  /*10f10*/  S2R R6, SR_TID.X ;  /* 0x0000000000067919 */ /* 0x000e220000002100 */
[----:B------:R-:W-:Y:S02]  /*10f20*/  IMAD.MOV.U32 R12, RZ, RZ, RZ ;  /* 0x000000ffff0c7224 */ /* 0x000fe400078e00ff */
[----:B------:R-:W-:Y:S02]  /*10f30*/  IMAD.MOV.U32 R11, RZ, RZ, 0x181f ;  /* 0x0000181fff0b7424 */ /* 0x000fe400078e00ff */
[----:B------:R-:W-:-:S07]  /*10f40*/  IMAD.MOV.U32 R15, RZ, RZ, -0x1 ;  /* 0xffffffffff0f7424 */ /* 0x000fce00078e00ff */
[----:B0----5:R-:W-:Y:S05]  /*10f50*/  WARPSYNC.COLLECTIVE R15, `(.L_x_132) ;  /* 0x000000000f087348 */ /* 0x021fea0003c00000 */
[----:B------:R1:W2:Y:S02]  /*10f60*/  SHFL.IDX P6, R14, R13, R12, R11 ;  /* 0x0000000c0d0e7389 */ /* 0x0002a400000c000b */
[----:B012--5:R-:W-:Y:S01]  /*10f70*/  ENDCOLLECTIVE ;  /* 0x000000000000791b */ /* 0x027fe20003800000 */
.L_x_132:
[----:B------:R-:W-:Y:S01]  /*10f80*/  IMAD.MOV.U32 R13, RZ, RZ, R0 ;  /* 0x000000ffff0d7224 */ /* 0x000fe200078e0000 */
[----:B------:R-:W-:Y:S01]  /*10f90*/  LOP3.LUT R6, R6, 0x7f, RZ, 0xc0, !PT ;  /* 0x0000007f06067812 */ /* 0x000fe200078ec0ff */
[----:B------:R-:W-:-:S07]  /*10fa0*/  IMAD.MOV.U32 R7, RZ, RZ, R14 ;  /* 0x000000ffff077224 */ /* 0x000fce00078e000e */
[----:B------:R-:W-:Y:S05]  /*10fb0*/  WARPSYNC.COLLECTIVE R15, `(.L_x_133) ;  /* 0x000000000f087348 */ /* 0x000fea0003c00000 */
[----:B------:R0:W1:Y:S02]  /*10fc0*/  SHFL.IDX P6, R14, R13, R12, R11 ;  /* 0x0000000c0d0e7389 */ /* 0x00006400000c000b */
[----:B01----:R-:W-:Y:S01]  /*10fd0*/  ENDCOLLECTIVE ;  /* 0x000000000000791b */ /* 0x003fe20003800000 */
.L_x_133:
[----:B------:R-:W-:Y:S01]  /*10fe0*/  SHF.R.U32.HI R5, RZ, 0x3, R6 ;  /* 0x00000003ff057819 */ /* 0x000fe20000011606 */
[----:B------:R-:W-:Y:S01]  /*10ff0*/  ULDC UR4, c[0x0][0x288] ;  /* 0x0000a20000047ab9 */ /* 0x000fe20000000800 */
[----:B------:R-:W-:Y:S01]  /*11000*/  ULDC.64 UR6, c[0x0][0x208] ;  /* 0x0000820000067ab9 */ /* 0x000fe20000000a00 */
[----:B------:R-:W-:Y:S02]  /*11010*/  IMAD R3, R8, UR4, RZ ;  /* 0x0000000408037c24 */ /* 0x000fe4000f8e02ff */
[----:B------:R-:W-:-:S04]  /*11020*/  IMAD.IADD R4, R5, 0x1, R4 ;  /* 0x0000000105047824 */ /* 0x000fc800078e0204 */
[C---:B------:R-:W-:Y:S01]  /*11030*/  VIADD R5, R4.reuse, 0x10 ;  /* 0x0000001004057836 */ /* 0x040fe20000000000 */
[----:B------:R-:W-:Y:S01]  /*11040*/  ISETP.GE.AND P2, PT, R4, R3, PT ;  /* 0x000000030400720c */ /* 0x000fe20003f46270 */
[----:B------:R-:W-:Y:S02]  /*11050*/  IMAD.MOV.U32 R13, RZ, RZ, R2 ;  /* 0x000000ffff0d7224 */ /* 0x000fe400078e0002 */
[----:B------:R-:W-:Y:S02]  /*11060*/  IMAD.MOV.U32 R12, RZ, RZ, 0x1 ;  /* 0x00000001ff0c7424 */ /* 0x000fe400078e00ff */
[----:B------:R-:W-:-:S08]  /*11070*/  IMAD.MOV.U32 R6, RZ, RZ, R14 ;  /* 0x000000ffff067224 */ /* 0x000fd000078e000e */
[----:B------:R-:W-:-:S05]  /*11080*/  @!P2 LEA R6, P3, R10, R6, 0x1 ;  /* 0x000000060a06a211 */ /* 0x000fca00078608ff */
[----:B------:R-:W-:-:S05]  /*11090*/  @!P2 IMAD.X R7, RZ, RZ, R7, P3 ;  /* 0x000000ffff07a224 */ /* 0x000fca00018e0607 */
[----:B------:R-:W-:Y:S01]  /*110a0*/  @!PT LDS RZ, [RZ] ;  /* 0x00000000fffff984 */ /* 0x000fe20000000800 */
[----:B------:R-:W-:Y:S01]  /*110b0*/  @!PT LDS RZ, [RZ] ;  /* 0x00000000fffff984 */ /* 0x000fe20000000800 */
[----:B------:R-:W-:Y:S01]  /*110c0*/  @!PT LDS RZ, [RZ] ;  /* 0x00000000fffff984 */ /* 0x000fe20000000800 */
[----:B------:R0:W-:Y:S04]  /*110d0*/  @!P2 LDGSTS.E.BYPASS.LTC128B.128 [R9+0x16400], desc[UR6][R6.64], !P0 ;  /* 0x164000000609afae */ /* 0x0001e8000c101d46 */
[----:B------:R0:W-:Y:S01]  /*110e0*/  @!P2 LDGSTS.E.BYPASS.LTC128B.128 [R9+0x1a400], desc[UR6][R6.64+0x80], !P1 ;  /* 0x1a4000800609afae */ /* 0x0001e2000c901d46 */
[----:B------:R-:W-:-:S13]  /*110f0*/  ISETP.GE.AND P2, PT, R5, R3, PT ;  /* 0x000000030500720c */ /* 0x000fda0003f46270 */
[----:B0-----:R-:W-:Y:S05]  /*11100*/  WARPSYNC.COLLECTIVE R15, `(.L_x_134) ;  /* 0x000000000f087348 */ /* 0x001fea0003c00000 */
[----:B------:R1:W2:Y:S02]  /*11110*/  SHFL.IDX P6, R14, R13, R12, R11 ;  /* 0x0000000c0d0e7389 */ /* 0x0002a400000c000b */
[----:B012---:R-:W-:Y:S01]  /*11120*/  ENDCOLLECTIVE ;  /* 0x000000000000791b */ /* 0x007fe20003800000 */
.L_x_134:
[----:B------:R-:W-:Y:S02]  /*11130*/  IMAD.MOV.U32 R13, RZ, RZ, R0 ;  /* 0x000000ffff0d7224 */ /* 0x000fe400078e0000 */
[----:B------:R-:W-:-:S07]  /*11140*/  IMAD.MOV.U32 R8, RZ, RZ, R14 ;  /* 0x000000ffff087224 */ /* 0x000fce00078e000e */
[----:B------:R-:W-:Y:S05]  /*11150*/  WARPSYNC.COLLECTIVE R15, `(.L_x_135) ;  /* 0x000000000f087348 */ /* 0x000fea0003c00000 */
[----:B------:R0:W1:Y:S02]  /*11160*/  SHFL.IDX P6, R14, R13, R12, R11 ;  /* 0x0000000c0d0e7389 */ /* 0x00006400000c000b */
[----:B01----:R-:W-:Y:S01]  /*11170*/  ENDCOLLECTIVE ;  /* 0x000000000000791b */ /* 0x003fe20003800000 */
.L_x_135:
[----:B------:R-:W-:Y:S01]  /*11180*/  ULDC.64 UR4, c[0x0][0x208] ;  /* 0x0000820000047ab9 */ /* 0x000fe20000000a00 */
[----:B------:R-:W-:Y:S02]  /*11190*/  IMAD.MOV.U32 R13, RZ, RZ, R2 ;  /* 0x000000ffff0d7224 */ /* 0x000fe400078e0002 */
[----:B------:R-:W-:Y:S02]  /*111a0*/  IMAD.MOV.U32 R12, RZ, RZ, 0x2 ;  /* 0x00000002ff0c7424 */ /* 0x000fe400078e00ff */
[----:B------:R-:W-:-:S05]  /*111b0*/  IMAD.MOV.U32 R5, RZ, RZ, R14 ;  /* 0x000000ffff057224 */ /* 0x000fca00078e000e */
[----:B------:R-:W-:-:S05]  /*111c0*/  @!P2 LEA R5, P3, R10, R5, 0x1 ;  /* 0x000000050a05a211 */ /* 0x000fca00078608ff */
[----:B------:R-:W-:Y:S02]  /*111d0*/  @!P2 IMAD.X R6, RZ, RZ, R8, P3 ;  /* 0x000000ffff06a224 */ /* 0x000fe400018e0608 */
[C---:B------:R-:W-:Y:S02]  /*111e0*/  VIADD R8, R4.reuse, 0x60 ;  /* 0x0000006004087836 */ /* 0x040fe40000000000 */
[----:B------:R-:W-:Y:S02]  /*111f0*/  @!P2 IMAD.MOV.U32 R7, RZ, RZ, R6 ;  /* 0x000000ffff07a224 */ /* 0x000fe400078e0006 */
[----:B------:R-:W-:Y:S02]  /*11200*/  @!P2 IMAD.MOV.U32 R6, RZ, RZ, R5 ;  /* 0x000000ffff06a224 */ /* 0x000fe400078e0005 */
[----:B------:R-:W-:-:S03]  /*11210*/  VIADD R5, R4, 0x20 ;  /* 0x0000002004057836 */ /* 0x000fc60000000000 */
        /* <DEDUP_REMOVED lines=9> */
.L_x_136:
[----:B------:R-:W-:Y:S02]  /*112b0*/  IMAD.MOV.U32 R13, RZ, RZ, R0 ;  /* 0x000000ffff0d7224 */ /* 0x000fe400078e0000 */
[----:B------:R-:W-:-:S07]  /*112c0*/  IMAD.MOV.U32 R5, RZ, RZ, R14 ;  /* 0x000000ffff057224 */ /* 0x000fce00078e000e */
[----:B------:R-:W-:Y:S05]  /*112d0*/  WARPSYNC.COLLECTIVE R15, `(.L_x_137) ;  /* 0x000000000f087348 */ /* 0x000fea0003c00000 */
[----:B------:R0:W1:Y:S02]  /*112e0*/  SHFL.IDX P6, R14, R13, R12, R11 ;  /* 0x0000000c0d0e7389 */ /* 0x00006400000c000b */
[----:B01----:R-:W-:Y:S01]  /*112f0*/  ENDCOLLECTIVE ;  /* 0x000000000000791b */ /* 0x003fe20003800000 */
.L_x_137:
[----:B------:R-:W-:Y:S01]  /*11300*/  ULDC.64 UR4, c[0x0][0x208] ;  /* 0x0000820000047ab9 */ /* 0x000fe20000000a00 */
[----:B------:R-:W-:Y:S02]  /*11310*/  IMAD.MOV.U32 R13, RZ, RZ, R2 ;  /* 0x000000ffff0d7224 */ /* 0x000fe400078e0002 */
[----:B------:R-:W-:Y:S02]  /*11320*/  IMAD.MOV.U32 R12, RZ, RZ, 0x3 ;  /* 0x00000003ff0c7424 */ /* 0x000fe400078e00ff */
[----:B------:R-:W-:-:S05]  /*11330*/  IMAD.MOV.U32 R6, RZ, RZ, R14 ;  /* 0x000000ffff067224 */ /* 0x000fca00078e000e */
[----:B------:R-:W-:-:S05]  /*11340*/  @!P2 LEA R6, P3, R10, R6, 0x1 ;  /* 0x000000060a06a211 */ /* 0x000fca00078608ff */
[----:B------:R-:W-:-:S04]  /*11350*/  @!P2 IMAD.X R5, RZ, RZ, R5, P3 ;  /* 0x000000ffff05a224 */ /* 0x000fc800018e0605 */
        /* <DEDUP_REMOVED lines=11> */
.L_x_138:
[----:B------:R-:W-:Y:S02]  /*11410*/  IMAD.MOV.U32 R13, RZ, RZ, R0 ;  /* 0x000000ffff0d7224 */ /* 0x000fe400078e0000 */
[----:B------:R-:W-:-:S07]  /*11420*/  IMAD.MOV.U32 R5, RZ, RZ, R14 ;  /* 0x000000ffff057224 */ /* 0x000fce00078e000e */
[----:B------:R-:W-:Y:S05]  /*11430*/  WARPSYNC.COLLECTIVE R15, `(.L_x_139) ;  /* 0x000000000f087348 */ /* 0x000fea0003c00000 */
[----:B------:R0:W1:Y:S02]  /*11440*/  SHFL.IDX P6, R14, R13, R12, R11 ;  /* 0x0000000c0d0e7389 */ /* 0x00006400000c000b */
[----:B01----:R-:W-:Y:S01]  /*11450*/  ENDCOLLECTIVE ;  /* 0x000000000000791b */ /* 0x003fe20003800000 */
.L_x_139:
        /* <DEDUP_REMOVED lines=17> */
.L_x_140:
[----:B------:R-:W-:Y:S02]  /*11570*/  IMAD.MOV.U32 R13, RZ, RZ, R0 ;  /* 0x000000ffff0d7224 */ /* 0x000fe400078e0000 */
[----:B------:R-:W-:-:S07]  /*11580*/  IMAD.MOV.U32 R5, RZ, RZ, R14 ;  /* 0x000000ffff057224 */ /* 0x000fce00078e000e */
[----:B------:R-:W-:Y:S05]  /*11590*/  WARPSYNC.COLLECTIVE R15, `(.L_x_141) ;  /* 0x000000000f087348 */ /* 0x000fea0003c00000 */
[----:B------:R0:W1:Y:S02]  /*115a0*/  SHFL.IDX P6, R14, R13, R12, R11 ;  /* 0x0000000c0d0e7389 */ /* 0x00006400000c000b */
[----:B01----:R-:W-:Y:S01]  /*115b0*/  ENDCOLLECTIVE ;  /* 0x000000000000791b */ /* 0x003fe20003800000 */
.L_x_141:
        /* <DEDUP_REMOVED lines=17> */
.L_x_142:
[----:B------:R-:W-:Y:S02]  /*116d0*/  IMAD.MOV.U32 R13, RZ, RZ, R0 ;  /* 0x000000ffff0d7224 */ /* 0x000fe400078e0000 */
[----:B------:R-:W-:-:S07]  /*116e0*/  IMAD.MOV.U32 R5, RZ, RZ, R14 ;  /* 0x000000ffff057224 */ /* 0x000fce00078e000e */
[----:B------:R-:W-:Y:S05]  /*116f0*/  WARPSYNC.COLLECTIVE R15, `(.L_x_143) ;  /* 0x000000000f087348 */ /* 0x000fea0003c00000 */
[----:B------:R0:W1:Y:S02]  /*11700*/  SHFL.IDX P6, R14, R13, R12, R11 ;  /* 0x0000000c0d0e7389 */ /* 0x00006400000c000b */
[----:B01----:R-:W-:Y:S01]  /*11710*/  ENDCOLLECTIVE ;  /* 0x000000000000791b */ /* 0x003fe20003800000 */
.L_x_143:
[----:B------:R-:W-:Y:S01]  /*11720*/  ULDC.64 UR4, c[0x0][0x208] ;  /* 0x0000820000047ab9 */ /* 0x000fe20000000a00 */
[----:B------:R-:W-:Y:S02]  /*11730*/  IMAD.MOV.U32 R13, RZ, RZ, R2 ;  /* 0x000000ffff0d7224 */ /* 0x000fe400078e0002 */
[----:B------:R-:W-:Y:S02]  /*11740*/  IMAD.MOV.U32 R12, RZ, RZ, 0x6 ;  /* 0x00000006ff0c7424 */ /* 0x000fe400078e00ff */
[----:B------:R-:W-:-:S05]  /*11750*/  IMAD.MOV.U32 R6, RZ, RZ, R14 ;  /* 0x000000ffff067224 */ /* 0x000fca00078e000e */
[----:B------:R-:W-:-:S05]  /*11760*/  @!P2 LEA R6, P3, R10, R6, 0x1 ;  /* 0x000000060a06a211 */ /* 0x000fca00078608ff */
[----:B------:R-:W-:-:S04]  /*11770*/  @!P2 IMAD.X R5, RZ, RZ, R5, P3 ;  /* 0x000000ffff05a224 */ /* 0x000fc800018e0605 */
[----:B------:R-:W-:-:S05]  /*11780*/  @!P2 IMAD.MOV.U32 R7, RZ, RZ, R5 ;  /* 0x000000ffff07a224 */ /* 0x000fca00078e0005 */
        /* <DEDUP_REMOVED lines=9> */
.L_x_144:
[----:B------:R-:W-:Y:S02]  /*11820*/  IMAD.MOV.U32 R13, RZ, RZ, R0 ;  /* 0x000000ffff0d7224 */ /* 0x000fe400078e0000 */
[----:B------:R-:W-:-:S07]  /*11830*/  IMAD.MOV.U32 R5, RZ, RZ, R14 ;  /* 0x000000ffff057224 */ /* 0x000fce00078e000e */
[----:B------:R-:W-:Y:S05]  /*11840*/  WARPSYNC.COLLECTIVE R15, `(.L_x_145) ;  /* 0x000000000f087348 */ /* 0x000fea0003c00000 */
[----:B------:R0:W1:Y:S02]  /*11850*/  SHFL.IDX P6, R14, R13, R12, R11 ;  /* 0x0000000c0d0e7389 */ /* 0x00006400000c000b */
[----:B01----:R-:W-:Y:S01]  /*11860*/  ENDCOLLECTIVE ;  /* 0x000000000000791b */ /* 0x003fe20003800000 */
.L_x_145:
        /* <DEDUP_REMOVED lines=11> */
[----:B------:R0:W-:Y:S02]  /*11920*/  @!P2 LDGSTS.E.BYPASS.LTC128B.128 [R9+0x1d400], desc[UR4][R6.64+0x80], !P1 ;  /* 0x1d4000800609afae */ /* 0x0001e4000c901d44 */
[----:B0-----:R-:W-:Y:S05]  /*11930*/  WARPSYNC.COLLECTIVE R15, `(.L_x_146) ;  /* 0x000000000f087348 */ /* 0x001fea0003c00000 */
[----:B------:R1:W2:Y:S02]  /*11940*/  SHFL.IDX P6, R14, R13, R12, R11 ;  /* 0x0000000c0d0e7389 */ /* 0x0002a400000c000b */
[----:B012---:R-:W-:Y:S01]  /*11950*/  ENDCOLLECTIVE ;  /* 0x000000000000791b */ /* 0x007fe20003800000 */
.L_x_146:
[----:B------:R-:W-:Y:S02]  /*11960*/  IMAD.MOV.U32 R13, RZ, RZ, R0 ;  /* 0x000000ffff0d7224 */ /* 0x000fe400078e0000 */
[----:B------:R-:W-:-:S07]  /*11970*/  IMAD.MOV.U32 R5, RZ, RZ, R14 ;  /* 0x000000ffff057224 */ /* 0x000fce00078e000e */
[----:B------:R-:W-:Y:S05]  /*11980*/  WARPSYNC.COLLECTIVE R15, `(.L_x_147) ;  /* 0x000000000f087348 */ /* 0x000fea0003c00000 */
[----:B------:R0:W1:Y:S02]  /*11990*/  SHFL.IDX P6, R14, R13, R12, R11 ;  /* 0x0000000c0d0e7389 */ /* 0x00006400000c000b */
[----:B01----:R-:W-:Y:S01]  /*119a0*/  ENDCOLLECTIVE ;  /* 0x000000000000791b */ /* 0x003fe20003800000 */
.L_x_147:
[----:B------:R-:W-:Y:S01]  /*119b0*/  IMAD.MOV.U32 R0, RZ, RZ, R14 ;  /* 0x000000ffff007224 */ /* 0x000fe200078e000e */
[----:B------:R-:W-:Y:S06]  /*119c0*/  BRA `(.L_x_148) ;  /* 0xffffffc800a47947 */ /* 0x000fec000383ffff */
.L_x_53:
[----:B0-----:R0:W1:Y:S02]  /*119d0*/  SYNCS.PHASECHK.TRANS64.TRYWAIT P0, [R11+URZ+0x34820], R0 ;  /* 0x034820000b0075a7 */ /* 0x001064000800017f */
[----:B-1----:R-:W-:Y:S05]  /*119e0*/  @!P0 NANOSLEEP.SYNCS 0x989680 ;  /* 0x009896800000895d */ /* 0x002fea0003900000 */
[----:B------:R-:W1:Y:S02]  /*119f0*/  @!P0 SYNCS.PHASECHK.TRANS64 P0, [R11+URZ+0x34820], R0 ;  /* 0x034820000b0085a7 */ /* 0x000e64000800007f */
[----:B-1----:R-:W-:Y:S05]  /*11a00*/  @!P0 BRA `(.L_x_53) ;  /* 0xfffffffc00f08947 */ /* 0x002fea000383ffff */
[----:B------:R-:W-:Y:S05]  /*11a10*/  BRA `(.L_x_149) ;  /* 0xffffffc800fc7947 */ /* 0x000fea000383ffff */
.L_x_60:
[----:B-1----:R1:W3:Y:S02]  /*11a20*/  SYNCS.PHASECHK.TRANS64.TRYWAIT P0, [R3+URZ+0x34840], R2 ;  /* 0x03484002030075a7 */ /* 0x0022e4000800017f */
[----:B---3--:R-:W-:Y:S05]  /*11a30*/  @!P0 NANOSLEEP.SYNCS 0x989680 ;  /* 0x009896800000895d */ /* 0x008fea0003900000 */
[----:B------:R-:W3:Y:S02]  /*11a40*/  @!P0 SYNCS.PHASECHK.TRANS64 P0, [R3+URZ+0x34840], R2 ;  /* 0x03484002030085a7 */ /* 0x000ee4000800007f */
[----:B---3--:R-:W-:Y:S05]  /*11a50*/  @!P0 BRA `(.L_x_60) ;  /* 0xfffffffc00f08947 */ /* 0x008fea000383ffff */
[----:B------:R-:W-:Y:S05]  /*11a60*/  BRA `(.L_x_150) ;  /* 0xffffffcc00b07947 */ /* 0x000fea000383ffff */
.L_x_66:
[----:B0-----:R0:W1:Y:S02]  /*11a70*/  SYNCS.PHASECHK.TRANS64.TRYWAIT P0, [R3+URZ+0x60], R2 ;  /* 0x00006002030075a7 */ /* 0x001064000800017f */
[----:B-1----:R-:W-:Y:S05]  /*11a80*/  @!P0 NANOSLEEP.SYNCS 0x989680 ;  /* 0x009896800000895d */ /* 0x002fea0003900000 */
[----:B------:R-:W1:Y:S02]  /*11a90*/  @!P0 SYNCS.PHASECHK.TRANS64 P0, [R3+URZ+0x60], R2 ;  /* 0x00006002030085a7 */ /* 0x000e64000800007f */
[----:B-1----:R-:W-:Y:S05]  /*11aa0*/  @!P0 BRA `(.L_x_66) ;  /* 0xfffffffc00f08947 */ /* 0x002fea000383ffff */
[----:B------:R-:W-:Y:S05]  /*11ab0*/  BRA `(.L_x_151) ;  /* 0xffffffd000807947 */ /* 0x000fea000383ffff */
.L_x_76:
[----:B-1----:R1:W2:Y:S02]  /*11ac0*/  SYNCS.PHASECHK.TRANS64.TRYWAIT P0, [R3+URZ+0x34840], R2 ;  /* 0x03484002030075a7 */ /* 0x0022a4000800017f */
[----:B--2---:R-:W-:Y:S05]  /*11ad0*/  @!P0 NANOSLEEP.SYNCS 0x989680 ;  /* 0x009896800000895d */ /* 0x004fea0003900000 */
[----:B------:R-:W2:Y:S02]  /*11ae0*/  @!P0 SYNCS.PHASECHK.TRANS64 P0, [R3+URZ+0x34840], R2 ;  /* 0x03484002030085a7 */ /* 0x000ea4000800007f */
[----:B--2---:R-:W-:Y:S05]  /*11af0*/  @!P0 BRA `(.L_x_76) ;  /* 0xfffffffc00f08947 */ /* 0x004fea000383ffff */
[----:B------:R-:W-:Y:S05]  /*11b00*/  BRA `(.L_x_152) ;  /* 0xffffffd800047947 */ /* 0x000fea000383ffff */
.L_x_82:
[----:B0-----:R0:W1:Y:S02]  /*11b10*/  SYNCS.PHASECHK.TRANS64.TRYWAIT P0, [R2+URZ+0x60], R3 ;  /* 0x00006003020075a7 */ /* 0x001064000800017f */
[----:B-1----:R-:W-:Y:S05]  /*11b20*/  @!P0 NANOSLEEP.SYNCS 0x989680 ;  /* 0x009896800000895d */ /* 0x002fea0003900000 */
[----:B------:R-:W1:Y:S02]  /*11b30*/  @!P0 SYNCS.PHASECHK.TRANS64 P0, [R2+URZ+0x60], R3 ;  /* 0x00006003020085a7 */ /* 0x000e64000800007f */
[----:B-1----:R-:W-:Y:S05]  /*11b40*/  @!P0 BRA `(.L_x_82) ;  /* 0xfffffffc00f08947 */ /* 0x002fea000383ffff */
[----:B------:R-:W-:Y:S05]  /*11b50*/  BRA `(.L_x_153) ;  /* 0xffffffd800d47947 */ /* 0x000fea000383ffff */
.L_x_91:
[----:B--2---:R2:W3:Y:S02]  /*11b60*/  SYNCS.PHASECHK.TRANS64.TRYWAIT P0, [R2+URZ+0x34840], R3 ;  /* 0x03484003020075a7 */ /* 0x0044e4000800017f */
[----:B---3--:R-:W-:Y:S05]  /*11b70*/  @!P0 NANOSLEEP.SYNCS 0x989680 ;  /* 0x009896800000895d */ /* 0x008fea0003900000 */
[----:B------:R-:W3:Y:S02]  /*11b80*/  @!P0 SYNCS.PHASECHK.TRANS64 P0, [R2+URZ+0x34840], R3 ;  /* 0x03484003020085a7 */ /* 0x000ee4000800007f */
[----:B---3--:R-:W-:Y:S05]  /*11b90*/  @!P0 BRA `(.L_x_91) ;  /* 0xfffffffc00f08947 */ /* 0x008fea000383ffff */
[----:B------:R-:W-:Y:S05]  /*11ba0*/  BRA `(.L_x_154) ;  /* 0xffffffe000287947 */ /* 0x000fea000383ffff */
.L_x_97:
[----:B0-----:R0:W1:Y:S02]  /*11bb0*/  SYNCS.PHASECHK.TRANS64.TRYWAIT P0, [R2+URZ+0x60], R5 ;  /* 0x00006005020075a7 */ /* 0x001064000800017f */
[----:B-1----:R-:W-:Y:S05]  /*11bc0*/  @!P0 NANOSLEEP.SYNCS 0x989680 ;  /* 0x009896800000895d */ /* 0x002fea0003900000 */
[----:B------:R-:W1:Y:S02]  /*11bd0*/  @!P0 SYNCS.PHASECHK.TRANS64 P0, [R2+URZ+0x60], R5 ;  /* 0x00006005020085a7 */ /* 0x000e64000800007f */
[----:B-1----:R-:W-:Y:S05]  /*11be0*/  @!P0 BRA `(.L_x_97) ;  /* 0xfffffffc00f08947 */ /* 0x002fea000383ffff */
[----:B------:R-:W-:Y:S05]  /*11bf0*/  BRA `(.L_x_155) ;  /* 0xffffffe000f87947 */ /* 0x000fea000383ffff */
.L_x_106:
[----:B0-----:R0:W3:Y:S02]  /*11c00*/  SYNCS.PHASECHK.TRANS64.TRYWAIT P0, [R0+URZ+0x34860], R3 ;  /* 0x03486003000075a7 */ /* 0x0010e4000800017f */
[----:B---3--:R-:W-:Y:S05]  /*11c10*/  @!P0 NANOSLEEP.SYNCS 0x989680 ;  /* 0x009896800000895d */ /* 0x008fea0003900000 */
[----:B------:R-:W3:Y:S02]  /*11c20*/  @!P0 SYNCS.PHASECHK.TRANS64 P0, [R0+URZ+0x34860], R3 ;  /* 0x03486003000085a7 */ /* 0x000ee4000800007f */
[----:B---3--:R-:W-:Y:S05]  /*11c30*/  @!P0 BRA `(.L_x_106) ;  /* 0xfffffffc00f08947 */ /* 0x008fea000383ffff */
[----:B------:R-:W-:Y:S05]  /*11c40*/  BRA `(.L_x_156) ;  /* 0xffffffe400f47947 */ /* 0x000fea000383ffff */
.L_x_113:
[----:B0-----:R0:W2:Y:S02]  /*11c50*/  SYNCS.PHASECHK.TRANS64.TRYWAIT P0, [R0+URZ+0x34820], R3 ;  /* 0x03482003000075a7 */ /* 0x0010a4000800017f */
[----:B--2---:R-:W-:Y:S05]  /*11c60*/  @!P0 NANOSLEEP.SYNCS 0x989680 ;  /* 0x009896800000895d */ /* 0x004fea0003900000 */
[----:B------:R-:W2:Y:S02]  /*11c70*/  @!P0 SYNCS.PHASECHK.TRANS64 P0, [R0+URZ+0x34820], R3 ;  /* 0x03482003000085a7 */ /* 0x000ea4000800007f */
[----:B--2---:R-:W-:Y:S05]  /*11c80*/  @!P0 BRA `(.L_x_113) ;  /* 0xfffffffc00f08947 */ /* 0x004fea000383ffff */
[----:B------:R-:W-:Y:S05]  /*11c90*/  BRA `(.L_x_157) ;  /* 0xffffffec00007947 */ /* 0x000fea000383ffff */
.L_x_114:
        /* <DEDUP_REMOVED lines=11> */
.L_x_159:
[----:B------:R-:W-:Y:S05]  /*11d50*/  BSYNC B0 ;  /* 0x0000000000007941 */ /* 0x000fea0003800000 */
.L_x_158:
[----:B------:R-:W-:Y:S05]  /*11d60*/  BRA `(.L_x_160) ;  /* 0xffffffe800e87947 */ /* 0x000fea000383ffff */
.L_x_117:
[----:B------:R-:W-:Y:S01]  /*11d70*/  BSSY B1, `(.L_x_161) ;  /* 0x0000006000017945 */ /* 0x000fe20003800000 */
[----:B------:R-:W-:-:S07]  /*11d80*/  IMAD.MOV.U32 R15, RZ, RZ, -0x1 ;  /* 0xffffffffff0f7424 */ /* 0x000fce00078e00ff */
[----:B012---:R-:W-:Y:S05]  /*11d90*/  WARPSYNC.COLLECTIVE R15, `(.L_x_162) ;  /* 0x000000000f0c7348 */ /* 0x007fea0003c00000 */
[----:B------:R-:W-:Y:S02]  /*11da0*/  ELECT P6, UR62, PT ;  /* 0x00000000003e782f */ /* 0x000fe400038c0000 */
[----:B------:R-:W-:Y:S01]  /*11db0*/  MOV R14, UR62 ;  /* 0x0000003e000e7c02 */ /* 0x000fe20008000f00 */
[----:B012---:R-:W-:Y:S10]  /*11dc0*/  ENDCOLLECTIVE ;  /* 0x000000000000791b */ /* 0x007ff40003800000 */
.L_x_162:
[----:B------:R-:W-:Y:S05]  /*11dd0*/  BSYNC B1 ;  /* 0x0000000000017941 */ /* 0x000fea0003800000 */
.L_x_161:
[----:B------:R-:W-:Y:S05]  /*11de0*/  BRA `(.L_x_163) ;  /* 0xffffffe800e07947 */ /* 0x000fea000383ffff */
.L_x_119:
[----:B0-----:R0:W2:Y:S02]  /*11df0*/  SYNCS.PHASECHK.TRANS64.TRYWAIT P0, [R6+URZ], R5 ;  /* 0x00000005060075a7 */ /* 0x0010a4000800017f */
[----:B--2---:R-:W-:Y:S05]  /*11e00*/  @!P0 NANOSLEEP.SYNCS 0x989680 ;  /* 0x009896800000895d */ /* 0x004fea0003900000 */
[----:B------:R-:W2:Y:S02]  /*11e10*/  @!P0 SYNCS.PHASECHK.TRANS64 P0, [R6+URZ], R5 ;  /* 0x00000005060085a7 */ /* 0x000ea4000800007f */
[----:B--2---:R-:W-:Y:S05]  /*11e20*/  @!P0 BRA `(.L_x_119) ;  /* 0xfffffffc00f08947 */ /* 0x004fea000383ffff */
[----:B------:R-:W-:Y:S05]  /*11e30*/  BRA `(.L_x_164) ;  /* 0xffffffec00187947 */ /* 0x000fea000383ffff */
.L_x_120:
[----:B--2---:R2:W3:Y:S02]  /*11e40*/  SYNCS.PHASECHK.TRANS64.TRYWAIT P0, [R3+URZ], R2 ;  /* 0x00000002030075a7 */ /* 0x0044e4000800017f */
[----:B---3--:R-:W-:Y:S05]  /*11e50*/  @!P0 NANOSLEEP.SYNCS 0x989680 ;  /* 0x009896800000895d */ /* 0x008fea0003900000 */
[----:B------:R-:W3:Y:S02]  /*11e60*/  @!P0 SYNCS.PHASECHK.TRANS64 P0, [R3+URZ], R2 ;  /* 0x00000002030085a7 */ /* 0x000ee4000800007f */
[----:B---3--:R-:W-:Y:S05]  /*11e70*/  @!P0 BRA `(.L_x_120) ;  /* 0xfffffffc00f08947 */ /* 0x008fea000383ffff */
[----:B------:R-:W-:Y:S05]  /*11e80*/  BRA `(.L_x_165) ;  /* 0xffffffec000c7947 */ /* 0x000fea000383ffff */
.L_x_122:
[----:B--2---:R2:W3:Y:S02]  /*11e90*/  SYNCS.PHASECHK.TRANS64.TRYWAIT P0, [R18+URZ], R5 ;  /* 0x00000005120075a7 */ /* 0x0044e4000800017f */
[----:B---3--:R-:W-:Y:S05]  /*11ea0*/  @!P0 NANOSLEEP.SYNCS 0x989680 ;  /* 0x009896800000895d */ /* 0x008fea0003900000 */
[----:B------:R-:W3:Y:S02]  /*11eb0*/  @!P0 SYNCS.PHASECHK.TRANS64 P0, [R18+URZ], R5 ;  /* 0x00000005120085a7 */ /* 0x000ee4000800007f */
[----:B---3--:R-:W-:Y:S05]  /*11ec0*/  @!P0 BRA `(.L_x_122) ;  /* 0xfffffffc00f08947 */ /* 0x008fea000383ffff */
[----:B------:R-:W-:Y:S05]  /*11ed0*/  BRA `(.L_x_166) ;  /* 0xffffffec00107947 */ /* 0x000fea000383ffff */
.L_x_167:
[----:B------:R-:W-:-:S00]  /*11ee0*/  BRA `(.L_x_167) ;  /* 0xfffffffc00fc7947 */ /* 0x000fc0000383ffff */
[----:B------:R-:W-:-:S00]  /*11ef0*/  NOP ;  /* 0x0000000000007918 */ /* 0x000fc00000000000 */
        /* <DEDUP_REMOVED lines=8> */
.L_x_3217:


//--------------------- .text._ZN7cutlass13device_kernelIN5flash11enable_sm90INS1_16FlashAttnFwdSm90INS1_25CollectiveMainloopFwdSm90ILi2EN4cute5tupleIJNS5_1CILi2EEENS7_ILi1EEES9_EEENS6_IJNS7_ILi128EEENS7_ILi176EEESB_EEELi128ENS_6half_tEfNS_4arch4Sm90ELb0ELb0ELb0ELb0ELb0ELb0ELb0ELb1ELb1ELb1ELb0ELb0EEENS1_21CollectiveEpilogueFwdINS6_IJSB_SB_SC_EEESA_SE_SG_Li256ELb0ELb1ELb0ELb0EEENS1_29StaticPersistentTileSchedulerILb0EEEEEEEEEvNT_6ParamsE --------------------------
	.section	.text._ZN7cutlass13device_kernelIN5flash11enable_sm90INS1_16FlashAttnFwdSm90INS1_25CollectiveMainloopFwdSm90ILi2EN4cute5tupleIJNS5_1CILi2EEENS7_ILi1EEES9_EEENS6_IJNS7_ILi128EEENS7_ILi176EEESB_EEELi128ENS_6half_tEfNS_4arch4Sm90ELb0ELb0ELb0ELb0ELb0ELb0ELb0ELb1ELb1ELb1ELb0ELb0EEENS1_21CollectiveEpilogueFwdINS6_IJSB_SB_SC_EEESA_SE_SG_Li256ELb0ELb1ELb0ELb0EEENS1_29StaticPersistentTileSchedulerILb0EEEEEEEEEvNT_6ParamsE,"ax",@progbits
	.align	128
.text._ZN7cutlass13device_kernelIN5flash11enable_sm90INS1_16FlashAttnFwdSm90INS1_25CollectiveMainloopFwdSm90ILi2EN4cute5tupleIJNS5_1CILi2EEENS7_ILi1EEES9_EEENS6_IJNS7_ILi128EEENS7_ILi176EEESB_EEELi128ENS_6half_tEfNS_4arch4Sm90ELb0ELb0ELb0ELb0ELb0ELb0ELb0ELb1ELb1ELb1ELb0ELb0EEENS1_21CollectiveEpilogueFwdINS6_IJSB_SB_SC_EEESA_SE_SG_Li256ELb0ELb1ELb0ELb0EEENS1_29StaticPersistentTileSchedulerILb0EEEEEEEEEvNT_6ParamsE:
        .type           _ZN7cutlass13device_kernelIN5flash11enable_sm90INS1_16FlashAttnFwdSm90INS1_25CollectiveMainloopFwdSm90ILi2EN4cute5tupleIJNS5_1CILi2EEENS7_ILi1EEES9_EEENS6_IJNS7_ILi128EEENS7_ILi176EEESB_EEELi128ENS_6half_tEfNS_4arch4Sm90ELb0ELb0ELb0ELb0ELb0ELb0ELb0ELb1ELb1ELb1ELb0ELb0EEENS1_21CollectiveEpilogueFwdINS6_IJSB_SB_SC_EEESA_SE_SG_Li256ELb0ELb1ELb0ELb0EEENS1_29StaticPersistentTileSchedulerILb0EEEEEEEEEvNT_6ParamsE,@function
        .size           _ZN7cutlass13device_kernelIN5flash11enable_sm90INS1_16FlashAttnFwdSm90INS1_25CollectiveMainloopFwdSm90ILi2EN4cute5tupleIJNS5_1CILi2EEENS7_ILi1EEES9_EEENS6_IJNS7_ILi128EEENS7_ILi176EEESB_EEELi128ENS_6half_tEfNS_4arch4Sm90ELb0ELb0ELb0ELb0ELb0ELb0ELb0ELb1ELb1ELb1ELb0ELb0EEENS1_21CollectiveEpilogueFwdINS6_IJSB_SB_SC_EEESA_SE_SG_Li256ELb0ELb1ELb0ELb0EEENS1_29StaticPersistentTileSchedulerILb0EEEEEEEEEvNT_6ParamsE,(.L_x_3218 - _ZN7cutlass13device_kernelIN5flash11enable_sm90INS1_16FlashAttnFwdSm90INS1_25CollectiveMainloopFwdSm90ILi2EN4cute5tupleIJNS5_1CILi2EEENS7_ILi1EEES9_EEENS6_IJNS7_ILi128EEENS7_ILi176EEESB_EEELi128ENS_6half_tEfNS_4arch4Sm90ELb0ELb0ELb0ELb0ELb0ELb0ELb0ELb1ELb1ELb1ELb0ELb0EEENS1_21CollectiveEpilogueFwdINS6_IJSB_SB_SC_EEESA_SE_SG_Li256ELb0ELb1ELb0ELb0EEENS1_29StaticPersistentTileSchedulerILb0EEEEEEEEEvNT_6ParamsE)
        .other          _ZN7cutlass13device_kernelIN5flash11enable_sm90INS1_16FlashAttnFwdSm90INS1_25CollectiveMainloopFwdSm90ILi2EN4cute5tupleIJNS5_1CILi2EEENS7_ILi1EEES9_EEENS6_IJNS7_ILi128EEENS7_ILi176EEESB_EEELi128ENS_6half_tEfNS_4arch4Sm90ELb0ELb0ELb0ELb0ELb0ELb0ELb0ELb1ELb1ELb1ELb0ELb0EEENS1_21CollectiveEpilogueFwdINS6_IJSB_SB_SC_EEESA_SE_SG_Li256ELb0ELb1ELb0ELb0EEENS1_29StaticPersistentTileSchedulerILb0EEEEEEEEEvNT_6ParamsE,@"STO_CUDA_ENTRY STV_DEFAULT"
_ZN7cutlass13device_kernelIN5flash11enable_sm90INS1_16FlashAttnFwdSm90INS1_25CollectiveMainloopFwdSm90ILi2EN4cute5tupleIJNS5_1CILi2EEENS7_ILi1EEES9_EEENS6_IJNS7_ILi128EEENS7_ILi176EEESB_EEELi128ENS_6half_tEfNS_4arch4Sm90ELb0ELb0ELb0ELb0ELb0ELb0ELb0ELb1ELb1ELb1ELb0ELb0EEENS1_21CollectiveEpilogueFwdINS6_IJSB_SB_SC_EEESA_SE_SG_Li256ELb0ELb1ELb0ELb0EEENS1_29StaticPersistentTileSchedulerILb0EEEEEEEEEvNT_6ParamsE:
        /* <DEDUP_REMOVED lines=17> */
.L_x_169:
[----:B------:R-:W-:Y:S05]  /*0110*/  BSYNC B0 ;  /* 0x0000000000007941 */ /* 0x000fea0003800000 */
.L_x_168:
        /* <DEDUP_REMOVED lines=11> */
[----:B------:R2:W3:Y:S01]  /*01d0*/  SHFL.IDX PT, R13, R4, RZ, 0x1f ;  /* 0x00001fff040d7589 */ /* 0x0004e200000e0000 */
[----:B0-----:R-:W-:Y:S01]  /*01e0*/  ISETP.NE.AND P1, PT, R3, RZ, PT ;  /* 0x000000ff0300720c */ /* 0x001fe20003f25270 */
[----:B-1----:R-:W-:Y:S02]  /*01f0*/  @UP0 ULEA UR8, UR8, UR6, 0x18 ;  /* 0x0000000608080291 */ /* 0x002fe4000f8ec03f */
[----:B------:R-:W-:-:S04]  /*0200*/  @UP0 UIADD3 UR6, -UR7, 0x100000, URZ ;  /* 0x0010000007060890 */ /* 0x000fc8000fffe13f */
[----:B------:R-:W-:Y:S02]  /*0210*/  @UP0 USHF.L.U32 UR7, UR6, 0xb, URZ ;  /* 0x0000000b06070899 */ /* 0x000fe4000800063f */
[----:B------:R-:W-:Y:S01]  /*0220*/  @UP0 USHF.L.U32 UR6, UR6, 0x1, URZ ;  /* 0x0000000106060899 */ /* 0x000fe2000800063f */
[----:B------:R-:W-:Y:S01]  /*0230*/  VOTEU.ANY UP0, P0 ;  /* 0x00000000003f7886 */ /* 0x000fe20000000100 */
[----:B------:R-:W0:Y:S04]  /*0240*/  FENCE.VIEW.ASYNC.S ;  /* 0x00000000000073c6 */ /* 0x000e280000000000 */
[----:B0-----:R2:W0:Y:S06]  /*0250*/  @UP0 SYNCS.EXCH.64 URZ, [UR8+0x34800], UR4 ;  /* 0x03480004083f05b2 */ /* 0x00142c0008000100 */
[----:B------:R2:W1:Y:S02]  /*0260*/  @UP1 SYNCS.EXCH.64 URZ, [UR8+0x34820], UR6 ;  /* 0x03482006083f15b2 */ /* 0x0004640008000100 */
[----:B--23--:R-:W-:Y:S05]  /*0270*/  @P1 BRA `(.L_x_170) ;  /* 0x0000000000481947 */ /* 0x00cfea0003800000 */
[----:B------:R-:W2:Y:S01]  /*0280*/  S2UR UR5, SR_CgaCtaId ;  /* 0x00000000000579c3 */ /* 0x000ea20000008800 */
[----:B------:R-:W-:Y:S01]  /*0290*/  UMOV UR4, 0x400 ;  /* 0x0000040000047882 */ /* 0x000fe20000000000 */
[----:B------:R-:W-:Y:S01]  /*02a0*/  UMOV UR6, 0x1 ;  /* 0x0000000100067882 */ /* 0x000fe20000000000 */
[----:B------:R-:W-:Y:S01]  /*02b0*/  UMOV UR7, 0x4 ;  /* 0x0000000400077882 */ /* 0x000fe20000000000 */
[----:B------:R-:W-:Y:S01]  /*02c0*/  ELECT P0, URZ, PT ;  /* 0x00000000003f782f */ /* 0x000fe20003800000 */
[----:B--2---:R-:W-:Y:S02]  /*02d0*/  ULEA UR8, UR5, UR4, 0x18 ;  /* 0x0000000405087291 */ /* 0x004fe4000f8ec03f */
[----:B------:R-:W-:-:S04]  /*02e0*/  UIADD3 UR4, -UR6, 0x100000, URZ ;  /* 0x0010000006047890 */ /* 0x000fc8000fffe13f */
[----:B------:R-:W-:Y:S02]  /*02f0*/  USHF.L.U32 UR5, UR4, 0xb, URZ ;  /* 0x0000000b04057899 */ /* 0x000fe4000800063f */
[----:B------:R-:W-:Y:S02]  /*0300*/  USHF.L.U32 UR4, UR4, 0x1, URZ ;  /* 0x0000000104047899 */ /* 0x000fe4000800063f */
[----:B------:R-:W-:-:S04]  /*0310*/  UIADD3 UR6, -UR7, 0x100000, URZ ;  /* 0x0010000007067890 */ /* 0x000fc8000fffe13f */
[----:B------:R-:W-:Y:S02]  /*0320*/  USHF.L.U32 UR7, UR6, 0xb, URZ ;  /* 0x0000000b06077899 */ /* 0x000fe4000800063f */
[----:B------:R-:W-:Y:S01]  /*0330*/  USHF.L.U32 UR6, UR6, 0x1, URZ ;  /* 0x0000000106067899 */ /* 0x000fe2000800063f */
[----:B------:R-:W2:Y:S03]  /*0340*/  FENCE.VIEW.ASYNC.S ;  /* 0x00000000000073c6 */ /* 0x000ea60000000000 */
[----:B--2---:R2:W3:Y:S08]  /*0350*/  SYNCS.EXCH.64 URZ, [UR8+0x34830], UR4 ;  /* 0x03483004083f75b2 */ /* 0x0044f00008000100 */
[----:B------:R2:W4:Y:S01]  /*0360*/  SYNCS.EXCH.64 URZ, [UR8+0x34840], UR6 ;  /* 0x03484006083f75b2 */ /* 0x0005220008000100 */
[----:B------:R2:W0:Y:S01]  /*0370*/  SYNCS.EXCH.64 URZ, [UR8+0x34838], UR4 ;  /* 0x03483804083f75b2 */ /* 0x0004220008000100 */
[----:B------:R2:W0:Y:S01]  /*0380*/  SYNCS.EXCH.64 URZ, [UR8+0x34848], UR6 ;  /* 0x03484806083f75b2 */ /* 0x0004220008000100 */
[----:B------:R-:W-:Y:S01]  /*0390*/  NOP ;  /* 0x0000000000007918 */ /* 0x000fe20000000000 */
.L_x_170:
[----:B--2---:R-:W2:Y:S01]  /*03a0*/  S2UR UR4, SR_CTAID.Y ;  /* 0x00000000000479c3 */ /* 0x004ea20000002600 */
[----:B------:R-:W5:Y:S01]  /*03b0*/  SHFL.IDX PT, R8, R2, RZ, 0x1f ;  /* 0x00001fff02087589 */ /* 0x000f6200000e0000 */
[----:B------:R-:W-:Y:S01]  /*03c0*/  ULDC UR5, c[0x0][0x154] ;  /* 0x0000550000057ab9 */ /* 0x000fe20000000800 */
[----:B------:R-:W-:Y:S01]  /*03d0*/  SHF.R.S32.HI R5, RZ, 0x1f, R0 ;  /* 0x0000001fff057819 */ /* 0x000fe20000011400 */
[----:B------:R-:W-:-:S03]  /*03e0*/  NOP ;  /* 0x0000000000007918 */ /* 0x000fc60000000000 */
[----:B------:R-:W-:Y:S01]  /*03f0*/  LEA.HI R5, R5, R0, RZ, 0x7 ;  /* 0x0000000005057211 */ /* 0x000fe200078f38ff */
[----:B------:R-:W3:Y:S08]  /*0400*/  S2UR UR6, SR_CTAID.X ;  /* 0x00000000000679c3 */ /* 0x000ef00000002500 */
[----:B------:R-:W1:Y:S01]  /*0410*/  LDC R7, c[0x0][0x148] ;  /* 0x00005200ff077b82 */ /* 0x000e620000000800 */
[----:B--2---:R-:W-:-:S02]  /*0420*/  I2FP.F32.U32 R4, UR4 ;  /* 0x0000000400047c45 */ /* 0x004fc40008201000 */
[----:B-----5:R-:W-:-:S03]  /*0430*/  ISETP.NE.AND P0, PT, R8, RZ, PT ;  /* 0x000000ff0800720c */ /* 0x020fc60003f05270 */
[----:B------:R-:W-:Y:S01]  /*0440*/  FMUL R6, R4, UR5 ;  /* 0x0000000504067c20 */ /* 0x000fe20008400000 */
[----:B---3--:R-:W-:-:S05]  /*0450*/  I2FP.F32.U32 R4, UR6 ;  /* 0x0000000600047c45 */ /* 0x008fca0008201000 */
[----:B------:R-:W2:Y:S02]  /*0460*/  F2I.U32.TRUNC.NTZ R6, R6 ;  /* 0x0000000600067305 */ /* 0x000ea4000020f000 */
[----:B--2---:R-:W-:-:S04]  /*0470*/  IMAD.MOV R12, RZ, RZ, -R6 ;  /* 0x000000ffff0c7224 */ /* 0x004fc800078e0a06 */
[----:B-1----:R-:W-:Y:S01]  /*0480*/  IMAD R12, R7, R12, UR4 ;  /* 0x00000004070c7e24 */ /* 0x002fe2000f8e020c */
[----:B------:R-:W-:Y:S02]  /*0490*/  ULDC UR4, c[0x0][0x150] ;  /* 0x0000540000047ab9 */ /* 0x000fe40000000800 */
[----:B------:R-:W-:Y:S01]  /*04a0*/  FMUL R10, R4, UR4 ;  /* 0x00000004040a7c20 */ /* 0x000fe20008400000 */
[----:B------:R-:W-:Y:S06]  /*04b0*/  @P0 BRA `(.L_x_171) ;  /* 0x0000000000480947 */ /* 0x000fec0003800000 */
[----:B------:R-:W1:Y:S01]  /*04c0*/  S2UR UR5, SR_CgaCtaId ;  /* 0x00000000000579c3 */ /* 0x000e620000008800 */
[----:B------:R-:W-:Y:S01]  /*04d0*/  UMOV UR4, 0x400 ;  /* 0x0000040000047882 */ /* 0x000fe20000000000 */
[----:B------:R-:W-:Y:S01]  /*04e0*/  UMOV UR6, 0x1 ;  /* 0x0000000100067882 */ /* 0x000fe20000000000 */
[----:B------:R-:W-:Y:S01]  /*04f0*/  UMOV UR7, 0x4 ;  /* 0x0000000400077882 */ /* 0x000fe20000000000 */
[----:B------:R-:W-:Y:S01]  /*0500*/  ELECT P0, URZ, PT ;  /* 0x00000000003f782f */ /* 0x000fe20003800000 */
[----:B-1----:R-:W-:Y:S02]  /*0510*/  ULEA UR8, UR5, UR4, 0x18 ;  /* 0x0000000405087291 */ /* 0x002fe4000f8ec03f */
[----:B------:R-:W-:-:S04]  /*0520*/  UIADD3 UR4, -UR6, 0x100000, URZ ;  /* 0x0010000006047890 */ /* 0x000fc8000fffe13f */
[----:B------:R-:W-:Y:S02]  /*0530*/  USHF.L.U32 UR5, UR4, 0xb, URZ ;  /* 0x0000000b04057899 */ /* 0x000fe4000800063f */
[----:B------:R-:W-:Y:S02]  /*0540*/  USHF.L.U32 UR4, UR4, 0x1, URZ ;  /* 0x0000000104047899 */ /* 0x000fe4000800063f */
[----:B------:R-:W-:-:S04]  /*0550*/  UIADD3 UR6, -UR7, 0x100000, URZ ;  /* 0x0010000007067890 */ /* 0x000fc8000fffe13f */
[----:B------:R-:W-:Y:S02]  /*0560*/  USHF.L.U32 UR7, UR6, 0xb, URZ ;  /* 0x0000000b06077899 */ /* 0x000fe4000800063f */
[----:B------:R-:W-:Y:S01]  /*0570*/  USHF.L.U32 UR6, UR6, 0x1, URZ ;  /* 0x0000000106067899 */ /* 0x000fe2000800063f */
[----:B------:R-:W1:Y:S03]  /*0580*/  FENCE.VIEW.ASYNC.S ;  /* 0x00000000000073c6 */ /* 0x000e660000000000 */
[----:B-1----:R1:W2:Y:S08]  /*0590*/  SYNCS.EXCH.64 URZ, [UR8+0x34850], UR4 ;  /* 0x03485004083f75b2 */ /* 0x0022b00008000100 */
[----:B------:R1:W3:Y:S01]  /*05a0*/  SYNCS.EXCH.64 URZ, [UR8+0x34860], UR6 ;  /* 0x03486006083f75b2 */ /* 0x0002e20008000100 */
[----:B------:R1:W0:Y:S01]  /*05b0*/  SYNCS.EXCH.64 URZ, [UR8+0x34858], UR4 ;  /* 0x03485804083f75b2 */ /* 0x0002220008000100 */
[----:B------:R1:W0:Y:S01]  /*05c0*/  SYNCS.EXCH.64 URZ, [UR8+0x34868], UR6 ;  /* 0x03486806083f75b2 */ /* 0x0002220008000100 */
[----:B------:R-:W-:Y:S01]  /*05d0*/  NOP ;  /* 0x0000000000007918 */ /* 0x000fe20000000000 */
.L_x_171:
[----:B------:R-:W5:Y:S01]  /*05e0*/  SHFL.IDX PT, R9, R2, RZ, 0x1f ;  /* 0x00001fff02097589 */ /* 0x000f6200000e0000 */
[----:B------:R-:W-:Y:S01]  /*05f0*/  LOP3.LUT R5, R5, 0xffffff80, RZ, 0xc0, !PT ;  /* 0xffffff8005057812 */ /* 0x000fe200078ec0ff */
[----:B------:R-:W0:Y:S01]  /*0600*/  LDC R11, c[0x0][0x144] ;  /* 0x00005100ff0b7b82 */ /* 0x000e220000000800 */
[----:B------:R-:W0:Y:S01]  /*0610*/  F2I.U32.TRUNC.NTZ R10, R10 ;  /* 0x0000000a000a7305 */ /* 0x000e22000020f000 */
[----:B------:R-:W-:Y:S02]  /*0620*/  NOP ;  /* 0x0000000000007918 */ /* 0x000fe40000000000 */
[----:B------:R-:W-:-:S05]  /*0630*/  IMAD.IADD R5, R0, 0x1, -R5 ;  /* 0x0000000100057824 */ /* 0x000fca00078e0a05 */
[----:B------:R-:W-:-:S04]  /*0640*/  SHF.R.S32.HI R4, RZ, 0x1f, R5 ;  /* 0x0000001fff047819 */ /* 0x000fc80000011405 */
[----:B------:R-:W-:-:S04]  /*0650*/  LEA.HI R4, R4, R5, RZ, 0x3 ;  /* 0x0000000504047211 */ /* 0x000fc800078f18ff */
[--C-:B------:R-:W-:Y:S02]  /*0660*/  SHF.R.S32.HI R6, RZ, 0x3, R4.reuse ;  /* 0x00000003ff067819 */ /* 0x100fe40000011404 */
[----:B------:R-:W-:Y:S02]  /*0670*/  SHF.R.S32.HI R7, RZ, 0x1f, R4 ;  /* 0x0000001fff077819 */ /* 0x000fe40000011404 */
[----:B------:R-:W-:Y:S02]  /*0680*/  SHF.R.S32.HI R4, RZ, 0x1f, R3 ;  /* 0x0000001fff047819 */ /* 0x000fe40000011403 */
[----:B-----5:R-:W-:Y:S02]  /*0690*/  ISETP.NE.AND P0, PT, R9, RZ, PT ;  /* 0x000000ff0900720c */ /* 0x020fe40003f05270 */
[----:B------:R-:W-:Y:S02]  /*06a0*/  LEA.HI R7, R7, R6, RZ, 0x2 ;  /* 0x0000000607077211 */ /* 0x000fe400078f10ff */
[----:B------:R-:W-:-:S02]  /*06b0*/  LEA.HI R4, R4, R3, RZ, 0x2 ;  /* 0x0000000304047211 */ /* 0x000fc400078f10ff */
[----:B------:R-:W-:Y:S02]  /*06c0*/  LOP3.LUT R7, R7, 0xfffffffc, RZ, 0xc0, !PT ;  /* 0xfffffffc07077812 */ /* 0x000fe400078ec0ff */
[----:B------:R-:W-:-:S05]  /*06d0*/  SHF.R.S32.HI R9, RZ, 0x1f, R8 ;  /* 0x0000001fff097819 */ /* 0x000fca0000011408 */
[----:B------:R-:W-:Y:S05]  /*06e0*/  @P0 BRA `(.L_x_172) ;  /* 0x0000000000480947 */ /* 0x000fea0003800000 */
[----:B-1----:R-:W1:Y:S01]  /*06f0*/  S2UR UR5, SR_CgaCtaId ;  /* 0x00000000000579c3 */ /* 0x002e620000008800 */
[----:B------:R-:W-:Y:S01]  /*0700*/  UMOV UR4, 0x400 ;  /* 0x0000040000047882 */ /* 0x000fe20000000000 */
[----:B------:R-:W-:Y:S01]  /*0710*/  UMOV UR6, 0x1 ;  /* 0x0000000100067882 */ /* 0x000fe20000000000 */
[----:B------:R-:W-:Y:S01]  /*0720*/  UMOV UR9, 0x2 ;  /* 0x0000000200097882 */ /* 0x000fe20000000000 */
[----:B------:R-:W-:-:S04]  /*0730*/  UIADD3 UR6, -UR6, 0x100000, URZ ;  /* 0x0010000006067890 */ /* 0x000fc8000fffe13f */
[----:B------:R-:W-:Y:S02]  /*0740*/  USHF.L.U32 UR7, UR6, 0xb, URZ ;  /* 0x0000000b06077899 */ /* 0x000fe4000800063f */
[----:B------:R-:W-:Y:S01]  /*0750*/  USHF.L.U32 UR6, UR6, 0x1, URZ ;  /* 0x0000000106067899 */ /* 0x000fe2000800063f */
[----:B------:R-:W-:Y:S01]  /*0760*/  ELECT P0, URZ, PT ;  /* 0x00000000003f782f */ /* 0x000fe20003800000 */
[----:B-1----:R-:W-:Y:S02]  /*0770*/  ULEA UR8, UR5, UR4, 0x18 ;  /* 0x0000000405087291 */ /* 0x002fe4000f8ec03f */
[----:B------:R-:W-:-:S04]  /*0780*/  UIADD3 UR4, -UR9, 0x100000, URZ ;  /* 0x0010000009047890 */ /* 0x000fc8000fffe13f */
[----:B------:R-:W-:Y:S02]  /*0790*/  USHF.L.U32 UR5, UR4, 0xb, URZ ;  /* 0x0000000b04057899 */ /* 0x000fe4000800063f */
[----:B------:R-:W-:Y:S01]  /*07a0*/  USHF.L.U32 UR4, UR4, 0x1, URZ ;  /* 0x0000000104047899 */ /* 0x000fe2000800063f */
[----:B------:R-:W1:Y:S03]  /*07b0*/  FENCE.VIEW.ASYNC.S ;  /* 0x00000000000073c6 */ /* 0x000e660000000000 */
[----:B-1----:R1:W0:Y:S08]  /*07c0*/  SYNCS.EXCH.64 URZ, [UR8+0x34870], UR6 ;  /* 0x03487006083f75b2 */ /* 0x0022300008000100 */
[----:B------:R1:W0:Y:S01]  /*07d0*/  SYNCS.EXCH.64 URZ, [UR8+0x34880], UR4 ;  /* 0x03488004083f75b2 */ /* 0x0002220008000100 */
[----:B------:R1:W0:Y:S01]  /*07e0*/  SYNCS.EXCH.64 URZ, [UR8+0x34878], UR6 ;  /* 0x03487806083f75b2 */ /* 0x0002220008000100 */
[----:B------:R1:W0:Y:S01]  /*07f0*/  SYNCS.EXCH.64 URZ, [UR8+0x34888], UR4 ;  /* 0x03488804083f75b2 */ /* 0x0002220008000100 */
[----:B------:R-:W-:Y:S01]  /*0800*/  NOP ;  /* 0x0000000000007918 */ /* 0x000fe20000000000 */
.L_x_172:
[----:B------:R-:W5:Y:S01]  /*0810*/  SHFL.IDX PT, R14, R2, RZ, 0x1f ;  /* 0x00001fff020e7589 */ /* 0x000f6200000e0000 */
[----:B-1----:R-:W1:Y:S01]  /*0820*/  S2UR UR4, SR_CTAID.X ;  /* 0x00000000000479c3 */ /* 0x002e620000002500 */
[----:B------:R-:W-:Y:S01]  /*0830*/  LOP3.LUT R4, R4, 0x3ffffffc, RZ, 0xc0, !PT ;  /* 0x3ffffffc04047812 */ /* 0x000fe200078ec0ff */
[----:B------:R-:W-:Y:S01]  /*0840*/  IMAD.IADD R7, R6, 0x1, -R7 ;  /* 0x0000000106077824 */ /* 0x000fe200078e0a07 */
[----:B------:R-:W-:Y:S01]  /*0850*/  LEA.HI R9, R9, R8, RZ, 0x2 ;  /* 0x0000000809097211 */ /* 0x000fe200078f10ff */
[----:B0-----:R-:W-:Y:S01]  /*0860*/  IMAD.MOV R10, RZ, RZ, -R10 ;  /* 0x000000ffff0a7224 */ /* 0x001fe200078e0a0a */
[----:B------:R-:W-:Y:S01]  /*0870*/  NOP ;  /* 0x0000000000007918 */ /* 0x000fe20000000000 */
[----:B------:R-:W-:Y:S01]  /*0880*/  IMAD.IADD R4, R3, 0x1, -R4 ;  /* 0x0000000103047824 */ /* 0x000fe200078e0a04 */
[----:B------:R-:W-:-:S03]  /*0890*/  LOP3.LUT R9, R9, 0x3ffffffc, RZ, 0xc0, !PT ;  /* 0x3ffffffc09097812 */ /* 0x000fc600078ec0ff */
[----:B------:R-:W-:Y:S02]  /*08a0*/  IMAD R4, R4, 0x4, R7 ;  /* 0x0000000404047824 */ /* 0x000fe400078e0207 */
[----:B------:R-:W-:Y:S02]  /*08b0*/  IMAD.IADD R8, R8, 0x1, -R9 ;  /* 0x0000000108087824 */ /* 0x000fe400078e0a09 */
[----:B------:R-:W0:Y:S01]  /*08c0*/  LDC R9, c[0x0][0x140] ;  /* 0x00005000ff097b82 */ /* 0x000e220000000800 */
[----:B------:R-:W-:Y:S01]  /*08d0*/  LEA.HI R3, R4, R4, RZ, 0x1 ;  /* 0x0000000404037211 */ /* 0x000fe200078f08ff */
[----:B------:R-:W-:-:S03]  /*08e0*/  IMAD R8, R8, 0x4, R7 ;  /* 0x0000000408087824 */ /* 0x000fc600078e0207 */
[----:B------:R-:W-:Y:S02]  /*08f0*/  LOP3.LUT R3, R3, 0xfffffffe, RZ, 0xc0, !PT ;  /* 0xfffffffe03037812 */ /* 0x000fe400078ec0ff */
[----:B------:R-:W-:Y:S02]  /*0900*/  LEA.HI R6, R8, R8, RZ, 0x1 ;  /* 0x0000000808067211 */ /* 0x000fe400078f08ff */
[----:B-----5:R-:W-:Y:S01]  /*0910*/  ISETP.NE.AND P0, PT, R14, RZ, PT ;  /* 0x000000ff0e00720c */ /* 0x020fe20003f05270 */
[----:B-1----:R-:W-:Y:S02]  /*0920*/  IMAD R10, R11, R10, UR4 ;  /* 0x000000040b0a7e24 */ /* 0x002fe4000f8e020a */
[----:B------:R-:W-:-:S05]  /*0930*/  IMAD.IADD R3, R4, 0x1, -R3 ;  /* 0x0000000104037824 */ /* 0x000fca00078e0a03 */
[----:B------:R-:W-:Y:S02]  /*0940*/  ISETP.NE.AND P4, PT, R3, R10, PT ;  /* 0x0000000a0300720c */ /* 0x000fe40003f85270 */
[----:B------:R-:W-:-:S05]  /*0950*/  LOP3.LUT R3, R6, 0xfffffffe, RZ, 0xc0, !PT ;  /* 0xfffffffe06037812 */ /* 0x000fca00078ec0ff */
[----:B------:R-:W-:Y:S01]  /*0960*/  IMAD.IADD R3, R8, 0x1, -R3 ;  /* 0x0000000108037824 */ /* 0x000fe200078e0a03 */
        /* <DEDUP_REMOVED lines=19> */
.L_x_173:
[----:B------:R-:W5:Y:S01]  /*0aa0*/  SHFL.IDX PT, R6, R2, RZ, 0x1f ;  /* 0x00001fff02067589 */ /* 0x000f6200000e0000 */
[----:B------:R-:W-:Y:S01]  /*0ab0*/  IMAD.SHL.U32 R23, R4, 0x4, RZ ;  /* 0x0000000404177824 */ /* 0x000fe200078e00ff */
[----:B------:R-:W-:Y:S01]  /*0ac0*/  ISETP.NE.AND P3, PT, R3, R10, PT ;  /* 0x0000000a0300720c */ /* 0x000fe20003f65270 */
[----:B------:R-:W-:Y:S01]  /*0ad0*/  IMAD.SHL.U32 R7, R8, 0x4, RZ ;  /* 0x0000000408077824 */ /* 0x000fe200078e00ff */
[----:B------:R-:W-:Y:S01]  /*0ae0*/  LOP3.LUT P0, RZ, R5, 0x7, RZ, 0xc0, !PT ;  /* 0x0000000705ff7812 */ /* 0x000fe2000780c0ff */
[----:B------:R-:W-:Y:S01]  /*0af0*/  IMAD.MOV.U32 R19, RZ, RZ, 0x1 ;  /* 0x00000001ff137424 */ /* 0x000fe200078e00ff */
[----:B------:R-:W-:Y:S01]  /*0b00*/  LOP3.LUT R23, R4, 0xc, R23, 0x78, !PT ;  /* 0x0000000c04177812 */ /* 0x000fe200078e7817 */
[----:B------:R-:W-:Y:S01]  /*0b10*/  IMAD.MOV.U32 R18, RZ, RZ, 0x1 ;  /* 0x00000001ff127424 */ /* 0x000fe200078e00ff */
[----:B------:R-:W-:Y:S01]  /*0b20*/  LOP3.LUT R22, R8, 0xc, R7, 0x78, !PT ;  /* 0x0000000c08167812 */ /* 0x000fe200078e7807 */
[----:B------:R-:W-:Y:S01]  /*0b30*/  NOP ;  /* 0x0000000000007918 */ /* 0x000fe20000000000 */
[----:B------:R-:W-:-:S02]  /*0b40*/  @P4 LEA.HI R3, R23, R23, RZ, 0x1 ;  /* 0x0000001717034211 */ /* 0x000fc400078f08ff */
[----:B------:R-:W-:Y:S02]  /*0b50*/  ISETP.LT.U32.AND P6, PT, R23, 0x2, !P0 ;  /* 0x000000021700780c */ /* 0x000fe400047c1070 */
[----:B------:R-:W-:Y:S02]  /*0b60*/  @P4 SHF.R.S32.HI R3, RZ, 0x1, R3 ;  /* 0x00000001ff034819 */ /* 0x000fe40000011403 */
[----:B------:R-:W-:Y:S02]  /*0b70*/  @P3 LEA.HI R4, R22, R22, RZ, 0x1 ;  /* 0x0000001616043211 */ /* 0x000fe400078f08ff */
[----:B------:R-:W-:Y:S02]  /*0b80*/  @P4 ISETP.NE.AND P5, PT, R3, R12, PT ;  /* 0x0000000c0300420c */ /* 0x000fe40003fa5270 */
[----:B------:R-:W-:Y:S02]  /*0b90*/  @P3 SHF.R.S32.HI R4, RZ, 0x1, R4 ;  /* 0x00000001ff043819 */ /* 0x000fe40000011404 */
[----:B------:R-:W-:-:S02]  /*0ba0*/  @P4 SEL R19, RZ, 0x1, P5 ;  /* 0x00000001ff134807 */ /* 0x000fc40002800000 */
[----:B-----5:R-:W-:Y:S02]  /*0bb0*/  ISETP.NE.AND P5, PT, R6, RZ, PT ;  /* 0x000000ff0600720c */ /* 0x020fe40003fa5270 */
[----:B------:R-:W-:Y:S02]  /*0bc0*/  @P3 ISETP.NE.AND P4, PT, R4, R12, PT ;  /* 0x0000000c0400320c */ /* 0x000fe40003f85270 */
[----:B------:R-:W-:Y:S02]  /*0bd0*/  SEL R4, RZ, 0x1, !P6 ;  /* 0x00000001ff047807 */ /* 0x000fe40007000000 */
[----:B------:R-:W-:Y:S02]  /*0be0*/  ISETP.LT.U32.AND P0, PT, R22, 0x2, !P0 ;  /* 0x000000021600780c */ /* 0x000fe40004701070 */
[----:B0-----:R-:W-:Y:S02]  /*0bf0*/  ISETP.EQ.U32.AND P1, PT, R9, 0x1, PT ;  /* 0x000000010900780c */ /* 0x001fe40003f22070 */
[----:B------:R-:W-:-:S02]  /*0c00*/  ISETP.NE.AND P2, PT, R13, RZ, PT ;  /* 0x000000ff0d00720c */ /* 0x000fc40003f45270 */
[----:B------:R-:W-:Y:S02]  /*0c10*/  LOP3.LUT R19, R19, R4, RZ, 0xc0, !PT ;  /* 0x0000000413137212 */ /* 0x000fe400078ec0ff */
[----:B------:R-:W-:Y:S02]  /*0c20*/  SEL R3, RZ, 0x1, !P0 ;  /* 0x00000001ff037807 */ /* 0x000fe40004000000 */
[----:B------:R-:W-:Y:S01]  /*0c30*/  @P3 SEL R18, RZ, 0x1, P4 ;  /* 0x00000001ff123807 */ /* 0x000fe20002000000 */
[----:B------:R-:W-:Y:S06]  /*0c40*/  @P5 BRA `(.L_x_174) ;  /* 0x0000000000485947 */ /* 0x000fec0003800000 */
[----:B-1----:R-:W0:Y:S01]  /*0c50*/  S2UR UR5, SR_CgaCtaId ;  /* 0x00000000000579c3 */ /* 0x002e220000008800 */
        /* <DEDUP_REMOVED lines=12> */
[----:B0-----:R0:W1:Y:S08]  /*0d20*/  SYNCS.EXCH.64 URZ, [UR8+0x348b0], UR4 ;  /* 0x0348b004083f75b2 */ /* 0x0010700008000100 */
[----:B------:R0:W0:Y:S01]  /*0d30*/  SYNCS.EXCH.64 URZ, [UR8+0x348c0], UR6 ;  /* 0x0348c006083f75b2 */ /* 0x0000220008000100 */
[----:B------:R0:W0:Y:S01]  /*0d40*/  SYNCS.EXCH.64 URZ, [UR8+0x348b8], UR4 ;  /* 0x0348b804083f75b2 */ /* 0x0000220008000100 */
[----:B------:R0:W0:Y:S01]  /*0d50*/  SYNCS.EXCH.64 URZ, [UR8+0x348c8], UR6 ;  /* 0x0348c806083f75b2 */ /* 0x0000220008000100 */
[----:B------:R-:W-:Y:S01]  /*0d60*/  NOP ;  /* 0x0000000000007918 */ /* 0x000fe20000000000 */
.L_x_174:
[----:B------:R-:W-:Y:S01]  /*0d70*/  LOP3.LUT R18, R18, R3, RZ, 0xc0, !PT ;  /* 0x0000000312127212 */ /* 0x000fe200078ec0ff */
[----:B------:R-:W-:Y:S01]  /*0d80*/  NOP ;  /* 0x0000000000007918 */ /* 0x000fe20000000000 */
[----:B------:R-:W-:Y:S05]  /*0d90*/  @!P1 BRA `(.L_x_175) ;  /* 0x0000000000089947 */ /* 0x000fea0003800000 */
[----:B01234-:R-:W-:Y:S01]  /*0da0*/  UCGABAR_ARV ;  /* 0x00000000000079c7 */ /* 0x01ffe20008000000 */
[----:B------:R-:W-:Y:S05]  /*0db0*/  BRA `(.L_x_176) ;  /* 0x0000000000047947 */ /* 0x000fea0003800000 */
.L_x_175:
[----:B01234-:R-:W-:Y:S01]  /*0dc0*/  NOP ;  /* 0x0000000000007918 */ /* 0x01ffe20000000000 */
.L_x_176:
[----:B------:R-:W-:Y:S05]  /*0dd0*/  @!P1 BRA `(.L_x_177) ;  /* 0x00000000000c9947 */ /* 0x000fea0003800000 */
[----:B------:R-:W-:Y:S01]  /*0de0*/  UCGABAR_WAIT ;  /* 0x0000000000007dc7 */ /* 0x000fe20008000000 */
[----:B------:R-:W-:Y:S01]  /*0df0*/  CCTL.IVALL ;  /* 0x00000000ff00798f */ /* 0x000fe20002000000 */
[----:B------:R-:W-:Y:S05]  /*0e00*/  BRA `(.L_x_178) ;  /* 0x0000000000047947 */ /* 0x000fea0003800000 */
.L_x_177:
[----:B------:R-:W-:Y:S06]  /*0e10*/  BAR.SYNC.DEFER_BLOCKING 0x0 ;  /* 0x0000000000007b1d */ /* 0x000fec0000010000 */
.L_x_178:
[----:B------:R-:W-:-:S05]  /*0e20*/  IMAD.MOV.U32 R3, RZ, RZ, 0x1 ;  /* 0x00000001ff037424 */ /* 0x000fca00078e00ff */
[----:B------:R-:W-:-:S05]  /*0e30*/  SEL R3, R3, 0x2, !P2 ;  /* 0x0000000203037807 */ /* 0x000fca0005000000 */
[----:B------:R0:W-:Y:S01]  /*0e40*/  STL [R1+0x2c], R3 ;  /* 0x00002c0301007387 */ /* 0x0001e20000100800 */
[----:B------:R-:W-:Y:S05]  /*0e50*/  @!P2 BRA `(.L_x_179) ;  /* 0x000000c00060a947 */ /* 0x000fea0003800000 */
.L_x_180:
[----:B------:R-:W-:-:S08]  /*0e60*/  NOP ;  /* 0x0000000000007918 */ /* 0x000fd00000000000 */
[----:B------:R-:W1:Y:S02]  /*0e70*/  USETMAXREG.TRY_ALLOC.CTAPOOL UP0, 0xf0 ;  /* 0x000000f0000079c8 */ /* 0x000e640008000600 */
[----:B-1----:R-:W-:-:S13]  /*0e80*/  PLOP3.LUT P0, PT, PT, PT, UP0, 0x80, 0x0 ;  /* 0x000000000000781c */ /* 0x002fda0003f0f008 */
[----:B------:R-:W-:Y:S05]  /*0e90*/  @!P0 BRA `(.L_x_180) ;  /* 0xfffffffc00f08947 */ /* 0x000fea000383ffff */
[----:B------:R-:W-:Y:S01]  /*0ea0*/  LOP3.LUT R2, R0, 0xffffff80, RZ, 0xc0, !PT ;  /* 0xffffff8000027812 */ /* 0x000fe200078ec0ff */
[----:B------:R-:W1:Y:S08]  /*0eb0*/  S2UR UR4, SR_CTAID.X ;  /* 0x00000000000479c3 */ /* 0x000e700000002500 */
[----:B------:R-:W-:Y:S06]  /*0ec0*/  BAR.ARV 0x8, 0x180 ;  /* 0x0206000000007b1d */ /* 0x000fec0000002000 */
[----:B------:R-:W-:-:S02]  /*0ed0*/  ISETP.NE.AND P0, PT, R2, 0x80, PT ;  /* 0x000000800200780c */ /* 0x000fc40003f05270 */
[----:B------:R-:W1:Y:S11]  /*0ee0*/  LDC R2, c[0x0][0xc34] ;  /* 0x00030d00ff027b82 */ /* 0x000e760000000800 */
[----:B------:R-:W-:Y:S06]  /*0ef0*/  @!P0 BAR.ARV 0x9, 0x100 ;  /* 0x0244000000008b1d */ /* 0x000fec0000002000 */
[----:B-1----:R-:W-:-:S13]  /*0f00*/  ISETP.LE.AND P0, PT, R2, UR4, PT ;  /* 0x0000000402007c0c */ /* 0x002fda000bf03270 */
[----:B------:R-:W-:Y:S05]  /*0f10*/  @P0 EXIT ;  /* 0x000000000000094d */ /* 0x000fea0003800000 */
[----:B------:R-:W2:Y:S01]  /*0f20*/  LDL.LU R10, [R1+0x2c] ;  /* 0x00002c00010a7983 */ /* 0x000ea20000300800 */
[----:B------:R-:W-:Y:S01]  /*0f30*/  VIADD R0, R0, 0xffffff80 ;  /* 0xffffff8000007836 */ /* 0x000fe20000000000 */
[----:B------:R-:W-:Y:S01]  /*0f40*/  UMOV UR60, URZ ;  /* 0x0000003f003c7c82 */ /* 0x000fe20008000000 */
[----:B------:R-:W-:Y:S02]  /*0f50*/  IMAD.MOV.U32 R234, RZ, RZ, -0x2 ;  /* 0xfffffffeffea7424 */ /* 0x000fe400078e00ff */
[----:B------:R-:W-:Y:S01]  /*0f60*/  IMAD.U32 R223, RZ, RZ, UR4 ;  /* 0x00000004ffdf7e24 */ /* 0x000fe2000f8e00ff */
[----:B0-----:R-:W-:Y:S01]  /*0f70*/  SHF.R.S32.HI R3, RZ, 0x1f, R0 ;  /* 0x0000001fff037819 */ /* 0x001fe20000011400 */
        /* <DEDUP_REMOVED lines=50> */
[----:B--2---:R-:W-:-:S07]  /*12a0*/  LOP3.LUT R16, R10, 0x1, RZ, 0xfc, !PT ;  /* 0x000000010a107812 */ /* 0x004fce00078efcff */
.L_x_213:
[----:B------:R-:W0:Y:S01]  /*12b0*/  SHFL.IDX PT, R0, R230, RZ, 0x1f ;  /* 0x00001fffe6007589 */ /* 0x000e2200000e0000 */
        /* <DEDUP_REMOVED lines=60> */
.L_x_181:
[----:B------:R-:W-:Y:S02]  /*1680*/  LOP3.LUT R0, R224, 0x1, RZ, 0xc0, !PT ;  /* 0x00000001e0007812 */ /* 0x000fe400078ec0ff */
[----:B------:R-:W-:Y:S02]  /*1690*/  ISETP.NE.AND P0, PT, R16, 0x3, PT ;  /* 0x000000031000780c */ /* 0x000fe40003f05270 */
[----:B------:R-:W-:-:S04]  /*16a0*/  SHF.L.U32 R0, R0, 0x1f, RZ ;  /* 0x0000001f00007819 */ /* 0x000fc800000006ff */
[----:B------:R-:W0:Y:S02]  /*16b0*/  SYNCS.PHASECHK.TRANS64.TRYWAIT P1, [UR61+0x34800], R0 ;  /* 0x03480000ff0075a7 */ /* 0x000e24000802017d */
[----:B0-----:R-:W-:Y:S05]  /*16c0*/  @!P1 BRA `(.L_x_182) ;  /* 0x000000fc00749947 */ /* 0x001fea0003800000 */
.L_x_308:
[----:B------:R-:W-:Y:S05]  /*16d0*/  @!P0 BRA `(.L_x_183) ;  /* 0x0000000000048947 */ /* 0x000fea0003800000 */
[----:B------:R-:W-:Y:S01]  /*16e0*/  BPT.TRAP 0x1 ;  /* 0x000000040000795c */ /* 0x000fe20000300000 */
.L_x_183:
        /* <DEDUP_REMOVED lines=8> */
.L_x_184:
[----:B-1----:R-:W-:Y:S05]  /*1770*/  @P1 BRA `(.L_x_185) ;  /* 0x0000000000081947 */ /* 0x002fea0003800000 */
[----:B------:R-:W1:Y:S02]  /*1780*/  SYNCS.PHASECHK.TRANS64.TRYWAIT P1, [R12+URZ+0x34830], R3 ;  /* 0x034830030c0075a7 */ /* 0x000e64000802017f */
[----:B-1----:R-:W-:Y:S05]  /*1790*/  @!P1 BRA `(.L_x_186) ;  /* 0x000000fc00589947 */ /* 0x002fea0003800000 */
.L_x_185:
[----:B------:R-:W-:Y:S05]  /*17a0*/  WARPSYNC.ALL ;  /* 0x0000000000007948 */ /* 0x000fea0003800000 */
[----:B------:R-:W-:Y:S01]  /*17b0*/  UIADD3 UR4, UR61, 0x1e400, URZ ;  /* 0x0001e4003d047890 */ /* 0x000fe2000fffe03f */
[----:B------:R-:W-:Y:S01]  /*17c0*/  WARPGROUP.ARRIVE ;  /* 0x00000000000079c5 */ /* 0x000fe20000000000 */
[----:B------:R-:W-:Y:S02]  /*17d0*/  ULOP3.LUT UR45, UR45, 0x10000, URZ, 0xfc, !UPT ;  /* 0x000100002d2d7892 */ /* 0x000fe4000f8efc3f */
[----:B------:R-:W-:Y:S01]  /*17e0*/  USHF.R.U32.HI UR4, URZ, 0x4, UR4 ;  /* 0x000000043f047899 */ /* 0x000fe20008011604 */
[----:B------:R-:W-:Y:S01]  /*17f0*/  UMOV UR37, 0x40000040 ;  /* 0x4000004000257882 */ /* 0x000fe20000000000 */
[----:B------:R-:W-:-:S02]  /*1800*/  UMOV UR39, 0x40000040 ;  /* 0x4000004000277882 */ /* 0x000fc40000000000 */
[----:B------:R-:W-:Y:S01]  /*1810*/  ULOP3.LUT UR6, UR4, 0x3fff, URZ, 0xc0, !UPT ;  /* 0x00003fff04067892 */ /* 0x000fe2000f8ec03f */
[----:B------:R-:W-:Y:S01]  /*1820*/  IMAD.U32 R9, RZ, RZ, UR37 ;  /* 0x00000025ff097e24 */ /* 0x000fe2000f8e00ff */
[----:B------:R-:W-:Y:S01]  /*1830*/  UMOV UR36, UR45 ;  /* 0x0000002d00247c82 */ /* 0x000fe20008000000 */
[----:B------:R-:W-:Y:S01]  /*1840*/  UMOV UR5, UR37 ;  /* 0x0000002500057c82 */ /* 0x000fe20008000000 */
[----:B------:R-:W-:Y:S01]  /*1850*/  ULOP3.LUT UR7, UR6, 0x10000, URZ, 0xfc, !UPT ;  /* 0x0001000006077892 */ /* 0x000fe2000f8efc3f */
[----:B------:R-:W-:Y:S01]  /*1860*/  IMAD.U32 R8, RZ, RZ, UR36 ;  /* 0x00000024ff087e24 */ /* 0x000fe2000f8e00ff */
[----:B------:R-:W-:Y:S01]  /*1870*/  UMOV UR4, UR36 ;  /* 0x0000002400047c82 */ /* 0x000fe20008000000 */
[----:B------:R-:W-:Y:S01]  /*1880*/  UMOV UR8, UR36 ;  /* 0x0000002400087c82 */ /* 0x000fe20008000000 */
[----:B------:R-:W-:Y:S02]  /*1890*/  UIMAD UR44, UR60, 0xb00, UR7 ;  /* 0x00000b003c2c78a4 */ /* 0x000fe4000f8e0207 */
[----:B------:R-:W-:Y:S01]  /*18a0*/  IMAD.U32 R0, RZ, RZ, UR7 ;  /* 0x00000007ff007e24 */ /* 0x000fe2000f8e00ff */
[----:B------:R-:W-:Y:S01]  /*18b0*/  UMOV UR7, 0x40000040 ;  /* 0x4000004000077882 */ /* 0x000fe20000000000 */
[----:B------:R-:W-:-:S02]  /*18c0*/  UIADD3 UR6, UR44, 0x80, URZ ;  /* 0x000000802c067890 */ /* 0x000fc4000fffe03f */
[----:B------:R-:W-:Y:S02]  /*18d0*/  UIADD3 UR10, UR44, 0x100, URZ ;  /* 0x000001002c0a7890 */ /* 0x000fe4000fffe03f */
[----:B------:R-:W-:Y:S01]  /*18e0*/  UMOV UR38, UR44 ;  /* 0x0000002c00267c82 */ /* 0x000fe20008000000 */
[----:B------:R-:W-:Y:S01]  /*18f0*/  UMOV UR9, UR37 ;  /* 0x0000002500097c82 */ /* 0x000fe20008000000 */
[----:B------:R-:W-:Y:S01]  /*1900*/  HGMMA.64x16x16.F32 R104, gdesc[UR36], RZ, !UPT, gsb0 ;  /* 0x00200000246879f0 */ /* 0x000fe2000c0008ff */
[----:B------:R-:W-:Y:S01]  /*1910*/  UMOV UR11, 0x40000040 ;  /* 0x40000040000b7882 */ /* 0x000fe20000000000 */
[----:B------:R-:W-:Y:S01]  /*1920*/  UIADD3 UR14, UR44, 0x180, URZ ;  /* 0x000001802c0e7890 */ /* 0x000fe2000fffe03f */
[----:B------:R-:W-:Y:S01]  /*1930*/  UMOV UR12, UR36 ;  /* 0x00000024000c7c82 */ /* 0x000fe20008000000 */
[----:B------:R-:W-:Y:S01]  /*1940*/  UMOV UR13, UR37 ;  /* 0x00000025000d7c82 */ /* 0x000fe20008000000 */
        /* <DEDUP_REMOVED lines=21> */
[----:B------:R-:W-:Y:S01]  /*1aa0*/  UMOV UR39, 0x40000040 ;  /* 0x4000004000277882 */ /* 0x000fe20000000000 */
[----:B------:R-:W-:Y:S01]  /*1ab0*/  UIADD3 UR42, UR44, 0x602, URZ ;  /* 0x000006022c2a7890 */ /* 0x000fe2000fffe03f */
        /* <DEDUP_REMOVED lines=55> */
[----:B------:R-:W-:Y:S02]  /*1e30*/  UMOV UR37, 0x40000040 ;  /* 0x4000004000257882 */ /* 0x000fe40000000000 */
[----:B------:R-:W-:Y:S01]  /*1e40*/  UMOV UR9, UR37 ;  /* 0x0000002500097c82 */ /* 0x000fe20008000000 */
[----:B------:R-:W-:Y:S01]  /*1e50*/  UMOV UR13, UR37 ;  /* 0x00000025000d7c82 */ /* 0x000fe20008000000 */
[----:B------:R-:W-:Y:S01]  /*1e60*/  UMOV UR17, UR37 ;  /* 0x0000002500117c82 */ /* 0x000fe20008000000 */
[----:B------:R-:W-:Y:S01]  /*1e70*/  UMOV UR21, UR37 ;  /* 0x0000002500157c82 */ /* 0x000fe20008000000 */
[----:B------:R-:W-:Y:S01]  /*1e80*/  UMOV UR25, UR37 ;  /* 0x0000002500197c82 */ /* 0x000fe20008000000 */
[----:B------:R-:W-:Y:S01]  /*1e90*/  UMOV UR29, UR37 ;  /* 0x00000025001d7c82 */ /* 0x000fe20008000000 */
[----:B------:R-:W-:Y:S01]  /*1ea0*/  UMOV UR33, UR37 ;  /* 0x0000002500217c82 */ /* 0x000fe20008000000 */
[----:B------:R-:W-:Y:S01]  /*1eb0*/  IMAD.U32 R7, RZ, RZ, UR37 ;  /* 0x00000025ff077e24 */ /* 0x000fe2000f8e00ff */
[----:B------:R-:W-:-:S02]  /*1ec0*/  WARPGROUP.DEPBAR.LE gsb0, 0x0 ;  /* 0x00008000000079c5 */ /* 0x000fc40000010000 */
[----:B------:R-:W-:-:S06]  /*1ed0*/  WARPGROUP.ARRIVE ;  /* 0x00000000000079c5 */ /* 0x000fcc0000000000 */
[----:B------:R-:W-:Y:S01]  /*1ee0*/  HGMMA.64x16x16.F32 R24, gdesc[UR4], RZ, !UPT, gsb0 ;  /* 0x00200000041879f0 */ /* 0x000fe2000c0008ff */
[----:B------:R-:W-:Y:S02]  /*1ef0*/  UIADD3 UR4, UR45, 0x2, URZ ;  /* 0x000000022d047890 */ /* 0x000fe4000fffe03f */
[----:B------:R-:W-:Y:S01]  /*1f00*/  UIADD3 UR6, UR44, 0x2, URZ ;  /* 0x000000022c067890 */ /* 0x000fe2000fffe03f */
[----:B------:R-:W-:Y:S01]  /*1f10*/  UMOV UR5, UR37 ;  /* 0x0000002500057c82 */ /* 0x000fe20008000000 */
[----:B------:R-:W-:-:S03]  /*1f20*/  UMOV UR7, 0x40000040 ;  /* 0x4000004000077882 */ /* 0x000fc60000000000 */
[----:B------:R-:W-:Y:S02]  /*1f30*/  UMOV UR36, UR4 ;  /* 0x0000000400247c82 */ /* 0x000fe40008000000 */
        /* <DEDUP_REMOVED lines=15> */
[----:B------:R-:W-:Y:S01]  /*2030*/  HGMMA.64x16x16.F32 R104, gdesc[UR36], R104, gsb0 ;  /* 0x00200000246879f0 */ /* 0x000fe20008000868 */
[----:B------:R-:W-:Y:S02]  /*2040*/  UMOV UR39, 0x40000040 ;  /* 0x4000004000277882 */ /* 0x000fe40000000000 */
[----:B------:R-:W-:Y:S02]  /*2050*/  WARPGROUP.DEPBAR.LE gsb0, 0x0 ;  /* 0x00008000000079c5 */ /* 0x000fe40000010000 */
[----:B------:R-:W-:-:S06]  /*2060*/  WARPGROUP.ARRIVE ;  /* 0x00000000000079c5 */ /* 0x000fcc0000000000 */
[----:B------:R-:W-:Y:S01]  /*2070*/  HGMMA.64x16x16.F32 R96, gdesc[UR4], R96, gsb0 ;  /* 0x00200000046079f0 */ /* 0x000fe20008000860 */
[----:B------:R-:W-:Y:S02]  /*2080*/  UIADD3 UR4, UR44, 0x202, URZ ;  /* 0x000002022c047890 */ /* 0x000fe4000fffe03f */
[----:B------:R-:W-:Y:S01]  /*2090*/  UIADD3 UR6, UR44, 0x482, URZ ;  /* 0x000004822c067890 */ /* 0x000fe2000fffe03f */
[----:B------:R-:W-:Y:S01]  /*20a0*/  UMOV UR5, UR37 ;  /* 0x0000002500057c82 */ /* 0x000fe20008000000 */
[----:B------:R-:W-:-:S03]  /*20b0*/  UMOV UR7, 0x40000040 ;  /* 0x4000004000077882 */ /* 0x000fc60000000000 */
[----:B------:R-:W-:Y:S01]  /*20c0*/  UMOV UR18, UR4 ;  /* 0x0000000400127c82 */ /* 0x000fe20008000000 */
[----:B------:R-:W-:Y:S01]  /*20d0*/  UMOV UR4, UR36 ;  /* 0x0000002400047c82 */ /* 0x000fe20008000000 */
        /* <DEDUP_REMOVED lines=136> */
[----:B------:R-:W-:Y:S01]  /*2960*/  UMOV UR7, 0x40000040 ;  /* 0x4000004000077882 */ /* 0x000fe20000000000 */
        /* <DEDUP_REMOVED lines=14> */
[----:B------:R-:W-:-:S02]  /*2a50*/  WARPGROUP.DEPBAR.LE gsb0, 0x0 ;  /* 0x00008000000079c5 */ /* 0x000fc40000010000 */
[----:B------:R-:W-:-:S06]  /*2a60*/  WARPGROUP.ARRIVE ;  /* 0x00000000000079c5 */ /* 0x000fcc0000000000 */
[----:B------:R-:W-:Y:S01]  /*2a70*/  HGMMA.64x16x16.F32 R104, gdesc[UR4], R104, gsb0 ;  /* 0x00200000046879f0 */ /* 0x000fe20008000868 */
[----:B------:R-:W-:Y:S01]  /*2a80*/  UMOV UR6, UR10 ;  /* 0x0000000a00067c82 */ /* 0x000fe20008000000 */
[----:B------:R-:W-:Y:S01]  /*2a90*/  UMOV UR7, 0x40000040 ;  /* 0x4000004000077882 */ /* 0x000fe20000000000 */
[----:B------:R-:W-:Y:S01]  /*2aa0*/  UMOV UR10, UR14 ;  /* 0x0000000e000a7c82 */ /* 0x000fe20008000000 */
[----:B------:R-:W-:Y:S01]  /*2ab0*/  UMOV UR14, UR18 ;  /* 0x00000012000e7c82 */ /* 0x000fe20008000000 */
[----:B------:R-:W-:Y:S02]  /*2ac0*/  WARPGROUP.DEPBAR.LE gsb0, 0x0 ;  /* 0x00008000000079c5 */ /* 0x000fe40000010000 */
[----:B------:R-:W-:-:S06]  /*2ad0*/  WARPGROUP.ARRIVE ;  /* 0x00000000000079c5 */ /* 0x000fcc0000000000 */
[----:B------:R-:W-:Y:S01]  /*2ae0*/  HGMMA.64x16x16.F32 R96, gdesc[UR4], R96, gsb0 ;  /* 0x00200000046079f0 */ /* 0x000fe20008000860 */
[----:B------:R-:W-:Y:S01]  /*2af0*/  UIADD3 UR6, UR44, 0x206, URZ ;  /* 0x000002062c067890 */ /* 0x000fe2000fffe03f */
[----:B------:R-:W-:-:S06]  /*2b00*/  UMOV UR7, 0x40000040 ;  /* 0x4000004000077882 */ /* 0x000fcc0000000000 */
[----:B------:R-:W-:Y:S01]  /*2b10*/  UMOV UR18, UR6 ;  /* 0x0000000600127c82 */ /* 0x000fe20008000000 */
[----:B------:R-:W-:Y:S01]  /*2b20*/  UIADD3 UR6, UR44, 0x486, URZ ;  /* 0x000004862c067890 */ /* 0x000fe2000fffe03f */
[----:B------:R-:W-:Y:S02]  /*2b30*/  WARPGROUP.DEPBAR.LE gsb0, 0x0 ;  /* 0x00008000000079c5 */ /* 0x000fe40000010000 */
[----:B------:R-:W-:-:S06]  /*2b40*/  WARPGROUP.ARRIVE ;  /* 0x00000000000079c5 */ /* 0x000fcc0000000000 */
[----:B------:R-:W-:Y:S01]  /*2b50*/  HGMMA.64x16x16.F32 R88, gdesc[UR8], R88, gsb0 ;  /* 0x00200000085879f0 */ /* 0x000fe20008000858 */
[----:B------:R-:W-:Y:S02]  /*2b60*/  UIADD3 UR8, UR44, 0x506, URZ ;  /* 0x000005062c087890 */ /* 0x000fe4000fffe03f */
[----:B------:R-:W-:Y:S01]  /*2b70*/  UIADD3 UR10, UR44, 0x580, URZ ;  /* 0x000005802c0a7890 */ /* 0x000fe2000fffe03f */
[----:B------:R-:W-:Y:S01]  /*2b80*/  UMOV UR9, 0x40000040 ;  /* 0x4000004000097882 */ /* 0x000fe20000000000 */
[----:B------:R-:W-:Y:S01]  /*2b90*/  UMOV UR11, 0x40000040 ;  /* 0x40000040000b7882 */ /* 0x000fe20000000000 */
[----:B------:R-:W-:Y:S01]  /*2ba0*/  UMOV UR37, UR9 ;  /* 0x0000000900257c82 */ /* 0x000fe20008000000 */
[----:B------:R-:W-:Y:S02]  /*2bb0*/  WARPGROUP.DEPBAR.LE gsb0, 0x0 ;  /* 0x00008000000079c5 */ /* 0x000fe40000010000 */
[----:B------:R-:W-:-:S06]  /*2bc0*/  WARPGROUP.ARRIVE ;  /* 0x00000000000079c5 */ /* 0x000fcc0000000000 */
[----:B------:R-:W-:Y:S01]  /*2bd0*/  HGMMA.64x16x16.F32 R80, gdesc[UR12], R80, gsb0 ;  /* 0x002000000c5079f0 */ /* 0x000fe20008000850 */
[----:B------:R-:W-:Y:S01]  /*2be0*/  UIADD3 UR14, UR44, 0x680, URZ ;  /* 0x000006802c0e7890 */ /* 0x000fe2000fffe03f */
[----:B------:R-:W-:Y:S01]  /*2bf0*/  UMOV UR13, UR9 ;  /* 0x00000009000d7c82 */ /* 0x000fe20008000000 */
[----:B------:R-:W-:Y:S01]  /*2c00*/  UMOV UR15, 0x40000040 ;  /* 0x40000040000f7882 */ /* 0x000fe20000000000 */
        /* <DEDUP_REMOVED lines=33> */
[----:B------:R-:W-:Y:S01]  /*2e20*/  UMOV UR6, UR8 ;  /* 0x0000000800067c82 */ /* 0x000fe20008000000 */
[----:B------:R-:W-:Y:S01]  /*2e30*/  UMOV UR7, 0x40000040 ;  /* 0x4000004000077882 */ /* 0x000fe20000000000 */
[----:B------:R-:W-:-:S07]  /*2e40*/  UIADD3 UR8, UR45, 0x400, URZ ;  /* 0x000004002d087890 */ /* 0x000fce000fffe03f */
[----:B------:R-:W-:Y:S01]  /*2e50*/  UMOV UR12, UR8 ;  /* 0x00000008000c7c82 */ /* 0x000fe20008000000 */
[----:B------:R-:W-:Y:S01]  /*2e60*/  UMOV UR16, UR8 ;  /* 0x0000000800107c82 */ /* 0x000fe20008000000 */
[----:B------:R-:W-:Y:S01]  /*2e70*/  UMOV UR20, UR8 ;  /* 0x0000000800147c82 */ /* 0x000fe20008000000 */
[----:B------:R-:W-:Y:S01]  /*2e80*/  UMOV UR24, UR8 ;  /* 0x0000000800187c82 */ /* 0x000fe20008000000 */
[----:B------:R-:W-:Y:S01]  /*2e90*/  UMOV UR28, UR8 ;  /* 0x00000008001c7c82 */ /* 0x000fe20008000000 */
[----:B------:R-:W-:Y:S01]  /*2ea0*/  UMOV UR32, UR8 ;  /* 0x0000000800207c82 */ /* 0x000fe20008000000 */
[----:B------:R-:W-:Y:S01]  /*2eb0*/  UMOV UR36, UR8 ;  /* 0x0000000800247c82 */ /* 0x000fe20008000000 */
[----:B------:R-:W-:Y:S02]  /*2ec0*/  WARPGROUP.DEPBAR.LE gsb0, 0x0 ;  /* 0x00008000000079c5 */ /* 0x000fe40000010000 */
[----:B------:R-:W-:-:S06]  /*2ed0*/  WARPGROUP.ARRIVE ;  /* 0x00000000000079c5 */ /* 0x000fcc0000000000 */
[----:B------:R-:W-:Y:S01]  /*2ee0*/  HGMMA.64x16x16.F32 R24, gdesc[UR4], R24, gsb0 ;  /* 0x00200000041879f0 */ /* 0x000fe20008000818 */
[----:B------:R-:W-:Y:S02]  /*2ef0*/  UIADD3 UR6, UR44, 0x600, URZ ;  /* 0x000006002c067890 */ /* 0x000fe4000fffe03f */
        /* <DEDUP_REMOVED lines=253> */
[----:B------:R-:W-:Y:S05]  /*3ed0*/  @!P0 BRA `(.L_x_187) ;  /* 0x0000000000048947 */ /* 0x000fea0003800000 */
[----:B------:R-:W-:Y:S01]  /*3ee0*/  BPT.TRAP 0x1 ;  /* 0x000000040000795c */ /* 0x000fe20000300000 */
.L_x_187:
[----:B01----:R-:W-:Y:S01]  /*3ef0*/  IMAD.IADD R3, R234, 0x1, R113 ;  /* 0x00000001ea037824 */ /* 0x003fe200078e0271 */
[----:B------:R-:W-:Y:S01]  /*3f00*/  P2R R114, PR, RZ, 0x1 ;  /* 0x00000001ff727803 */ /* 0x000fe20000000000 */
[----:B------:R-:W-:Y:S02]  /*3f10*/  ULDC UR6, c[0x0][0x988] ;  /* 0x0002620000067ab9 */ /* 0x000fe40000000800 */
[----:B------:R-:W-:-:S05]  /*3f20*/  IMAD R20, R112, -0xb0, R3 ;  /* 0xffffff5070147824 */ /* 0x000fca00078e0203 */
[C---:B------:R-:W-:Y:S02]  /*3f30*/  ISETP.GT.AND P4, PT, R20.reuse, RZ, PT ;  /* 0x000000ff1400720c */ /* 0x040fe40003f84270 */
[C---:B------:R-:W-:Y:S02]  /*3f40*/  ISETP.GT.AND P3, PT, R20.reuse, 0x1, PT ;  /* 0x000000011400780c */ /* 0x040fe40003f64270 */
[----:B------:R-:W-:Y:S02]  /*3f50*/  ISETP.GT.AND P1, PT, R20, 0x8, PT ;  /* 0x000000081400780c */ /* 0x000fe40003f24270 */
[----:B------:R-:W-:Y:S02]  /*3f60*/  FSEL R11, R104, -INF , P4 ;  /* 0xff800000680b7808 */ /* 0x000fe40002000000 */
[----:B------:R-:W-:Y:S02]  /*3f70*/  FSEL R14, R105, -INF , P3 ;  /* 0xff800000690e7808 */ /* 0x000fe40001800000 */
[----:B------:R-:W-:-:S02]  /*3f80*/  ISETP.GT.AND P2, PT, R20, 0x9, PT ;  /* 0x000000091400780c */ /* 0x000fc40003f44270 */
[----:B------:R-:W-:Y:S02]  /*3f90*/  FSEL R105, R108, -INF , P1 ;  /* 0xff8000006c697808 */ /* 0x000fe40000800000 */
[----:B------:R-:W-:Y:S02]  /*3fa0*/  FMNMX.FTZ R10, R11, R14, !PT ;  /* 0x0000000e0b0a7209 */ /* 0x000fe40007810000 */
[C---:B------:R-:W-:Y:S02]  /*3fb0*/  ISETP.GT.AND P6, PT, R20.reuse, 0x10, PT ;  /* 0x000000101400780c */ /* 0x040fe40003fc4270 */
[----:B------:R-:W-:Y:S02]  /*3fc0*/  FSEL R109, R109, -INF , P2 ;  /* 0xff8000006d6d7808 */ /* 0x000fe40001000000 */
[----:B------:R-:W-:Y:S02]  /*3fd0*/  FMNMX.FTZ R10, R105, R10, !PT ;  /* 0x0000000a690a7209 */ /* 0x000fe40007810000 */
[----:B------:R-:W-:-:S02]  /*3fe0*/  ISETP.GT.AND P5, PT, R20, 0x11, PT ;  /* 0x000000111400780c */ /* 0x000fc40003fa4270 */
[----:B------:R-:W-:Y:S02]  /*3ff0*/  FSEL R115, R96, -INF , P6 ;  /* 0xff80000060737808 */ /* 0x000fe40003000000 */
[----:B------:R-:W-:Y:S02]  /*4000*/  FMNMX.FTZ R10, R109, R10, !PT ;  /* 0x0000000a6d0a7209 */ /* 0x000fe40007810000 */
[----:B------:R-:W-:Y:S02]  /*4010*/  FSEL R13, R106, -INF , P4 ;  /* 0xff8000006a0d7808 */ /* 0x000fe40002000000 */
[----:B------:R-:W-:Y:S02]  /*4020*/  ISETP.GT.AND P4, PT, R20, 0x18, PT ;  /* 0x000000181400780c */ /* 0x000fe40003f84270 */
[----:B------:R-:W-:Y:S02]  /*4030*/  FSEL R97, R97, -INF , P5 ;  /* 0xff80000061617808 */ /* 0x000fe40002800000 */
[----:B------:R-:W-:-:S02]  /*4040*/  FMNMX.FTZ R10, R115, R10, !PT ;  /* 0x0000000a730a7209 */ /* 0x000fc40007810000 */
[----:B------:R-:W-:Y:S02]  /*4050*/  FSEL R107, R107, -INF , P3 ;  /* 0xff8000006b6b7808 */ /* 0x000fe40001800000 */
[----:B------:R-:W-:Y:S02]  /*4060*/  ISETP.GT.AND P3, PT, R20, 0x19, PT ;  /* 0x000000191400780c */ /* 0x000fe40003f64270 */
[----:B------:R-:W-:Y:S02]  /*4070*/  FSEL R117, R100, -INF , P4 ;  /* 0xff80000064757808 */ /* 0x000fe40002000000 */
[----:B------:R-:W-:Y:S02]  /*4080*/  FMNMX.FTZ R10, R97, R10, !PT ;  /* 0x0000000a610a7209 */ /* 0x000fe40007810000 */
[----:B------:R-:W-:Y:S02]  /*4090*/  FSEL R15, R110, -INF , P1 ;  /* 0xff8000006e0f7808 */ /* 0x000fe40000800000 */
        /* <DEDUP_REMOVED lines=8> */
[C---:B------:R-:W-:Y:S02]  /*4120*/  ISETP.GT.AND P6, PT, R20.reuse, 0x28, PT ;  /* 0x000000281400780c */ /* 0x040fe40003fc4270 */
        /* <DEDUP_REMOVED lines=98> */
[----:B------:R-:W-:Y:S02]  /*4750*/  ISETP.GT.AND P0, PT, R20, 0x89, PT ;  /* 0x000000891400780c */ /* 0x000fe40003f04270 */
[----:B------:R-:W-:-:S02]  /*4760*/  FSEL R171, R44, -INF , P6 ;  /* 0xff8000002cab7808 */ /* 0x000fc40003000000 */
[----:B------:R-:W-:Y:S02]  /*4770*/  FMNMX.FTZ R10, R169, R10, !PT ;  /* 0x0000000aa90a7209 */ /* 0x000fe40007810000 */
[----:B------:R-:W-:Y:S02]  /*4780*/  FSEL R51, R51, -INF , P5 ;  /* 0xff80000033337808 */ /* 0x000fe40002800000 */
        /* <DEDUP_REMOVED lines=15> */
[----:B------:R-:W-:-:S02]  /*4880*/  FSEL R181, R37, -INF , P2 ;  /* 0xff80000025b57808 */ /* 0x000fc40001000000 */
[----:B------:R-:W-:Y:S02]  /*4890*/  FMNMX.FTZ R10, R179, R10, !PT ;  /* 0x0000000ab30a7209 */ /* 0x000fe40007810000 */
[----:B------:R-:W-:Y:S02]  /*48a0*/  ISETP.GT.AND P3, PT, R20, 0xa0, PT ;  /* 0x000000a01400780c */ /* 0x000fe40003f64270 */
[----:B------:R-:W-:Y:S02]  /*48b0*/  FSEL R41, R54, -INF , P4 ;  /* 0xff80000036297808 */ /* 0x000fe40002000000 */
[----:B------:R-:W-:Y:S02]  /*48c0*/  FSEL R183, R24, -INF , P3 ;  /* 0xff80000018b77808 */ /* 0x000fe40001800000 */
[----:B------:R-:W-:Y:S02]  /*48d0*/  FMNMX.FTZ R10, R181, R10, !PT ;  /* 0x0000000ab50a7209 */ /* 0x000fe40007810000 */
[----:B------:R-:W-:-:S02]  /*48e0*/  ISETP.GT.AND P4, PT, R20, 0xa1, PT ;  /* 0x000000a11400780c */ /* 0x000fc40003f84270 */
[----:B------:R-:W-:Y:S02]  /*48f0*/  FMNMX.FTZ R10, R183, R10, !PT ;  /* 0x0000000ab70a7209 */ /* 0x000fe40007810000 */
[----:B------:R-:W-:Y:S02]  /*4900*/  FSEL R187, R25, -INF , P4 ;  /* 0xff80000019bb7808 */ /* 0x000fe40002000000 */
[----:B------:R-:W-:Y:S02]  /*4910*/  ISETP.GT.AND P5, PT, R20, 0xa8, PT ;  /* 0x000000a81400780c */ /* 0x000fe40003fa4270 */
[----:B------:R-:W-:Y:S02]  /*4920*/  FMNMX.FTZ R10, R187, R10, !PT ;  /* 0x0000000abb0a7209 */ /* 0x000fe40007810000 */
[----:B------:R-:W-:Y:S02]  /*4930*/  FSEL R185, R28, -INF , P5 ;  /* 0xff8000001cb97808 */ /* 0x000fe40002800000 */
[----:B------:R-:W-:-:S02]  /*4940*/  ISETP.GT.AND P6, PT, R20, 0xa9, PT ;  /* 0x000000a91400780c */ /* 0x000fc40003fc4270 */
[----:B------:R-:W-:Y:S02]  /*4950*/  FMNMX.FTZ R10, R185, R10, !PT ;  /* 0x0000000ab90a7209 */ /* 0x000fe40007810000 */
[----:B------:R-:W-:Y:S02]  /*4960*/  FSEL R189, R29, -INF , P6 ;  /* 0xff8000001dbd7808 */ /* 0x000fe40003000000 */
[----:B------:R-:W-:Y:S02]  /*4970*/  P2R R32, PR, RZ, 0x8 ;  /* 0x00000008ff207803 */ /* 0x000fe40000000000 */
[----:B------:R-:W-:Y:S01]  /*4980*/  FMNMX.FTZ R24, R189, R10, !PT ;  /* 0x0000000abd187209 */ /* 0x000fe20007810000 */
[----:B------:R-:W-:Y:S01]  /*4990*/  IMAD.U32 R10, RZ, RZ, UR6 ;  /* 0x00000006ff0a7e24 */ /* 0x000fe2000f8e00ff */
[----:B------:R-:W-:Y:S02]  /*49a0*/  P2R R40, PR, RZ, 0x1 ;  /* 0x00000001ff287803 */ /* 0x000fe40000000000 */
[----:B------:R-:W-:Y:S01]  /*49b0*/  P2R R36, PR, RZ, 0x2 ;  /* 0x00000002ff247803 */ /* 0x000fe20000000000 */
[----:B------:R-:W0:Y:S01]  /*49c0*/  SHFL.BFLY PT, R3, R24, 0x2, 0x1f ;  /* 0x0c401f0018037f89 */ /* 0x000e2200000e0000 */
[----:B------:R-:W-:-:S02]  /*49d0*/  P2R R33, PR, RZ, 0x4 ;  /* 0x00000004ff217803 */ /* 0x000fc40000000000 */
[C---:B------:R-:W-:Y:S02]  /*49e0*/  ISETP.GT.AND P2, PT, R20.reuse, 0x88, PT ;  /* 0x000000881400780c */ /* 0x040fe40003f44270 */
[C---:B------:R-:W-:Y:S02]  /*49f0*/  ISETP.GT.AND P1, PT, R20.reuse, 0x89, PT ;  /* 0x000000891400780c */ /* 0x040fe40003f24270 */
[----:B------:R-:W-:Y:S02]  /*4a00*/  ISETP.GT.AND P0, PT, R20, 0x90, PT ;  /* 0x000000901400780c */ /* 0x000fe40003f04270 */
[----:B------:R-:W-:Y:S02]  /*4a10*/  FSEL R47, R47, -INF , P1 ;  /* 0xff8000002f2f7808 */ /* 0x000fe40000800000 */
[----:B------:R-:W-:Y:S02]  /*4a20*/  FSEL R29, R34, -INF , P0 ;  /* 0xff800000221d7808 */ /* 0x000fe40000000000 */
[----:B------:R-:W-:-:S02]  /*4a30*/  ISETP.NE.AND P0, PT, R40, RZ, PT ;  /* 0x000000ff2800720c */ /* 0x000fc40003f05270 */
[----:B------:R-:W-:Y:S02]  /*4a40*/  ISETP.NE.AND P1, PT, R36, RZ, PT ;  /* 0x000000ff2400720c */ /* 0x000fe40003f25270 */
[----:B------:R-:W-:Y:S02]  /*4a50*/  FSEL R35, R35, -INF , P0 ;  /* 0xff80000023237808 */ /* 0x000fe40000000000 */
[----:B------:R-:W-:Y:S02]  /*4a60*/  ISETP.NE.AND P0, PT, R114, RZ, PT ;  /* 0x000000ff7200720c */ /* 0x000fe40003f05270 */
[----:B0-----:R-:W-:-:S05]  /*4a70*/  FMNMX.FTZ R28, R24, R3, !PT ;  /* 0x00000003181c7209 */ /* 0x001fca0007810000 */
[----:B------:R-:W0:Y:S02]  /*4a80*/  SHFL.BFLY PT, R3, R28, 0x1, 0x1f ;  /* 0x0c201f001c037f89 */ /* 0x000e2400000e0000 */
[----:B0-----:R-:W-:-:S04]  /*4a90*/  FMNMX.FTZ R3, R28, R3, !PT ;  /* 0x000000031c037209 */ /* 0x001fc80007810000 */
[C---:B------:R-:W-:Y:S01]  /*4aa0*/  FSETP.NEU.FTZ.AND P3, PT, R3.reuse, -INF , PT ;  /* 0xff8000000300780b */ /* 0x040fe20003f7d000 */
[----:B------:R-:W-:-:S05]  /*4ab0*/  FMUL.FTZ R25, R3, R10 ;  /* 0x0000000a03197220 */ /* 0x000fca0000410000 */
[----:B------:R-:W-:Y:S02]  /*4ac0*/  FSEL R20, R25, RZ, P3 ;  /* 0x000000ff19147208 */ /* 0x000fe40001800000 */
[----:B------:R-:W-:Y:S02]  /*4ad0*/  FSEL R25, R46, -INF , P2 ;  /* 0xff8000002e197808 */ /* 0x000fe40001000000 */
[----:B------:R-:W-:Y:S01]  /*4ae0*/  ISETP.NE.AND P2, PT, R33, RZ, PT ;  /* 0x000000ff2100720c */ /* 0x000fe20003f45270 */
[-CC-:B------:R-:W-:Y:S01]  /*4af0*/  FFMA.FTZ R33, R14, R10.reuse, -R20.reuse ;  /* 0x0000000a0e217223 */ /* 0x180fe20000010814 */
[----:B------:R-:W-:Y:S01]  /*4b00*/  FMNMX.FTZ R14, R13, R107, !PT ;  /* 0x0000006b0d0e7209 */ /* 0x000fe20007810000 */
[-CC-:B------:R-:W-:Y:S01]  /*4b10*/  FFMA.FTZ R37, R109, R10.reuse, -R20.reuse ;  /* 0x0000000a6d257223 */ /* 0x180fe20000010814 */
[-CC-:B------:R-:W-:Y:S01]  /*4b20*/  FFMA.FTZ R109, R133, R10.reuse, -R20.reuse ;  /* 0x0000000a856d7223 */ /* 0x180fe20000010814 */
[--C-:B------:R-:W-:Y:S01]  /*4b30*/  FFMA.FTZ R133, R135, R10, -R20.reuse ;  /* 0x0000000a87857223 */ /* 0x100fe20000010814 */
[----:B------:R-:W-:Y:S01]  /*4b40*/  FMNMX.FTZ R14, R15, R14, !PT ;  /* 0x0000000e0f0e7209 */ /* 0x000fe20007810000 */
[-CC-:B------:R-:W-:Y:S01]  /*4b50*/  FFMA.FTZ R135, R139, R10.reuse, -R20.reuse ;  /* 0x0000000a8b877223 */ /* 0x180fe20000010814 */
[----:B------:R-:W-:Y:S01]  /*4b60*/  FSEL R139, R38, -INF , P1 ;  /* 0xff800000268b7808 */ /* 0x000fe20000800000 */
[--C-:B------:R-:W-:Y:S01]  /*4b70*/  FFMA.FTZ R176, R11, R10, -R20.reuse ;  /* 0x0000000a0bb07223 */ /* 0x100fe20000010814 */
[----:B------:R-:W-:Y:S01]  /*4b80*/  FMNMX.FTZ R14, R111, R14, !PT ;  /* 0x0000000e6f0e7209 */ /* 0x000fe20007810000 */
[-CC-:B------:R-:W-:Y:S01]  /*4b90*/  FFMA.FTZ R11, R127, R10.reuse, -R20.reuse ;  /* 0x0000000a7f0b7223 */ /* 0x180fe20000010814 */
[----:B------:R-:W-:Y:S01]  /*4ba0*/  ISETP.NE.AND P3, PT, R32, RZ, PT ;  /* 0x000000ff2000720c */ /* 0x000fe20003f65270 */
[--C-:B------:R-:W-:Y:S01]  /*4bb0*/  FFMA.FTZ R184, R125, R10, -R20.reuse ;  /* 0x0000000a7db87223 */ /* 0x100fe20000010814 */
        /* <DEDUP_REMOVED lines=17> */
[----:B------:R0:W-:Y:S01]  /*4cd0*/  MUFU.EX2 R39, R11 ;  /* 0x0000000b00277308 */ /* 0x0001e20000000800 */
[----:B------:R-:W-:Y:S01]  /*4ce0*/  FSEL R147, R31, -INF , P6 ;  /* 0xff8000001f937808 */ /* 0x000fe20003000000 */
[--C-:B------:R-:W-:Y:S01]  /*4cf0*/  FFMA.FTZ R178, R105, R10, -R20.reuse ;  /* 0x0000000a69b27223 */ /* 0x100fe20000010814 */
[----:B------:R-:W-:Y:S01]  /*4d00*/  FMNMX.FTZ R14, R91, R14, !PT ;  /* 0x0000000e5b0e7209 */ /* 0x000fe20007810000 */
[-CC-:B------:R-:W-:Y:S01]  /*4d10*/  FFMA.FTZ R97, R97, R10.reuse, -R20.reuse ;  /* 0x0000000a61617223 */ /* 0x180fe20000010814 */
[-CC-:B------:R-:W-:Y:S01]  /*4d20*/  FFMA.FTZ R31, R129, R10.reuse, -R20.reuse ;  /* 0x0000000a811f7223 */ /* 0x180fe20000010814 */
[--C-:B------:R-:W-:Y:S01]  /*4d30*/  FFMA.FTZ R129, R177, R10, -R20.reuse ;  /* 0x0000000ab1817223 */ /* 0x100fe20000010814 */
[----:B------:R-:W-:Y:S01]  /*4d40*/  FMNMX.FTZ R14, R81, R14, !PT ;  /* 0x0000000e510e7209 */ /* 0x000fe20007810000 */
[----:B------:R-:W-:Y:S01]  /*4d50*/  MUFU.EX2 R176, R176 ;  /* 0x000000b000b07308 */ /* 0x000fe20000000800 */
[-CC-:B------:R-:W-:Y:S01]  /*4d60*/  FFMA.FTZ R101, R101, R10.reuse, -R20.reuse ;  /* 0x0000000a65657223 */ /* 0x180fe20000010814 */
[--C-:B------:R-:W-:Y:S01]  /*4d70*/  FFMA.FTZ R105, R167, R10, -R20.reuse ;  /* 0x0000000aa7697223 */ /* 0x100fe20000010814 */
[----:B------:R-:W-:Y:S01]  /*4d80*/  FMNMX.FTZ R14, R95, R14, !PT ;  /* 0x0000000e5f0e7209 */ /* 0x000fe20007810000 */
[-CC-:B------:R-:W-:Y:S01]  /*4d90*/  FFMA.FTZ R214, R179, R10.reuse, -R20.reuse ;  /* 0x0000000ab3d67223 */ /* 0x180fe20000010814 */
[-CC-:B------:R-:W-:Y:S01]  /*4da0*/  FFMA.FTZ R186, R165, R10.reuse, -R20.reuse ;  /* 0x0000000aa5ba7223 */ /* 0x180fe20000010814 */
[--C-:B------:R-:W-:Y:S01]  /*4db0*/  FFMA.FTZ R200, R151, R10, -R20.reuse ;  /* 0x0000000a97c87223 */ /* 0x100fe20000010814 */
[----:B------:R-:W-:Y:S01]  /*4dc0*/  FMNMX.FTZ R14, R85, R14, !PT ;  /* 0x0000000e550e7209 */ /* 0x000fe20007810000 */
[----:B------:R-:W1:Y:S01]  /*4dd0*/  MUFU.EX2 R33, R33 ;  /* 0x0000002100217308 */ /* 0x000e620000000800 */
[-CC-:B------:R-:W-:Y:S01]  /*4de0*/  FFMA.FTZ R202, R149, R10.reuse, -R20.reuse ;  /* 0x0000000a95ca7223 */ /* 0x180fe20000010814 */
[--C-:B------:R-:W-:Y:S01]  /*4df0*/  FFMA.FTZ R27, R119, R10, -R20.reuse ;  /* 0x0000000a771b7223 */ /* 0x100fe20000010814 */
[----:B------:R-:W-:Y:S01]  /*4e00*/  FMNMX.FTZ R14, R83, R14, !PT ;  /* 0x0000000e530e7209 */ /* 0x000fe20007810000 */
[-CC-:B------:R-:W-:Y:S01]  /*4e10*/  FFMA.FTZ R206, R123, R10.reuse, -R20.reuse ;  /* 0x0000000a7bce7223 */ /* 0x180fe20000010814 */
[-CC-:B------:R-:W-:Y:S01]  /*4e20*/  FFMA.FTZ R208, R145, R10.reuse, -R20.reuse ;  /* 0x0000000a91d07223 */ /* 0x180fe20000010814 */
[--C-:B------:R-:W-:Y:S01]  /*4e30*/  FFMA.FTZ R188, R163, R10, -R20.reuse ;  /* 0x0000000aa3bc7223 */ /* 0x100fe20000010814 */
[----:B------:R-:W-:Y:S01]  /*4e40*/  FMNMX.FTZ R14, R73, R14, !PT ;  /* 0x0000000e490e7209 */ /* 0x000fe20007810000 */
[----:B------:R-:W2:Y:S01]  /*4e50*/  MUFU.EX2 R178, R178 ;  /* 0x000000b200b27308 */ /* 0x000ea20000000800 */
[-CC-:B------:R-:W-:Y:S01]  /*4e60*/  FFMA.FTZ R190, R161, R10.reuse, -R20.reuse ;  /* 0x0000000aa1be7223 */ /* 0x180fe20000010814 */
[--C-:B------:R-:W-:Y:S01]  /*4e70*/  FFMA.FTZ R192, R159, R10, -R20.reuse ;  /* 0x0000000a9fc07223 */ /* 0x100fe20000010814 */
[----:B------:R-:W-:Y:S01]  /*4e80*/  FMNMX.FTZ R14, R87, R14, !PT ;  /* 0x0000000e570e7209 */ /* 0x000fe20007810000 */
[-CC-:B------:R-:W-:Y:S01]  /*4e90*/  FFMA.FTZ R194, R157, R10.reuse, -R20.reuse ;  /* 0x0000000a9dc27223 */ /* 0x180fe20000010814 */
[-CC-:B------:R-:W-:Y:S01]  /*4ea0*/  FFMA.FTZ R196, R155, R10.reuse, -R20.reuse ;  /* 0x0000000a9bc47223 */ /* 0x180fe20000010814 */
[--C-:B------:R-:W-:Y:S01]  /*4eb0*/  FFMA.FTZ R198, R153, R10, -R20.reuse ;  /* 0x0000000a99c67223 */ /* 0x100fe20000010814 */
[----:B------:R-:W-:Y:S01]  /*4ec0*/  FMNMX.FTZ R14, R77, R14, !PT ;  /* 0x0000000e4d0e7209 */ /* 0x000fe20007810000 */
[----:B------:R-:W3:Y:S01]  /*4ed0*/  MUFU.EX2 R37, R37 ;  /* 0x0000002500257308 */ /* 0x000ee20000000800 */
[-CC-:B------:R-:W-:Y:S01]  /*4ee0*/  FFMA.FTZ R119, R169, R10.reuse, -R20.reuse ;  /* 0x0000000aa9777223 */ /* 0x180fe20000010814 */
[--C-:B------:R-:W-:Y:S01]  /*4ef0*/  FFMA.FTZ R210, R171, R10, -R20.reuse ;  /* 0x0000000aabd27223 */ /* 0x100fe20000010814 */
[----:B------:R-:W-:Y:S01]  /*4f00*/  FMNMX.FTZ R14, R75, R14, !PT ;  /* 0x0000000e4b0e7209 */ /* 0x000fe20007810000 */
[-CC-:B------:R-:W-:Y:S01]  /*4f10*/  FFMA.FTZ R123, R173, R10.reuse, -R20.reuse ;  /* 0x0000000aad7b7223 */ /* 0x180fe20000010814 */
[-CC-:B------:R-:W-:Y:S01]  /*4f20*/  FFMA.FTZ R212, R175, R10.reuse, -R20.reuse ;  /* 0x0000000aafd47223 */ /* 0x180fe20000010814 */
[--C-:B------:R-:W-:Y:S01]  /*4f30*/  FFMA.FTZ R145, R181, R10, -R20.reuse ;  /* 0x0000000ab5917223 */ /* 0x100fe20000010814 */
[----:B------:R-:W-:Y:S01]  /*4f40*/  FMNMX.FTZ R14, R65, R14, !PT ;  /* 0x0000000e410e7209 */ /* 0x000fe20007810000 */
[----:B------:R-:W4:Y:S01]  /*4f50*/  MUFU.EX2 R180, R180 ;  /* 0x000000b400b47308 */ /* 0x000f220000000800 */
[-CC-:B------:R-:W-:Y:S01]  /*4f60*/  FFMA.FTZ R216, R183, R10.reuse, -R20.reuse ;  /* 0x0000000ab7d87223 */ /* 0x180fe20000010814 */
[--C-:B------:R-:W-:Y:S01]  /*4f70*/  FFMA.FTZ R149, R187, R10, -R20.reuse ;  /* 0x0000000abb957223 */ /* 0x100fe20000010814 */
[----:B------:R-:W-:Y:S01]  /*4f80*/  FMNMX.FTZ R14, R79, R14, !PT ;  /* 0x0000000e4f0e7209 */ /* 0x000fe20007810000 */
[-CC-:B------:R-:W-:Y:S01]  /*4f90*/  FFMA.FTZ R218, R185, R10.reuse, -R20.reuse ;  /* 0x0000000ab9da7223 */ /* 0x180fe20000010814 */
[----:B------:R-:W-:Y:S01]  /*4fa0*/  FFMA.FTZ R151, R189, R10, -R20 ;  /* 0x0000000abd977223 */ /* 0x000fe20000010814 */
[----:B------:R-:W-:-:S02]  /*4fb0*/  ISETP.GE.AND P2, PT, R113, 0xb1, PT ;  /* 0x000000b17100780c */ /* 0x000fc40003f46270 */
[----:B------:R-:W-:Y:S01]  /*4fc0*/  FMNMX.FTZ R14, R69, R14, !PT ;  /* 0x0000000e450e7209 */ /* 0x000fe20007810000 */
[----:B------:R-:W5:Y:S03]  /*4fd0*/  MUFU.EX2 R97, R97 ;  /* 0x0000006100617308 */ /* 0x000f660000000800 */
[----:B------:R-:W-:-:S04]  /*4fe0*/  FMNMX.FTZ R14, R67, R14, !PT ;  /* 0x0000000e430e7209 */ /* 0x000fc80007810000 */
        /* <DEDUP_REMOVED lines=10> */
[----:B------:R-:W-:Y:S03]  /*5090*/  MUFU.EX2 R105, R105 ;  /* 0x0000006900697308 */ /* 0x000fe60000000800 */
        /* <DEDUP_REMOVED lines=21> */
[----:B------:R-:W-:-:S05]  /*51f0*/  FMNMX.FTZ R14, R147, R14, !PT ;  /* 0x0000000e930e7209 */ /* 0x000fca0007810000 */
[----:B0-----:R-:W0:Y:S01]  /*5200*/  SHFL.BFLY PT, R11, R14, 0x2, 0x1f ;  /* 0x0c401f000e0b7f89 */ /* 0x001e2200000e0000 */
[----:B------:R-:W-:Y:S08]  /*5210*/  MUFU.EX2 R125, R125 ;  /* 0x0000007d007d7308 */ /* 0x000ff00000000800 */
[----:B------:R-:W-:Y:S08]  /*5220*/  MUFU.EX2 R194, R194 ;  /* 0x000000c200c27308 */ /* 0x000ff00000000800 */
[----:B------:R-:W-:Y:S01]  /*5230*/  MUFU.EX2 R131, R131 ;  /* 0x0000008300837308 */ /* 0x000fe20000000800 */
[----:B0-----:R-:W-:-:S07]  /*5240*/  FMNMX.FTZ R24, R14, R11, !PT ;  /* 0x0000000b0e187209 */ /* 0x001fce0007810000 */
[----:B------:R-:W-:Y:S01]  /*5250*/  MUFU.EX2 R196, R196 ;  /* 0x000000c400c47308 */ /* 0x000fe20000000800 */
[----:B------:R-:W0:Y:S07]  /*5260*/  SHFL.BFLY PT, R11, R24, 0x1, 0x1f ;  /* 0x0c201f00180b7f89 */ /* 0x000e2e00000e0000 */
[----:B------:R-:W-:Y:S08]  /*5270*/  MUFU.EX2 R133, R133 ;  /* 0x0000008500857308 */ /* 0x000ff00000000800 */
[----:B------:R-:W-:Y:S08]  /*5280*/  MUFU.EX2 R198, R198 ;  /* 0x000000c600c67308 */ /* 0x000ff00000000800 */
[----:B------:R-:W-:Y:S01]  /*5290*/  MUFU.EX2 R135, R135 ;  /* 0x0000008700877308 */ /* 0x000fe20000000800 */
[----:B0-----:R-:W-:-:S04]  /*52a0*/  FMNMX.FTZ R11, R24, R11, !PT ;  /* 0x0000000b180b7209 */ /* 0x001fc80007810000 */
[C---:B------:R-:W-:Y:S01]  /*52b0*/  FSETP.NEU.FTZ.AND P1, PT, R11.reuse, -INF , PT ;  /* 0xff8000000b00780b */ /* 0x040fe20003f3d000 */
[----:B------:R-:W-:Y:S02]  /*52c0*/  FMUL.FTZ R40, R11, R10 ;  /* 0x0000000a0b287220 */ /* 0x000fe40000410000 */
[----:B------:R-:W-:Y:S03]  /*52d0*/  MUFU.EX2 R200, R200 ;  /* 0x000000c800c87308 */ /* 0x000fe60000000800 */
[----:B------:R-:W-:Y:S02]  /*52e0*/  FSEL R40, R40, RZ, P1 ;  /* 0x000000ff28287208 */ /* 0x000fe40000800000 */
[----:B------:R-:W-:-:S03]  /*52f0*/  ISETP.NE.AND P1, PT, R19, RZ, PT ;  /* 0x000000ff1300720c */ /* 0x000fc60003f25270 */
[----:B------:R-:W-:Y:S01]  /*5300*/  MUFU.EX2 R137, R137 ;  /* 0x0000008900897308 */ /* 0x000fe20000000800 */
[-CC-:B------:R-:W-:Y:S01]  /*5310*/  FFMA.FTZ R177, R13, R10.reuse, -R40.reuse ;  /* 0x0000000a0db17223 */ /* 0x180fe20000010828 */
[----:B-1----:R-:W-:Y:S01]  /*5320*/  FADD.FTZ R13, R176, R33 ;  /* 0x00000021b00d7221 */ /* 0x002fe20000010000 */
[-CC-:B------:R-:W-:Y:S01]  /*5330*/  FFMA.FTZ R14, R107, R10.reuse, -R40.reuse ;  /* 0x0000000a6b0e7223 */ /* 0x180fe20000010828 */
[-CC-:B------:R-:W-:Y:S01]  /*5340*/  FFMA.FTZ R179, R15, R10.reuse, -R40.reuse ;  /* 0x0000000a0fb37223 */ /* 0x180fe20000010828 */
[-CC-:B------:R-:W-:Y:S01]  /*5350*/  FFMA.FTZ R20, R111, R10.reuse, -R40.reuse ;  /* 0x0000000a6f147223 */ /* 0x180fe20000010828 */
[----:B--2---:R-:W-:Y:S01]  /*5360*/  FADD.FTZ R44, R178, R13 ;  /* 0x0000000db22c7221 */ /* 0x004fe20000010000 */
[-CC-:B------:R-:W-:Y:S01]  /*5370*/  FFMA.FTZ R181, R21, R10.reuse, -R40.reuse ;  /* 0x0000000a15b57223 */ /* 0x180fe20000010828 */
[----:B------:R-:W-:Y:S01]  /*5380*/  MUFU.EX2 R177, R177 ;  /* 0x000000b100b17308 */ /* 0x000fe20000000800 */
[-C--:B------:R-:W-:Y:S01]  /*5390*/  FFMA.FTZ R24, R99, R10.reuse, -R40 ;  /* 0x0000000a63187223 */ /* 0x080fe20000010828 */
[----:B---3--:R-:W-:Y:S01]  /*53a0*/  FADD.FTZ R13, R37, R44 ;  /* 0x0000002c250d7221 */ /* 0x008fe20000010000 */
[-CC-:B------:R-:W-:Y:S01]  /*53b0*/  FFMA.FTZ R183, R89, R10.reuse, -R40.reuse ;  /* 0x0000000a59b77223 */ /* 0x180fe20000010828 */
[-CC-:B------:R-:W-:Y:S01]  /*53c0*/  FFMA.FTZ R26, R103, R10.reuse, -R40.reuse ;  /* 0x0000000a671a7223 */ /* 0x180fe20000010828 */
[-CC-:B------:R-:W-:Y:S01]  /*53d0*/  FFMA.FTZ R185, R93, R10.reuse, -R40.reuse ;  /* 0x0000000a5db97223 */ /* 0x180fe20000010828 */
[----:B----4-:R-:W-:Y:S01]  /*53e0*/  FADD.FTZ R44, R180, R13 ;  /* 0x0000000db42c7221 */ /* 0x010fe20000010000 */
[-CC-:B------:R-:W-:Y:S01]  /*53f0*/  FFMA.FTZ R28, R91, R10.reuse, -R40.reuse ;  /* 0x0000000a5b1c7223 */ /* 0x180fe20000010828 */
[----:B------:R-:W0:Y:S01]  /*5400*/  MUFU.EX2 R14, R14 ;  /* 0x0000000e000e7308 */ /* 0x000e220000000800 */
[-C--:B------:R-:W-:Y:S01]  /*5410*/  FFMA.FTZ R187, R81, R10.reuse, -R40 ;  /* 0x0000000a51bb7223 */ /* 0x080fe20000010828 */
[----:B-----5:R-:W-:Y:S01]  /*5420*/  FADD.FTZ R13, R97, R44 ;  /* 0x0000002c610d7221 */ /* 0x020fe20000010000 */
[-CC-:B------:R-:W-:Y:S01]  /*5430*/  FFMA.FTZ R30, R95, R10.reuse, -R40.reuse ;  /* 0x0000000a5f1e7223 */ /* 0x180fe20000010828 */
[-CC-:B------:R-:W-:Y:S01]  /*5440*/  FFMA.FTZ R189, R85, R10.reuse, -R40.reuse ;  /* 0x0000000a55bd7223 */ /* 0x180fe20000010828 */
[-CC-:B------:R-:W-:Y:S01]  /*5450*/  FFMA.FTZ R32, R83, R10.reuse, -R40.reuse ;  /* 0x0000000a53207223 */ /* 0x180fe20000010828 */
[----:B------:R-:W-:Y:S01]  /*5460*/  FADD.FTZ R46, R182, R13 ;  /* 0x0000000db62e7221 */ /* 0x000fe20000010000 */
[-CC-:B------:R-:W-:Y:S01]  /*5470*/  FFMA.FTZ R191, R73, R10.reuse, -R40.reuse ;  /* 0x0000000a49bf7223 */ /* 0x180fe20000010828 */
[----:B------:R-:W1:Y:S01]  /*5480*/  MUFU.EX2 R179, R179 ;  /* 0x000000b300b37308 */ /* 0x000e620000000800 */
[----:B------:R-:W-:Y:S01]  /*5490*/  FFMA.FTZ R34, R87, R10, -R40 ;  /* 0x0000000a57227223 */ /* 0x000fe20000010828 */
[----:B------:R-:W-:Y:S01]  /*54a0*/  FADD.FTZ R13, R101, R46 ;  /* 0x0000002e650d7221 */ /* 0x000fe20000010000 */
[----:B------:R-:W-:-:S02]  /*54b0*/  @P1 VIADD R12, R12, 0x34840 ;  /* 0x000348400c0c1836 */ /* 0x000fc40000000000 */
[-CC-:B------:R-:W-:Y:S01]  /*54c0*/  FFMA.FTZ R193, R77, R10.reuse, -R40.reuse ;  /* 0x0000000a4dc17223 */ /* 0x180fe20000010828 */
[-CC-:B------:R-:W-:Y:S01]  /*54d0*/  FFMA.FTZ R36, R75, R10.reuse, -R40.reuse ;  /* 0x0000000a4b247223 */ /* 0x180fe20000010828 */
[----:B------:R-:W-:Y:S01]  /*54e0*/  FADD.FTZ R46, R184, R13 ;  /* 0x0000000db82e7221 */ /* 0x000fe20000010000 */
[-C--:B------:R-:W-:Y:S01]  /*54f0*/  FFMA.FTZ R195, R65, R10.reuse, -R40 ;  /* 0x0000000a41c37223 */ /* 0x080fe20000010828 */
[----:B------:R-:W2:Y:S01]  /*5500*/  MUFU.EX2 R20, R20 ;  /* 0x0000001400147308 */ /* 0x000ea20000000800 */
[----:B0-----:R-:W-:Y:S01]  /*5510*/  FADD.FTZ R48, R177, R14 ;  /* 0x0000000eb1307221 */ /* 0x001fe20000010000 */
[----:B------:R-:W-:Y:S01]  /*5520*/  FADD.FTZ R15, R105, R46 ;  /* 0x0000002e690f7221 */ /* 0x000fe20000010000 */
[-CC-:B------:R-:W-:Y:S01]  /*5530*/  FFMA.FTZ R38, R79, R10.reuse, -R40.reuse ;  /* 0x0000000a4f267223 */ /* 0x180fe20000010828 */
[-CC-:B------:R-:W-:Y:S01]  /*5540*/  FFMA.FTZ R197, R69, R10.reuse, -R40.reuse ;  /* 0x0000000a45c57223 */ /* 0x180fe20000010828 */
[-CC-:B------:R-:W-:Y:S01]  /*5550*/  FFMA.FTZ R42, R67, R10.reuse, -R40.reuse ;  /* 0x0000000a432a7223 */ /* 0x180fe20000010828 */
[----:B------:R-:W-:Y:S01]  /*5560*/  FADD.FTZ R50, R186, R15 ;  /* 0x0000000fba327221 */ /* 0x000fe20000010000 */
[-C--:B------:R-:W-:Y:S01]  /*5570*/  FFMA.FTZ R199, R57, R10.reuse, -R40 ;  /* 0x0000000a39c77223 */ /* 0x080fe20000010828 */
[----:B------:R-:W0:Y:S01]  /*5580*/  MUFU.EX2 R181, R181 ;  /* 0x000000b500b57308 */ /* 0x000e220000000800 */
[----:B-1----:R-:W-:Y:S01]  /*5590*/  FADD.FTZ R13, R179, R48 ;  /* 0x00000030b30d7221 */ /* 0x002fe20000010000 */
[----:B------:R-:W-:Y:S01]  /*55a0*/  FADD.FTZ R15, R109, R50 ;  /* 0x000000326d0f7221 */ /* 0x000fe20000010000 */
[-CC-:B------:R-:W-:Y:S01]  /*55b0*/  FFMA.FTZ R44, R71, R10.reuse, -R40.reuse ;  /* 0x0000000a472c7223 */ /* 0x180fe20000010828 */
[-CC-:B------:R-:W-:Y:S01]  /*55c0*/  FFMA.FTZ R201, R61, R10.reuse, -R40.reuse ;  /* 0x0000000a3dc97223 */ /* 0x180fe20000010828 */
[-CC-:B------:R-:W-:Y:S01]  /*55d0*/  FFMA.FTZ R46, R59, R10.reuse, -R40.reuse ;  /* 0x0000000a3b2e7223 */ /* 0x180fe20000010828 */
[-CC-:B------:R-:W-:Y:S01]  /*55e0*/  FFMA.FTZ R203, R49, R10.reuse, -R40.reuse ;  /* 0x0000000a31cb7223 */ /* 0x180fe20000010828 */
[-CC-:B------:R-:W-:Y:S01]  /*55f0*/  FFMA.FTZ R205, R53, R10.reuse, -R40.reuse ;  /* 0x0000000a35cd7223 */ /* 0x180fe20000010828 */
[----:B------:R-:W1:Y:S01]  /*5600*/  MUFU.EX2 R24, R24 ;  /* 0x0000001800187308 */ /* 0x000e620000000800 */
[----:B--2---:R-:W-:Y:S01]  /*5610*/  FADD.FTZ R48, R20, R13 ;  /* 0x0000000d14307221 */ /* 0x004fe20000010000 */
[-CC-:B------:R-:W-:Y:S01]  /*5620*/  FFMA.FTZ R51, R51, R10.reuse, -R40.reuse ;  /* 0x0000000a33337223 */ /* 0x180fe20000010828 */
[-CC-:B------:R-:W-:Y:S01]  /*5630*/  FFMA.FTZ R207, R41, R10.reuse, -R40.reuse ;  /* 0x0000000a29cf7223 */ /* 0x180fe20000010828 */
[-CC-:B------:R-:W-:Y:S01]  /*5640*/  FFMA.FTZ R55, R55, R10.reuse, -R40.reuse ;  /* 0x0000000a37377223 */ /* 0x180fe20000010828 */
[-CC-:B------:R-:W-:Y:S01]  /*5650*/  FFMA.FTZ R45, R45, R10.reuse, -R40.reuse ;  /* 0x0000000a2d2d7223 */ /* 0x180fe20000010828 */
[-CC-:B------:R-:W-:Y:S01]  /*5660*/  FFMA.FTZ R43, R43, R10.reuse, -R40.reuse ;  /* 0x0000000a2b2b7223 */ /* 0x180fe20000010828 */
[-C--:B------:R-:W-:Y:S01]  /*5670*/  FFMA.FTZ R25, R25, R10.reuse, -R40 ;  /* 0x0000000a19197223 */ /* 0x080fe20000010828 */
[----:B------:R-:W2:Y:S01]  /*5680*/  MUFU.EX2 R183, R183 ;  /* 0x000000b700b77308 */ /* 0x000ea20000000800 */
        /* <DEDUP_REMOVED lines=8> */
[----:B-1----:R-:W-:Y:S01]  /*5710*/  FADD.FTZ R50, R24, R13 ;  /* 0x0000000d18327221 */ /* 0x002fe20000010000 */
[----:B------:R-:W-:Y:S01]  /*5720*/  FADD.FTZ R52, R190, R15 ;  /* 0x0000000fbe347221 */ /* 0x000fe20000010000 */
[-CC-:B------:R-:W-:Y:S01]  /*5730*/  FFMA.FTZ R139, R139, R10.reuse, -R40.reuse ;  /* 0x0000000a8b8b7223 */ /* 0x180fe20000010828 */
[-CC-:B------:R-:W-:Y:S01]  /*5740*/  FFMA.FTZ R127, R127, R10.reuse, -R40.reuse ;  /* 0x0000000a7f7f7223 */ /* 0x180fe20000010828 */
[-C--:B------:R-:W-:Y:S01]  /*5750*/  FFMA.FTZ R141, R141, R10.reuse, -R40 ;  /* 0x0000000a8d8d7223 */ /* 0x080fe20000010828 */
[----:B------:R-:W-:Y:S01]  /*5760*/  FADD.FTZ R15, R117, R52 ;  /* 0x00000034750f7221 */ /* 0x000fe20000010000 */
[-C--:B------:R-:W-:Y:S01]  /*5770*/  FFMA.FTZ R121, R121, R10.reuse, -R40 ;  /* 0x0000000a79797223 */ /* 0x080fe20000010828 */
[----:B------:R-:W1:Y:S01]  /*5780*/  MUFU.EX2 R185, R185 ;  /* 0x000000b900b97308 */ /* 0x000e620000000800 */
[----:B--2---:R-:W-:Y:S01]  /*5790*/  FADD.FTZ R13, R183, R50 ;  /* 0x00000032b70d7221 */ /* 0x004fe20000010000 */
[----:B------:R-:W-:Y:S01]  /*57a0*/  FADD.FTZ R52, R192, R15 ;  /* 0x0000000fc0347221 */ /* 0x000fe20000010000 */
[-CC-:B------:R-:W-:Y:S01]  /*57b0*/  FFMA.FTZ R143, R143, R10.reuse, -R40.reuse ;  /* 0x0000000a8f8f7223 */ /* 0x180fe20000010828 */
[----:B------:R-:W-:Y:S01]  /*57c0*/  FFMA.FTZ R147, R147, R10, -R40 ;  /* 0x0000000a93937223 */ /* 0x000fe20000010828 */
[----:B------:R-:W-:-:S02]  /*57d0*/  F2FP.F16.F32.PACK_AB R177, R14, R177 ;  /* 0x000000b10eb1723e */ /* 0x000fc400000000ff */
[----:B------:R-:W-:Y:S02]  /*57e0*/  CS2R R86, SRZ ;  /* 0x0000000000567805 */ /* 0x000fe4000001ff00 */
[----:B------:R-:W-:Y:S01]  /*57f0*/  F2FP.F16.F32.PACK_AB R179, R20, R179 ;  /* 0x000000b314b3723e */ /* 0x000fe200000000ff */
[----:B------:R-:W2:Y:S01]  /*5800*/  MUFU.EX2 R28, R28 ;  /* 0x0000001c001c7308 */ /* 0x000ea20000000800 */
[----:B0-----:R-:W-:Y:S01]  /*5810*/  FADD.FTZ R50, R26, R13 ;  /* 0x0000000d1a327221 */ /* 0x001fe20000010000 */
[----:B------:R-:W-:Y:S02]  /*5820*/  F2FP.F16.F32.PACK_AB R176, R33, R176 ;  /* 0x000000b021b0723e */ /* 0x000fe400000000ff */
[----:B------:R-:W-:Y:S02]  /*5830*/  CS2R R84, SRZ ;  /* 0x0000000000547805 */ /* 0x000fe4000001ff00 */
[----:B------:R-:W-:Y:S02]  /*5840*/  F2FP.F16.F32.PACK_AB R178, R37, R178 ;  /* 0x000000b225b2723e */ /* 0x000fe400000000ff */
[----:B------:R-:W-:-:S02]  /*5850*/  CS2R R82, SRZ ;  /* 0x0000000000527805 */ /* 0x000fc4000001ff00 */
[----:B------:R-:W-:Y:S02]  /*5860*/  F2FP.F16.F32.PACK_AB R181, R24, R181 ;  /* 0x000000b518b5723e */ /* 0x000fe400000000ff */
[----:B------:R-:W-:Y:S01]  /*5870*/  CS2R R80, SRZ ;  /* 0x0000000000507805 */ /* 0x000fe2000001ff00 */
[----:B------:R-:W0:Y:S01]  /*5880*/  MUFU.EX2 R187, R187 ;  /* 0x000000bb00bb7308 */ /* 0x000e220000000800 */
[----:B-1----:R-:W-:Y:S01]  /*5890*/  FADD.FTZ R13, R185, R50 ;  /* 0x00000032b90d7221 */ /* 0x002fe20000010000 */
[----:B------:R-:W-:Y:S02]  /*58a0*/  F2FP.F16.F32.PACK_AB R183, R26, R183 ;  /* 0x000000b71ab7723e */ /* 0x000fe400000000ff */
[----:B------:R-:W-:Y:S02]  /*58b0*/  CS2R R78, SRZ ;  /* 0x00000000004e7805 */ /* 0x000fe4000001ff00 */
[----:B------:R-:W-:Y:S02]  /*58c0*/  F2FP.F16.F32.PACK_AB R180, R97, R180 ;  /* 0x000000b461b4723e */ /* 0x000fe400000000ff */
[----:B------:R-:W-:-:S02]  /*58d0*/  CS2R R76, SRZ ;  /* 0x00000000004c7805 */ /* 0x000fc4000001ff00 */
[----:B------:R-:W-:Y:S02]  /*58e0*/  F2FP.F16.F32.PACK_AB R182, R101, R182 ;  /* 0x000000b665b6723e */ /* 0x000fe400000000ff */
[----:B------:R-:W-:Y:S01]  /*58f0*/  CS2R R74, SRZ ;  /* 0x00000000004a7805 */ /* 0x000fe2000001ff00 */
[----:B------:R-:W1:Y:S01]  /*5900*/  MUFU.EX2 R30, R30 ;  /* 0x0000001e001e7308 */ /* 0x000e620000000800 */
[C---:B--2---:R-:W-:Y:S01]  /*5910*/  FADD.FTZ R50, R28.reuse, R13 ;  /* 0x0000000d1c327221 */ /* 0x044fe20000010000 */
[----:B------:R-:W-:Y:S01]  /*5920*/  FADD.FTZ R13, R125, R52 ;  /* 0x000000347d0d7221 */ /* 0x000fe20000010000 */
[----:B------:R-:W-:Y:S02]  /*5930*/  F2FP.F16.F32.PACK_AB R185, R28, R185 ;  /* 0x000000b91cb9723e */ /* 0x000fe400000000ff */
[----:B------:R-:W-:Y:S02]  /*5940*/  CS2R R72, SRZ ;  /* 0x0000000000487805 */ /* 0x000fe4000001ff00 */
[----:B------:R-:W-:Y:S01]  /*5950*/  F2FP.F16.F32.PACK_AB R184, R105, R184 ;  /* 0x000000b869b8723e */ /* 0x000fe200000000ff */
[----:B------:R-:W-:Y:S01]  /*5960*/  FADD.FTZ R52, R194, R13 ;  /* 0x0000000dc2347221 */ /* 0x000fe20000010000 */
[----:B------:R-:W-:Y:S01]  /*5970*/  @P1 PRMT R13, R23, 0x654, R12 ;  /* 0x00000654170d1816 */ /* 0x000fe2000000000c */
[----:B------:R-:W2:Y:S01]  /*5980*/  MUFU.EX2 R189, R189 ;  /* 0x000000bd00bd7308 */ /* 0x000ea20000000800 */
[----:B0-----:R-:W-:Y:S01]  /*5990*/  FADD.FTZ R15, R187, R50 ;  /* 0x00000032bb0f7221 */ /* 0x001fe20000010000 */
[----:B------:R-:W-:Y:S01]  /*59a0*/  F2FP.F16.F32.PACK_AB R186, R109, R186 ;  /* 0x000000ba6dba723e */ /* 0x000fe200000000ff */
[----:B------:R2:W-:Y:S01]  /*59b0*/  @P1 SYNCS.ARRIVE.TRANS64.RED.A1T0 RZ, [R13+URZ], RZ ;  /* 0x000000ff0dff19a7 */ /* 0x0005e2000810043f */
[----:B------:R-:W-:-:S02]  /*59c0*/  F2FP.F16.F32.PACK_AB R188, R115, R188 ;  /* 0x000000bc73bc723e */ /* 0x000fc400000000ff */
[----:B------:R-:W-:Y:S02]  /*59d0*/  CS2R R70, SRZ ;  /* 0x0000000000467805 */ /* 0x000fe4000001ff00 */
[----:B------:R-:W-:Y:S02]  /*59e0*/  F2FP.F16.F32.PACK_AB R190, R117, R190 ;  /* 0x000000be75be723e */ /* 0x000fe400000000ff */
[----:B------:R-:W-:Y:S01]  /*59f0*/  CS2R R68, SRZ ;  /* 0x0000000000447805 */ /* 0x000fe2000001ff00 */
[----:B------:R-:W0:Y:S01]  /*5a00*/  MUFU.EX2 R32, R32 ;  /* 0x0000002000207308 */ /* 0x000e220000000800 */
[C---:B-1----:R-:W-:Y:S01]  /*5a10*/  FADD.FTZ R50, R30.reuse, R15 ;  /* 0x0000000f1e327221 */ /* 0x042fe20000010000 */
[----:B------:R-:W-:Y:S01]  /*5a20*/  FADD.FTZ R15, R131, R52 ;  /* 0x00000034830f7221 */ /* 0x000fe20000010000 */
[----:B------:R-:W-:Y:S02]  /*5a30*/  F2FP.F16.F32.PACK_AB R187, R30, R187 ;  /* 0x000000bb1ebb723e */ /* 0x000fe400000000ff */
[----:B------:R-:W-:-:S02]  /*5a40*/  CS2R R66, SRZ ;  /* 0x0000000000427805 */ /* 0x000fc4000001ff00 */
[----:B------:R-:W-:Y:S01]  /*5a50*/  F2FP.F16.F32.PACK_AB R192, R125, R192 ;  /* 0x000000c07dc0723e */ /* 0x000fe200000000ff */
[----:B------:R-:W-:Y:S01]  /*5a60*/  FADD.FTZ R52, R196, R15 ;  /* 0x0000000fc4347221 */ /* 0x000fe20000010000 */
[----:B------:R-:W-:Y:S01]  /*5a70*/  F2FP.F16.F32.PACK_AB R194, R131, R194 ;  /* 0x000000c283c2723e */ /* 0x000fe200000000ff */
[----:B------:R-:W1:Y:S01]  /*5a80*/  MUFU.EX2 R191, R191 ;  /* 0x000000bf00bf7308 */ /* 0x000e620000000800 */
[----:B--2---:R-:W-:Y:S01]  /*5a90*/  FADD.FTZ R13, R189, R50 ;  /* 0x00000032bd0d7221 */ /* 0x004fe20000010000 */
[C---:B------:R-:W-:Y:S01]  /*5aa0*/  FADD.FTZ R15, R133.reuse, R52 ;  /* 0x00000034850f7221 */ /* 0x040fe20000010000 */
[----:B------:R-:W-:Y:S02]  /*5ab0*/  F2FP.F16.F32.PACK_AB R196, R133, R196 ;  /* 0x000000c485c4723e */ /* 0x000fe400000000ff */
[----:B------:R-:W-:Y:S01]  /*5ac0*/  CS2R R64, SRZ ;  /* 0x0000000000407805 */ /* 0x000fe2000001ff00 */
[----:B------:R-:W-:Y:S01]  /*5ad0*/  FADD.FTZ R54, R198, R15 ;  /* 0x0000000fc6367221 */ /* 0x000fe20000010000 */
[C---:B------:R-:W-:Y:S01]  /*5ae0*/  F2FP.F16.F32.PACK_AB R198, R135.reuse, R198 ;  /* 0x000000c687c6723e */ /* 0x040fe200000000ff */
[----:B------:R-:W2:Y:S01]  /*5af0*/  MUFU.EX2 R34, R34 ;  /* 0x0000002200227308 */ /* 0x000ea20000000800 */
[C---:B0-----:R-:W-:Y:S01]  /*5b00*/  FADD.FTZ R50, R32.reuse, R13 ;  /* 0x0000000d20327221 */ /* 0x041fe20000010000 */
[----:B------:R-:W-:Y:S01]  /*5b10*/  FADD.FTZ R15, R135, R54 ;  /* 0x00000036870f7221 */ /* 0x000fe20000010000 */
[----:B------:R-:W-:-:S02]  /*5b20*/  F2FP.F16.F32.PACK_AB R189, R32, R189 ;  /* 0x000000bd20bd723e */ /* 0x000fc400000000ff */
[----:B------:R-:W-:Y:S01]  /*5b30*/  CS2R R32, SRZ ;  /* 0x0000000000207805 */ /* 0x000fe2000001ff00 */
[----:B------:R-:W-:Y:S01]  /*5b40*/  FADD.FTZ R54, R200, R15 ;  /* 0x0000000fc8367221 */ /* 0x000fe20000010000 */
[----:B------:R-:W-:Y:S01]  /*5b50*/  F2FP.F16.F32.PACK_AB R200, R137, R200 ;  /* 0x000000c889c8723e */ /* 0x000fe200000000ff */
[----:B------:R-:W0:Y:S01]  /*5b60*/  MUFU.EX2 R193, R193 ;  /* 0x000000c100c17308 */ /* 0x000e220000000800 */
[----:B-1----:R-:W-:Y:S01]  /*5b70*/  FADD.FTZ R13, R191, R50 ;  /* 0x00000032bf0d7221 */ /* 0x002fe20000010000 */
[----:B------:R-:W-:-:S06]  /*5b80*/  FADD.FTZ R15, R137, R54 ;  /* 0x00000036890f7221 */ /* 0x000fcc0000010000 */
[----:B------:R-:W1:Y:S01]  /*5b90*/  MUFU.EX2 R36, R36 ;  /* 0x0000002400247308 */ /* 0x000e620000000800 */
[C---:B--2---:R-:W-:Y:S01]  /*5ba0*/  FADD.FTZ R52, R34.reuse, R13 ;  /* 0x0000000d22347221 */ /* 0x044fe20000010000 */
[----:B------:R-:W-:-:S06]  /*5bb0*/  F2FP.F16.F32.PACK_AB R191, R34, R191 ;  /* 0x000000bf22bf723e */ /* 0x000fcc00000000ff */
[----:B------:R-:W2:Y:S01]  /*5bc0*/  MUFU.EX2 R195, R195 ;  /* 0x000000c300c37308 */ /* 0x000ea20000000800 */
[----:B0-----:R-:W-:-:S07]  /*5bd0*/  FADD.FTZ R13, R193, R52 ;  /* 0x00000034c10d7221 */ /* 0x001fce0000010000 */
[----:B------:R-:W0:Y:S01]  /*5be0*/  MUFU.EX2 R38, R38 ;  /* 0x0000002600267308 */ /* 0x000e220000000800 */
[C---:B-1----:R-:W-:Y:S01]  /*5bf0*/  FADD.FTZ R52, R36.reuse, R13 ;  /* 0x0000000d24347221 */ /* 0x042fe20000010000 */
[----:B------:R-:W-:Y:S02]  /*5c00*/  F2FP.F16.F32.PACK_AB R193, R36, R193 ;  /* 0x000000c124c1723e */ /* 0x000fe400000000ff */
[----:B------:R-:W-:-:S04]  /*5c10*/  CS2R R36, SRZ ;  /* 0x0000000000247805 */ /* 0x000fc8000001ff00 */
[----:B------:R-:W1:Y:S01]  /*5c20*/  MUFU.EX2 R202, R202 ;  /* 0x000000ca00ca7308 */ /* 0x000e620000000800 */
[----:B--2---:R-:W-:-:S07]  /*5c30*/  FADD.FTZ R13, R195, R52 ;  /* 0x00000034c30d7221 */ /* 0x004fce0000010000 */
[----:B------:R-:W2:Y:S01]  /*5c40*/  MUFU.EX2 R197, R197 ;  /* 0x000000c500c57308 */ /* 0x000ea20000000800 */
[C---:B0-----:R-:W-:Y:S01]  /*5c50*/  FADD.FTZ R54, R38.reuse, R13 ;  /* 0x0000000d26367221 */ /* 0x041fe20000010000 */
[----:B------:R-:W-:-:S06]  /*5c60*/  F2FP.F16.F32.PACK_AB R195, R38, R195 ;  /* 0x000000c326c3723e */ /* 0x000fcc00000000ff */
[----:B------:R-:W0:Y:S01]  /*5c70*/  MUFU.EX2 R42, R42 ;  /* 0x0000002a002a7308 */ /* 0x000e220000000800 */
[----:B-1----:R-:W-:Y:S01]  /*5c80*/  FADD.FTZ R56, R202, R15 ;  /* 0x0000000fca387221 */ /* 0x002fe20000010000 */
[----:B------:R-:W-:-:S03]  /*5c90*/  F2FP.F16.F32.PACK_AB R202, R39, R202 ;  /* 0x000000ca27ca723e */ /* 0x000fc600000000ff */
[----:B------:R-:W-:Y:S01]  /*5ca0*/  FADD.FTZ R15, R39, R56 ;  /* 0x00000038270f7221 */ /* 0x000fe20000010000 */
[----:B------:R-:W-:Y:S02]  /*5cb0*/  CS2R R38, SRZ ;  /* 0x0000000000267805 */ /* 0x000fe4000001ff00 */
[----:B------:R-:W1:Y:S01]  /*5cc0*/  MUFU.EX2 R204, R204 ;  /* 0x000000cc00cc7308 */ /* 0x000e620000000800 */
[----:B--2---:R-:W-:-:S07]  /*5cd0*/  FADD.FTZ R13, R197, R54 ;  /* 0x00000036c50d7221 */ /* 0x004fce0000010000 */
[----:B------:R-:W2:Y:S01]  /*5ce0*/  MUFU.EX2 R199, R199 ;  /* 0x000000c700c77308 */ /* 0x000ea20000000800 */
[C---:B0-----:R-:W-:Y:S01]  /*5cf0*/  FADD.FTZ R40, R42.reuse, R13 ;  /* 0x0000000d2a287221 */ /* 0x041fe20000010000 */
[----:B------:R-:W-:-:S06]  /*5d00*/  F2FP.F16.F32.PACK_AB R197, R42, R197 ;  /* 0x000000c52ac5723e */ /* 0x000fcc00000000ff */
[----:B------:R-:W0:Y:S01]  /*5d10*/  MUFU.EX2 R27, R27 ;  /* 0x0000001b001b7308 */ /* 0x000e220000000800 */
[----:B-1----:R-:W-:-:S07]  /*5d20*/  FADD.FTZ R54, R204, R15 ;  /* 0x0000000fcc367221 */ /* 0x002fce0000010000 */
[----:B------:R-:W1:Y:S01]  /*5d30*/  MUFU.EX2 R44, R44 ;  /* 0x0000002c002c7308 */ /* 0x000e620000000800 */
[----:B--2---:R-:W-:-:S07]  /*5d40*/  FADD.FTZ R13, R199, R40 ;  /* 0x00000028c70d7221 */ /* 0x004fce0000010000 */
[----:B------:R-:W2:Y:S01]  /*5d50*/  MUFU.EX2 R206, R206 ;  /* 0x000000ce00ce7308 */ /* 0x000ea20000000800 */
[C---:B0-----:R-:W-:Y:S01]  /*5d60*/  FADD.FTZ R15, R27.reuse, R54 ;  /* 0x000000361b0f7221 */ /* 0x041fe20000010000 */
[----:B------:R-:W-:Y:S02]  /*5d70*/  F2FP.F16.F32.PACK_AB R204, R27, R204 ;  /* 0x000000cc1bcc723e */ /* 0x000fe400000000ff */
[----:B------:R-:W-:-:S04]  /*5d80*/  CS2R R26, SRZ ;  /* 0x00000000001a7805 */ /* 0x000fc8000001ff00 */
[----:B------:R-:W0:Y:S01]  /*5d90*/  MUFU.EX2 R201, R201 ;  /* 0x000000c900c97308 */ /* 0x000e220000000800 */
[C---:B-1----:R-:W-:Y:S01]  /*5da0*/  FADD.FTZ R54, R44.reuse, R13 ;  /* 0x0000000d2c367221 */ /* 0x042fe20000010000 */
[----:B------:R-:W-:-:S06]  /*5db0*/  F2FP.F16.F32.PACK_AB R199, R44, R199 ;  /* 0x000000c72cc7723e */ /* 0x000fcc00000000ff */
[----:B------:R-:W1:Y:S01]  /*5dc0*/  MUFU.EX2 R31, R31 ;  /* 0x0000001f001f7308 */ /* 0x000e620000000800 */
[----:B--2---:R-:W-:-:S07]  /*5dd0*/  FADD.FTZ R56, R206, R15 ;  /* 0x0000000fce387221 */ /* 0x004fce0000010000 */
[----:B------:R-:W2:Y:S01]  /*5de0*/  MUFU.EX2 R46, R46 ;  /* 0x0000002e002e7308 */ /* 0x000ea20000000800 */
[----:B0-----:R-:W-:-:S07]  /*5df0*/  FADD.FTZ R13, R201, R54 ;  /* 0x00000036c90d7221 */ /* 0x001fce0000010000 */
[----:B------:R-:W0:Y:S01]  /*5e00*/  MUFU.EX2 R208, R208 ;  /* 0x000000d000d07308 */ /* 0x000e220000000800 */
[C---:B-1----:R-:W-:Y:S01]  /*5e10*/  FADD.FTZ R15, R31.reuse, R56 ;  /* 0x000000381f0f7221 */ /* 0x042fe20000010000 */
[----:B------:R-:W-:Y:S02]  /*5e20*/  F2FP.F16.F32.PACK_AB R206, R31, R206 ;  /* 0x000000ce1fce723e */ /* 0x000fe400000000ff */
[----:B------:R-:W-:-:S04]  /*5e30*/  CS2R R30, SRZ ;  /* 0x00000000001e7805 */ /* 0x000fc8000001ff00 */
[----:B------:R-:W1:Y:S01]  /*5e40*/  MUFU.EX2 R203, R203 ;  /* 0x000000cb00cb7308 */ /* 0x000e620000000800 */
[C---:B--2---:R-:W-:Y:S01]  /*5e50*/  FADD.FTZ R54, R46.reuse, R13 ;  /* 0x0000000d2e367221 */ /* 0x044fe20000010000 */
[----:B------:R-:W-:-:S06]  /*5e60*/  F2FP.F16.F32.PACK_AB R201, R46, R201 ;  /* 0x000000c92ec9723e */ /* 0x000fcc00000000ff */
[----:B------:R-:W2:Y:S01]  /*5e70*/  MUFU.EX2 R119, R119 ;  /* 0x0000007700777308 */ /* 0x000ea20000000800 */
[----:B0-----:R-:W-:-:S07]  /*5e80*/  FADD.FTZ R56, R208, R15 ;  /* 0x0000000fd0387221 */ /* 0x001fce0000010000 */
[----:B------:R-:W0:Y:S01]  /*5e90*/  MUFU.EX2 R48, R48 ;  /* 0x0000003000307308 */ /* 0x000e220000000800 */
[----:B-1----:R-:W-:-:S07]  /*5ea0*/  FADD.FTZ R13, R203, R54 ;  /* 0x00000036cb0d7221 */ /* 0x002fce0000010000 */
[----:B------:R-:W1:Y:S01]  /*5eb0*/  MUFU.EX2 R210, R210 ;  /* 0x000000d200d27308 */ /* 0x000e620000000800 */
[C---:B--2---:R-:W-:Y:S01]  /*5ec0*/  FADD.FTZ R15, R119.reuse, R56 ;  /* 0x00000038770f7221 */ /* 0x044fe20000010000 */
[----:B------:R-:W-:-:S06]  /*5ed0*/  F2FP.F16.F32.PACK_AB R208, R119, R208 ;  /* 0x000000d077d0723e */ /* 0x000fcc00000000ff */
[----:B------:R-:W2:Y:S01]  /*5ee0*/  MUFU.EX2 R205, R205 ;  /* 0x000000cd00cd7308 */ /* 0x000ea20000000800 */
[C---:B0-----:R-:W-:Y:S01]  /*5ef0*/  FADD.FTZ R56, R48.reuse, R13 ;  /* 0x0000000d30387221 */ /* 0x041fe20000010000 */
[----:B------:R-:W-:Y:S02]  /*5f00*/  F2FP.F16.F32.PACK_AB R203, R48, R203 ;  /* 0x000000cb30cb723e */ /* 0x000fe400000000ff */
[----:B------:R-:W-:-:S04]  /*5f10*/  CS2R R48, SRZ ;  /* 0x0000000000307805 */ /* 0x000fc8000001ff00 */
[----:B------:R-:W0:Y:S01]  /*5f20*/  MUFU.EX2 R123, R123 ;  /* 0x0000007b007b7308 */ /* 0x000e220000000800 */
[----:B-1----:R-:W-:-:S07]  /*5f30*/  FADD.FTZ R58, R210, R15 ;  /* 0x0000000fd23a7221 */ /* 0x002fce0000010000 */
[----:B------:R-:W1:Y:S01]  /*5f40*/  MUFU.EX2 R12, R51 ;  /* 0x00000033000c7308 */ /* 0x000e620000000800 */
[----:B--2---:R-:W-:-:S07]  /*5f50*/  FADD.FTZ R13, R205, R56 ;  /* 0x00000038cd0d7221 */ /* 0x004fce0000010000 */
[----:B------:R-:W2:Y:S01]  /*5f60*/  MUFU.EX2 R212, R212 ;  /* 0x000000d400d47308 */ /* 0x000ea20000000800 */
[C---:B0-----:R-:W-:Y:S01]  /*5f70*/  FADD.FTZ R15, R123.reuse, R58 ;  /* 0x0000003a7b0f7221 */ /* 0x041fe20000010000 */
[----:B------:R-:W-:-:S06]  /*5f80*/  F2FP.F16.F32.PACK_AB R210, R123, R210 ;  /* 0x000000d27bd2723e */ /* 0x000fcc00000000ff */
        /* <DEDUP_REMOVED lines=9> */
[----:B------:R-:W-:-:S06]  /*6020*/  F2FP.F16.F32.PACK_AB R212, R129, R212 ;  /* 0x000000d481d4723e */ /* 0x000fcc00000000ff */
[----:B------:R-:W1:Y:S01]  /*6030*/  MUFU.EX2 R45, R45 ;  /* 0x0000002d002d7308 */ /* 0x000e620000000800 */
[C---:B--2---:R-:W-:Y:S01]  /*6040*/  FADD.FTZ R58, R50.reuse, R13 ;  /* 0x0000000d323a7221 */ /* 0x044fe20000010000 */
[----:B------:R-:W-:Y:S02]  /*6050*/  F2FP.F16.F32.PACK_AB R207, R50, R207 ;  /* 0x000000cf32cf723e */ /* 0x000fe400000000ff */
[----:B------:R-:W-:-:S04]  /*6060*/  CS2R R50, SRZ ;  /* 0x0000000000327805 */ /* 0x000fc8000001ff00 */
[----:B------:R-:W2:Y:S01]  /*6070*/  MUFU.EX2 R145, R145 ;  /* 0x0000009100917308 */ /* 0x000ea20000000800 */
[----:B0-----:R-:W-:-:S07]  /*6080*/  FADD.FTZ R60, R214, R15 ;  /* 0x0000000fd63c7221 */ /* 0x001fce0000010000 */
[----:B------:R0:W3:Y:S01]  /*6090*/  MUFU.EX2 R52, R43 ;  /* 0x0000002b00347308 */ /* 0x0000e20000000800 */
[----:B-1----:R-:W-:-:S07]  /*60a0*/  FADD.FTZ R13, R45, R58 ;  /* 0x0000003a2d0d7221 */ /* 0x002fce0000010000 */
[----:B------:R-:W1:Y:S01]  /*60b0*/  MUFU.EX2 R216, R216 ;  /* 0x000000d800d87308 */ /* 0x000e620000000800 */
[C---:B--2---:R-:W-:Y:S01]  /*60c0*/  FADD.FTZ R15, R145.reuse, R60 ;  /* 0x0000003c910f7221 */ /* 0x044fe20000010000 */
[----:B------:R-:W-:Y:S02]  /*60d0*/  F2FP.F16.F32.PACK_AB R214, R145, R214 ;  /* 0x000000d691d6723e */ /* 0x000fe400000000ff */
[----:B0-----:R-:W-:-:S04]  /*60e0*/  CS2R R42, SRZ ;  /* 0x00000000002a7805 */ /* 0x001fc8000001ff00 */
[----:B------:R-:W0:Y:S01]  /*60f0*/  MUFU.EX2 R25, R25 ;  /* 0x0000001900197308 */ /* 0x000e220000000800 */
[C---:B---3--:R-:W-:Y:S01]  /*6100*/  FADD.FTZ R58, R52.reuse, R13 ;  /* 0x0000000d343a7221 */ /* 0x048fe20000010000 */
[----:B------:R-:W-:Y:S02]  /*6110*/  F2FP.F16.F32.PACK_AB R209, R52, R45 ;  /* 0x0000002d34d1723e */ /* 0x000fe400000000ff */
[----:B------:R-:W-:Y:S02]  /*6120*/  CS2R R52, SRZ ;  /* 0x0000000000347805 */ /* 0x000fe4000001ff00 */
[----:B------:R-:W-:Y:S02]  /*6130*/  CS2R R44, SRZ ;  /* 0x00000000002c7805 */ /* 0x000fe4000001ff00 */
[----:B------:R-:W2:Y:S01]  /*6140*/  MUFU.EX2 R149, R149 ;  /* 0x0000009500957308 */ /* 0x000ea20000000800 */
[----:B-1----:R-:W-:-:S07]  /*6150*/  FADD.FTZ R60, R216, R15 ;  /* 0x0000000fd83c7221 */ /* 0x002fce0000010000 */
[----:B------:R1:W3:Y:S01]  /*6160*/  MUFU.EX2 R40, R47 ;  /* 0x0000002f00287308 */ /* 0x0002e20000000800 */
[----:B0-----:R-:W-:-:S07]  /*6170*/  FADD.FTZ R13, R25, R58 ;  /* 0x0000003a190d7221 */ /* 0x001fce0000010000 */
[----:B------:R-:W0:Y:S01]  /*6180*/  MUFU.EX2 R218, R218 ;  /* 0x000000da00da7308 */ /* 0x000e220000000800 */
[C---:B--2---:R-:W-:Y:S01]  /*6190*/  FADD.FTZ R15, R149.reuse, R60 ;  /* 0x0000003c950f7221 */ /* 0x044fe20000010000 */
[----:B------:R-:W-:Y:S02]  /*61a0*/  F2FP.F16.F32.PACK_AB R216, R149, R216 ;  /* 0x000000d895d8723e */ /* 0x000fe400000000ff */
[----:B-1----:R-:W-:-:S04]  /*61b0*/  CS2R R46, SRZ ;  /* 0x00000000002e7805 */ /* 0x002fc8000001ff00 */
[----:B------:R-:W1:Y:S01]  /*61c0*/  MUFU.EX2 R29, R29 ;  /* 0x0000001d001d7308 */ /* 0x000e620000000800 */
[C---:B---3--:R-:W-:Y:S01]  /*61d0*/  FADD.FTZ R60, R40.reuse, R13 ;  /* 0x0000000d283c7221 */ /* 0x048fe20000010000 */
[----:B------:R-:W-:Y:S02]  /*61e0*/  F2FP.F16.F32.PACK_AB R211, R40, R25 ;  /* 0x0000001928d3723e */ /* 0x000fe400000000ff */
[----:B------:R-:W-:Y:S02]  /*61f0*/  CS2R R40, SRZ ;  /* 0x0000000000287805 */ /* 0x000fe4000001ff00 */
[----:B------:R-:W-:Y:S02]  /*6200*/  CS2R R24, SRZ ;  /* 0x0000000000187805 */ /* 0x000fe4000001ff00 */
[----:B------:R2:W3:Y:S01]  /*6210*/  MUFU.EX2 R54, R35 ;  /* 0x0000002300367308 */ /* 0x0004e20000000800 */
[----:B0-----:R-:W-:-:S07]  /*6220*/  FADD.FTZ R62, R218, R15 ;  /* 0x0000000fda3e7221 */ /* 0x001fce0000010000 */
[----:B------:R-:W0:Y:S01]  /*6230*/  MUFU.EX2 R139, R139 ;  /* 0x0000008b008b7308 */ /* 0x000e220000000800 */
[----:B-1----:R-:W-:Y:S01]  /*6240*/  FADD.FTZ R15, R29, R60 ;  /* 0x0000003c1d0f7221 */ /* 0x002fe20000010000 */
[----:B------:R-:W-:Y:S02]  /*6250*/  CS2R R60, SRZ ;  /* 0x00000000003c7805 */ /* 0x000fe4000001ff00 */
[----:B--2---:R-:W-:-:S04]  /*6260*/  CS2R R34, SRZ ;  /* 0x0000000000227805 */ /* 0x004fc8000001ff00 */
[----:B------:R-:W1:Y:S01]  /*6270*/  MUFU.EX2 R56, R127 ;  /* 0x0000007f00387308 */ /* 0x000e620000000800 */
[C---:B---3--:R-:W-:Y:S01]  /*6280*/  FADD.FTZ R14, R54.reuse, R15 ;  /* 0x0000000f360e7221 */ /* 0x048fe20000010000 */
[----:B------:R-:W-:Y:S02]  /*6290*/  F2FP.F16.F32.PACK_AB R213, R54, R29 ;  /* 0x0000001d36d5723e */ /* 0x000fe400000000ff */
[----:B------:R-:W-:Y:S02]  /*62a0*/  CS2R R54, SRZ ;  /* 0x0000000000367805 */ /* 0x000fe4000001ff00 */
[----:B------:R-:W-:Y:S02]  /*62b0*/  CS2R R28, SRZ ;  /* 0x00000000001c7805 */ /* 0x000fe4000001ff00 */
        /* <DEDUP_REMOVED lines=10> */
[----:B------:R-:W-:Y:S02]  /*6360*/  F2FP.F16.F32.PACK_AB R217, R58, R141 ;  /* 0x0000008d3ad9723e */ /* 0x000fe400000000ff */
[----:B------:R-:W-:-:S04]  /*6370*/  CS2R R58, SRZ ;  /* 0x00000000003a7805 */ /* 0x000fc8000001ff00 */
[----:B------:R-:W0:Y:S01]  /*6380*/  MUFU.EX2 R14, R147 ;  /* 0x00000093000e7308 */ /* 0x000e220000000800 */
[----:B-1----:R-:W-:Y:S01]  /*6390*/  FADD.FTZ R15, R143, R12 ;  /* 0x0000000c8f0f7221 */ /* 0x002fe20000010000 */
[C---:B--2---:R-:W-:Y:S01]  /*63a0*/  FADD.FTZ R13, R151.reuse, R62 ;  /* 0x0000003e970d7221 */ /* 0x044fe20000010000 */
[----:B------:R-:W-:Y:S02]  /*63b0*/  F2FP.F16.F32.PACK_AB R218, R151, R218 ;  /* 0x000000da97da723e */ /* 0x000fe400000000ff */
[----:B------:R-:W-:Y:S01]  /*63c0*/  CS2R R62, SRZ ;  /* 0x00000000003e7805 */ /* 0x000fe2000001ff00 */
[C---:B0-----:R-:W-:Y:S01]  /*63d0*/  FADD.FTZ R12, R14.reuse, R15 ;  /* 0x0000000f0e0c7221 */ /* 0x041fe20000010000 */
[----:B------:R-:W-:Y:S01]  /*63e0*/  F2FP.F16.F32.PACK_AB R219, R14, R143 ;  /* 0x0000008f0edb723e */ /* 0x000fe200000000ff */
[----:B------:R-:W-:Y:S06]  /*63f0*/  @!P2 BRA `(.L_x_188) ;  /* 0x0000004c0010a947 */ /* 0x000fec0003800000 */
[----:B------:R-:W-:Y:S01]  /*6400*/  R2UR UR6, R2 ;  /* 0x00000000020672ca */ /* 0x000fe200000e0000 */
[----:B------:R-:W-:Y:S01]  /*6410*/  VIADD R20, R112, 0xfffffffe ;  /* 0xfffffffe70147836 */ /* 0x000fe20000000000 */
[----:B------:R-:W-:Y:S01]  /*6420*/  UMOV UR7, UR60 ;  /* 0x0000003c00077c82 */ /* 0x000fe20008000000 */
[----:B------:R-:W-:Y:S02]  /*6430*/  IMAD.MOV.U32 R15, RZ, RZ, R11 ;  /* 0x000000ffff0f7224 */ /* 0x000fe400078e000b */
[----:B------:R-:W-:Y:S02]  /*6440*/  IMAD.MOV.U32 R14, RZ, RZ, R3 ;  /* 0x000000ffff0e7224 */ /* 0x000fe400078e0003 */
[----:B------:R-:W-:-:S06]  /*6450*/  IMAD.MOV.U32 R87, RZ, RZ, RZ ;  /* 0x000000ffff577224 */ /* 0x000fcc00078e00ff */
[----:B------:R-:W-:-:S07]  /*6460*/  IMAD.U32 R21, RZ, RZ, UR6 ;  /* 0x00000006ff157e24 */ /* 0x000fce000f8e00ff */
.L_x_199:
        /* <DEDUP_REMOVED lines=12> */
.L_x_190:
[----:B------:R-:W-:Y:S01]  /*6530*/  R2UR UR10, R2 ;  /* 0x00000000020a72ca */ /* 0x000fe200000e0000 */
[----:B------:R-:W-:-:S12]  /*6540*/  ULEA UR6, UR60, UR61, 0x3 ;  /* 0x0000003d3c067291 */ /* 0x000fd8000f8e183f */
[----:B------:R-:W-:-:S05]  /*6550*/  IMAD.U32 R3, RZ, RZ, UR10 ;  /* 0x0000000aff037e24 */ /* 0x000fca000f8e00ff */
[----:B------:R-:W-:-:S04]  /*6560*/  SHF.L.U32 R3, R3, 0x1f, RZ ;  /* 0x0000001f03037819 */ /* 0x000fc800000006ff */
[----:B------:R0:W1:Y:S01]  /*6570*/  SYNCS.PHASECHK.TRANS64.TRYWAIT P1, [UR6+0x34830], R3 ;  /* 0x03483003ff0075a7 */ /* 0x0000620008020146 */
[----:B------:R-:W-:Y:S05]  /*6580*/  @!P0 BRA `(.L_x_191) ;  /* 0x0000000000048947 */ /* 0x000fea0003800000 */
[----:B------:R-:W-:Y:S01]  /*6590*/  BPT.TRAP 0x1 ;  /* 0x000000040000795c */ /* 0x000fe20000300000 */
.L_x_191:
[----:B-1----:R-:W-:Y:S05]  /*65a0*/  @P1 BRA `(.L_x_189) ;  /* 0x0000000000081947 */ /* 0x002fea0003800000 */
[----:B------:R-:W1:Y:S02]  /*65b0*/  SYNCS.PHASECHK.TRANS64.TRYWAIT P1, [UR6+0x34830], R3 ;  /* 0x03483003ff0075a7 */ /* 0x000e640008020146 */
[----:B-1----:R-:W-:Y:S05]  /*65c0*/  @!P1 BRA `(.L_x_192) ;  /* 0x000000ac00e09947 */ /* 0x002fea0003800000 */
.L_x_189:
        /* <DEDUP_REMOVED lines=615> */
.L_x_194:
[----:B------:R-:W-:Y:S01]  /*8c40*/  R2UR UR10, R21 ;  /* 0x00000000150a72ca */ /* 0x000fe200000e0000 */
[----:B------:R-:W-:-:S12]  /*8c50*/  ULEA UR6, UR7, UR61, 0x3 ;  /* 0x0000003d07067291 */ /* 0x000fd8000f8e183f */
[----:B------:R-:W-:-:S05]  /*8c60*/  IMAD.U32 R3, RZ, RZ, UR10 ;  /* 0x0000000aff037e24 */ /* 0x000fca000f8e00ff */
[----:B------:R-:W-:-:S04]  /*8c70*/  SHF.L.U32 R3, R3, 0x1f, RZ ;  /* 0x0000001f03037819 */ /* 0x000fc800000006ff */
[----:B------:R0:W1:Y:S01]  /*8c80*/  SYNCS.PHASECHK.TRANS64.TRYWAIT P1, [UR6+0x34850], R3 ;  /* 0x03485003ff0075a7 */ /* 0x0000620008020146 */
[----:B------:R-:W-:Y:S05]  /*8c90*/  @!P0 BRA `(.L_x_195) ;  /* 0x0000000000048947 */ /* 0x000fea0003800000 */
[----:B------:R-:W-:Y:S01]  /*8ca0*/  BPT.TRAP 0x1 ;  /* 0x000000040000795c */ /* 0x000fe20000300000 */
.L_x_195:
[----:B-1----:R-:W-:Y:S05]  /*8cb0*/  @P1 BRA `(.L_x_193) ;  /* 0x0000000000081947 */ /* 0x002fea0003800000 */
[----:B------:R-:W1:Y:S02]  /*8cc0*/  SYNCS.PHASECHK.TRANS64.TRYWAIT P1, [UR6+0x34850], R3 ;  /* 0x03485003ff0075a7 */ /* 0x000e640008020146 */
[----:B-1----:R-:W-:Y:S05]  /*8cd0*/  @!P1 BRA `(.L_x_196) ;  /* 0x0000008800349947 */ /* 0x002fea0003800000 */
.L_x_193:
[----:B------:R-:W-:Y:S01]  /*8ce0*/  UIADD3 UR6, UR61, 0x400, URZ ;  /* 0x000004003d067890 */ /* 0x000fe2000fffe03f */
[----:B------:R-:W-:Y:S01]  /*8cf0*/  WARPGROUP.ARRIVE ;  /* 0x00000000000079c5 */ /* 0x000fe20000000000 */
[----:B------:R-:W-:-:S05]  /*8d00*/  UMOV UR11, 0x40000040 ;  /* 0x40000040000b7882 */ /* 0x000fca0000000000 */
[----:B-1----:R-:W1:Y:S01]  /*8d10*/  S2R R10, SR_TID.X ;  /* 0x00000000000a7919 */ /* 0x002e620000002100 */
[----:B------:R-:W-:-:S04]  /*8d20*/  USHF.R.U32.HI UR6, URZ, 0x4, UR6 ;  /* 0x000000043f067899 */ /* 0x000fc80008011606 */
[----:B------:R-:W-:-:S04]  /*8d30*/  ULOP3.LUT UR6, UR6, 0x3fff, URZ, 0xc0, !UPT ;  /* 0x00003fff06067892 */ /* 0x000fc8000f8ec03f */
[----:B------:R-:W-:-:S04]  /*8d40*/  ULOP3.LUT UR6, UR6, 0x5800000, URZ, 0xfc, !UPT ;  /* 0x0580000006067892 */ /* 0x000fc8000f8efc3f */
[----:B------:R-:W-:-:S07]  /*8d50*/  UIMAD UR6, UR7, 0xb00, UR6 ;  /* 0x00000b00070678a4 */ /* 0x000fce000f8e0206 */
[----:B------:R-:W-:Y:S02]  /*8d60*/  UMOV UR10, UR6 ;  /* 0x00000006000a7c82 */ /* 0x000fe40008000000 */
[----:B------:R-:W-:Y:S01]  /*8d70*/  HGMMA.64x128x16.F32 R24, R176, gdesc[UR8].tnspB, R24, gsb0 ;  /* 0x41e00008b0187df0 */ /* 0x000fe20008000818 */
[----:B------:R-:W-:Y:S01]  /*8d80*/  UIADD3 UR10, UR6, 0x80, URZ ;  /* 0x00000080060a7890 */ /* 0x000fe2000fffe03f */
[----:B------:R-:W-:Y:S01]  /*8d90*/  UMOV UR11, 0x40000040 ;  /* 0x40000040000b7882 */ /* 0x000fe20000000000 */
[----:B-1----:R-:W-:-:S04]  /*8da0*/  SHF.R.U32.HI R10, RZ, 0x7, R10 ;  /* 0x00000007ff0a7819 */ /* 0x002fc8000001160a */
[----:B0-----:R-:W-:Y:S01]  /*8db0*/  IADD3 R3, -R10, 0xb, RZ ;  /* 0x0000000b0a037810 */ /* 0x001fe20007ffe1ff */
[----:B------:R-:W-:Y:S02]  /*8dc0*/  WARPGROUP.DEPBAR.LE gsb0, 0x0 ;  /* 0x00008000000079c5 */ /* 0x000fe40000010000 */
[----:B------:R-:W-:-:S06]  /*8dd0*/  WARPGROUP.ARRIVE ;  /* 0x00000000000079c5 */ /* 0x000fcc0000000000 */
[----:B------:R-:W-:Y:S01]  /*8de0*/  HGMMA.64x128x16.F32 R24, R180, gdesc[UR8].tnspB, R24, gsb0 ;  /* 0x41e00008b4187df0 */ /* 0x000fe20008000818 */
[----:B------:R-:W-:Y:S01]  /*8df0*/  UIADD3 UR10, UR6, 0x100, URZ ;  /* 0x00000100060a7890 */ /* 0x000fe2000fffe03f */
[----:B------:R-:W-:Y:S01]  /*8e00*/  UMOV UR11, 0x40000040 ;  /* 0x40000040000b7882 */ /* 0x000fe20000000000 */
[----:B------:R-:W-:Y:S02]  /*8e10*/  WARPGROUP.DEPBAR.LE gsb0, 0x0 ;  /* 0x00008000000079c5 */ /* 0x000fe40000010000 */
[----:B------:R-:W-:-:S07]  /*8e20*/  WARPGROUP.ARRIVE ;  /* 0x00000000000079c5 */ /* 0x000fce0000000000 */
        /* <DEDUP_REMOVED lines=33> */
[----:B------:R-:W-:Y:S01]  /*9040*/  UIADD3 UR6, UR6, 0x500, URZ ;  /* 0x0000050006067890 */ /* 0x000fe2000fffe03f */
[----:B------:R-:W-:Y:S02]  /*9050*/  WARPGROUP.DEPBAR.LE gsb0, 0x0 ;  /* 0x00008000000079c5 */ /* 0x000fe40000010000 */
[----:B------:R-:W-:-:S06]  /*9060*/  WARPGROUP.ARRIVE ;  /* 0x00000000000079c5 */ /* 0x000fcc0000000000 */
[----:B------:R-:W-:Y:S01]  /*9070*/  HGMMA.64x128x16.F32 R24, R212, gdesc[UR8].tnspB, R24, gsb0 ;  /* 0x41e00008d4187df0 */ /* 0x000fe20008000818 */
[----:B------:R-:W-:Y:S01]  /*9080*/  UMOV UR10, UR6 ;  /* 0x00000006000a7c82 */ /* 0x000fe20008000000 */
[----:B------:R-:W-:Y:S01]  /*9090*/  UMOV UR11, 0x40000040 ;  /* 0x40000040000b7882 */ /* 0x000fe20000000000 */
[----:B------:R-:W-:Y:S02]  /*90a0*/  WARPGROUP.DEPBAR.LE gsb0, 0x0 ;  /* 0x00008000000079c5 */ /* 0x000fe40000010000 */
[----:B------:R-:W-:-:S07]  /*90b0*/  WARPGROUP.ARRIVE ;  /* 0x00000000000079c5 */ /* 0x000fce0000000000 */
[----:B------:R-:W-:Y:S03]  /*90c0*/  HGMMA.64x128x16.F32 R24, R216, gdesc[UR8].tnspB, R24, gsb0 ;  /* 0x41e00008d8187df0 */ /* 0x000fe60008000818 */
[----:B------:R-:W-:Y:S02]  /*90d0*/  WARPGROUP.DEPBAR.LE gsb0, 0x0 ;  /* 0x00008000000079c5 */ /* 0x000fe40000010000 */
[----:B------:R0:W-:Y:S06]  /*90e0*/  BAR.ARV R3, 0x100 ;  /* 0x000400030000751d */ /* 0x0001ec0000002000 */
[----:B------:R-:W-:Y:S05]  /*90f0*/  @!P0 BRA `(.L_x_197) ;  /* 0x0000000000048947 */ /* 0x000fea0003800000 */
[----:B------:R-:W-:Y:S01]  /*9100*/  BPT.TRAP 0x1 ;  /* 0x000000040000795c */ /* 0x000fe20000300000 */
.L_x_197:
[----:B------:R-:W-:Y:S02]  /*9110*/  FMNMX.FTZ R10, R168, R14, !PT ;  /* 0x0000000ea80a7209 */ /* 0x000fe40007810000 */
[----:B------:R-:W-:Y:S02]  /*9120*/  FMNMX.FTZ R176, R170, R15, !PT ;  /* 0x0000000faab07209 */ /* 0x000fe40007810000 */
[----:B0-----:R-:W-:Y:S02]  /*9130*/  FMNMX.FTZ R3, R169, R10, !PT ;  /* 0x0000000aa9037209 */ /* 0x001fe40007810000 */
[----:B------:R-:W-:Y:S02]  /*9140*/  FMNMX.FTZ R11, R171, R176, !PT ;  /* 0x000000b0ab0b7209 */ /* 0x000fe40007810000 */
[----:B------:R-:W-:Y:S02]  /*9150*/  FMNMX.FTZ R10, R172, R3, !PT ;  /* 0x00000003ac0a7209 */ /* 0x000fe40007810000 */
[----:B------:R-:W-:-:S02]  /*9160*/  FMNMX.FTZ R176, R174, R11, !PT ;  /* 0x0000000baeb07209 */ /* 0x000fc40007810000 */
[----:B------:R-:W-:Y:S02]  /*9170*/  FMNMX.FTZ R3, R173, R10, !PT ;  /* 0x0000000aad037209 */ /* 0x000fe40007810000 */
[----:B------:R-:W-:Y:S02]  /*9180*/  FMNMX.FTZ R11, R175, R176, !PT ;  /* 0x000000b0af0b7209 */ /* 0x000fe40007810000 */
[----:B------:R-:W-:Y:S02]  /*9190*/  FMNMX.FTZ R10, R160, R3, !PT ;  /* 0x00000003a00a7209 */ /* 0x000fe40007810000 */
        /* <DEDUP_REMOVED lines=79> */
[----:B------:R-:W-:Y:S01]  /*9690*/  ISETP.NE.AND P1, PT, R19, RZ, PT ;  /* 0x000000ff1300720c */ /* 0x000fe20003f25270 */
[----:B------:R-:W0:Y:S04]  /*96a0*/  SHFL.BFLY PT, R10, R21, 0x2, 0x1f ;  /* 0x0c401f00150a7f89 */ /* 0x000e2800000e0000 */
[----:B------:R-:W1:Y:S01]  /*96b0*/  SHFL.BFLY PT, R3, R176, 0x2, 0x1f ;  /* 0x0c401f00b0037f89 */ /* 0x000e6200000e0000 */
[----:B0-----:R-:W-:-:S02]  /*96c0*/  FMNMX.FTZ R178, R21, R10, !PT ;  /* 0x0000000a15b27209 */ /* 0x001fc40007810000 */
[----:B------:R-:W0:Y:S01]  /*96d0*/  LDC R10, c[0x0][0x988] ;  /* 0x00026200ff0a7b82 */ /* 0x000e220000000800 */
[----:B-1----:R-:W-:Y:S02]  /*96e0*/  FMNMX.FTZ R179, R176, R3, !PT ;  /* 0x00000003b0b37209 */ /* 0x002fe40007810000 */
[----:B------:R-:W1:Y:S04]  /*96f0*/  SHFL.BFLY PT, R3, R178, 0x1, 0x1f ;  /* 0x0c201f00b2037f89 */ /* 0x000e6800000e0000 */
[----:B------:R-:W2:Y:S01]  /*9700*/  SHFL.BFLY PT, R180, R179, 0x1, 0x1f ;  /* 0x0c201f00b3b47f89 */ /* 0x000ea200000e0000 */
[----:B-1----:R-:W-:Y:S02]  /*9710*/  FMNMX.FTZ R3, R178, R3, !PT ;  /* 0x00000003b2037209 */ /* 0x002fe40007810000 */
[----:B--2---:R-:W-:-:S03]  /*9720*/  FMNMX.FTZ R11, R179, R180, !PT ;  /* 0x000000b4b30b7209 */ /* 0x004fc60007810000 */
[----:B------:R-:W-:-:S04]  /*9730*/  FADD.FTZ R177, -R3, R14 ;  /* 0x0000000e03b17221 */ /* 0x000fc80000010100 */
[-C--:B0-----:R-:W-:Y:S01]  /*9740*/  FMUL.FTZ R14, R177, R10.reuse ;  /* 0x0000000ab10e7220 */ /* 0x081fe20000410000 */
[----:B------:R-:W-:Y:S01]  /*9750*/  FMUL.FTZ R177, R3, R10 ;  /* 0x0000000a03b17220 */ /* 0x000fe20000410000 */
[----:B------:R-:W-:-:S03]  /*9760*/  FADD.FTZ R15, -R11, R15 ;  /* 0x0000000f0b0f7221 */ /* 0x000fc60000010100 */
        /* <DEDUP_REMOVED lines=12> */
[-C--:B------:R-:W-:Y:S01]  /*9830*/  FMUL.FTZ R93, R11, R10.reuse ;  /* 0x0000000a0b5d7220 */ /* 0x080fe20000410000 */
[-CC-:B------:R-:W-:Y:S01]  /*9840*/  FFMA.FTZ R21, R168, R10.reuse, -R177.reuse ;  /* 0x0000000aa8157223 */ /* 0x180fe200000108b1 */
[-C--:B------:R-:W-:Y:S01]  /*9850*/  FFMA.FTZ R216, R88, R10.reuse, -R177 ;  /* 0x0000000a58d87223 */ /* 0x080fe200000108b1 */
[-C--:B------:R-:W-:Y:S01]  /*9860*/  FMUL.FTZ R15, R15, R10.reuse ;  /* 0x0000000a0f0f7220 */ /* 0x080fe20000410000 */
[-C--:B------:R-:W-:Y:S01]  /*9870*/  FFMA.FTZ R88, R170, R10.reuse, -R93 ;  /* 0x0000000aaa587223 */ /* 0x080fe2000001085d */
        /* <DEDUP_REMOVED lines=29> */
[-C--:B------:R-:W-:Y:S01]  /*9a50*/  FFMA.FTZ R218, R92, R10.reuse, -R177 ;  /* 0x0000000a5cda7223 */ /* 0x080fe200000108b1 */
[-CC-:B------:R-:W-:Y:S01]  /*9a60*/  FFMA.FTZ R177, R171, R10.reuse, -R93.reuse ;  /* 0x0000000aabb17223 */ /* 0x180fe2000001085d */
[----:B------:R-:W-:Y:S01]  /*9a70*/  MUFU.EX2 R14, R14 ;  /* 0x0000000e000e7308 */ /* 0x000fe20000000800 */
[-CC-:B------:R-:W-:Y:S01]  /*9a80*/  FFMA.FTZ R179, R174, R10.reuse, -R93.reuse ;  /* 0x0000000aaeb37223 */ /* 0x180fe2000001085d */
[-CC-:B------:R-:W-:Y:S01]  /*9a90*/  FFMA.FTZ R92, R175, R10.reuse, -R93.reuse ;  /* 0x0000000aaf5c7223 */ /* 0x180fe2000001085d */
[-CC-:B------:R-:W-:Y:S01]  /*9aa0*/  FFMA.FTZ R181, R162, R10.reuse, -R93.reuse ;  /* 0x0000000aa2b57223 */ /* 0x180fe2000001085d */
[-CC-:B------:R-:W-:Y:S01]  /*9ab0*/  FFMA.FTZ R96, R163, R10.reuse, -R93.reuse ;  /* 0x0000000aa3607223 */ /* 0x180fe2000001085d */
[-CC-:B------:R-:W-:Y:S01]  /*9ac0*/  FFMA.FTZ R183, R166, R10.reuse, -R93.reuse ;  /* 0x0000000aa6b77223 */ /* 0x180fe2000001085d */
[-CC-:B------:R-:W-:Y:S01]  /*9ad0*/  FFMA.FTZ R100, R167, R10.reuse, -R93.reuse ;  /* 0x0000000aa7647223 */ /* 0x180fe2000001085d */
[-CC-:B------:R-:W-:Y:S01]  /*9ae0*/  FFMA.FTZ R185, R154, R10.reuse, -R93.reuse ;  /* 0x0000000a9ab97223 */ /* 0x180fe2000001085d */
[----:B------:R-:W0:Y:S01]  /*9af0*/  MUFU.EX2 R21, R21 ;  /* 0x0000001500157308 */ /* 0x000e220000000800 */
[-CC-:B------:R-:W-:Y:S01]  /*9b00*/  FFMA.FTZ R201, R122, R10.reuse, -R93.reuse ;  /* 0x0000000a7ac97223 */ /* 0x180fe2000001085d */
[-CC-:B------:R-:W-:Y:S01]  /*9b10*/  FFMA.FTZ R122, R123, R10.reuse, -R93.reuse ;  /* 0x0000000a7b7a7223 */ /* 0x180fe2000001085d */
[-CC-:B------:R-:W-:Y:S01]  /*9b20*/  FFMA.FTZ R104, R155, R10.reuse, -R93.reuse ;  /* 0x0000000a9b687223 */ /* 0x180fe2000001085d */
[-CC-:B------:R-:W-:Y:S01]  /*9b30*/  FFMA.FTZ R203, R126, R10.reuse, -R93.reuse ;  /* 0x0000000a7ecb7223 */ /* 0x180fe2000001085d */
[-CC-:B------:R-:W-:Y:S01]  /*9b40*/  FFMA.FTZ R187, R158, R10.reuse, -R93.reuse ;  /* 0x0000000a9ebb7223 */ /* 0x180fe2000001085d */
[-CC-:B------:R-:W-:Y:S01]  /*9b50*/  FFMA.FTZ R108, R159, R10.reuse, -R93.reuse ;  /* 0x0000000a9f6c7223 */ /* 0x180fe2000001085d */
        /* <DEDUP_REMOVED lines=8> */
[-C--:B------:R-:W-:Y:S01]  /*9be0*/  FFMA.FTZ R207, R118, R10.reuse, -R93 ;  /* 0x0000000a76cf7223 */ /* 0x080fe2000001085d */
[----:B------:R-:W1:Y:S01]  /*9bf0*/  MUFU.EX2 R88, R88 ;  /* 0x0000005800587308 */ /* 0x000e620000000800 */
        /* <DEDUP_REMOVED lines=13> */
[----:B------:R-:W-:-:S02]  /*9cd0*/  FFMA.FTZ R219, R94, R10, -R93 ;  /* 0x0000000a5edb7223 */ /* 0x000fc4000001085d */
[----:B------:R-:W2:Y:S01]  /*9ce0*/  MUFU.EX2 R177, R177 ;  /* 0x000000b100b17308 */ /* 0x000ea20000000800 */
[----:B-1----:R-:W-:-:S07]  /*9cf0*/  FFMA.FTZ R12, R15, R12, R88 ;  /* 0x0000000c0f0c7223 */ /* 0x002fce0000010058 */
[----:B------:R-:W1:Y:S01]  /*9d00*/  MUFU.EX2 R178, R178 ;  /* 0x000000b200b27308 */ /* 0x000e620000000800 */
[----:B0-----:R-:W-:-:S07]  /*9d10*/  FADD.FTZ R13, R176, R13 ;  /* 0x0000000db00d7221 */ /* 0x001fce0000010000 */
[----:B------:R-:W0:Y:S01]  /*9d20*/  MUFU.EX2 R179, R179 ;  /* 0x000000b300b37308 */ /* 0x000e220000000800 */
[----:B--2---:R-:W-:-:S07]  /*9d30*/  FADD.FTZ R12, R177, R12 ;  /* 0x0000000cb10c7221 */ /* 0x004fce0000010000 */
[----:B------:R-:W2:Y:S01]  /*9d40*/  MUFU.EX2 R173, R173 ;  /* 0x000000ad00ad7308 */ /* 0x000ea20000000800 */
[----:B-1----:R-:W-:-:S07]  /*9d50*/  FADD.FTZ R132, R178, R13 ;  /* 0x0000000db2847221 */ /* 0x002fce0000010000 */
        /* <DEDUP_REMOVED lines=11> */
[----:B-1----:R-:W-:Y:S01]  /*9e10*/  FADD.FTZ R123, R169, R126 ;  /* 0x0000007ea97b7221 */ /* 0x002fe20000010000 */
[----:B------:R-:W-:-:S06]  /*9e20*/  FFMA.FTZ R126, R127, R10, -R93 ;  /* 0x0000000a7f7e7223 */ /* 0x000fcc000001085d */
        /* <DEDUP_REMOVED lines=15> */
[----:B--2---:R-:W-:Y:S01]  /*9f20*/  FADD.FTZ R123, R161, R114 ;  /* 0x00000072a17b7221 */ /* 0x004fe20000010000 */
[----:B------:R-:W-:-:S06]  /*9f30*/  FFMA.FTZ R114, R115, R10, -R93 ;  /* 0x0000000a73727223 */ /* 0x000fcc000001085d */
        /* <DEDUP_REMOVED lines=15> */
[----:B0-----:R-:W-:Y:S01]  /*a030*/  FADD.FTZ R115, R153, R118 ;  /* 0x0000007699737221 */ /* 0x001fe20000010000 */
[----:B------:R-:W-:-:S06]  /*a040*/  FFMA.FTZ R118, R119, R10, -R93 ;  /* 0x0000000a77767223 */ /* 0x000fcc000001085d */
        /* <DEDUP_REMOVED lines=88> */
[----:B0-----:R-:W-:Y:S01]  /*a5d0*/  FADD.FTZ R132, R210, R99 ;  /* 0x00000063d2847221 */ /* 0x001fe20000010000 */
[----:B------:R-:W-:-:S05]  /*a5e0*/  IMAD.U32 R99, RZ, RZ, UR60 ;  /* 0x0000003cff637e24 */ /* 0x000fca000f8e00ff */
[----:B------:R-:W-:Y:S01]  /*a5f0*/  @P1 LEA R99, R99, UR61, 0x3 ;  /* 0x0000003d63631c11 */ /* 0x000fe2000f8e18ff */
        /* <DEDUP_REMOVED lines=10> */
[----:B------:R-:W-:-:S05]  /*a6a0*/  @P1 VIADD R12, R99, 0x34840 ;  /* 0x00034840630c1836 */ /* 0x000fca0000000000 */
[----:B------:R-:W-:Y:S01]  /*a6b0*/  @P1 PRMT R12, R23, 0x654, R12 ;  /* 0x00000654170c1816 */ /* 0x000fe2000000000c */
[----:B------:R-:W1:Y:S01]  /*a6c0*/  MUFU.EX2 R214, R214 ;  /* 0x000000d600d67308 */ /* 0x000e620000000800 */
[----:B0-----:R-:W-:Y:S01]  /*a6d0*/  FADD.FTZ R91, R105, R94 ;  /* 0x0000005e695b7221 */ /* 0x001fe20000010000 */
[----:B------:R-:W-:Y:S01]  /*a6e0*/  FFMA.FTZ R94, R95, R10, -R93 ;  /* 0x0000000a5f5e7223 */ /* 0x000fe2000001085d */
[----:B------:R0:W-:Y:S05]  /*a6f0*/  @P1 SYNCS.ARRIVE.TRANS64.RED.A1T0 RZ, [R12+URZ], RZ ;  /* 0x000000ff0cff19a7 */ /* 0x0001ea000810043f */
[----:B------:R-:W3:Y:S01]  /*a700*/  MUFU.EX2 R215, R215 ;  /* 0x000000d700d77308 */ /* 0x000ee20000000800 */
[----:B--2---:R-:W-:-:S07]  /*a710*/  FADD.FTZ R132, R98, R13 ;  /* 0x0000000d62847221 */ /* 0x004fce0000010000 */
[----:B------:R-:W2:Y:S01]  /*a720*/  MUFU.EX2 R101, R101 ;  /* 0x0000006500657308 */ /* 0x000ea20000000800 */
[----:B-1----:R-:W-:-:S07]  /*a730*/  FADD.FTZ R134, R214, R91 ;  /* 0x0000005bd6867221 */ /* 0x002fce0000010000 */
[----:B------:R-:W0:Y:S01]  /*a740*/  MUFU.EX2 R102, R102 ;  /* 0x0000006600667308 */ /* 0x000e220000000800 */
[----:B---3--:R-:W-:-:S07]  /*a750*/  FADD.FTZ R13, R215, R132 ;  /* 0x00000084d70d7221 */ /* 0x008fce0000010000 */
[----:B------:R-:W1:Y:S01]  /*a760*/  MUFU.EX2 R216, R216 ;  /* 0x000000d800d87308 */ /* 0x000e620000000800 */
[----:B--2---:R-:W-:-:S07]  /*a770*/  FADD.FTZ R91, R101, R134 ;  /* 0x00000086655b7221 */ /* 0x004fce0000010000 */
[----:B------:R-:W2:Y:S01]  /*a780*/  MUFU.EX2 R217, R217 ;  /* 0x000000d900d97308 */ /* 0x000ea20000000800 */
[----:B0-----:R-:W-:-:S07]  /*a790*/  FADD.FTZ R12, R102, R13 ;  /* 0x0000000d660c7221 */ /* 0x001fce0000010000 */
[----:B------:R-:W0:Y:S01]  /*a7a0*/  MUFU.EX2 R97, R97 ;  /* 0x0000006100617308 */ /* 0x000e220000000800 */
[----:B-1----:R-:W-:-:S07]  /*a7b0*/  FADD.FTZ R132, R216, R91 ;  /* 0x0000005bd8847221 */ /* 0x002fce0000010000 */
        /* <DEDUP_REMOVED lines=9> */
[----:B0-----:R-:W-:Y:S01]  /*a850*/  FADD.FTZ R91, R219, R12 ;  /* 0x0000000cdb5b7221 */ /* 0x001fe20000010000 */
[----:B-1----:R-:W-:-:S03]  /*a860*/  FADD.FTZ R13, R89, R132 ;  /* 0x00000084590d7221 */ /* 0x002fc60000010000 */
[----:B--2---:R-:W-:Y:S01]  /*a870*/  FADD.FTZ R12, R94, R91 ;  /* 0x0000005b5e0c7221 */ /* 0x004fe20000010000 */
[----:B------:R-:W-:Y:S06]  /*a880*/  @!P0 BRA `(.L_x_198) ;  /* 0x0000000000048947 */ /* 0x000fec0003800000 */
[----:B------:R-:W-:Y:S01]  /*a890*/  BPT.TRAP 0x1 ;  /* 0x000000040000795c */ /* 0x000fe20000300000 */
.L_x_198:
[----:B------:R-:W-:Y:S01]  /*a8a0*/  ISETP.NE.AND P1, PT, R18, RZ, PT ;  /* 0x000000ff1200720c */ /* 0x000fe20003f25270 */
[----:B------:R-:W-:Y:S01]  /*a8b0*/  IMAD.U32 R91, RZ, RZ, UR7 ;  /* 0x00000007ff5b7e24 */ /* 0x000fe2000f8e00ff */
[----:B------:R-:W-:Y:S01]  /*a8c0*/  R2UR UR6, R2 ;  /* 0x00000000020672ca */ /* 0x000fe200000e0000 */
[----:B------:R-:W-:Y:S01]  /*a8d0*/  UMOV UR7, UR60 ;  /* 0x0000003c00077c82 */ /* 0x000fe20008000000 */
        /* <DEDUP_REMOVED lines=9> */
[----:B------:R-:W-:Y:S01]  /*a970*/  @P1 LEA R91, R91, UR61, 0x3 ;  /* 0x0000003d5b5b1c11 */ /* 0x000fe2000f8e18ff */
[----:B------:R-:W-:Y:S01]  /*a980*/  FMUL.FTZ R40, R40, R14 ;  /* 0x0000000e28287220 */ /* 0x000fe20000410000 */
[----:B------:R-:W-:-:S02]  /*a990*/  IMAD.U32 R21, RZ, RZ, UR6 ;  /* 0x00000006ff157e24 */ /* 0x000fc4000f8e00ff */
[-C--:B------:R-:W-:Y:S01]  /*a9a0*/  FMUL.FTZ R41, R41, R14.reuse ;  /* 0x0000000e29297220 */ /* 0x080fe20000410000 */
[-C--:B------:R-:W-:Y:S01]  /*a9b0*/  FMUL.FTZ R44, R44, R14.reuse ;  /* 0x0000000e2c2c7220 */ /* 0x080fe20000410000 */
[----:B------:R-:W-:Y:S02]  /*a9c0*/  @P1 VIADD R91, R91, 0x34860 ;  /* 0x000348605b5b1836 */ /* 0x000fe40000000000 */
[-C--:B------:R-:W-:Y:S01]  /*a9d0*/  FMUL.FTZ R45, R45, R14.reuse ;  /* 0x0000000e2d2d7220 */ /* 0x080fe20000410000 */
[-C--:B------:R-:W-:Y:S01]  /*a9e0*/  FMUL.FTZ R48, R48, R14.reuse ;  /* 0x0000000e30307220 */ /* 0x080fe20000410000 */
[-C--:B------:R-:W-:Y:S01]  /*a9f0*/  FMUL.FTZ R49, R49, R14.reuse ;  /* 0x0000000e31317220 */ /* 0x080fe20000410000 */
[-C--:B------:R-:W-:Y:S01]  /*aa00*/  FMUL.FTZ R52, R52, R14.reuse ;  /* 0x0000000e34347220 */ /* 0x080fe20000410000 */
[----:B------:R-:W-:Y:S01]  /*aa10*/  @P1 PRMT R91, R22, 0x654, R91 ;  /* 0x00000654165b1816 */ /* 0x000fe2000000005b */
[-C--:B------:R-:W-:Y:S01]  /*aa20*/  FMUL.FTZ R53, R53, R14.reuse ;  /* 0x0000000e35357220 */ /* 0x080fe20000410000 */
[-C--:B------:R-:W-:Y:S01]  /*aa30*/  FMUL.FTZ R56, R56, R14.reuse ;  /* 0x0000000e38387220 */ /* 0x080fe20000410000 */
[-C--:B------:R-:W-:Y:S01]  /*aa40*/  FMUL.FTZ R57, R57, R14.reuse ;  /* 0x0000000e39397220 */ /* 0x080fe20000410000 */
[----:B------:R0:W-:Y:S01]  /*aa50*/  @P1 SYNCS.ARRIVE.TRANS64.RED.A1T0 RZ, [R91+URZ], RZ ;  /* 0x000000ff5bff19a7 */ /* 0x0001e2000810043f */
[----:B------:R-:W-:Y:S01]  /*aa60*/  ISETP.GT.AND P1, PT, R20, RZ, PT ;  /* 0x000000ff1400720c */ /* 0x000fe20003f24270 */
        /* <DEDUP_REMOVED lines=46> */
[----:B------:R-:W-:Y:S01]  /*ad50*/  F2FP.F16.F32.PACK_AB R177, R177, R88 ;  /* 0x00000058b1b1723e */ /* 0x000fe200000000ff */
[----:B------:R-:W-:Y:S01]  /*ad60*/  VIADD R20, R20, 0xffffffff ;  /* 0xffffffff14147836 */ /* 0x000fe20000000000 */
[----:B------:R-:W-:Y:S01]  /*ad70*/  F2FP.F16.F32.PACK_AB R178, R173, R178 ;  /* 0x000000b2adb2723e */ /* 0x000fe200000000ff */
[----:B------:R-:W-:Y:S01]  /*ad80*/  IMAD.MOV.U32 R15, RZ, RZ, R11 ;  /* 0x000000ffff0f7224 */ /* 0x000fe200078e000b */
[----:B------:R-:W-:Y:S01]  /*ad90*/  F2FP.F16.F32.PACK_AB R179, R92, R179 ;  /* 0x000000b35cb3723e */ /* 0x000fe200000000ff */
[----:B------:R-:W-:Y:S01]  /*ada0*/  IMAD.MOV.U32 R14, RZ, RZ, R3 ;  /* 0x000000ffff0e7224 */ /* 0x000fe200078e0003 */
        /* <DEDUP_REMOVED lines=39> */
[----:B------:R-:W-:Y:S01]  /*b020*/  F2FP.F16.F32.PACK_AB R219, R94, R219 ;  /* 0x000000db5edb723e */ /* 0x000fe200000000ff */
[----:B0-----:R-:W-:Y:S06]  /*b030*/  @P1 BRA `(.L_x_199) ;  /* 0xffffffb4000c1947 */ /* 0x001fec000383ffff */
.L_x_188:
[----:B------:R-:W-:Y:S06]  /*b040*/  BAR.ARV 0x8, 0x180 ;  /* 0x0206000000007b1d */ /* 0x000fec0000002000 */
[----:B------:R-:W-:Y:S05]  /*b050*/  @!P0 BRA `(.L_x_200) ;  /* 0x0000000000048947 */ /* 0x000fea0003800000 */
[----:B------:R-:W-:Y:S01]  /*b060*/  BPT.TRAP 0x1 ;  /* 0x000000040000795c */ /* 0x000fe20000300000 */
.L_x_200:
[----:B------:R-:W-:Y:S01]  /*b070*/  R2UR UR4, R2 ;  /* 0x00000000020472ca */ /* 0x000fe200000e0000 */
[----:B------:R-:W-:-:S12]  /*b080*/  ULEA UR7, UR60, UR61, 0x3 ;  /* 0x0000003d3c077291 */ /* 0x000fd8000f8e183f */
[----:B------:R-:W-:-:S05]  /*b090*/  IMAD.U32 R0, RZ, RZ, UR4 ;  /* 0x00000004ff007e24 */ /* 0x000fca000f8e00ff */
[----:B------:R-:W-:-:S04]  /*b0a0*/  SHF.L.U32 R0, R0, 0x1f, RZ ;  /* 0x0000001f00007819 */ /* 0x000fc800000006ff */
[----:B------:R0:W1:Y:S01]  /*b0b0*/  SYNCS.PHASECHK.TRANS64.TRYWAIT P1, [UR7+0x34850], R0 ;  /* 0x03485000ff0075a7 */ /* 0x0000620008020147 */
[----:B------:R-:W-:Y:S05]  /*b0c0*/  @!P0 BRA `(.L_x_201) ;  /* 0x0000000000048947 */ /* 0x000fea0003800000 */
[----:B------:R-:W-:Y:S01]  /*b0d0*/  BPT.TRAP 0x1 ;  /* 0x000000040000795c */ /* 0x000fe20000300000 */
.L_x_201:
[----:B-1----:R-:W-:Y:S05]  /*b0e0*/  @P1 BRA `(.L_x_202) ;  /* 0x0000000000081947 */ /* 0x002fea0003800000 */
[----:B------:R-:W1:Y:S02]  /*b0f0*/  SYNCS.PHASECHK.TRANS64.TRYWAIT P1, [UR7+0x34850], R0 ;  /* 0x03485000ff0075a7 */ /* 0x000e640008020147 */
[----:B-1----:R-:W-:Y:S05]  /*b100*/  @!P1 BRA `(.L_x_203) ;  /* 0x0000006400409947 */ /* 0x002fea0003800000 */
.L_x_202:
[----:B------:R-:W-:Y:S01]  /*b110*/  UIADD3 UR4, UR61, 0x400, URZ ;  /* 0x000004003d047890 */ /* 0x000fe2000fffe03f */
[----:B------:R-:W-:Y:S01]  /*b120*/  WARPGROUP.ARRIVE ;  /* 0x00000000000079c5 */ /* 0x000fe20000000000 */
[----:B------:R-:W-:Y:S01]  /*b130*/  UMOV UR11, 0x40000040 ;  /* 0x40000040000b7882 */ /* 0x000fe20000000000 */
[----:B01----:R-:W0:Y:S01]  /*b140*/  SHFL.BFLY PT, R0, R13, 0x2, 0x1f ;  /* 0x0c401f000d007f89 */ /* 0x003e2200000e0000 */
[----:B------:R-:W-:Y:S01]  /*b150*/  USHF.R.U32.HI UR4, URZ, 0x4, UR4 ;  /* 0x000000043f047899 */ /* 0x000fe20008011604 */
[----:B------:R-:W-:Y:S02]  /*b160*/  IMAD.MOV.U32 R8, RZ, RZ, RZ ;  /* 0x000000ffff087224 */ /* 0x000fe400078e00ff */
[----:B------:R-:W1:Y:S01]  /*b170*/  SHFL.BFLY PT, R5, R12, 0x2, 0x1f ;  /* 0x0c401f000c057f89 */ /* 0x000e6200000e0000 */
[----:B------:R-:W-:Y:S01]  /*b180*/  ULOP3.LUT UR4, UR4, 0x3fff, URZ, 0xc0, !UPT ;  /* 0x00003fff04047892 */ /* 0x000fe2000f8ec03f */
[----:B------:R-:W-:-:S03]  /*b190*/  IMAD.MOV.U32 R17, RZ, RZ, -0x800000 ;  /* 0xff800000ff117424 */ /* 0x000fc600078e00ff */
[----:B------:R-:W-:-:S04]  /*b1a0*/  ULOP3.LUT UR4, UR4, 0x5800000, URZ, 0xfc, !UPT ;  /* 0x0580000004047892 */ /* 0x000fc8000f8efc3f */
[----:B------:R-:W-:-:S04]  /*b1b0*/  UIMAD UR4, UR60, 0xb00, UR4 ;  /* 0x00000b003c0478a4 */ /* 0x000fc8000f8e0204 */
[----:B------:R-:W-:-:S03]  /*b1c0*/  UIADD3 UR6, UR4, 0x80, URZ ;  /* 0x0000008004067890 */ /* 0x000fc6000fffe03f */
[----:B------:R-:W-:Y:S02]  /*b1d0*/  UMOV UR10, UR4 ;  /* 0x00000004000a7c82 */ /* 0x000fe40008000000 */
[----:B------:R-:W-:Y:S01]  /*b1e0*/  HGMMA.64x128x16.F32 R24, R176, gdesc[UR8].tnspB, R24, gsb0 ;  /* 0x41e00008b0187df0 */ /* 0x000fe20008000818 */
[----:B------:R-:W-:Y:S01]  /*b1f0*/  UMOV UR11, 0x40000040 ;  /* 0x40000040000b7882 */ /* 0x000fe20000000000 */
[----:B------:R-:W-:Y:S01]  /*b200*/  UMOV UR10, UR6 ;  /* 0x00000006000a7c82 */ /* 0x000fe20008000000 */
[----:B------:R-:W-:Y:S01]  /*b210*/  UIADD3 UR6, UR4, 0x100, URZ ;  /* 0x0000010004067890 */ /* 0x000fe2000fffe03f */
[----:B0-----:R-:W-:Y:S01]  /*b220*/  FADD.FTZ R0, R0, R13 ;  /* 0x0000000d00007221 */ /* 0x001fe20000010000 */
[----:B-1----:R-:W-:-:S04]  /*b230*/  FADD.FTZ R4, R5, R12 ;  /* 0x0000000c05047221 */ /* 0x002fc80000010000 */
[----:B------:R-:W0:Y:S04]  /*b240*/  SHFL.BFLY PT, R5, R0, 0x1, 0x1f ;  /* 0x0c201f0000057f89 */ /* 0x000e2800000e0000 */
[----:B------:R-:W1:Y:S01]  /*b250*/  SHFL.BFLY PT, R7, R4, 0x1, 0x1f ;  /* 0x0c201f0004077f89 */ /* 0x000e6200000e0000 */
[----:B0-----:R-:W-:Y:S01]  /*b260*/  FADD.FTZ R14, R0, R5 ;  /* 0x00000005000e7221 */ /* 0x001fe20000010000 */
[----:B------:R-:W-:Y:S02]  /*b270*/  IMAD.MOV.U32 R5, RZ, RZ, RZ ;  /* 0x000000ffff057224 */ /* 0x000fe400078e00ff */
[----:B------:R-:W-:Y:S02]  /*b280*/  IMAD.MOV.U32 R0, RZ, RZ, -0x800000 ;  /* 0xff800000ff007424 */ /* 0x000fe400078e00ff */
[----:B-1----:R-:W-:Y:S01]  /*b290*/  FADD.FTZ R15, R4, R7 ;  /* 0x00000007040f7221 */ /* 0x002fe20000010000 */
[----:B------:R-:W-:-:S04]  /*b2a0*/  FSETP.NE.FTZ.AND P1, PT, R14, RZ, PT ;  /* 0x000000ff0e00720b */ /* 0x000fc80003f35000 */
[----:B------:R-:W-:-:S09]  /*b2b0*/  FSETP.NE.FTZ.AND P2, PT, R15, RZ, PT ;  /* 0x000000ff0f00720b */ /* 0x000fd20003f55000 */
[----:B------:R-:W0:Y:S01]  /*b2c0*/  @P1 MUFU.LG2 R6, R14 ;  /* 0x0000000e00061308 */ /* 0x000e220000000c00 */
[----:B------:R-:W-:-:S03]  /*b2d0*/  @P1 FMUL.FTZ R4, R10, 0.69314718246459960938 ;  /* 0x3f3172180a041820 */ /* 0x000fc60000410000 */
[----:B------:R-:W-:-:S04]  /*b2e0*/  @P2 FMUL.FTZ R13, R10, 0.69314718246459960938 ;  /* 0x3f3172180a0d2820 */ /* 0x000fc80000410000 */
[----:B------:R-:W1:Y:S08]  /*b2f0*/  @P2 MUFU.LG2 R9, R15 ;  /* 0x0000000f00092308 */ /* 0x000e700000000c00 */
[----:B------:R2:W3:Y:S01]  /*b300*/  @P1 MUFU.RCP R5, R14 ;  /* 0x0000000e00051308 */ /* 0x0004e20000001000 */
[----:B0-----:R-:W-:-:S04]  /*b310*/  @P1 FMUL.FTZ R7, R6, 0.69314718246459960938 ;  /* 0x3f31721806071820 */ /* 0x001fc80000410000 */
[----:B------:R-:W-:-:S03]  /*b320*/  @P1 FFMA.FTZ R0, R4, R3, R7 ;  /* 0x0000000304001223 */ /* 0x000fc60000010007 */
[----:B------:R2:W0:Y:S01]  /*b330*/  @P2 MUFU.RCP R8, R15 ;  /* 0x0000000f00082308 */ /* 0x0004220000001000 */
[----:B-1----:R-:W-:-:S04]  /*b340*/  @P2 FMUL.FTZ R6, R9, 0.69314718246459960938 ;  /* 0x3f31721809062820 */ /* 0x002fc80000410000 */
[----:B------:R-:W-:Y:S01]  /*b350*/  @P2 FFMA.FTZ R17, R13, R11, R6 ;  /* 0x0000000b0d112223 */ /* 0x000fe20000010006 */
        /* <DEDUP_REMOVED lines=50> */
[----:B------:R-:W-:Y:S01]  /*b680*/  HGMMA.64x128x16.F32 R24, R212, gdesc[UR8].tnspB, R24, gsb0 ;  /* 0x41e00008d4187df0 */ /* 0x000fe20008000818 */
[----:B------:R-:W-:Y:S01]  /*b690*/  UMOV UR10, UR4 ;  /* 0x00000004000a7c82 */ /* 0x000fe20008000000 */
[----:B------:R-:W-:Y:S01]  /*b6a0*/  UMOV UR11, 0x40000040 ;  /* 0x40000040000b7882 */ /* 0x000fe20000000000 */
[----:B------:R-:W-:Y:S02]  /*b6b0*/  WARPGROUP.DEPBAR.LE gsb0, 0x0 ;  /* 0x00008000000079c5 */ /* 0x000fe40000010000 */
[----:B------:R-:W-:-:S07]  /*b6c0*/  WARPGROUP.ARRIVE ;  /* 0x00000000000079c5 */ /* 0x000fce0000000000 */
[----:B------:R-:W-:Y:S03]  /*b6d0*/  HGMMA.64x128x16.F32 R24, R216, gdesc[UR8].tnspB, R24, gsb0 ;  /* 0x41e00008d8187df0 */ /* 0x000fe60008000818 */
[----:B------:R-:W-:Y:S02]  /*b6e0*/  WARPGROUP.DEPBAR.LE gsb0, 0x0 ;  /* 0x00008000000079c5 */ /* 0x000fe40000010000 */
[----:B0-23--:R-:W-:Y:S05]  /*b6f0*/  @!P0 BRA `(.L_x_204) ;  /* 0x0000000000048947 */ /* 0x00dfea0003800000 */
[----:B------:R-:W-:Y:S01]  /*b700*/  BPT.TRAP 0x1 ;  /* 0x000000040000795c */ /* 0x000fe20000300000 */
.L_x_204:
[----:B------:R-:W0:Y:S01]  /*b710*/  S2UR UR6, SR_SWINHI ;  /* 0x00000000000679c3 */ /* 0x000e220000002f00 */
[----:B------:R-:W-:Y:S01]  /*b720*/  ISETP.NE.AND P1, PT, R18, RZ, PT ;  /* 0x000000ff1200720c */ /* 0x000fe20003f25270 */
[----:B------:R-:W-:Y:S02]  /*b730*/  IMAD.U32 R3, RZ, RZ, UR7 ;  /* 0x00000007ff037e24 */ /* 0x000fe4000f8e00ff */
        /* <DEDUP_REMOVED lines=11> */
[----:B------:R-:W-:-:S02]  /*b7f0*/  @P1 VIADD R3, R3, 0x34860 ;  /* 0x0003486003031836 */ /* 0x000fc40000000000 */
        /* <DEDUP_REMOVED lines=9> */
[----:B------:R-:W-:Y:S01]  /*b890*/  UMOV UR4, UR61 ;  /* 0x0000003d00047c82 */ /* 0x000fe20008000000 */
[----:B0-----:R-:W-:Y:S01]  /*b8a0*/  UMOV UR5, UR6 ;  /* 0x0000000600057c82 */ /* 0x001fe20008000000 */
[----:B------:R-:W-:Y:S01]  /*b8b0*/  FMUL.FTZ R65, R65, R5 ;  /* 0x0000000541417220 */ /* 0x000fe20000410000 */
[----:B------:R-:W-:-:S02]  /*b8c0*/  IMAD.U32 R36, RZ, RZ, UR4 ;  /* 0x00000004ff247e24 */ /* 0x000fc4000f8e00ff */
[-C--:B------:R-:W-:Y:S01]  /*b8d0*/  FMUL.FTZ R64, R64, R5.reuse ;  /* 0x0000000540407220 */ /* 0x080fe20000410000 */
        /* <DEDUP_REMOVED lines=11> */
[----:B------:R-:W-:Y:S01]  /*b990*/  IMAD.WIDE R4, R233, 0x2, R36 ;  /* 0x00000002e9047825 */ /* 0x000fe200078e0224 */
[----:B------:R-:W-:-:S03]  /*b9a0*/  @P1 PRMT R3, R22, 0x654, R3 ;  /* 0x0000065416031816 */ /* 0x000fc60000000003 */
[-C--:B------:R-:W-:Y:S01]  /*b9b0*/  FMUL.FTZ R27, R27, R8.reuse ;  /* 0x000000081b1b7220 */ /* 0x080fe20000410000 */
[-C--:B------:R-:W-:Y:S01]  /*b9c0*/  FMUL.FTZ R100, R26, R8.reuse ;  /* 0x000000081a647220 */ /* 0x080fe20000410000 */
[----:B------:R-:W-:Y:S01]  /*b9d0*/  IMAD R9, R225, 0x40, R220 ;  /* 0x00000040e1097824 */ /* 0x000fe200078e02dc */
[----:B------:R0:W-:Y:S01]  /*b9e0*/  @P1 SYNCS.ARRIVE.TRANS64.RED.A1T0 RZ, [R3+URZ], RZ ;  /* 0x000000ff03ff19a7 */ /* 0x0001e2000810043f */
[----:B------:R-:W-:Y:S01]  /*b9f0*/  IADD3 R10, P1, R4, 0x4040, RZ ;  /* 0x00004040040a7810 */ /* 0x000fe20007f3e0ff */
[----:B------:R-:W-:Y:S01]  /*ba00*/  FMUL.FTZ R31, R31, R8 ;  /* 0x000000081f1f7220 */ /* 0x000fe20000410000 */
[----:B------:R-:W-:-:S04]  /*ba10*/  IMAD.WIDE R36, R9, 0x2, R36 ;  /* 0x0000000209247825 */ /* 0x000fc800078e0224 */
[-C--:B------:R-:W-:Y:S01]  /*ba20*/  FMUL.FTZ R104, R30, R8.reuse ;  /* 0x000000081e687220 */ /* 0x080fe20000410000 */
[----:B------:R-:W-:Y:S01]  /*ba30*/  LOP3.LUT R9, R10, 0x380, RZ, 0xc0, !PT ;  /* 0x000003800a097812 */ /* 0x000fe200078ec0ff */
[-C--:B------:R-:W-:Y:S01]  /*ba40*/  FMUL.FTZ R103, R35, R8.reuse ;  /* 0x0000000823677220 */ /* 0x080fe20000410000 */
[-C--:B------:R-:W-:Y:S01]  /*ba50*/  FMUL.FTZ R106, R34, R8.reuse ;  /* 0x00000008226a7220 */ /* 0x080fe20000410000 */
[----:B0-----:R-:W-:Y:S01]  /*ba60*/  LOP3.LUT R3, R4, 0x380, RZ, 0xc0, !PT ;  /* 0x0000038004037812 */ /* 0x001fe200078ec0ff */
[-C--:B------:R-:W-:Y:S01]  /*ba70*/  FMUL.FTZ R99, R39, R8.reuse ;  /* 0x0000000827637220 */ /* 0x080fe20000410000 */
[-C--:B------:R-:W-:Y:S01]  /*ba80*/  FMUL.FTZ R102, R38, R8.reuse ;  /* 0x0000000826667220 */ /* 0x080fe20000410000 */
[-C--:B------:R-:W-:Y:S01]  /*ba90*/  FMUL.FTZ R96, R43, R8.reuse ;  /* 0x000000082b607220 */ /* 0x080fe20000410000 */
[----:B------:R-:W-:Y:S01]  /*baa0*/  SHF.R.U64 R3, R3, 0x3, RZ ;  /* 0x0000000303037819 */ /* 0x000fe200000012ff */
        /* <DEDUP_REMOVED lines=23> */
[C---:B------:R-:W-:Y:S01]  /*bc20*/  IADD3 R45, P0, R4.reuse, 0x4060, RZ ;  /* 0x00004060042d7810 */ /* 0x040fe20007f1e0ff */
[--C-:B------:R-:W-:Y:S01]  /*bc30*/  IMAD.X R43, RZ, RZ, R5.reuse, P1 ;  /* 0x000000ffff2b7224 */ /* 0x100fe200008e0605 */
[C---:B------:R-:W-:Y:S01]  /*bc40*/  IADD3 R29, P2, R4.reuse, 0x4020, RZ ;  /* 0x00004020041d7810 */ /* 0x040fe20007f5e0ff */
[----:B------:R-:W0:Y:S01]  /*bc50*/  LDC R101, c[0x0][0xc38] ;  /* 0x00030e00ff657b82 */ /* 0x000e220000000800 */
[C---:B------:R-:W-:Y:S01]  /*bc60*/  IADD3 R21, P3, R4.reuse, 0x4000, RZ ;  /* 0x0000400004157810 */ /* 0x040fe20007f7e0ff */
[----:B------:R-:W-:Y:S01]  /*bc70*/  ULDC UR7, c[0x0][0xc44] ;  /* 0x0003110000077ab9 */ /* 0x000fe20000000800 */
        /* <DEDUP_REMOVED lines=8> */
[----:B------:R-:W-:Y:S01]  /*bd00*/  SHF.R.U64 R3, R9, 0x3, RZ ;  /* 0x0000000309037819 */ /* 0x000fe200000012ff */
[----:B------:R-:W-:Y:S01]  /*bd10*/  IMAD.X R9, RZ, RZ, R5, P5 ;  /* 0x000000ffff097224 */ /* 0x000fe200028e0605 */
[----:B------:R-:W-:Y:S01]  /*bd20*/  LOP3.LUT R14, R29, 0x380, RZ, 0xc0, !PT ;  /* 0x000003801d0e7812 */ /* 0x000fe200078ec0ff */
[----:B------:R-:W-:Y:S01]  /*bd30*/  ULDC.64 UR8, c[0x0][0xb90] ;  /* 0x0002e40000087ab9 */ /* 0x000fe20000000a00 */
[----:B------:R-:W-:-:S02]  /*bd40*/  LOP3.LUT R42, R3, R10, RZ, 0x3c, !PT ;  /* 0x0000000a032a7212 */ /* 0x000fc400078e3cff */
[----:B------:R-:W-:Y:S02]  /*bd50*/  LOP3.LUT R3, R8, 0x380, RZ, 0xc0, !PT ;  /* 0x0000038008037812 */ /* 0x000fe400078ec0ff */
[----:B------:R-:W-:Y:S02]  /*bd60*/  SHF.R.U64 R14, R14, 0x3, RZ ;  /* 0x000000030e0e7819 */ /* 0x000fe400000012ff */
[----:B------:R-:W-:Y:S02]  /*bd70*/  SHF.R.U64 R3, R3, 0x3, RZ ;  /* 0x0000000303037819 */ /* 0x000fe400000012ff */
[----:B------:R-:W-:Y:S02]  /*bd80*/  LOP3.LUT R40, R14, R29, RZ, 0x3c, !PT ;  /* 0x0000001d0e287212 */ /* 0x000fe400078e3cff */
[----:B------:R-:W-:Y:S02]  /*bd90*/  LOP3.LUT R10, R21, 0x380, RZ, 0xc0, !PT ;  /* 0x00000380150a7812 */ /* 0x000fe400078ec0ff */
[----:B------:R-:W-:-:S02]  /*bda0*/  LOP3.LUT R14, R3, R8, RZ, 0x3c, !PT ;  /* 0x00000008030e7212 */ /* 0x000fc400078e3cff */
[----:B------:R-:W-:Y:S02]  /*bdb0*/  LOP3.LUT R8, R13, 0x380, RZ, 0xc0, !PT ;  /* 0x000003800d087812 */ /* 0x000fe400078ec0ff */
[----:B------:R-:W-:Y:S02]  /*bdc0*/  LOP3.LUT R3, R12, 0x380, RZ, 0xc0, !PT ;  /* 0x000003800c037812 */ /* 0x000fe400078ec0ff */
[----:B------:R-:W-:Y:S02]  /*bdd0*/  SHF.R.U64 R10, R10, 0x3, RZ ;  /* 0x000000030a0a7819 */ /* 0x000fe400000012ff */
[----:B------:R-:W-:Y:S02]  /*bde0*/  SHF.R.U64 R8, R8, 0x3, RZ ;  /* 0x0000000308087819 */ /* 0x000fe400000012ff */
[----:B------:R-:W-:Y:S02]  /*bdf0*/  SHF.R.U64 R3, R3, 0x3, RZ ;  /* 0x0000000303037819 */ /* 0x000fe400000012ff */
[----:B------:R-:W-:-:S02]  /*be00*/  LOP3.LUT R38, R10, R21, RZ, 0x3c, !PT ;  /* 0x000000150a267212 */ /* 0x000fc400078e3cff */
[----:B------:R-:W-:Y:S02]  /*be10*/  LOP3.LUT R10, R8, R13, RZ, 0x3c, !PT ;  /* 0x0000000d080a7212 */ /* 0x000fe400078e3cff */
[----:B------:R-:W-:Y:S02]  /*be20*/  LOP3.LUT R8, R3, R12, RZ, 0x3c, !PT ;  /* 0x0000000c03087212 */ /* 0x000fe400078e3cff */
[----:B------:R-:W1:Y:S01]  /*be30*/  LDC R3, c[0x0][0xbe8] ;  /* 0x0002fa00ff037b82 */ /* 0x000e620000000800 */
[----:B------:R-:W-:Y:S02]  /*be40*/  R2UR UR13, R228 ;  /* 0x00000000e40d72ca */ /* 0x000fe400000e0000 */
[----:B------:R-:W-:Y:S02]  /*be50*/  R2UR UR12, R229 ;  /* 0x00000000e50c72ca */ /* 0x000fe400000e0000 */
[----:B------:R-:W-:Y:S02]  /*be60*/  R2UR UR11, R227 ;  /* 0x00000000e30b72ca */ /* 0x000fe400000e0000 */
[----:B------:R-:W-:-:S02]  /*be70*/  LOP3.LUT R44, R45, 0x380, RZ, 0xc0, !PT ;  /* 0x000003802d2c7812 */ /* 0x000fc400078ec0ff */
[----:B------:R-:W-:Y:S02]  /*be80*/  MOV R109, R4 ;  /* 0x00000004006d7202 */ /* 0x000fe40000000f00 */
[----:B------:R-:W-:Y:S02]  /*be90*/  SHF.R.U64 R44, R44, 0x3, RZ ;  /* 0x000000032c2c7819 */ /* 0x000fe400000012ff */
[----:B------:R-:W-:Y:S01]  /*bea0*/  F2FP.F16.F32.PACK_AB R6, R6, R7 ;  /* 0x000000070606723e */ /* 0x000fe200000000ff */
[----:B------:R-:W-:Y:S01]  /*beb0*/  UIADD3 UR4, -UR13, URZ, URZ ;  /* 0x0000003f0d047290 */ /* 0x000fe2000fffe13f */
[----:B------:R-:W-:Y:S01]  /*bec0*/  LOP3.LUT R44, R44, R45, RZ, 0x3c, !PT ;  /* 0x0000002d2c2c7212 */ /* 0x000fe200078e3cff */
[----:B------:R-:W-:Y:S01]  /*bed0*/  IMAD R98, RZ, RZ, -UR12 ;  /* 0x8000000cff627e24 */ /* 0x000fe2000f8e02ff */
[----:B------:R-:W-:Y:S01]  /*bee0*/  F2FP.F16.F32.PACK_AB R7, R31, R104 ;  /* 0x000000681f07723e */ /* 0x000fe200000000ff */
[----:B------:R-:W-:Y:S01]  /*bef0*/  IMAD.X R45, RZ, RZ, R5, P0 ;  /* 0x000000ffff2d7224 */ /* 0x000fe200000e0605 */
[----:B------:R-:W-:Y:S01]  /*bf00*/  UIMAD UR7, UR7, UR4, UR12 ;  /* 0x00000004070772a4 */ /* 0x000fe2000f8e020c */
[----:B0-----:R-:W-:Y:S01]  /*bf10*/  IMAD R98, R101, R98, UR11 ;  /* 0x0000000b65627e24 */ /* 0x001fe2000f8e0262 */
[----:B------:R-:W-:Y:S01]  /*bf20*/  F2FP.F16.F32.PACK_AB R5, R27, R100 ;  /* 0x000000641b05723e */ /* 0x000fe200000000ff */
[----:B------:R-:W-:Y:S01]  /*bf30*/  USHF.R.S32.HI UR11, URZ, 0x1f, UR13 ;  /* 0x0000001f3f0b7899 */ /* 0x000fe2000801140d */
[----:B------:R-:W0:Y:S01]  /*bf40*/  LDC.64 R100, c[0x0][0xb98] ;  /* 0x0002e600ff647b82 */ /* 0x000e220000000a00 */
[----:B-1----:R-:W-:Y:S01]  /*bf50*/  ISETP.NE.AND P1, PT, R3, 0x1, PT ;  /* 0x000000010300780c */ /* 0x002fe20003f25270 */
[----:B------:R-:W-:Y:S01]  /*bf60*/  USHF.R.S32.HI UR10, URZ, 0x1f, UR7 ;  /* 0x0000001f3f0a7899 */ /* 0x000fe20008011407 */
[----:B------:R-:W-:Y:S01]  /*bf70*/  IMAD R110, R98, 0x80, R232 ;  /* 0x00000080626e7824 */ /* 0x000fe200078e02e8 */
[----:B------:R-:W-:Y:S01]  /*bf80*/  MOV R104, R44 ;  /* 0x0000002c00687202 */ /* 0x000fe20000000f00 */
[----:B------:R-:W-:Y:S01]  /*bf90*/  UIMAD.WIDE.U32 UR4, UR7, UR8, URZ ;  /* 0x00000008070472a5 */ /* 0x000fe2000f8e003f */
[----:B------:R-:W-:Y:S01]  /*bfa0*/  IADD3 R21, P6, R36, 0x1000, RZ ;  /* 0x0000100024157810 */ /* 0x000fe20007fde0ff */
[----:B------:R-:W-:Y:S01]  /*bfb0*/  UIMAD UR6, UR10, UR8, URZ ;  /* 0x000000080a0672a4 */ /* 0x000fe2000f8e023f */
[----:B------:R-:W-:Y:S01]  /*bfc0*/  IMAD.MOV.U32 R45, RZ, RZ, R110 ;  /* 0x000000ffff2d7224 */ /* 0x000fe200078e006e */
[----:B------:R-:W-:Y:S01]  /*bfd0*/  F2FP.F16.F32.PACK_AB R4, R25, R20 ;  /* 0x000000141904723e */ /* 0x000fe200000000ff */
[----:B------:R-:W-:Y:S01]  /*bfe0*/  BAR.SYNC.DEFER_BLOCKING 0x1, 0x100 ;  /* 0x0044000000007b1d */ /* 0x000fe20000010000 */
[----:B------:R-:W-:Y:S01]  /*bff0*/  UIMAD UR6, UR7, UR9, UR6 ;  /* 0x00000009070672a4 */ /* 0x000fe2000f8e0206 */
[----:B------:R-:W-:Y:S01]  /*c000*/  LOP3.LUT R34, R21, 0x380, RZ, 0xc0, !PT ;  /* 0x0000038015227812 */ /* 0x000fe200078ec0ff */
[----:B------:R-:W-:Y:S01]  /*c010*/  IMAD.U32 R13, RZ, RZ, UR5 ;  /* 0x00000005ff0d7e24 */ /* 0x000fe2000f8e00ff */
[----:B------:R-:W-:Y:S01]  /*c020*/  MOV R108, R38 ;  /* 0x00000026006c7202 */ /* 0x000fe20000000f00 */
[----:B------:R-:W-:-:S03]  /*c030*/  UIADD3 UR6, UR5, UR6, URZ ;  /* 0x0000000605067290 */ /* 0x000fc6000fffe03f */
[----:B------:R-:W1:Y:S01]  /*c040*/  @P1 LDC R107, c[0x0][0xbec] ;  /* 0x0002fb00ff6b1b82 */ /* 0x000e620000000800 */
[----:B------:R-:W-:Y:S01]  /*c050*/  SHF.R.U64 R34, R34, 0x3, RZ ;  /* 0x0000000322227819 */ /* 0x000fe200000012ff */
[----:B------:R-:W-:Y:S01]  /*c060*/  IMAD.U32 R12, RZ, RZ, UR4 ;  /* 0x00000004ff0c7e24 */ /* 0x000fe2000f8e00ff */
[----:B------:R-:W-:Y:S01]  /*c070*/  IADD3 R35, P4, R36, 0x3000, RZ ;  /* 0x0000300024237810 */ /* 0x000fe20007f9e0ff */
[----:B------:R-:W-:Y:S01]  /*c080*/  ULDC.64 UR4, c[0x0][0xb88] ;  /* 0x0002e20000047ab9 */ /* 0x000fe20000000a00 */
[----:B------:R-:W-:Y:S01]  /*c090*/  IMAD.U32 R13, RZ, RZ, UR6 ;  /* 0x00000006ff0d7e24 */ /* 0x000fe2000f8e00ff */
[----:B------:R-:W-:Y:S01]  /*c0a0*/  LOP3.LUT R34, R34, R21, RZ, 0x3c, !PT ;  /* 0x0000001522227212 */ /* 0x000fe200078e3cff */
[----:B------:R-:W-:Y:S01]  /*c0b0*/  ULDC UR6, c[0x0][0xa88] ;  /* 0x0002a20000067ab9 */ /* 0x000fe20000000800 */
[----:B------:R-:W2:Y:S01]  /*c0c0*/  @P1 LDC R111, c[0x0][0xbf0] ;  /* 0x0002fc00ff6f1b82 */ /* 0x000ea20000000800 */
[----:B------:R-:W-:Y:S01]  /*c0d0*/  IADD3 R21, P0, R36, 0x6000, RZ ;  /* 0x0000600024157810 */ /* 0x000fe20007f1e0ff */
[----:B0-----:R-:W-:Y:S01]  /*c0e0*/  IMAD.WIDE.U32 R12, R100, UR13, R12 ;  /* 0x0000000d640c7c25 */ /* 0x001fe2000f8e000c */
[C---:B------:R-:W-:Y:S01]  /*c0f0*/  IADD3 R33, P5, R36.reuse, 0x2000, RZ ;  /* 0x0000200024217810 */ /* 0x040fe20007fbe0ff */
[----:B------:R-:W-:Y:S01]  /*c100*/  ULDC.64 UR8, c[0x0][0x208] ;  /* 0x0000820000087ab9 */ /* 0x000fe20000000a00 */
[----:B------:R-:W-:Y:S01]  /*c110*/  LOP3.LUT R30, R35, 0x380, RZ, 0xc0, !PT ;  /* 0x00000380231e7812 */ /* 0x000fe200078ec0ff */
[--C-:B------:R-:W-:Y:S01]  /*c120*/  IMAD.X R25, RZ, RZ, R37.reuse, P0 ;  /* 0x000000ffff197224 */ /* 0x100fe200000e0625 */
[----:B------:R-:W-:Y:S01]  /*c130*/  LOP3.LUT R32, R33, 0x380, RZ, 0xc0, !PT ;  /* 0x0000038021207812 */ /* 0x000fe200078ec0ff */
[----:B------:R-:W-:Y:S01]  /*c140*/  IMAD.X R31, RZ, RZ, R37, P4 ;  /* 0x000000ffff1f7224 */ /* 0x000fe200020e0625 */
[----:B------:R-:W-:Y:S01]  /*c150*/  IADD3 R29, P2, R36, 0x5000, RZ ;  /* 0x00005000241d7810 */ /* 0x000fe20007f5e0ff */
[----:B------:R0:W-:Y:S01]  /*c160*/  STSM.16.M88.4 [R109], R4 ;  /* 0x000000046d007844 */ /* 0x0001e20000000200 */
[----:B------:R-:W-:-:S02]  /*c170*/  SHF.R.U64 R30, R30, 0x3, RZ ;  /* 0x000000031e1e7819 */ /* 0x000fc400000012ff */
[----:B------:R-:W-:Y:S01]  /*c180*/  SHF.R.U64 R32, R32, 0x3, RZ ;  /* 0x0000000320207819 */ /* 0x000fe200000012ff */
[--C-:B------:R-:W-:Y:S01]  /*c190*/  IMAD.X R27, RZ, RZ, R37.reuse, P2 ;  /* 0x000000ffff1b7224 */ /* 0x100fe200010e0625 */
[----:B------:R-:W-:Y:S01]  /*c1a0*/  LOP3.LUT R26, R29, 0x380, RZ, 0xc0, !PT ;  /* 0x000003801d1a7812 */ /* 0x000fe200078ec0ff */
[----:B-1----:R-:W-:Y:S01]  /*c1b0*/  @P1 IMAD.HI.U32 R44, R110, R107, RZ ;  /* 0x0000006b6e2c1227 */ /* 0x002fe200078e00ff */
[----:B------:R-:W-:Y:S02]  /*c1c0*/  LOP3.LUT R30, R30, R35, RZ, 0x3c, !PT ;  /* 0x000000231e1e7212 */ /* 0x000fe400078e3cff */
[----:B------:R-:W-:Y:S01]  /*c1d0*/  LOP3.LUT R32, R32, R33, RZ, 0x3c, !PT ;  /* 0x0000002120207212 */ /* 0x000fe200078e3cff */
[----:B------:R-:W-:Y:S01]  /*c1e0*/  IMAD.X R35, RZ, RZ, R37, P6 ;  /* 0x000000ffff237224 */ /* 0x000fe200030e0625 */
[----:B------:R-:W-:Y:S02]  /*c1f0*/  MOV R15, R14 ;  /* 0x0000000e000f7202 */ /* 0x000fe40000000f00 */
[----:B------:R-:W-:-:S02]  /*c200*/  IADD3 R33, P3, R36, 0x4000, RZ ;  /* 0x0000400024217810 */ /* 0x000fc40007f7e0ff */
[----:B--2---:R-:W-:Y:S01]  /*c210*/  @P1 SHF.R.U32.HI R45, RZ, R111, R44 ;  /* 0x0000006fff2d1219 */ /* 0x004fe2000001162c */
[----:B0-----:R-:W-:Y:S01]  /*c220*/  IMAD R4, R100, UR11, RZ ;  /* 0x0000000b64047c24 */ /* 0x001fe2000f8e02ff */
[----:B------:R-:W-:Y:S02]  /*c230*/  MOV R109, R10 ;  /* 0x0000000a006d7202 */ /* 0x000fe40000000f00 */
[--C-:B------:R-:W-:Y:S01]  /*c240*/  SHF.R.S32.HI R39, RZ, 0x1f, R45.reuse ;  /* 0x0000001fff277819 */ /* 0x100fe2000001142d */
[----:B------:R-:W-:Y:S01]  /*c250*/  IMAD.MOV R38, RZ, RZ, -R45 ;  /* 0x000000ffff267224 */ /* 0x000fe200078e0a2d */
[----:B------:R-:W-:Y:S01]  /*c260*/  IADD3 R12, P0, R45, R12, RZ ;  /* 0x0000000c2d0c7210 */ /* 0x000fe20007f1e0ff */
[----:B------:R-:W-:Y:S01]  /*c270*/  IMAD R101, R101, UR13, R4 ;  /* 0x0000000d65657c24 */ /* 0x000fe2000f8e0204 */
[----:B------:R-:W-:Y:S01]  /*c280*/  F2FP.F16.F32.PACK_AB R4, R94, R95 ;  /* 0x0000005f5e04723e */ /* 0x000fe200000000ff */
[----:B------:R-:W-:Y:S01]  /*c290*/  IMAD R11, R3, R38, R110 ;  /* 0x00000026030b7224 */ /* 0x000fe200078e026e */
[----:B------:R-:W-:-:S02]  /*c2a0*/  F2FP.F16.F32.PACK_AB R5, R103, R106 ;  /* 0x0000006a6705723e */ /* 0x000fc400000000ff */
[----:B------:R-:W-:Y:S02]  /*c2b0*/  IADD3.X R13, R39, R13, R101, P0, !PT ;  /* 0x0000000d270d7210 */ /* 0x000fe400007fe465 */
[----:B------:R-:W-:Y:S02]  /*c2c0*/  SHF.R.S32.HI R10, RZ, 0x1f, R11 ;  /* 0x0000001fff0a7819 */ /* 0x000fe4000001140b */
[----:B------:R-:W-:Y:S01]  /*c2d0*/  F2FP.F16.F32.PACK_AB R6, R92, R93 ;  /* 0x0000005d5c06723e */ /* 0x000fe200000000ff */
[----:B------:R-:W-:Y:S01]  /*c2e0*/  IMAD.WIDE.U32 R12, R11, UR4, R12 ;  /* 0x000000040b0c7c25 */ /* 0x000fe2000f8e000c */
[----:B------:R-:W-:Y:S02]  /*c2f0*/  F2FP.F16.F32.PACK_AB R7, R99, R102 ;  /* 0x000000666307723e */ /* 0x000fe400000000ff */
[----:B------:R-:W-:Y:S01]  /*c300*/  SHF.R.U64 R26, R26, 0x3, RZ ;  /* 0x000000031a1a7819 */ /* 0x000fe200000012ff */
[----:B------:R-:W-:Y:S01]  /*c310*/  IMAD R10, R10, UR4, RZ ;  /* 0x000000040a0a7c24 */ /* 0x000fe2000f8e02ff */
[----:B------:R-:W-:Y:S01]  /*c320*/  IADD3 R105, P6, R36, 0x7000, RZ ;  /* 0x0000700024697810 */ /* 0x000fe20007fde0ff */
[----:B------:R0:W-:Y:S01]  /*c330*/  STSM.16.M88.4 [R15], R4 ;  /* 0x000000040f007844 */ /* 0x0001e20000000200 */
[----:B------:R-:W-:Y:S01]  /*c340*/  MOV R107, R40 ;  /* 0x00000028006b7202 */ /* 0x000fe20000000f00 */
[----:B------:R-:W-:Y:S01]  /*c350*/  IMAD R39, R11, UR5, R10 ;  /* 0x000000050b277c24 */ /* 0x000fe2000f8e020a */
[----:B------:R-:W-:Y:S01]  /*c360*/  LOP3.LUT R26, R26, R29, RZ, 0x3c, !PT ;  /* 0x0000001d1a1a7212 */ /* 0x000fe200078e3cff */
[----:B------:R-:W-:Y:S01]  /*c370*/  IMAD R41, R98, 0x80, R231 ;  /* 0x0000008062297824 */ /* 0x000fe200078e02e7 */
[----:B------:R-:W-:Y:S01]  /*c380*/  LOP3.LUT R20, R105, 0x380, RZ, 0xc0, !PT ;  /* 0x0000038069147812 */ /* 0x000fe200078ec0ff */
[----:B------:R-:W-:Y:S01]  /*c390*/  ULDC.64 UR4, c[0x0][0xb50] ;  /* 0x0002d40000047ab9 */ /* 0x000fe20000000a00 */
[----:B------:R-:W-:Y:S01]  /*c3a0*/  IMAD R92, R3, UR6, RZ ;  /* 0x00000006035c7c24 */ /* 0x000fe2000f8e02ff */
[----:B------:R-:W-:Y:S01]  /*c3b0*/  MOV R14, R8 ;  /* 0x00000008000e7202 */ /* 0x000fe20000000f00 */
[----:B------:R-:W-:Y:S01]  /*c3c0*/  IMAD.X R29, RZ, RZ, R37, P3 ;  /* 0x000000ffff1d7224 */ /* 0x000fe200018e0625 */
[----:B------:R-:W-:-:S02]  /*c3d0*/  LOP3.LUT P0, RZ, R226, 0x3, RZ, 0xc0, !PT ;  /* 0x00000003e2ff7812 */ /* 0x000fc4000780c0ff */
[----:B------:R-:W-:Y:S02]  /*c3e0*/  F2FP.F16.F32.PACK_AB R8, R88, R91 ;  /* 0x0000005b5808723e */ /* 0x000fe400000000ff */
[----:B------:R-:W-:Y:S01]  /*c3f0*/  F2FP.F16.F32.PACK_AB R9, R96, R97 ;  /* 0x000000616009723e */ /* 0x000fe200000000ff */
[----:B0-----:R-:W-:Y:S01]  /*c400*/  VIADD R5, R41, 0x8 ;  /* 0x0000000829057836 */ /* 0x001fe20000000000 */
[----:B------:R-:W-:Y:S01]  /*c410*/  F2FP.F16.F32.PACK_AB R10, R89, R90 ;  /* 0x0000005a590a723e */ /* 0x000fe200000000ff */
[----:B------:R-:W-:Y:S01]  /*c420*/  IMAD.IADD R7, R13, 0x1, R39 ;  /* 0x000000010d077824 */ /* 0x000fe200078e0227 */
[----:B------:R-:W-:Y:S02]  /*c430*/  F2FP.F16.F32.PACK_AB R11, R47, R46 ;  /* 0x0000002e2f0b723e */ /* 0x000fe400000000ff */
[----:B------:R-:W-:Y:S02]  /*c440*/  LEA R38, P3, R12, UR4, 0x2 ;  /* 0x000000040c267c11 */ /* 0x000fe4000f8610ff */
[----:B------:R-:W-:Y:S01]  /*c450*/  SHF.R.U64 R20, R20, 0x3, RZ ;  /* 0x0000000314147819 */ /* 0x000fe200000012ff */
[----:B------:R0:W-:Y:S01]  /*c460*/  STSM.16.M88.4 [R14], R8 ;  /* 0x000000080e007844 */ /* 0x0001e20000000200 */
[----:B------:R-:W-:-:S02]  /*c470*/  ISETP.GE.OR P2, PT, R41, R92, P0 ;  /* 0x0000005c2900720c */ /* 0x000fc40000746670 */
[----:B------:R-:W-:Y:S01]  /*c480*/  ISETP.GE.OR P0, PT, R5, R92, P0 ;  /* 0x0000005c0500720c */ /* 0x000fe20000706670 */
[----:B------:R-:W-:Y:S01]  /*c490*/  SHFL.IDX PT, R88, R38, RZ, 0x1c1f ;  /* 0x001c1fff26587589 */ /* 0x000fe200000e0000 */
[----:B------:R-:W-:Y:S02]  /*c4a0*/  LEA.HI.X R39, R12, UR5, R7, 0x2, P3 ;  /* 0x000000050c277c11 */ /* 0x000fe400098f1407 */
[----:B------:R-:W-:Y:S01]  /*c4b0*/  F2FP.F16.F32.PACK_AB R4, R49, R48 ;  /* 0x000000303104723e */ /* 0x000fe200000000ff */
[----:B------:R-:W-:Y:S01]  /*c4c0*/  SHFL.IDX PT, R90, R38, 0x1, 0x1c1f ;  /* 0x003c1f00265a7f89 */ /* 0x000fe200000e0000 */
[----:B------:R-:W-:Y:S02]  /*c4d0*/  F2FP.F16.F32.PACK_AB R5, R51, R50 ;  /* 0x000000323305723e */ /* 0x000fe400000000ff */
[----:B------:R-:W-:Y:S01]  /*c4e0*/  F2FP.F16.F32.PACK_AB R6, R53, R52 ;  /* 0x000000343506723e */ /* 0x000fe200000000ff */
[----:B------:R-:W1:Y:S01]  /*c4f0*/  SHFL.IDX PT, R89, R39, RZ, 0x1c1f ;  /* 0x001c1fff27597589 */ /* 0x000e6200000e0000 */
[----:B------:R-:W-:-:S02]  /*c500*/  F2FP.F16.F32.PACK_AB R7, R55, R54 ;  /* 0x000000363707723e */ /* 0x000fc400000000ff */
[----:B------:R-:W-:Y:S01]  /*c510*/  LOP3.LUT R20, R20, R105, RZ, 0x3c, !PT ;  /* 0x0000006914147212 */ /* 0x000fe200078e3cff */
[----:B------:R-:W2:Y:S01]  /*c520*/  SHFL.IDX PT, R91, R39, 0x1, 0x1c1f ;  /* 0x003c1f00275b7f89 */ /* 0x000ea200000e0000 */
[----:B------:R-:W-:Y:S02]  /*c530*/  F2FP.F16.F32.PACK_AB R12, R57, R56 ;  /* 0x00000038390c723e */ /* 0x000fe400000000ff */
[----:B------:R-:W-:Y:S01]  /*c540*/  F2FP.F16.F32.PACK_AB R13, R59, R58 ;  /* 0x0000003a3b0d723e */ /* 0x000fe200000000ff */
[----:B------:R-:W-:Y:S01]  /*c550*/  STSM.16.M88.4 [R109], R4 ;  /* 0x000000046d007844 */ /* 0x000fe20000000200 */
[----:B0-----:R-:W-:Y:S02]  /*c560*/  F2FP.F16.F32.PACK_AB R14, R61, R60 ;  /* 0x0000003c3d0e723e */ /* 0x001fe400000000ff */
[----:B------:R-:W-:Y:S02]  /*c570*/  F2FP.F16.F32.PACK_AB R15, R63, R62 ;  /* 0x0000003e3f0f723e */ /* 0x000fe400000000ff */
[----:B------:R-:W-:-:S02]  /*c580*/  MOV R105, R42 ;  /* 0x0000002a00697202 */ /* 0x000fc40000000f00 */
[----:B------:R-:W-:Y:S01]  /*c590*/  F2FP.F16.F32.PACK_AB R8, R65, R64 ;  /* 0x000000404108723e */ /* 0x000fe200000000ff */
[----:B------:R-:W-:Y:S01]  /*c5a0*/  STSM.16.M88.4 [R108], R12 ;  /* 0x0000000c6c007844 */ /* 0x000fe20000000200 */
[----:B------:R-:W-:Y:S02]  /*c5b0*/  F2FP.F16.F32.PACK_AB R9, R67, R66 ;  /* 0x000000424309723e */ /* 0x000fe400000000ff */
[----:B------:R-:W-:Y:S02]  /*c5c0*/  F2FP.F16.F32.PACK_AB R10, R69, R68 ;  /* 0x00000044450a723e */ /* 0x000fe400000000ff */
[----:B------:R-:W-:Y:S02]  /*c5d0*/  F2FP.F16.F32.PACK_AB R11, R71, R70 ;  /* 0x00000046470b723e */ /* 0x000fe400000000ff */
[----:B------:R-:W-:Y:S02]  /*c5e0*/  F2FP.F16.F32.PACK_AB R80, R81, R80 ;  /* 0x000000505150723e */ /* 0x000fe400000000ff */
[----:B------:R-:W-:Y:S01]  /*c5f0*/  F2FP.F16.F32.PACK_AB R40, R73, R72 ;  /* 0x000000484928723e */ /* 0x000fe200000000ff */
[----:B------:R-:W-:Y:S01]  /*c600*/  STSM.16.M88.4 [R107], R8 ;  /* 0x000000086b007844 */ /* 0x000fe20000000200 */
[----:B------:R-:W-:-:S02]  /*c610*/  F2FP.F16.F32.PACK_AB R41, R75, R74 ;  /* 0x0000004a4b29723e */ /* 0x000fc400000000ff */
[----:B------:R-:W-:Y:S02]  /*c620*/  F2FP.F16.F32.PACK_AB R42, R77, R76 ;  /* 0x0000004c4d2a723e */ /* 0x000fe400000000ff */
[----:B------:R-:W-:Y:S02]  /*c630*/  F2FP.F16.F32.PACK_AB R43, R79, R78 ;  /* 0x0000004e4f2b723e */ /* 0x000fe400000000ff */
[----:B------:R-:W-:Y:S02]  /*c640*/  F2FP.F16.F32.PACK_AB R81, R83, R82 ;  /* 0x000000525351723e */ /* 0x000fe400000000ff */
[----:B------:R-:W-:Y:S01]  /*c650*/  F2FP.F16.F32.PACK_AB R82, R85, R84 ;  /* 0x000000545552723e */ /* 0x000fe200000000ff */
[----:B------:R0:W-:Y:S01]  /*c660*/  STSM.16.M88.4 [R105], R40 ;  /* 0x0000002869007844 */ /* 0x0001e20000000200 */
[----:B------:R-:W-:Y:S02]  /*c670*/  F2FP.F16.F32.PACK_AB R83, R87, R86 ;  /* 0x000000565753723e */ /* 0x000fe400000000ff */
[----:B------:R-:W-:-:S02]  /*c680*/  LOP3.LUT R24, R21, 0x380, RZ, 0xc0, !PT ;  /* 0x0000038015187812 */ /* 0x000fc400078ec0ff */
[----:B------:R-:W-:Y:S01]  /*c690*/  LOP3.LUT R28, R33, 0x380, RZ, 0xc0, !PT ;  /* 0x00000380211c7812 */ /* 0x000fe200078ec0ff */
[----:B------:R-:W-:Y:S01]  /*c6a0*/  STSM.16.M88.4 [R104], R80 ;  /* 0x0000005068007844 */ /* 0x000fe20000000200 */
[----:B------:R-:W-:Y:S02]  /*c6b0*/  SHF.R.U64 R24, R24, 0x3, RZ ;  /* 0x0000000318187819 */ /* 0x000fe400000012ff */
[----:B------:R-:W-:Y:S01]  /*c6c0*/  SHF.R.U64 R28, R28, 0x3, RZ ;  /* 0x000000031c1c7819 */ /* 0x000fe200000012ff */
[----:B------:R-:W-:Y:S01]  /*c6d0*/  BAR.SYNC.DEFER_BLOCKING 0x1, 0x100 ;  /* 0x0044000000007b1d */ /* 0x000fe20000010000 */
[----:B------:R-:W-:Y:S02]  /*c6e0*/  LOP3.LUT R24, R24, R21, RZ, 0x3c, !PT ;  /* 0x0000001518187212 */ /* 0x000fe400078e3cff */
[----:B------:R-:W-:Y:S02]  /*c6f0*/  LOP3.LUT R21, R36, 0x380, RZ, 0xc0, !PT ;  /* 0x0000038024157812 */ /* 0x000fe400078ec0ff */
[----:B------:R-:W-:-:S03]  /*c700*/  LOP3.LUT R28, R28, R33, RZ, 0x3c, !PT ;  /* 0x000000211c1c7212 */ /* 0x000fc600078e3cff */
[----:B0-----:R-:W0:Y:S01]  /*c710*/  @P1 LDC R41, c[0x0][0xbec] ;  /* 0x0002fb00ff291b82 */ /* 0x001e220000000800 */
[----:B------:R-:W-:Y:S01]  /*c720*/  SHF.R.U64 R21, R21, 0x3, RZ ;  /* 0x0000000315157819 */ /* 0x000fe200000012ff */
[----:B------:R-:W-:-:S03]  /*c730*/  IMAD.X R33, RZ, RZ, R37, P5 ;  /* 0x000000ffff217224 */ /* 0x000fc600028e0625 */
[----:B------:R-:W-:Y:S01]  /*c740*/  LOP3.LUT R36, R21, R36, RZ, 0x3c, !PT ;  /* 0x0000002415247212 */ /* 0x000fe200078e3cff */
[----:B------:R-:W-:Y:S02]  /*c750*/  IMAD.X R21, RZ, RZ, R37, P6 ;  /* 0x000000ffff157224 */ /* 0x000fe400030e0625 */
[----:B------:R-:W3:Y:S01]  /*c760*/  @P1 LDC R40, c[0x0][0xbf0] ;  /* 0x0002fc00ff281b82 */ /* 0x000ee20000000800 */
[----:B-1----:R-:W-:Y:S04]  /*c770*/  @!P2 ST.E desc[UR8][R88.64], R0 ;  /* 0x000000005800a985 */ /* 0x002fe8000c101908 */
[----:B--2---:R1:W-:Y:S04]  /*c780*/  @!P0 ST.E desc[UR8][R90.64], R17 ;  /* 0x000000115a008985 */ /* 0x0043e8000c101908 */
[----:B------:R2:W5:Y:S04]  /*c790*/  LD.E.128 R48, desc[UR8][R34.64] ;  /* 0x0000000822307980 */ /* 0x000568000c101d00 */
[----:B------:R-:W5:Y:S04]  /*c7a0*/  LD.E.128 R36, desc[UR8][R36.64] ;  /* 0x0000000824247980 */ /* 0x000f68000c101d00 */
[----:B------:R-:W5:Y:S01]  /*c7b0*/  LD.E.128 R44, desc[UR8][R32.64] ;  /* 0x00000008202c7980 */ /* 0x000f62000c101d00 */
[----:B--2---:R-:W2:Y:S01]  /*c7c0*/  LDC.64 R34, c[0x0][0xae0] ;  /* 0x0002b800ff227b82 */ /* 0x004ea20000000a00 */
[----:B-1----:R-:W-:-:S02]  /*c7d0*/  IMAD R17, R222, 0x20, R225 ;  /* 0x00000020de117824 */ /* 0x002fc400078e02e1 */
[----:B------:R-:W5:Y:S04]  /*c7e0*/  LD.E.128 R4, desc[UR8][R30.64] ;  /* 0x000000081e047980 */ /* 0x000f68000c101d00 */
[----:B------:R1:W5:Y:S04]  /*c7f0*/  LD.E.128 R56, desc[UR8][R28.64] ;  /* 0x000000081c387980 */ /* 0x000368000c101d00 */
[----:B------:R-:W5:Y:S04]  /*c800*/  LD.E.128 R52, desc[UR8][R26.64] ;  /* 0x000000081a347980 */ /* 0x000f68000c101d00 */
[----:B------:R-:W5:Y:S04]  /*c810*/  LD.E.128 R12, desc[UR8][R24.64] ;  /* 0x00000008180c7980 */ /* 0x000f68000c101d00 */
[----:B------:R4:W5:Y:S01]  /*c820*/  LD.E.128 R8, desc[UR8][R20.64] ;  /* 0x0000000814087980 */ /* 0x000962000c101d00 */
[----:B------:R-:W-:Y:S01]  /*c830*/  ULDC.64 UR8, c[0x0][0xae8] ;  /* 0x0002ba0000087ab9 */ /* 0x000fe20000000a00 */
[----:B-1----:R-:W-:Y:S01]  /*c840*/  IMAD R28, R98, 0x80, R17 ;  /* 0x00000080621c7824 */ /* 0x002fe200078e0211 */
[----:B------:R-:W-:Y:S01]  /*c850*/  UIMAD UR6, UR10, UR8, URZ ;  /* 0x000000080a0672a4 */ /* 0x000fe2000f8e023f */
[----:B------:R-:W-:Y:S01]  /*c860*/  R2UR UR12, R223 ;  /* 0x00000000df0c72ca */ /* 0x000fe200000e0000 */
[----:B------:R-:W-:Y:S01]  /*c870*/  UIMAD.WIDE.U32 UR4, UR7, UR8, URZ ;  /* 0x00000008070472a5 */ /* 0x000fe2000f8e003f */
[----:B0-----:R-:W-:Y:S01]  /*c880*/  @P1 IMAD.HI.U32 R17, R28, R41, RZ ;  /* 0x000000291c111227 */ /* 0x001fe200078e00ff */
[----:B------:R-:W-:Y:S01]  /*c890*/  UIMAD UR6, UR7, UR9, UR6 ;  /* 0x00000009070672a4 */ /* 0x000fe2000f8e0206 */
[----:B------:R-:W-:Y:S01]  /*c8a0*/  @!PT LDS RZ, [RZ] ;  /* 0x00000000fffff984 */ /* 0x000fe20000000800 */
[----:B------:R-:W-:Y:S01]  /*c8b0*/  @!PT LDS RZ, [RZ] ;  /* 0x00000000fffff984 */ /* 0x000fe20000000800 */
[----:B------:R-:W-:Y:S01]  /*c8c0*/  @!PT LDS RZ, [RZ] ;  /* 0x00000000fffff984 */ /* 0x000fe20000000800 */
[----:B------:R-:W-:Y:S01]  /*c8d0*/  @!PT LDS RZ, [RZ] ;  /* 0x00000000fffff984 */ /* 0x000fe20000000800 */
[----:B------:R0:W-:Y:S06]  /*c8e0*/  MEMBAR.ALL.CTA ;  /* 0x0000000000007992 */ /* 0x0001ec0000008000 */
[----:B0-----:R-:W0:Y:S01]  /*c8f0*/  FENCE.VIEW.ASYNC.S ;  /* 0x00000000000073c6 */ /* 0x001e220000000000 */
[----:B------:R-:W-:Y:S01]  /*c900*/  ULDC.64 UR8, c[0x0][0xaf0] ;  /* 0x0002bc0000087ab9 */ /* 0x000fe20000000a00 */
[----:B------:R-:W-:Y:S01]  /*c910*/  UIADD3 UR5, UR5, UR6, URZ ;  /* 0x0000000605057290 */ /* 0x000fe2000fffe03f */
[----:B------:R-:W-:Y:S01]  /*c920*/  IMAD.MOV.U32 R0, RZ, RZ, R28 ;  /* 0x000000ffff007224 */ /* 0x000fe200078e001c */
[----:B------:R-:W-:Y:S01]  /*c930*/  UIMAD UR6, UR11, UR8, URZ ;  /* 0x000000080b0672a4 */ /* 0x000fe2000f8e023f */
[----:B---3--:R-:W-:Y:S01]  /*c940*/  @P1 SHF.R.U32.HI R0, RZ, R40, R17 ;  /* 0x00000028ff001219 */ /* 0x008fe20000011611 */
[----:B------:R-:W-:Y:S01]  /*c950*/  UIMAD.WIDE.U32 UR4, UR13, UR8, UR4 ;  /* 0x000000080d0472a5 */ /* 0x000fe2000f8e0004 */
[----:B------:R-:W-:Y:S01]  /*c960*/  R2UR UR10, R2 ;  /* 0x00000000020a72ca */ /* 0x000fe200000e0000 */
[----:B------:R-:W-:Y:S01]  /*c970*/  UIMAD UR6, UR13, UR9, UR6 ;  /* 0x000000090d0672a4 */ /* 0x000fe2000f8e0206 */
[--C-:B------:R-:W-:Y:S01]  /*c980*/  SHF.R.S32.HI R17, RZ, 0x1f, R0.reuse ;  /* 0x0000001fff117819 */ /* 0x100fe20000011400 */
[----:B------:R-:W-:Y:S01]  /*c990*/  IMAD.MOV R2, RZ, RZ, -R0 ;  /* 0x000000ffff027224 */ /* 0x000fe200078e0a00 */
[----:B------:R-:W-:-:S02]  /*c9a0*/  UIADD3 UR60, UR60, 0x1, URZ ;  /* 0x000000013c3c7890 */ /* 0x000fc4000fffe03f */
[----:B------:R-:W-:Y:S01]  /*c9b0*/  UIADD3 UR5, UR5, UR6, URZ ;  /* 0x0000000605057290 */ /* 0x000fe2000fffe03f */
[----:B--2---:R-:W-:Y:S01]  /*c9c0*/  IMAD R17, R17, R34, RZ ;  /* 0x0000002211117224 */ /* 0x004fe200078e02ff */
[----:B------:R-:W-:Y:S01]  /*c9d0*/  UIADD3 UR61, UR61, 0x34820, URZ ;  /* 0x000348203d3d7890 */ /* 0x000fe2000fffe03f */
[----:B------:R-:W-:Y:S01]  /*c9e0*/  IMAD R3, R3, R2, R28 ;  /* 0x0000000203037224 */ /* 0x000fe200078e021c */
[----:B------:R-:W-:Y:S01]  /*c9f0*/  ULDC.64 UR6, c[0x0][0xad8] ;  /* 0x0002b60000067ab9 */ /* 0x000fe20000000a00 */
[C---:B------:R-:W-:Y:S01]  /*ca00*/  IMAD R17, R0.reuse, R35, R17 ;  /* 0x0000002300117224 */ /* 0x040fe200078e0211 */
[----:B------:R-:W-:Y:S01]  /*ca10*/  ULDC.64 UR8, c[0x0][0xa80] ;  /* 0x0002a00000087ab9 */ /* 0x000fe20000000a00 */
[----:B----4-:R-:W-:Y:S01]  /*ca20*/  IMAD.WIDE.U32 R20, R0, R34, UR4 ;  /* 0x0000000400147e25 */ /* 0x010fe2000f8e0022 */
[----:B------:R-:W-:-:S03]  /*ca30*/  SHF.R.S32.HI R0, RZ, 0x1f, R3 ;  /* 0x0000001fff007819 */ /* 0x000fc60000011403 */
[----:B------:R-:W-:Y:S02]  /*ca40*/  IMAD.IADD R21, R21, 0x1, R17 ;  /* 0x0000000115157824 */ /* 0x000fe400078e0211 */
[----:B------:R-:W-:Y:S02]  /*ca50*/  IMAD R0, R0, UR6, RZ ;  /* 0x0000000600007c24 */ /* 0x000fe4000f8e02ff */
[----:B------:R-:W-:Y:S01]  /*ca60*/  IMAD R29, R98, 0x80, R225 ;  /* 0x00000080621d7824 */ /* 0x000fe200078e02e1 */
[----:B------:R-:W-:Y:S01]  /*ca70*/  ULDC UR4, c[0x0][0xc] ;  /* 0x0000030000047ab9 */ /* 0x000fe20000000800 */
[C---:B------:R-:W-:Y:S01]  /*ca80*/  IMAD R25, R3.reuse, UR7, R0 ;  /* 0x0000000703197c24 */ /* 0x040fe2000f8e0200 */
[----:B------:R-:W-:Y:S01]  /*ca90*/  UISETP.NE.AND UP0, UPT, UR60, 0x2, UPT ;  /* 0x000000023c00788c */ /* 0x000fe2000bf05270 */
[----:B------:R-:W-:Y:S01]  /*caa0*/  IMAD.WIDE.U32 R2, R3, UR6, R20 ;  /* 0x0000000603027c25 */ /* 0x000fe2000f8e0014 */
[----:B------:R-:W-:Y:S01]  /*cab0*/  UMOV UR5, 0x1 ;  /* 0x0000000100057882 */ /* 0x000fe20000000000 */
[----:B------:R-:W-:Y:S01]  /*cac0*/  UIADD3 UR12, UR4, UR12, URZ ;  /* 0x0000000c040c7290 */ /* 0x000fe2000fffe03f */
[C---:B------:R-:W-:Y:S01]  /*cad0*/  ISETP.GE.AND P1, PT, R29.reuse, R92, PT ;  /* 0x0000005c1d00720c */ /* 0x040fe20003f26270 */
[----:B------:R-:W-:Y:S01]  /*cae0*/  UPRMT UR4, URZ, 0x654, UR61 ;  /* 0x000006543f047896 */ /* 0x000fe2000800003d */
[----:B------:R-:W-:Y:S01]  /*caf0*/  VIADD R17, R29, 0x20 ;  /* 0x000000201d117836 */ /* 0x000fe20000000000 */
[----:B------:R-:W-:Y:S01]  /*cb00*/  UPRMT UR61, UR5, 0x654, UR61 ;  /* 0x00000654053d7896 */ /* 0x000fe2000800003d */
[----:B------:R-:W-:Y:S01]  /*cb10*/  IMAD.IADD R21, R3, 0x1, R25 ;  /* 0x0000000103157824 */ /* 0x000fe200078e0219 */
[----:B------:R-:W-:Y:S01]  /*cb20*/  USEL UR5, URZ, 0x1, UP0 ;  /* 0x000000013f057887 */ /* 0x000fe20008000000 */
[----:B------:R-:W-:-:S02]  /*cb30*/  LEA R0, P0, R2, UR8, 0x1 ;  /* 0x0000000802007c11 */ /* 0x000fc4000f8008ff */
[-C--:B------:R-:W-:Y:S01]  /*cb40*/  ISETP.GE.AND P3, PT, R17, R92.reuse, PT ;  /* 0x0000005c1100720c */ /* 0x080fe20003f66270 */
[----:B------:R-:W-:Y:S01]  /*cb50*/  ULOP3.LUT UR10, UR10, UR5, URZ, 0x3c, !UPT ;  /* 0x000000050a0a7292 */ /* 0x000fe2000f8e3c3f */
[----:B------:R-:W-:Y:S01]  /*cb60*/  LEA.HI.X R17, R2, UR9, R21, 0x1, P0 ;  /* 0x0000000902117c11 */ /* 0x000fe200080f0c15 */
[----:B------:R-:W-:Y:S01]  /*cb70*/  VIADD R3, R29, 0x40 ;  /* 0x000000401d037836 */ /* 0x000fe20000000000 */
[----:B0-----:R-:W-:Y:S01]  /*cb80*/  SYNCS.ARRIVE.TRANS64.RED.A1T0 RZ, [UR4], RZ ;  /* 0x000000ffffff79a7 */ /* 0x001fe20008100404 */
[----:B------:R-:W-:Y:S01]  /*cb90*/  IMAD.U32 R223, RZ, RZ, UR12 ;  /* 0x0000000cffdf7e24 */ /* 0x000fe2000f8e00ff */
[----:B------:R-:W-:Y:S01]  /*cba0*/  USEL UR60, UR60, URZ, UP0 ;  /* 0x0000003f3c3c7287 */ /* 0x000fe20008000000 */
[----:B------:R0:W1:Y:S01]  /*cbb0*/  SHFL.IDX PT, R26, R0, RZ, 0x181f ;  /* 0x00181fff001a7589 */ /* 0x00006200000e0000 */
[----:B------:R-:W-:Y:S01]  /*cbc0*/  IMAD.U32 R2, RZ, RZ, UR10 ;  /* 0x0000000aff027e24 */ /* 0x000fe2000f8e00ff */
[----:B------:R-:W-:Y:S02]  /*cbd0*/  BSSY B0, `(.L_x_205) ;  /* 0x000000e000007945 */ /* 0x000fe40003800000 */
[----:B------:R0:W2:Y:S01]  /*cbe0*/  SHFL.IDX PT, R27, R17, RZ, 0x181f ;  /* 0x00181fff111b7589 */ /* 0x0000a200000e0000 */
[----:B------:R-:W-:Y:S01]  /*cbf0*/  SYNCS.ARRIVE.TRANS64.RED.A1T0 RZ, [UR61], RZ ;  /* 0x000000ffffff79a7 */ /* 0x000fe2000810043d */
[----:B------:R-:W-:Y:S01]  /*cc00*/  ISETP.GE.AND P0, PT, R3, R92, PT ;  /* 0x0000005c0300720c */ /* 0x000fe20003f06270 */
[----:B------:R-:W-:-:S12]  /*cc10*/  @P1 BRA `(.L_x_206) ;  /* 0x0000000000241947 */ /* 0x000fd80003800000 */
        /* <DEDUP_REMOVED lines=9> */
.L_x_206:
[----:B------:R-:W-:Y:S05]  /*ccb0*/  BSYNC B0 ;  /* 0x0000000000007941 */ /* 0x000fea0003800000 */
.L_x_205:
        /* <DEDUP_REMOVED lines=13> */
.L_x_208:
[----:B------:R-:W-:Y:S05]  /*cd90*/  BSYNC B0 ;  /* 0x0000000000007941 */ /* 0x000fea0003800000 */
.L_x_207:
        /* <DEDUP_REMOVED lines=13> */
.L_x_210:
[----:B------:R-:W-:Y:S05]  /*ce70*/  BSYNC B0 ;  /* 0x0000000000007941 */ /* 0x000fea0003800000 */
.L_x_209:
[----:B------:R-:W-:Y:S01]  /*ce80*/  VIADD R3, R29, 0x60 ;  /* 0x000000601d037836 */ /* 0x000fe20000000000 */
[----:B0--3--:R0:W3:Y:S01]  /*ce90*/  SHFL.IDX PT, R21, R17, 0x3, 0x181f ;  /* 0x00781f0011157f89 */ /* 0x0090e200000e0000 */
[----:B------:R-:W-:Y:S01]  /*cea0*/  BSSY B0, `(.L_x_211) ;  /* 0x000000e000007945 */ /* 0x000fe20003800000 */
[----:B------:R-:W-:Y:S02]  /*ceb0*/  VIADD R224, R224, 0x1 ;  /* 0x00000001e0e07836 */ /* 0x000fe40000000000 */
[----:B------:R-:W-:Y:S01]  /*cec0*/  ISETP.GE.AND P0, PT, R3, R92, PT ;  /* 0x0000005c0300720c */ /* 0x000fe20003f06270 */
[----:B------:R0:W0:-:S12]  /*ced0*/  SHFL.IDX PT, R20, R0, 0x3, 0x181f ;  /* 0x00781f0000147f89 */ /* 0x00001800000e0000 */
[----:B------:R-:W-:Y:S05]  /*cee0*/  @P0 BRA `(.L_x_212) ;  /* 0x0000000000240947 */ /* 0x000fea0003800000 */
[----:B------:R-:W-:Y:S01]  /*cef0*/  ULDC UR4, c[0x0][0xac8] ;  /* 0x0002b20000047ab9 */ /* 0x000fe20000000800 */
[----:B------:R-:W-:Y:S01]  /*cf00*/  ULDC.64 UR6, c[0x0][0x208] ;  /* 0x0000820000067ab9 */ /* 0x000fe20000000a00 */
[----:B------:R-:W-:Y:S02]  /*cf10*/  ISETP.GE.AND P2, PT, R221, UR4, PT ;  /* 0x00000004dd007c0c */ /* 0x000fe4000bf46270 */
[----:B------:R-:W-:-:S11]  /*cf20*/  ISETP.GE.AND P1, PT, R220, UR4, PT ;  /* 0x00000004dc007c0c */ /* 0x000fd6000bf26270 */
[C---:B0----5:R-:W-:Y:S02]  /*cf30*/  @!P2 LEA R14, P0, R221.reuse, R20, 0x1 ;  /* 0x00000014dd0ea211 */ /* 0x061fe400078008ff */
[----:B---3--:R-:W-:Y:S02]  /*cf40*/  @!P1 IMAD.WIDE R12, R220, 0x2, R20 ;  /* 0x00000002dc0c9825 */ /* 0x008fe400078e0214 */
[----:B------:R-:W-:-:S03]  /*cf50*/  @!P2 LEA.HI.X R15, R221, R21, R235, 0x1, P0 ;  /* 0x00000015dd0fa211 */ /* 0x000fc600000f0ceb */
[----:B------:R0:W-:Y:S04]  /*cf60*/  @!P1 ST.E.128 desc[UR6][R12.64], R4 ;  /* 0x000000040c009985 */ /* 0x0001e8000c101d06 */
[----:B------:R0:W-:Y:S02]  /*cf70*/  @!P2 ST.E.128 desc[UR6][R14.64], R8 ;  /* 0x000000080e00a985 */ /* 0x0001e4000c101d06 */
.L_x_212:
[----:B------:R-:W-:Y:S05]  /*cf80*/  BSYNC B0 ;  /* 0x0000000000007941 */ /* 0x000fea0003800000 */
.L_x_211:
[----:B0-2-4-:R-:W0:Y:S01]  /*cf90*/  LDC R0, c[0x0][0xc34] ;  /* 0x00030d00ff007b82 */ /* 0x015e220000000800 */
[----:B------:R-:W-:-:S13]  /*cfa0*/  R2UR UR4, R223 ;  /* 0x00000000df0472ca */ /* 0x000fda00000e0000 */
[----:B0-----:R-:W-:-:S13]  /*cfb0*/  ISETP.LE.AND P0, PT, R0, UR4, PT ;  /* 0x0000000400007c0c */ /* 0x001fda000bf03270 */
[----:B------:R-:W-:Y:S05]  /*cfc0*/  @!P0 BRA `(.L_x_213) ;  /* 0xffffff4000b88947 */ /* 0x000fea000383ffff */
[----:B------:R-:W-:Y:S05]  /*cfd0*/  EXIT ;  /* 0x000000000000794d */ /* 0x000fea0003800000 */
.L_x_179:
[----:B------:R-:W-:-:S08]  /*cfe0*/  NOP ;  /* 0x0000000000007918 */ /* 0x000fd00000000000 */
[----:B0-----:R-:W0:-:S00]  /*cff0*/  USETMAXREG.DEALLOC.CTAPOOL 0x18 ;  /* 0x00000018000079c8 */ /* 0x001e0000080e0500 */
[----:B------:R-:W1:Y:S01]  /*d000*/  S2UR UR4, SR_CTAID.X ;  /* 0x00000000000479c3 */ /* 0x000e620000002500 */
[----:B0-----:R-:W-:Y:S02]  /*d010*/  IMAD.MOV.U32 R2, RZ, RZ, 0x1 ;  /* 0x00000001ff027424 */ /* 0x001fe400078e00ff */
[----:B------:R-:W-:-:S05]  /*d020*/  IMAD.MOV.U32 R19, RZ, RZ, RZ ;  /* 0x000000ffff137224 */ /* 0x000fca00078e00ff */
[----:B------:R-:W1:Y:S02]  /*d030*/  LDC R3, c[0x0][0xc34] ;  /* 0x00030d00ff037b82 */ /* 0x000e640000000800 */
[----:B-1----:R-:W-:Y:S01]  /*d040*/  ISETP.LE.AND P0, PT, R3, UR4, PT ;  /* 0x0000000403007c0c */ /* 0x002fe2000bf03270 */
[----:B------:R-:W-:-:S05]  /*d050*/  IMAD.MOV.U32 R3, RZ, RZ, 0x1 ;  /* 0x00000001ff037424 */ /* 0x000fca00078e00ff */
[----:B------:R0:W-:Y:S07]  /*d060*/  STL [R1], R3 ;  /* 0x0000000301007387 */ /* 0x0001ee0000100800 */
[----:B------:R-:W-:Y:S05]  /*d070*/  @P0 BRA `(.L_x_214) ;  /* 0x0000004000300947 */ /* 0x000fea0003800000 */
[----:B------:R-:W2:Y:S01]  /*d080*/  LDL R5, [R1+0x2c] ;  /* 0x00002c0001057983 */ /* 0x000ea20000100800 */
[----:B------:R-:W1:Y:S01]  /*d090*/  S2UR UR4, SR_CgaCtaId ;  /* 0x00000000000479c3 */ /* 0x000e620000008800 */
[C---:B------:R-:W-:Y:S01]  /*d0a0*/  IMAD.SHL.U32 R2, R0.reuse, 0x8, RZ ;  /* 0x0000000800027824 */ /* 0x040fe200078e00ff */
[C---:B------:R-:W-:Y:S01]  /*d0b0*/  LOP3.LUT R6, R0.reuse, 0x7f, RZ, 0xc0, !PT ;  /* 0x0000007f00067812 */ /* 0x040fe200078ec0ff */
[----:B------:R-:W-:Y:S01]  /*d0c0*/  UMOV UR36, 0x400 ;  /* 0x0000040000247882 */ /* 0x000fe20000000000 */
[----:B------:R-:W-:Y:S01]  /*d0d0*/  LOP3.LUT P0, RZ, R0, 0x1f, RZ, 0xc0, !PT ;  /* 0x0000001f00ff7812 */ /* 0x000fe2000780c0ff */
[----:B------:R-:W-:Y:S01]  /*d0e0*/  IMAD.MOV.U32 R19, RZ, RZ, RZ ;  /* 0x000000ffff137224 */ /* 0x000fe200078e00ff */
[----:B0-----:R-:W-:Y:S01]  /*d0f0*/  LOP3.LUT R3, R2, 0x1f8, RZ, 0xc0, !PT ;  /* 0x000001f802037812 */ /* 0x001fe200078ec0ff */
[----:B------:R-:W-:Y:S01]  /*d100*/  ULDC.64 UR38, c[0x0][0x198] ;  /* 0x0000660000267ab9 */ /* 0x000fe20000000a00 */
[----:B------:R-:W0:Y:S01]  /*d110*/  S2UR UR5, SR_CTAID.X ;  /* 0x00000000000579c3 */ /* 0x000e220000002500 */
[C---:B------:R-:W-:Y:S01]  /*d120*/  ISETP.NE.AND P1, PT, R6.reuse, RZ, PT ;  /* 0x000000ff0600720c */ /* 0x040fe20003f25270 */
[----:B------:R-:W-:Y:S01]  /*d130*/  ULDC UR37, c[0x0][0xc] ;  /* 0x0000030000257ab9 */ /* 0x000fe20000000800 */
[----:B------:R-:W-:Y:S01]  /*d140*/  LOP3.LUT R4, R3, 0x38, R0, 0x78, !PT ;  /* 0x0000003803047812 */ /* 0x000fe200078e7800 */
[C---:B------:R-:W-:Y:S01]  /*d150*/  IMAD.SHL.U32 R3, R6.reuse, 0x8, RZ ;  /* 0x0000000806037824 */ /* 0x040fe200078e00ff */
[----:B------:R-:W-:Y:S01]  /*d160*/  ISETP.NE.OR P0, PT, R6, RZ, !P0 ;  /* 0x000000ff0600720c */ /* 0x000fe20004705670 */
[----:B------:R-:W-:Y:S01]  /*d170*/  IMAD.SHL.U32 R0, R0, 0x10, RZ ;  /* 0x0000001000007824 */ /* 0x000fe200078e00ff */
[----:B------:R-:W-:-:S02]  /*d180*/  LOP3.LUT R18, R18, 0xfffffffe, RZ, 0xc0, !PT ;  /* 0xfffffffe12127812 */ /* 0x000fc400078ec0ff */
[----:B------:R-:W-:Y:S02]  /*d190*/  LOP3.LUT R3, R4, 0x200, R3, 0xf8, !PT ;  /* 0x0000020004037812 */ /* 0x000fe400078ef803 */
[----:B------:R-:W-:Y:S02]  /*d1a0*/  SHF.R.U32.HI R4, RZ, 0x3, R6 ;  /* 0x00000003ff047819 */ /* 0x000fe40000011606 */
[----:B------:R-:W-:Y:S02]  /*d1b0*/  LOP3.LUT R2, R2, 0x38, RZ, 0xc0, !PT ;  /* 0x0000003802027812 */ /* 0x000fe400078ec0ff */
[----:B------:R-:W-:Y:S01]  /*d1c0*/  LOP3.LUT R6, R4, 0x70, R0, 0xf8, !PT ;  /* 0x0000007004067812 */ /* 0x000fe200078ef800 */
[----:B-1----:R-:W-:Y:S01]  /*d1d0*/  ULEA UR36, UR4, UR36, 0x18 ;  /* 0x0000002404247291 */ /* 0x002fe2000f8ec03f */
[----:B------:R-:W-:-:S04]  /*d1e0*/  @P1 LOP3.LUT R18, R18, 0x1, RZ, 0xfc, !PT ;  /* 0x0000000112121812 */ /* 0x000fc800078efcff */
[----:B------:R-:W-:Y:S02]  /*d1f0*/  LOP3.LUT R18, R18, 0xfffffffd, RZ, 0xc0, !PT ;  /* 0xfffffffd12127812 */ /* 0x000fe400078ec0ff */
[----:B------:R-:W-:Y:S01]  /*d200*/  LEA R4, R3, UR36, 0x1 ;  /* 0x0000002403047c11 */ /* 0x000fe2000f8e08ff */
[----:B0-----:R-:W-:Y:S01]  /*d210*/  IMAD.U32 R0, RZ, RZ, UR5 ;  /* 0x00000005ff007e24 */ /* 0x001fe2000f8e00ff */
[----:B------:R-:W-:-:S03]  /*d220*/  @P0 LOP3.LUT R18, R18, 0x2, RZ, 0xfc, !PT ;  /* 0x0000000212120812 */ /* 0x000fc600078efcff */
[----:B------:R-:W-:Y:S04]  /*d230*/  STL [R1+0x10], R4 ;  /* 0x0000100401007387 */ /* 0x000fe80000100800 */
[----:B------:R0:W-:Y:S02]  /*d240*/  STL [R1+0x28], R0 ;  /* 0x0000280001007387 */ /* 0x0001e40000100800 */
[----:B0-----:R-:W-:Y:S01]  /*d250*/  IMAD.MOV.U32 R0, RZ, RZ, 0x1 ;  /* 0x00000001ff007424 */ /* 0x001fe200078e00ff */
[----:B--2---:R-:W-:-:S05]  /*d260*/  LOP3.LUT R3, R5, 0x2, RZ, 0xfc, !PT ;  /* 0x0000000205037812 */ /* 0x004fca00078efcff */
[----:B------:R-:W-:Y:S04]  /*d270*/  STL [R1+0x18], R3 ;  /* 0x0000180301007387 */ /* 0x000fe80000100800 */
[----:B------:R-:W-:Y:S04]  /*d280*/  STL [R1+0x34], RZ ;  /* 0x000034ff01007387 */ /* 0x000fe80000100800 */
[----:B------:R0:W-:Y:S02]  /*d290*/  STL [R1], R0 ;  /* 0x0000000001007387 */ /* 0x0001e40000100800 */
[----:B0-----:R-:W-:-:S07]  /*d2a0*/  LOP3.LUT R0, R2, 0x40, RZ, 0xfc, !PT ;  /* 0x0000004002007812 */ /* 0x001fce00078efcff */
.L_x_295:
[----:B--2---:R-:W2:Y:S01]  /*d2b0*/  LDL R2, [R1+0x28] ;  /* 0x0000280001027983 */ /* 0x004ea20000100800 */
[----:B0-----:R-:W0:Y:S01]  /*d2c0*/  LDC R0, c[0x0][0xc38] ;  /* 0x00030e00ff007b82 */ /* 0x001e220000000800 */
[----:B------:R-:W-:Y:S05]  /*d2d0*/  YIELD ;  /* 0x0000000000007946 */ /* 0x000fea0003800000 */
[----:B------:R-:W-:Y:S02]  /*d2e0*/  ULDC.64 UR4, c[0x0][0x418] ;  /* 0x0001060000047ab9 */ /* 0x000fe40000000a00 */
[----:B------:R-:W1:Y:S01]  /*d2f0*/  LDC R16, c[0x0][0xc44] ;  /* 0x00031100ff107b82 */ /* 0x000e620000000800 */
[----:B------:R-:W-:-:S03]  /*d300*/  UISETP.NE.U32.AND UP0, UPT, UR4, URZ, UPT ;  /* 0x0000003f0400728c */ /* 0x000fc6000bf05070 */
[----:B------:R-:W-:Y:S01]  /*d310*/  ULDC UR4, c[0x0][0x424] ;  /* 0x0001090000047ab9 */ /* 0x000fe20000000800 */
[----:B------:R-:W-:-:S04]  /*d320*/  UISETP.NE.AND.EX UP0, UPT, UR5, URZ, UPT, UP0 ;  /* 0x0000003f0500728c */ /* 0x000fc8000bf05300 */
[----:B------:R-:W-:Y:S01]  /*d330*/  USEL UR4, UR4, 0x1, UP0 ;  /* 0x0000000104047887 */ /* 0x000fe20008000000 */
[----:B0-----:R-:W-:Y:S02]  /*d340*/  ISETP.NE.AND P0, PT, R0, 0x1, PT ;  /* 0x000000010000780c */ /* 0x001fe40003f05270 */
[----:B-1----:R-:W-:-:S11]  /*d350*/  ISETP.NE.AND P1, PT, R16, 0x1, PT ;  /* 0x000000011000780c */ /* 0x002fd60003f25270 */
[----:B------:R-:W2:Y:S08]  /*d360*/  @P0 LDC R0, c[0x0][0xc3c] ;  /* 0x00030f00ff000b82 */ /* 0x000eb00000000800 */
[----:B------:R-:W0:Y:S01]  /*d370*/  @P0 LDC R3, c[0x0][0xc40] ;  /* 0x00031000ff030b82 */ /* 0x000e220000000800 */
[----:B--2---:R-:W-:-:S04]  /*d380*/  @P0 IMAD.HI.U32 R0, R2, R0, RZ ;  /* 0x0000000002000227 */ /* 0x004fc800078e00ff */
[----:B------:R-:W-:Y:S01]  /*d390*/  IMAD.MOV.U32 R4, RZ, RZ, R2 ;  /* 0x000000ffff047224 */ /* 0x000fe200078e0002 */
[----:B0-----:R-:W-:Y:S02]  /*d3a0*/  @P0 SHF.R.U32.HI R4, RZ, R3, R0 ;  /* 0x00000003ff040219 */ /* 0x001fe40000011600 */
[----:B------:R-:W0:Y:S03]  /*d3b0*/  @P1 LDC.64 R2, c[0x0][0xc48] ;  /* 0x00031200ff021b82 */ /* 0x000e260000000a00 */
[----:B------:R-:W-:Y:S01]  /*d3c0*/  IMAD.MOV.U32 R5, RZ, RZ, R4 ;  /* 0x000000ffff057224 */ /* 0x000fe200078e0004 */
[----:B------:R-:W-:Y:S04]  /*d3d0*/  STL [R1+0x1c], R4 ;  /* 0x00001c0401007387 */ /* 0x000fe80000100800 */
[----:B------:R-:W1:Y:S01]  /*d3e0*/  LDC R0, c[0x0][0x2f0] ;  /* 0x0000bc00ff007b82 */ /* 0x000e620000000800 */
[----:B0-----:R-:W-:-:S05]  /*d3f0*/  @P1 IMAD.HI.U32 R2, R4, R2, RZ ;  /* 0x0000000204021227 */ /* 0x001fca00078e00ff */
[----:B------:R-:W-:Y:S01]  /*d400*/  @P1 SHF.R.U32.HI R5, RZ, R3, R2 ;  /* 0x00000003ff051219 */ /* 0x000fe20000011602 */
[----:B-1----:R-:W-:Y:S01]  /*d410*/  IMAD R0, R0, UR4, RZ ;  /* 0x0000000400007c24 */ /* 0x002fe2000f8e02ff */
[----:B------:R-:W-:-:S03]  /*d420*/  UIADD3 UR4, UR36, 0x1e400, URZ ;  /* 0x0001e40024047890 */ /* 0x000fc6000fffe03f */
[----:B------:R-:W-:Y:S01]  /*d430*/  STL [R1+0x14], R5 ;  /* 0x0000140501007387 */ /* 0x000fe20000100800 */
[----:B------:R-:W-:Y:S01]  /*d440*/  IMAD.MOV R3, RZ, RZ, -R5 ;  /* 0x000000ffff037224 */ /* 0x000fe200078e0a05 */
[----:B------:R-:W-:Y:S02]  /*d450*/  ULOP3.LUT UP0, URZ, UR4, 0x3ff, URZ, 0xc0, !UPT ;  /* 0x000003ff043f7892 */ /* 0x000fe4000f80c03f */
[----:B------:R0:W-:Y:S01]  /*d460*/  STL [R1+0x30], R0 ;  /* 0x0000300001007387 */ /* 0x0001e20000100800 */
[----:B------:R-:W-:-:S03]  /*d470*/  IMAD R16, R16, R3, R4 ;  /* 0x0000000310107224 */ /* 0x000fc600078e0204 */
[----:B------:R-:W-:Y:S01]  /*d480*/  PLOP3.LUT P0, PT, PT, PT, UP0, 0x80, 0x0 ;  /* 0x000000000000781c */ /* 0x000fe20003f0f008 */
[----:B0-----:R-:W-:-:S04]  /*d490*/  VIADD R0, R0, 0xaf ;  /* 0x000000af00007836 */ /* 0x001fc80000000000 */
[----:B------:R-:W-:-:S05]  /*d4a0*/  IMAD.HI R0, R0, 0x2e8ba2e9, RZ ;  /* 0x2e8ba2e900007827 */ /* 0x000fca00078e02ff */
[----:B------:R-:W-:-:S04]  /*d4b0*/  SHF.R.U32.HI R3, RZ, 0x1f, R0 ;  /* 0x0000001fff037819 */ /* 0x000fc80000011600 */
[----:B------:R-:W-:-:S05]  /*d4c0*/  LEA.HI.SX32 R0, R0, R3, 0x1b ;  /* 0x0000000300007211 */ /* 0x000fca00078fdaff */
[----:B------:R0:W-:Y:S01]  /*d4d0*/  STL [R1+0x24], R0 ;  /* 0x0000240001007387 */ /* 0x0001e20000100800 */
[----:B------:R-:W-:Y:S05]  /*d4e0*/  @!P0 BRA `(.L_x_215) ;  /* 0x0000000000408947 */ /* 0x000fea0003800000 */
[----:B------:R-:W-:Y:S01]  /*d4f0*/  MOV R2, 0x0 ;  /* 0x0000000000027802 */ /* 0x000fe20000000f00 */
[----:B------:R-:W-:Y:S01]  /*d500*/  ULDC.64 UR6, c[0x4][0xa0] ;  /* 0x0100280000067ab9 */ /* 0x000fe20000000a00 */
[----:B------:R-:W-:Y:S01]  /*d510*/  ULDC.64 UR8, c[0x4][0xa8] ;  /* 0x01002a0000087ab9 */ /* 0x000fe20000000a00 */
[----:B------:R-:W-:Y:S01]  /*d520*/  ULDC.64 UR4, c[0x4][0x28] ;  /* 0x01000a0000047ab9 */ /* 0x000fe20000000a00 */
[----:B------:R-:W-:Y:S02]  /*d530*/  IMAD.U32 R4, RZ, RZ, UR6 ;  /* 0x00000006ff047e24 */ /* 0x000fe4000f8e00ff */
[----:B------:R-:W1:Y:S01]  /*d540*/  LDC.64 R2, c[0x4][R2] ;  /* 0x0100000002027b82 */ /* 0x000e620000000a00 */
        /* <DEDUP_REMOVED lines=10> */
.L_x_215:
        /* <DEDUP_REMOVED lines=8> */
[----:B------:R1:W2:Y:S01]  /*d670*/  LDC.64 R2, c[0x4][R17] ;  /* 0x0100000011027b82 */ /* 0x0002a20000000a00 */
        /* <DEDUP_REMOVED lines=8> */
[----:B-1----:R-:W-:-:S07]  /*d700*/  IMAD.MOV.U32 R13, RZ, RZ, RZ ;  /* 0x000000ffff0d7224 */ /* 0x002fce00078e00ff */
[----:B------:R-:W-:-:S07]  /*d710*/  LEPC R20, `(.L_x_217) ;  /* 0x000000001014794e */ /* 0x000fce0000000000 */
[----:B0-2---:R-:W-:Y:S05]  /*d720*/  CALL.ABS.NOINC R2 ;  /* 0x0000000002007343 */ /* 0x005fea0003c00000 */
.L_x_217:
        /* <DEDUP_REMOVED lines=15> */
.L_x_216:
[----:B------:R-:W2:Y:S01]  /*d820*/  LDL R2, [R1+0x24] ;  /* 0x0000240001027983 */ /* 0x000ea20000100800 */
[----:B------:R-:W-:-:S03]  /*d830*/  ULDC.64 UR4, c[0x0][0x9f8] ;  /* 0x00027e0000047ab9 */ /* 0x000fc60000000a00 */
[----:B0-----:R-:W3:Y:S01]  /*d840*/  LDL R0, [R1+0x14] ;  /* 0x0000140001007983 */ /* 0x001ee20000100800 */
[----:B------:R-:W-:Y:S01]  /*d850*/  ISETP.NE.U32.AND P0, PT, RZ, UR4, PT ;  /* 0x00000004ff007c0c */ /* 0x000fe2000bf05070 */
[----:B------:R-:W-:-:S03]  /*d860*/  ULDC.64 UR6, c[0x0][0x208] ;  /* 0x0000820000067ab9 */ /* 0x000fc60000000a00 */
[----:B------:R-:W-:Y:S01]  /*d870*/  ISETP.NE.AND.EX P0, PT, RZ, UR5, PT, P0 ;  /* 0x00000005ff007c0c */ /* 0x000fe2000bf05300 */
[----:B--2---:R-:W-:-:S12]  /*d880*/  IMAD.MOV.U32 R17, RZ, RZ, R2 ;  /* 0x000000ffff117224 */ /* 0x004fd800078e0002 */
[----:B------:R-:W3:Y:S02]  /*d890*/  @P0 LDC.64 R2, c[0x0][0x9f8] ;  /* 0x00027e00ff020b82 */ /* 0x000ee40000000a00 */
[----:B---3--:R-:W-:-:S05]  /*d8a0*/  @P0 IMAD.WIDE R2, R0, 0x4, R2 ;  /* 0x0000000400020825 */ /* 0x008fca00078e0202 */
[----:B------:R0:W2:Y:S01]  /*d8b0*/  @P0 LDG.E R0, desc[UR6][R2.64] ;  /* 0x0000000602000981 */ /* 0x0000a2000c1e1900 */
[----:B------:R-:W-:Y:S01]  /*d8c0*/  VIADD R9, R17, 0xffffffff ;  /* 0xffffffff11097836 */ /* 0x000fe20000000000 */
[----:B------:R-:W-:Y:S01]  /*d8d0*/  UMOV UR4, 0xffffffff ;  /* 0xffffffff00047882 */ /* 0x000fe20000000000 */
[----:B------:R-:W-:-:S03]  /*d8e0*/  LOP3.LUT R18, R18, 0xfffffffb, RZ, 0xc0, !PT ;  /* 0xfffffffb12127812 */ /* 0x000fc600078ec0ff */
[----:B------:R1:W-:Y:S01]  /*d8f0*/  STL [R1+0x20], R9 ;  /* 0x0000200901007387 */ /* 0x0003e20000100800 */
[----:B0-----:R-:W0:Y:S02]  /*d900*/  LDC.64 R2, c[0x0][0x418] ;  /* 0x00010600ff027b82 */ /* 0x001e240000000a00 */
[----:B0-----:R-:W-:-:S04]  /*d910*/  ISETP.NE.U32.AND P0, PT, R2, RZ, PT ;  /* 0x000000ff0200720c */ /* 0x001fc80003f05070 */
[----:B------:R-:W-:-:S13]  /*d920*/  ISETP.NE.AND.EX P1, PT, R3, RZ, PT, P0 ;  /* 0x000000ff0300720c */ /* 0x000fda0003f25300 */
[----:B------:R-:W-:Y:S02]  /*d930*/  @P1 LOP3.LUT R18, R18, 0x4, RZ, 0xfc, !PT ;  /* 0x0000000412121812 */ /* 0x000fe400078efcff */
[----:B--2---:R-:W-:Y:S01]  /*d940*/  SHF.R.S32.HI R8, RZ, 0x1f, R0 ;  /* 0x0000001fff087819 */ /* 0x004fe20000011400 */
[----:B------:R1:W-:Y:S01]  /*d950*/  STL [R1+0x8], R0 ;  /* 0x0000080001007387 */ /* 0x0003e20000100800 */
[----:B------:R-:W-:-:S03]  /*d960*/  SEL R17, R0, RZ, !P1 ;  /* 0x000000ff00117207 */ /* 0x000fc60004800000 */
[----:B------:R1:W-:Y:S01]  /*d970*/  STL [R1+0xc], R8 ;  /* 0x00000c0801007387 */ /* 0x0003e20000100800 */
[----:B------:R-:W-:Y:S05]  /*d980*/  BRA.DIV UR4, `(.L_x_218) ;  /* 0x0000003e04387947 */ /* 0x000fea000b800000 */
[----:B------:R-:W0:Y:S02]  /*d990*/  S2R R4, SR_TID.X ;  /* 0x0000000000047919 */ /* 0x000e240000002100 */
[----:B0-----:R-:W-:-:S04]  /*d9a0*/  SHF.R.U32.HI R4, RZ, 0x5, R4 ;  /* 0x00000005ff047819 */ /* 0x001fc80000011604 */
[----:B------:R-:W-:-:S05]  /*d9b0*/  LOP3.LUT R4, R4, 0x3, RZ, 0xc0, !PT ;  /* 0x0000000304047812 */ /* 0x000fca00078ec0ff */
[----:B------:R0:W2:Y:S02]  /*d9c0*/  SHFL.IDX PT, R14, R4, RZ, 0x1f ;  /* 0x00001fff040e7589 */ /* 0x0000a400000e0000 */
.L_x_311:
[----:B--2---:R-:W-:Y:S02]  /*d9d0*/  ISETP.NE.AND P0, PT, R14, RZ, PT ;  /* 0x000000ff0e00720c */ /* 0x004fe40003f05270 */
[----:B------:R-:W-:Y:S02]  /*d9e0*/  PLOP3.LUT P2, PT, PT, PT, PT, 0x8, 0x0 ;  /* 0x000000000000781c */ /* 0x000fe40003f4e170 */
[----:B------:R-:W-:-:S11]  /*d9f0*/  LOP3.LUT R18, R18, 0xfffffff7, RZ, 0xc0, !PT ;  /* 0xfffffff712127812 */ /* 0x000fd600078ec0ff */
[----:B------:R-:W-:Y:S01]  /*da00*/  @P2 LOP3.LUT R18, R18, 0x8, RZ, 0xfc, !PT ;  /* 0x0000000812122812 */ /* 0x000fe200078efcff */
[----:B------:R-:W-:Y:S06]  /*da10*/  @P0 BRA `(.L_x_219) ;  /* 0x0000000400380947 */ /* 0x000fec0003800000 */
[----:B------:R-:W-:-:S03]  /*da20*/  UMOV UR4, 0xffffffff ;  /* 0xffffffff00047882 */ /* 0x000fc60000000000 */
[----:B------:R-:W-:Y:S05]  /*da30*/  BRA.DIV UR4, `(.L_x_220) ;  /* 0x0000003e04407947 */ /* 0x000fea000b800000 */
[----:B------:R-:W-:-:S13]  /*da40*/  ELECT P6, URZ, PT ;  /* 0x00000000003f782f */ /* 0x000fda00038c0000 */
.L_x_314:
[----:B------:R-:W-:Y:S05]  /*da50*/  @!P6 BRA `(.L_x_219) ;  /* 0x000000040028e947 */ /* 0x000fea0003800000 */
[----:B------:R2:W-:Y:S01]  /*da60*/  STL [R1+0x4], R9 ;  /* 0x0000040901007387 */ /* 0x0005e20000100800 */
[----:B------:R-:W-:Y:S05]  /*da70*/  @!P1 BRA `(.L_x_221) ;  /* 0x00000000004c9947 */ /* 0x000fea0003800000 */
[----:B------:R-:W3:Y:S01]  /*da80*/  LDC R7, c[0x0][0x43c] ;  /* 0x00010f00ff077b82 */ /* 0x000ee20000000800 */
[----:B------:R-:W-:Y:S01]  /*da90*/  ULDC.64 UR4, c[0x0][0x428] ;  /* 0x00010a0000047ab9 */ /* 0x000fe20000000a00 */
[----:B------:R-:W-:Y:S01]  /*daa0*/  ULDC.64 UR6, c[0x0][0x208] ;  /* 0x0000820000067ab9 */ /* 0x000fe20000000a00 */
[----:B---3--:R-:W-:-:S13]  /*dab0*/  ISETP.NE.AND P0, PT, R7, 0x1, PT ;  /* 0x000000010700780c */ /* 0x008fda0003f05270 */
[----:B0-----:R-:W0:Y:S02]  /*dac0*/  @P0 LDC.64 R4, c[0x0][0x440] ;  /* 0x00011000ff040b82 */ /* 0x001e240000000a00 */
[----:B0-----:R-:W-:-:S04]  /*dad0*/  @P0 IMAD.HI.U32 R6, R9, R4, RZ ;  /* 0x0000000409060227 */ /* 0x001fc800078e00ff */
[----:B------:R-:W-:Y:S01]  /*dae0*/  IMAD.MOV.U32 R4, RZ, RZ, R9 ;  /* 0x000000ffff047224 */ /* 0x000fe200078e0009 */
[----:B------:R-:W-:-:S05]  /*daf0*/  @P0 SHF.R.U32.HI R4, RZ, R5, R6 ;  /* 0x00000005ff040219 */ /* 0x000fca0000011606 */
[----:B------:R-:W-:-:S04]  /*db00*/  IMAD.MOV R5, RZ, RZ, -R4 ;  /* 0x000000ffff057224 */ /* 0x000fc800078e0a04 */
[----:B------:R-:W-:Y:S01]  /*db10*/  IMAD R6, R7, R5, R9 ;  /* 0x0000000507067224 */ /* 0x000fe200078e0209 */
[----:B------:R-:W-:-:S04]  /*db20*/  SHF.R.S32.HI R5, RZ, 0x1f, R4 ;  /* 0x0000001fff057819 */ /* 0x000fc80000011404 */
[----:B------:R0:W-:Y:S01]  /*db30*/  STL [R1+0x4], R6 ;  /* 0x0000040601007387 */ /* 0x0001e20000100800 */
[----:B------:R-:W-:-:S03]  /*db40*/  IMAD.WIDE.U32 R4, R0, UR4, R4 ;  /* 0x0000000400047c25 */ /* 0x000fc6000f8e0004 */
[----:B------:R-:W-:Y:S01]  /*db50*/  LEA R2, P0, R4, R2, 0x2 ;  /* 0x0000000204027211 */ /* 0x000fe200078010ff */
[----:B0-----:R-:W-:-:S04]  /*db60*/  IMAD R6, R8, UR4, RZ ;  /* 0x0000000408067c24 */ /* 0x001fc8000f8e02ff */
[----:B-1----:R-:W-:-:S04]  /*db70*/  IMAD R0, R0, UR5, R6 ;  /* 0x0000000500007c24 */ /* 0x002fc8000f8e0206 */
[----:B------:R-:W-:-:S05]  /*db80*/  IMAD.IADD R0, R5, 0x1, R0 ;  /* 0x0000000105007824 */ /* 0x000fca00078e0200 */
[----:B------:R-:W-:-:S05]  /*db90*/  LEA.HI.X R3, R4, R3, R0, 0x2, P0 ;  /* 0x0000000304037211 */ /* 0x000fca00000f1400 */
[----:B------:R3:W5:Y:S02]  /*dba0*/  LDG.E R0, desc[UR6][R2.64] ;  /* 0x0000000602007981 */ /* 0x000764000c1e1900 */
.L_x_221:
[----:B---3--:R-:W3:Y:S01]  /*dbb0*/  LDL R3, [R1] ;  /* 0x0000000001037983 */ /* 0x008ee20000100800 */
[----:B------:R-:W-:Y:S02]  /*dbc0*/  LEA R2, R19, UR36, 0x3 ;  /* 0x0000002413027c11 */ /* 0x000fe4000f8e18ff */
[----:B---3--:R-:W-:-:S04]  /*dbd0*/  SHF.L.U32 R3, R3, 0x1f, RZ ;  /* 0x0000001f03037819 */ /* 0x008fc800000006ff */
[----:B------:R-:W3:Y:S02]  /*dbe0*/  SYNCS.PHASECHK.TRANS64.TRYWAIT P0, [R2+URZ+0x34840], R3 ;  /* 0x03484003020075a7 */ /* 0x000ee4000800017f */
[----:B---3--:R-:W-:Y:S05]  /*dbf0*/  @!P0 BRA `(.L_x_222) ;  /* 0x0000003800f08947 */ /* 0x008fea0003800000 */
.L_x_315:
[----:B0-----:R-:W4:Y:S01]  /*dc00*/  LDL R4, [R1+0x18] ;  /* 0x0000180001047983 */ /* 0x001f220000100800 */
[----:B------:R-:W0:Y:S02]  /*dc10*/  S2R R5, SR_TID.X ;  /* 0x0000000000057919 */ /* 0x000e240000002100 */
[----:B0-----:R-:W-:-:S04]  /*dc20*/  LOP3.LUT R5, R5, 0x7f, RZ, 0xc0, !PT ;  /* 0x0000007f05057812 */ /* 0x001fc800078ec0ff */
[----:B------:R-:W-:-:S13]  /*dc30*/  ISETP.NE.AND P0, PT, R5, RZ, PT ;  /* 0x000000ff0500720c */ /* 0x000fda0003f05270 */
[----:B---3--:R-:W-:-:S04]  /*dc40*/  @!P0 IMAD.MOV.U32 R3, RZ, RZ, 0xb000 ;  /* 0x0000b000ff038424 */ /* 0x008fc800078e00ff */
[----:B------:R4:W-:Y:S02]  /*dc50*/  @!P0 SYNCS.ARRIVE.TRANS64 RZ, [R2+URZ+0x34830], R3 ;  /* 0x0348300302ff89a7 */ /* 0x0009e4000800003f */
[----:B----4-:R-:W-:-:S04]  /*dc60*/  PRMT R3, R4, 0x9910, RZ ;  /* 0x0000991004037816 */ /* 0x010fc800000000ff */
[----:B------:R-:W-:-:S13]  /*dc70*/  ISETP.NE.AND P0, PT, R3, 0x2, PT ;  /* 0x000000020300780c */ /* 0x000fda0003f05270 */
[----:B------:R-:W-:Y:S05]  /*dc80*/  @P0 BRA `(.L_x_223) ;  /* 0x0000000000040947 */ /* 0x000fea0003800000 */
[----:B------:R-:W-:Y:S01]  /*dc90*/  BPT.TRAP 0x1 ;  /* 0x000000040000795c */ /* 0x000fe20000300000 */
.L_x_223:
[----:B------:R-:W-:-:S13]  /*dca0*/  LOP3.LUT P0, RZ, R18, 0x2, RZ, 0xc0, !PT ;  /* 0x0000000212ff7812 */ /* 0x000fda000780c0ff */
[----:B------:R-:W-:Y:S05]  /*dcb0*/  @P0 BRA `(.L_x_224) ;  /* 0x0000000000040947 */ /* 0x000fea0003800000 */
[----:B------:R-:W-:Y:S01]  /*dcc0*/  BPT.TRAP 0x1 ;  /* 0x000000040000795c */ /* 0x000fe20000300000 */
.L_x_224:
[----:B------:R-:W3:Y:S01]  /*dcd0*/  LDL R4, [R1+0x4] ;  /* 0x0000040001047983 */ /* 0x000ee20000100800 */
[----:B------:R-:W-:Y:S01]  /*dce0*/  R2UR UR9, R2 ;  /* 0x00000000020972ca */ /* 0x000fe200000e0000 */
[----:B------:R-:W-:Y:S01]  /*dcf0*/  UIADD3 UR4, UP0, UR38, 0x370, URZ ;  /* 0x0000037026047890 */ /* 0x000fe2000ff1e03f */
[----:B------:R-:W-:Y:S01]  /*dd00*/  R2UR UR12, R16 ;  /* 0x00000000100c72ca */ /* 0x000fe200000e0000 */
[----:B------:R-:W0:Y:S01]  /*dd10*/  S2R R5, SR_CgaCtaId ;  /* 0x0000000000057919 */ /* 0x000e220000008800 */
[----:B-----5:R-:W-:Y:S01]  /*dd20*/  R2UR UR13, R0 ;  /* 0x00000000000d72ca */ /* 0x020fe200000e0000 */
[----:B------:R-:W-:Y:S01]  /*dd30*/  UMOV UR10, URZ ;  /* 0x0000003f000a7c82 */ /* 0x000fe20008000000 */
[----:B------:R-:W-:Y:S01]  /*dd40*/  UMOV UR16, 0x30000 ;  /* 0x0003000000107882 */ /* 0x000fe20000000000 */
[----:B------:R-:W4:Y:S01]  /*dd50*/  S2R R3, SR_CgaCtaId ;  /* 0x0000000000037919 */ /* 0x000f220000008800 */
[----:B------:R-:W-:Y:S01]  /*dd60*/  UMOV UR15, 0x40 ;  /* 0x00000040000f7882 */ /* 0x000fe20000000000 */
[----:B------:R-:W-:Y:S01]  /*dd70*/  PLOP3.LUT P0, PT, PT, PT, PT, 0x80, 0x0 ;  /* 0x000000000000781c */ /* 0x000fe20003f0f070 */
[----:B------:R-:W-:Y:S01]  /*dd80*/  IMAD.MOV.U32 R17, RZ, RZ, R0 ;  /* 0x000000ffff117224 */ /* 0x000fe200078e0000 */
[----:B------:R-:W-:-:S02]  /*dd90*/  LOP3.LUT R18, R18, 0xfffffff7, RZ, 0xc0, !PT ;  /* 0xfffffff712127812 */ /* 0x000fc400078ec0ff */
[----:B------:R-:W-:-:S09]  /*dda0*/  UIADD3 UR9, UR9, 0x34830, URZ ;  /* 0x0003483009097890 */ /* 0x000fd2000fffe03f */
[----:B------:R-:W-:Y:S02]  /*ddb0*/  @P0 LOP3.LUT R18, R18, 0x8, RZ, 0xfc, !PT ;  /* 0x0000000812120812 */ /* 0x000fe400078efcff */
[----:B0-----:R-:W-:Y:S02]  /*ddc0*/  LOP3.LUT R5, R5, 0x1, RZ, 0xc0, !PT ;  /* 0x0000000105057812 */ /* 0x001fe400078ec0ff */
[----:B----4-:R-:W-:-:S03]  /*ddd0*/  LOP3.LUT R3, R3, 0x1, RZ, 0xc0, !PT ;  /* 0x0000000103037812 */ /* 0x010fc600078ec0ff */
[----:B------:R-:W-:-:S04]  /*dde0*/  IMAD R5, R5, 0x1600, RZ ;  /* 0x0000160005057824 */ /* 0x000fc800078e02ff */
[----:B------:R-:W-:Y:S02]  /*ddf0*/  IMAD R2, R19, 0x5800, R5 ;  /* 0x0000580013027824 */ /* 0x000fe400078e0205 */
[----:B------:R-:W-:-:S03]  /*de00*/  IMAD R3, R3, 0x58, RZ ;  /* 0x0000005803037824 */ /* 0x000fc600078e02ff */
[----:B------:R-:W-:Y:S02]  /*de10*/  R2UR UR5, R2 ;  /* 0x00000000020572ca */ /* 0x000fe400000e0000 */
[----:B------:R-:W-:-:S11]  /*de20*/  R2UR UR7, R3 ;  /* 0x00000000030772ca */ /* 0x000fd600000e0000 */
[----:B------:R-:W-:Y:S02]  /*de30*/  ULEA UR6, UR5, UR36, 0x1 ;  /* 0x0000002405067291 */ /* 0x000fe4000f8e083f */
[----:B------:R-:W-:Y:S02]  /*de40*/  UIADD3.X UR5, URZ, UR39, URZ, UP0, !UPT ;  /* 0x000000273f057290 */ /* 0x000fe400087fe43f */
[----:B------:R-:W-:Y:S02]  /*de50*/  UIADD3 UR8, UR6, 0x1e400, URZ ;  /* 0x0001e40006087890 */ /* 0x000fe4000fffe03f */
[----:B------:R-:W-:-:S03]  /*de60*/  UIADD3 UR14, UR6, 0x23c00, URZ ;  /* 0x00023c00060e7890 */ /* 0x000fc6000fffe03f */
[----:B------:R-:W-:Y:S01]  /*de70*/  UMOV UR6, 0x0 ;  /* 0x0000000000067882 */ /* 0x000fe20000000000 */
[----:B---3--:R-:W-:-:S13]  /*de80*/  R2UR UR11, R4 ;  /* 0x00000000040b72ca */ /* 0x008fda00000e0000 */
[----:B------:R-:W-:-:S03]  /*de90*/  UIMAD UR11, UR11, 0xb0, UR7 ;  /* 0x000000b00b0b78a4 */ /* 0x000fc6000f8e0207 */
[----:B------:R-:W-:-:S06]  /*dea0*/  UMOV UR7, 0x14f00000 ;  /* 0x14f0000000077882 */ /* 0x000fcc0000000000 */
[----:B------:R0:W-:Y:S02]  /*deb0*/  UTMALDG.4D.MULTICAST [UR8], [UR4], UR16, desc[UR6] ;  /* 0x00000608040073b4 */ /* 0x0001e40008019810 */
[----:B0-----:R-:W-:Y:S01]  /*dec0*/  UMOV UR8, UR14 ;  /* 0x0000000e00087c82 */ /* 0x001fe20008000000 */
[----:B------:R-:W-:Y:S02]  /*ded0*/  UMOV UR10, UR15 ;  /* 0x0000000f000a7c82 */ /* 0x000fe40008000000 */
[----:B------:R3:W-:Y:S02]  /*dee0*/  UTMALDG.4D.MULTICAST [UR8], [UR4], UR16, desc[UR6] ;  /* 0x00000608040073b4 */ /* 0x0007e40008019810 */
[----:B---3--:R-:W-:Y:S01]  /*def0*/  NOP ;  /* 0x0000000000007918 */ /* 0x008fe20000000000 */
.L_x_219:
        /* <DEDUP_REMOVED lines=10> */
[----:B0-----:R-:W-:Y:S02]  /*dfa0*/  IMAD.U32 R4, RZ, RZ, UR6 ;  /* 0x00000006ff047e24 */ /* 0x001fe4000f8e00ff */
[----:B------:R-:W0:Y:S01]  /*dfb0*/  LDC.64 R2, c[0x4][R2] ;  /* 0x0100000002027b82 */ /* 0x000e220000000a00 */
[----:B------:R-:W-:Y:S02]  /*dfc0*/  IMAD.U32 R5, RZ, RZ, UR7 ;  /* 0x00000007ff057e24 */ /* 0x000fe4000f8e00ff */
[----:B------:R-:W-:Y:S02]  /*dfd0*/  IMAD.U32 R6, RZ, RZ, UR8 ;  /* 0x00000008ff067e24 */ /* 0x000fe4000f8e00ff */
[----:B------:R-:W-:-:S02]  /*dfe0*/  IMAD.U32 R7, RZ, RZ, UR9 ;  /* 0x00000009ff077e24 */ /* 0x000fc4000f8e00ff */
[----:B------:R-:W-:Y:S02]  /*dff0*/  IMAD.U32 R10, RZ, RZ, UR4 ;  /* 0x00000004ff0a7e24 */ /* 0x000fe4000f8e00ff */
[----:B------:R-:W-:Y:S02]  /*e000*/  IMAD.U32 R11, RZ, RZ, UR5 ;  /* 0x00000005ff0b7e24 */ /* 0x000fe4000f8e00ff */
[----:B-1----:R-:W-:Y:S02]  /*e010*/  IMAD.MOV.U32 R8, RZ, RZ, 0x70 ;  /* 0x00000070ff087424 */ /* 0x002fe400078e00ff */
[----:B------:R-:W-:Y:S02]  /*e020*/  IMAD.MOV.U32 R12, RZ, RZ, 0x1 ;  /* 0x00000001ff0c7424 */ /* 0x000fe400078e00ff */
[----:B------:R-:W-:-:S07]  /*e030*/  IMAD.MOV.U32 R13, RZ, RZ, RZ ;  /* 0x000000ffff0d7224 */ /* 0x000fce00078e00ff */
[----:B------:R-:W-:-:S07]  /*e040*/  LEPC R20, `(.L_x_225) ;  /* 0x000000001014794e */ /* 0x000fce0000000000 */
[----:B0-2---:R-:W-:Y:S05]  /*e050*/  CALL.ABS.NOINC R2 ;  /* 0x0000000002007343 */ /* 0x005fea0003c00000 */
.L_x_225:
[----:B0-----:R-:W3:Y:S01]  /*e060*/  LDL.LU R4, [R1+0x14] ;  /* 0x0000140001047983 */ /* 0x001ee20000300800 */
[----:B-1----:R-:W-:Y:S01]  /*e070*/  SHF.R.S32.HI R0, RZ, 0x1f, R16 ;  /* 0x0000001fff007819 */ /* 0x002fe20000011410 */
[----:B------:R-:W-:Y:S01]  /*e080*/  ULDC.64 UR4, c[0x0][0x2d8] ;  /* 0x0000b60000047ab9 */ /* 0x000fe20000000a00 */
[----:B------:R-:W0:Y:S01]  /*e090*/  LDC R8, c[0x0][0x448] ;  /* 0x00011200ff087b82 */ /* 0x000e220000000800 */
[----:B------:R-:W4:Y:S01]  /*e0a0*/  LDL.LU R7, [R1+0x1c] ;  /* 0x00001c0001077983 */ /* 0x000f220000300800 */
[----:B------:R-:W-:-:S03]  /*e0b0*/  ULDC.64 UR6, c[0x0][0x280] ;  /* 0x0000a00000067ab9 */ /* 0x000fc60000000a00 */
[----:B------:R-:W2:Y:S01]  /*e0c0*/  LDL R5, [R1+0x28] ;  /* 0x0000280001057983 */ /* 0x000ea20000100800 */
        /* <DEDUP_REMOVED lines=10> */
[----:B---3--:R-:W-:Y:S01]  /*e170*/  SHF.R.S32.HI R0, RZ, 0x1f, R4 ;  /* 0x0000001fff007819 */ /* 0x008fe20000011404 */
[----:B------:R-:W-:-:S04]  /*e180*/  IMAD.WIDE.U32 R2, R4, UR4, R2 ;  /* 0x0000000404027c25 */ /* 0x000fc8000f8e0002 */
[----:B------:R-:W-:Y:S01]  /*e190*/  IMAD R0, R0, UR4, RZ ;  /* 0x0000000400007c24 */ /* 0x000fe2000f8e02ff */
[----:B------:R-:W-:-:S03]  /*e1a0*/  ULDC UR4, c[0x0][0xc38] ;  /* 0x00030e0000047ab9 */ /* 0x000fc60000000800 */
[----:B------:R-:W-:Y:S02]  /*e1b0*/  IMAD R0, R4, UR5, R0 ;  /* 0x0000000504007c24 */ /* 0x000fe4000f8e0200 */
[----:B------:R-:W1:Y:S02]  /*e1c0*/  S2R R4, SR_TID.X ;  /* 0x0000000000047919 */ /* 0x000e640000002100 */
[----:B------:R-:W-:Y:S02]  /*e1d0*/  IMAD.IADD R3, R3, 0x1, R0 ;  /* 0x0000000103037824 */ /* 0x000fe400078e0200 */
[----:B----4-:R-:W-:Y:S02]  /*e1e0*/  IMAD.MOV R0, RZ, RZ, -R7 ;  /* 0x000000ffff007224 */ /* 0x010fe400078e0a07 */
[----:B------:R-:W3:Y:S02]  /*e1f0*/  @P0 LDC R7, c[0x0][0x450] ;  /* 0x00011400ff070b82 */ /* 0x000ee40000000800 */
[----:B--2---:R-:W-:Y:S01]  /*e200*/  IMAD R0, R0, UR4, R5 ;  /* 0x0000000400007c24 */ /* 0x004fe2000f8e0205 */
        /* <DEDUP_REMOVED lines=11> */
[----:B---3--:R-:W-:-:S05]  /*e2c0*/  @P0 SHF.R.U32.HI R4, RZ, R7, R6 ;  /* 0x00000007ff040219 */ /* 0x008fca0000011606 */
[----:B------:R-:W-:Y:S02]  /*e2d0*/  IMAD.MOV R6, RZ, RZ, -R4 ;  /* 0x000000ffff067224 */ /* 0x000fe400078e0a04 */
[----:B------:R-:W-:-:S04]  /*e2e0*/  IMAD.WIDE.U32 R2, R4, UR4, R2 ;  /* 0x0000000404027c25 */ /* 0x000fc8000f8e0002 */
[----:B------:R-:W-:Y:S01]  /*e2f0*/  IMAD R0, R8, R6, R0 ;  /* 0x0000000608007224 */ /* 0x000fe200078e0200 */
[----:B------:R-:W-:-:S05]  /*e300*/  SHF.R.S32.HI R6, RZ, 0x1f, R4 ;  /* 0x0000001fff067819 */ /* 0x000fca0000011404 */
[----:B------:R-:W-:Y:S02]  /*e310*/  IMAD R6, R6, UR4, RZ ;  /* 0x0000000406067c24 */ /* 0x000fe4000f8e02ff */
[----:B-1----:R-:W-:Y:S02]  /*e320*/  IMAD.SHL.U32 R9, R9, 0x8, RZ ;  /* 0x0000000809097824 */ /* 0x002fe400078e00ff */
[----:B------:R-:W-:Y:S01]  /*e330*/  IMAD R4, R4, UR5, R6 ;  /* 0x0000000504047c24 */ /* 0x000fe2000f8e0206 */
[----:B------:R-:W-:Y:S02]  /*e340*/  ULDC.64 UR4, c[0x0][0x2c8] ;  /* 0x0000b20000047ab9 */ /* 0x000fe40000000a00 */
[----:B------:R-:W-:Y:S01]  /*e350*/  LOP3.LUT R9, R9, 0x38, RZ, 0xc0, !PT ;  /* 0x0000003809097812 */ /* 0x000fe200078ec0ff */
[----:B------:R-:W-:Y:S01]  /*e360*/  IMAD.IADD R3, R3, 0x1, R4 ;  /* 0x0000000103037824 */ /* 0x000fe200078e0204 */
[----:B------:R-:W-:Y:S02]  /*e370*/  SHF.R.S32.HI R4, RZ, 0x1f, R0 ;  /* 0x0000001fff047819 */ /* 0x000fe40000011400 */
[----:B------:R-:W-:Y:S01]  /*e380*/  LOP3.LUT R9, R9, 0x40, RZ, 0xfc, !PT ;  /* 0x0000004009097812 */ /* 0x000fe200078efcff */
[----:B------:R-:W-:-:S04]  /*e390*/  IMAD.WIDE.U32 R2, R0, UR4, R2 ;  /* 0x0000000400027c25 */ /* 0x000fc8000f8e0002 */
[----:B------:R-:W-:Y:S01]  /*e3a0*/  IMAD R4, R4, UR4, RZ ;  /* 0x0000000404047c24 */ /* 0x000fe2000f8e02ff */
[----:B------:R-:W-:Y:S02]  /*e3b0*/  ULDC UR4, c[0x0][0x2b8] ;  /* 0x0000ae0000047ab9 */ /* 0x000fe40000000800 */
        /* <DEDUP_REMOVED lines=13> */
[----:B------:R-:W1:Y:S01]  /*e490*/  SHFL.IDX PT, R7, R0, RZ, 0x181f ;  /* 0x00181fff00077589 */ /* 0x000e6200000e0000 */
[----:B0-----:R-:W-:-:S04]  /*e4a0*/  LOP3.LUT R6, R6, 0x7f, RZ, 0xc0, !PT ;  /* 0x0000007f06067812 */ /* 0x001fc800078ec0ff */
[----:B------:R-:W-:Y:S02]  /*e4b0*/  SHF.R.U32.HI R11, RZ, 0x3, R6 ;  /* 0x00000003ff0b7819 */ /* 0x000fe40000011606 */
[----:B------:R-:W0:Y:S03]  /*e4c0*/  SHFL.IDX PT, R6, R2, RZ, 0x181f ;  /* 0x00181fff02067589 */ /* 0x000e2600000e0000 */
[----:B------:R-:W-:-:S04]  /*e4d0*/  IMAD.IADD R4, R11, 0x1, R5 ;  /* 0x000000010b047824 */ /* 0x000fc800078e0205 */
[C---:B------:R-:W-:Y:S01]  /*e4e0*/  VIADD R5, R4.reuse, 0x10 ;  /* 0x0000001004057836 */ /* 0x040fe20000000000 */
[----:B------:R-:W-:-:S13]  /*e4f0*/  ISETP.GE.AND P2, PT, R4, R3, PT ;  /* 0x000000030400720c */ /* 0x000fda0003f46270 */
[----:B-1----:R-:W-:-:S05]  /*e500*/  @!P2 LEA R7, P3, R10, R7, 0x1 ;  /* 0x000000070a07a211 */ /* 0x002fca00078608ff */
[----:B0-----:R-:W-:-:S05]  /*e510*/  @!P2 IMAD.X R6, RZ, RZ, R6, P3 ;  /* 0x000000ffff06a224 */ /* 0x001fca00018e0606 */
[----:B------:R-:W-:-:S04]  /*e520*/  @!P2 LOP3.LUT R7, R7, R6, RZ, 0x3c, !PT ;  /* 0x000000060707a212 */ /* 0x000fc800078e3cff */
[----:B------:R-:W-:-:S04]  /*e530*/  @!P2 LOP3.LUT R6, R7, R6, RZ, 0x3c, !PT ;  /* 0x000000060706a212 */ /* 0x000fc800078e3cff */
[----:B------:R-:W-:-:S05]  /*e540*/  @!P2 LOP3.LUT R7, R7, R6, RZ, 0x3c, !PT ;  /* 0x000000060707a212 */ /* 0x000fca00078e3cff */
[----:B------:R-:W-:Y:S01]  /*e550*/  @!PT LDS RZ, [RZ] ;  /* 0x00000000fffff984 */ /* 0x000fe20000000800 */
[----:B-----5:R-:W-:Y:S04]  /*e560*/  @!P2 LDGSTS.E.BYPASS.LTC128B.128 [R9+0x16400], desc[UR6][R6.64], !P0 ;  /* 0x164000000609afae */ /* 0x020fe8000c101d46 */
[----:B------:R0:W-:Y:S01]  /*e570*/  @!P2 LDGSTS.E.BYPASS.LTC128B.128 [R9+0x1a400], desc[UR6][R6.64+0x80], !P1 ;  /* 0x1a4000800609afae */ /* 0x0001e2000c901d46 */
[----:B------:R-:W-:-:S03]  /*e580*/  ISETP.GE.AND P2, PT, R5, R3, PT ;  /* 0x000000030500720c */ /* 0x000fc60003f46270 */
[----:B------:R-:W1:Y:S04]  /*e590*/  SHFL.IDX PT, R5, R0, 0x1, 0x181f ;  /* 0x00381f0000057f89 */ /* 0x000e6800000e0000 */
[----:B0-----:R-:W0:Y:S06]  /*e5a0*/  SHFL.IDX PT, R6, R2, 0x1, 0x181f ;  /* 0x00381f0002067f89 */ /* 0x001e2c00000e0000 */
[----:B-1----:R-:W-:-:S05]  /*e5b0*/  @!P2 LEA R5, P3, R10, R5, 0x1 ;  /* 0x000000050a05a211 */ /* 0x002fca00078608ff */
[----:B0-----:R-:W-:-:S04]  /*e5c0*/  @!P2 IMAD.X R6, RZ, RZ, R6, P3 ;  /* 0x000000ffff06a224 */ /* 0x001fc800018e0606 */
[----:B------:R-:W-:Y:S02]  /*e5d0*/  @!P2 IMAD.MOV.U32 R7, RZ, RZ, R6 ;  /* 0x000000ffff07a224 */ /* 0x000fe400078e0006 */
[----:B------:R-:W-:Y:S02]  /*e5e0*/  @!P2 IMAD.MOV.U32 R6, RZ, RZ, R5 ;  /* 0x000000ffff06a224 */ /* 0x000fe400078e0005 */
[----:B------:R-:W-:-:S03]  /*e5f0*/  VIADD R5, R4, 0x20 ;  /* 0x0000002004057836 */ /* 0x000fc60000000000 */
[----:B------:R-:W-:Y:S04]  /*e600*/  @!P2 LDGSTS.E.BYPASS.LTC128B.128 [R9+0x16c00], desc[UR6][R6.64], !P0 ;  /* 0x16c000000609afae */ /* 0x000fe8000c101d46 */
        /* <DEDUP_REMOVED lines=43> */
[----:B------:R-:W-:Y:S04]  /*e8c0*/  SHFL.IDX PT, R0, R0, 0x7, 0x181f ;  /* 0x00f81f0000007f89 */ /* 0x000fe800000e0000 */
[----:B0-----:R-:W0:Y:S02]  /*e8d0*/  SHFL.IDX PT, R6, R2, 0x6, 0x181f ;  /* 0x00d81f0002067f89 */ /* 0x001e2400000e0000 */
[----:B-1----:R-:W-:-:S05]  /*e8e0*/  @!P2 LEA R5, P3, R10, R5, 0x1 ;  /* 0x000000050a05a211 */ /* 0x002fca00078608ff */
[----:B0-----:R-:W-:-:S04]  /*e8f0*/  @!P2 IMAD.X R6, RZ, RZ, R6, P3 ;  /* 0x000000ffff06a224 */ /* 0x001fc800018e0606 */
[----:B------:R-:W-:Y:S02]  /*e900*/  @!P2 IMAD.MOV.U32 R7, RZ, RZ, R6 ;  /* 0x000000ffff07a224 */ /* 0x000fe400078e0006 */
[----:B------:R-:W-:Y:S02]  /*e910*/  @!P2 IMAD.MOV.U32 R6, RZ, RZ, R5 ;  /* 0x000000ffff06a224 */ /* 0x000fe400078e0005 */
[----:B------:R0:W1:Y:S04]  /*e920*/  SHFL.IDX PT, R5, R2, 0x7, 0x181f ;  /* 0x00f81f0002057f89 */ /* 0x00006800000e0000 */
[----:B------:R0:W-:Y:S04]  /*e930*/  @!P2 LDGSTS.E.BYPASS.LTC128B.128 [R9+0x19400], desc[UR6][R6.64], !P0 ;  /* 0x194000000609afae */ /* 0x0001e8000c101d46 */
[----:B------:R0:W-:Y:S02]  /*e940*/  @!P2 LDGSTS.E.BYPASS.LTC128B.128 [R9+0x1d400], desc[UR6][R6.64+0x80], !P1 ;  /* 0x1d4000800609afae */ /* 0x0001e4000c901d46 */
.L_x_332:
[----:B------:R-:W-:Y:S01]  /*e950*/  VIADD R4, R4, 0x70 ;  /* 0x0000007004047836 */ /* 0x000fe20000000000 */
[----:B------:R-:W-:Y:S04]  /*e960*/  BSSY B0, `(.L_x_227) ;  /* 0x000000b000007945 */ /* 0x000fe80003800000 */
[----:B------:R-:W-:-:S13]  /*e970*/  ISETP.GE.AND P2, PT, R4, R3, PT ;  /* 0x000000030400720c */ /* 0x000fda0003f46270 */
[----:B------:R-:W-:Y:S05]  /*e980*/  @P2 BRA `(.L_x_228) ;  /* 0x0000000000202947 */ /* 0x000fea0003800000 */
[----:B0-----:R-:W-:Y:S01]  /*e990*/  LEA R2, P2, R10, R0, 0x1 ;  /* 0x000000000a027211 */ /* 0x001fe200078408ff */
[----:B------:R-:W-:-:S04]  /*e9a0*/  ULDC.64 UR4, c[0x0][0x208] ;  /* 0x0000820000047ab9 */ /* 0x000fc80000000a00 */
[----:B-1----:R-:W-:-:S05]  /*e9b0*/  IMAD.X R3, RZ, RZ, R5, P2 ;  /* 0x000000ffff037224 */ /* 0x002fca00010e0605 */
[----:B------:R-:W-:Y:S01]  /*e9c0*/  @!PT LDS RZ, [RZ] ;  /* 0x00000000fffff984 */ /* 0x000fe20000000800 */
[----:B------:R-:W-:Y:S01]  /*e9d0*/  @!PT LDS RZ, [RZ] ;  /* 0x00000000fffff984 */ /* 0x000fe20000000800 */
[----:B------:R-:W-:Y:S01]  /*e9e0*/  @!PT LDS RZ, [RZ] ;  /* 0x00000000fffff984 */ /* 0x000fe20000000800 */
[----:B------:R2:W-:Y:S04]  /*e9f0*/  LDGSTS.E.BYPASS.LTC128B.128 [R9+0x19c00], desc[UR4][R2.64], !P0 ;  /* 0x19c0000002097fae */ /* 0x0005e8000c101d44 */
[----:B------:R2:W-:Y:S02]  /*ea00*/  LDGSTS.E.BYPASS.LTC128B.128 [R9+0x1dc00], desc[UR4][R2.64+0x80], !P1 ;  /* 0x1dc0008002097fae */ /* 0x0005e4000c901d44 */
.L_x_228:
[----:B------:R-:W-:Y:S05]  /*ea10*/  BSYNC B0 ;  /* 0x0000000000007941 */ /* 0x000fea0003800000 */
.L_x_227:
[----:B0-2---:R-:W2:Y:S01]  /*ea20*/  LDL R2, [R1+0x34] ;  /* 0x0000340001027983 */ /* 0x005ea20000100800 */
[----:B------:R-:W-:Y:S01]  /*ea30*/  NOP ;  /* 0x0000000000007918 */ /* 0x000fe20000000000 */
[----:B------:R-:W-:Y:S02]  /*ea40*/  SYNCS.ARRIVE.TRANS64.RED.A0T1 RZ, [UR36+0x34800], RZ ;  /* 0x034800ffffff79a7 */ /* 0x000fe40008200424 */
[----:B------:R-:W-:Y:S01]  /*ea50*/  ARRIVES.LDGSTSBAR.64.TRANSCNT [UR36+0x34800] ;  /* 0x03480000ff0079b0 */ /* 0x000fe20008000aa4 */
[----:B--2---:R-:W-:-:S04]  /*ea60*/  LOP3.LUT R0, R2, 0x1, RZ, 0xc, !PT ;  /* 0x0000000102007812 */ /* 0x004fc800078e0cff */
[----:B------:R-:W-:Y:S01]  /*ea70*/  SHF.L.U32 R0, R0, 0x1f, RZ ;  /* 0x0000001f00007819 */ /* 0x000fe200000006ff */
[----:B------:R-:W-:Y:S01]  /*ea80*/  NOP ;  /* 0x0000000000007918 */ /* 0x000fe20000000000 */
[----:B------:R-:W2:Y:S01]  /*ea90*/  LDL.LU R2, [R1+0x30] ;  /* 0x0000300001027983 */ /* 0x000ea20000300800 */
[----:B------:R-:W-:Y:S01]  /*eaa0*/  SYNCS.ARRIVE.TRANS64.A1T0 RZ, [UR36+0x34800], RZ ;  /* 0x034800ffffff79a7 */ /* 0x000fe20008100024 */
[----:B------:R-:W-:Y:S01]  /*eab0*/  BSSY B0, `(.L_x_229) ;  /* 0x0000004000007945 */ /* 0x000fe20003800000 */
[----:B------:R-:W0:Y:S01]  /*eac0*/  SYNCS.PHASECHK.TRANS64.TRYWAIT P0, [UR36+0x34820], R0 ;  /* 0x03482000ff0075a7 */ /* 0x000e220008000164 */
[----:B--2---:R-:W-:Y:S02]  /*ead0*/  ISETP.GE.AND P1, PT, R2, 0xb1, PT ;  /* 0x000000b10200780c */ /* 0x004fe40003f26270 */
[----:B0-----:R-:W-:Y:S11]  /*eae0*/  @!P0 BRA `(.L_x_230) ;  /* 0x00000038001c8947 */ /* 0x001ff60003800000 */
.L_x_333:
[----:B------:R-:W-:Y:S05]  /*eaf0*/  BSYNC B0 ;  /* 0x0000000000007941 */ /* 0x000fea0003800000 */
.L_x_229:
[----:B------:R-:W-:Y:S05]  /*eb00*/  @!P1 BRA `(.L_x_231) ;  /* 0x00000020002c9947 */ /* 0x000fea0003800000 */
[----:B------:R-:W2:Y:S01]  /*eb10*/  LDL R2, [R1+0x24] ;  /* 0x0000240001027983 */ /* 0x000ea20000100800 */
[----:B0-----:R-:W-:Y:S02]  /*eb20*/  IMAD.MOV.U32 R0, RZ, RZ, 0x1 ;  /* 0x00000001ff007424 */ /* 0x001fe400078e00ff */
[----:B--2---:R-:W-:-:S05]  /*eb30*/  IMAD.MOV R9, RZ, RZ, -R2 ;  /* 0x000000ffff097224 */ /* 0x004fca00078e0a02 */
[----:B------:R-:W-:-:S05]  /*eb40*/  VIADDMNMX R9, R9, R0, 0xffffffff, !PT ;  /* 0xffffffff09097446 */ /* 0x000fca0007800100 */
[----:B------:R-:W-:-:S05]  /*eb50*/  IMAD.IADD R0, R2, 0x1, R9 ;  /* 0x0000000102007824 */ /* 0x000fca00078e0209 */
[----:B------:R-:W-:-:S04]  /*eb60*/  LOP3.LUT R0, R0, 0x1, RZ, 0xc0, !PT ;  /* 0x0000000100007812 */ /* 0x000fc800078ec0ff */
[----:B------:R-:W-:Y:S01]  /*eb70*/  ISETP.NE.U32.AND P0, PT, R0, 0x1, PT ;  /* 0x000000010000780c */ /* 0x000fe20003f05070 */
[----:B------:R-:W-:-:S12]  /*eb80*/  VIADD R0, R2, 0xfffffffe ;  /* 0xfffffffe02007836 */ /* 0x000fd80000000000 */
[----:B------:R-:W-:Y:S05]  /*eb90*/  @P0 BRA `(.L_x_232) ;  /* 0x0000000800ac0947 */ /* 0x000fea0003800000 */
[----:B------:R-:W2:Y:S01]  /*eba0*/  LDL R2, [R1] ;  /* 0x0000000001027983 */ /* 0x000ea20000100800 */
[----:B------:R-:W-:Y:S01]  /*ebb0*/  LOP3.LUT P2, RZ, R18, 0x8, RZ, 0xc0, !PT ;  /* 0x0000000812ff7812 */ /* 0x000fe2000784c0ff */
[----:B------:R-:W-:Y:S01]  /*ebc0*/  VIADD R6, R19, 0x1 ;  /* 0x0000000113067836 */ /* 0x000fe20000000000 */
[----:B------:R-:W-:Y:S04]  /*ebd0*/  BSSY B0, `(.L_x_233) ;  /* 0x00000a3000007945 */ /* 0x000fe80003800000 */
[----:B------:R-:W-:-:S04]  /*ebe0*/  ISETP.NE.AND P0, PT, R6, 0x2, PT ;  /* 0x000000020600780c */ /* 0x000fc80003f05270 */
[----:B------:R-:W-:Y:S02]  /*ebf0*/  SEL R8, RZ, 0x1, P0 ;  /* 0x00000001ff087807 */ /* 0x000fe40000000000 */
[----:B------:R-:W-:Y:S02]  /*ec00*/  SEL R6, R6, RZ, P0 ;  /* 0x000000ff06067207 */ /* 0x000fe40000000000 */
[----:B--2---:R-:W-:Y:S01]  /*ec10*/  LOP3.LUT R8, R2, R8, RZ, 0x3c, !PT ;  /* 0x0000000802087212 */ /* 0x004fe200078e3cff */
[----:B------:R-:W-:Y:S06]  /*ec20*/  @!P2 BRA `(.L_x_234) ;  /* 0x000000080074a947 */ /* 0x000fec0003800000 */
[----:B------:R-:W-:Y:S01]  /*ec30*/  LOP3.LUT P2, RZ, R18, 0x4, RZ, 0xc0, !PT ;  /* 0x0000000412ff7812 */ /* 0x000fe2000784c0ff */
[----:B------:R-:W-:-:S12]  /*ec40*/  IMAD.MOV.U32 R4, RZ, RZ, R17 ;  /* 0x000000ffff047224 */ /* 0x000fd800078e0011 */
[----:B------:R-:W-:Y:S05]  /*ec50*/  @!P2 BRA `(.L_x_235) ;  /* 0x000000000054a947 */ /* 0x000fea0003800000 */
[----:B------:R-:W2:Y:S01]  /*ec60*/  LDL R10, [R1+0xc] ;  /* 0x00000c00010a7983 */ /* 0x000ea20000100800 */
[----:B-1----:R-:W0:Y:S01]  /*ec70*/  LDC R5, c[0x0][0x43c] ;  /* 0x00010f00ff057b82 */ /* 0x002e220000000800 */
[----:B------:R-:W-:Y:S02]  /*ec80*/  ULDC.64 UR4, c[0x0][0x428] ;  /* 0x00010a0000047ab9 */ /* 0x000fe40000000a00 */
[----:B------:R-:W3:Y:S01]  /*ec90*/  LDL R7, [R1+0x8] ;  /* 0x0000080001077983 */ /* 0x000ee20000100800 */
        /* <DEDUP_REMOVED lines=17> */
.L_x_235:
[----:B------:R-:W-:Y:S01]  /*edb0*/  LEA R3, R6, UR36, 0x3 ;  /* 0x0000002406037c11 */ /* 0x000fe2000f8e18ff */
[----:B------:R-:W-:Y:S01]  /*edc0*/  BSSY B1, `(.L_x_236) ;  /* 0x0000004000017945 */ /* 0x000fe20003800000 */
[----:B------:R-:W-:-:S04]  /*edd0*/  SHF.L.U32 R2, R8, 0x1f, RZ ;  /* 0x0000001f08027819 */ /* 0x000fc800000006ff */
[----:B------:R-:W2:Y:S02]  /*ede0*/  SYNCS.PHASECHK.TRANS64.TRYWAIT P0, [R3+URZ+0x34840], R2 ;  /* 0x03484002030075a7 */ /* 0x000ea4000800017f */
[----:B--2---:R-:W-:Y:S05]  /*edf0*/  @!P0 BRA `(.L_x_237) ;  /* 0x0000003400708947 */ /* 0x004fea0003800000 */
.L_x_334:
[----:B------:R-:W-:Y:S05]  /*ee00*/  BSYNC B1 ;  /* 0x0000000000017941 */ /* 0x000fea0003800000 */
.L_x_236:
[----:B01----:R-:W3:Y:S01]  /*ee10*/  LDL R5, [R1+0x18] ;  /* 0x0000180001057983 */ /* 0x003ee20000100800 */
[----:B------:R-:W0:Y:S02]  /*ee20*/  S2R R7, SR_TID.X ;  /* 0x0000000000077919 */ /* 0x000e240000002100 */
[----:B0-----:R-:W-:-:S04]  /*ee30*/  LOP3.LUT R7, R7, 0x7f, RZ, 0xc0, !PT ;  /* 0x0000007f07077812 */ /* 0x001fc800078ec0ff */
[----:B------:R-:W-:-:S13]  /*ee40*/  ISETP.NE.AND P0, PT, R7, RZ, PT ;  /* 0x000000ff0700720c */ /* 0x000fda0003f05270 */
[----:B--2---:R-:W-:-:S04]  /*ee50*/  @!P0 IMAD.MOV.U32 R2, RZ, RZ, 0xb000 ;  /* 0x0000b000ff028424 */ /* 0x004fc800078e00ff */
[----:B------:R3:W-:Y:S02]  /*ee60*/  @!P0 SYNCS.ARRIVE.TRANS64 RZ, [R3+URZ+0x34830], R2 ;  /* 0x0348300203ff89a7 */ /* 0x0007e4000800003f */
[----:B---3--:R-:W-:-:S04]  /*ee70*/  PRMT R2, R5, 0x9910, RZ ;  /* 0x0000991005027816 */ /* 0x008fc800000000ff */
[----:B------:R-:W-:-:S13]  /*ee80*/  ISETP.NE.AND P1, PT, R2, 0x2, PT ;  /* 0x000000020200780c */ /* 0x000fda0003f25270 */
[----:B------:R-:W-:Y:S05]  /*ee90*/  @P1 BRA `(.L_x_238) ;  /* 0x0000000000041947 */ /* 0x000fea0003800000 */
[----:B------:R-:W-:Y:S01]  /*eea0*/  BPT.TRAP 0x1 ;  /* 0x000000040000795c */ /* 0x000fe20000300000 */
.L_x_238:
[----:B------:R-:W-:Y:S01]  /*eeb0*/  LOP3.LUT P0, RZ, R18, 0x2, RZ, 0xc0, !PT ;  /* 0x0000000212ff7812 */ /* 0x000fe2000780c0ff */
[----:B------:R-:W-:-:S12]  /*eec0*/  BSSY B1, `(.L_x_239) ;  /* 0x0000003000017945 */ /* 0x000fd80003800000 */
[----:B------:R-:W-:Y:S05]  /*eed0*/  @P0 BRA `(.L_x_240) ;  /* 0x0000000000040947 */ /* 0x000fea0003800000 */
[----:B------:R-:W-:Y:S01]  /*eee0*/  BPT.TRAP 0x1 ;  /* 0x000000040000795c */ /* 0x000fe20000300000 */
.L_x_240:
[----:B------:R-:W-:Y:S05]  /*eef0*/  BSYNC B1 ;  /* 0x0000000000017941 */ /* 0x000fea0003800000 */
.L_x_239:
[----:B------:R-:W0:Y:S01]  /*ef00*/  S2R R2, SR_CgaCtaId ;  /* 0x0000000000027919 */ /* 0x000e220000008800 */
[----:B------:R-:W-:Y:S01]  /*ef10*/  IMAD.MOV.U32 R10, RZ, RZ, RZ ;  /* 0x000000ffff0a7224 */ /* 0x000fe200078e00ff */
[----:B------:R-:W-:Y:S01]  /*ef20*/  UIADD3 UR4, UP0, UR38, 0x370, URZ ;  /* 0x0000037026047890 */ /* 0x000fe2000ff1e03f */
[----:B------:R-:W-:Y:S01]  /*ef30*/  PLOP3.LUT P0, PT, PT, PT, PT, 0x80, 0x0 ;  /* 0x000000000000781c */ /* 0x000fe20003f0f070 */
[----:B------:R-:W-:Y:S01]  /*ef40*/  VIADD R3, R3, 0x34830 ;  /* 0x0003483003037836 */ /* 0x000fe20000000000 */
[----:B------:R-:W-:Y:S01]  /*ef50*/  UMOV UR6, 0x30000 ;  /* 0x0003000000067882 */ /* 0x000fe20000000000 */
[----:B------:R-:W-:Y:S01]  /*ef60*/  R2UR UR10, R10 ;  /* 0x000000000a0a72ca */ /* 0x000fe200000e0000 */
[----:B------:R-:W-:Y:S01]  /*ef70*/  UIADD3.X UR5, URZ, UR39, URZ, UP0, !UPT ;  /* 0x000000273f057290 */ /* 0x000fe200087fe43f */
[----:B------:R-:W-:Y:S01]  /*ef80*/  UMOV UR14, 0x0 ;  /* 0x00000000000e7882 */ /* 0x000fe20000000000 */
[----:B------:R-:W-:Y:S01]  /*ef90*/  UMOV UR15, 0x14f00000 ;  /* 0x14f00000000f7882 */ /* 0x000fe20000000000 */
[----:B0-----:R-:W-:-:S05]  /*efa0*/  LOP3.LUT R2, R2, 0x1, RZ, 0xc0, !PT ;  /* 0x0000000102027812 */ /* 0x001fca00078ec0ff */
[----:B------:R-:W-:-:S04]  /*efb0*/  IMAD R2, R2, 0x1600, RZ ;  /* 0x0000160002027824 */ /* 0x000fc800078e02ff */
[----:B------:R-:W-:Y:S02]  /*efc0*/  IMAD R7, R6, 0x5800, R2 ;  /* 0x0000580006077824 */ /* 0x000fe400078e0202 */
[----:B------:R-:W0:Y:S03]  /*efd0*/  S2R R2, SR_CgaCtaId ;  /* 0x0000000000027919 */ /* 0x000e260000008800 */
[----:B------:R-:W-:-:S05]  /*efe0*/  LEA R7, R7, UR36, 0x1 ;  /* 0x0000002407077c11 */ /* 0x000fca000f8e08ff */
[----:B------:R-:W-:Y:S01]  /*eff0*/  VIADD R5, R7, 0x1e400 ;  /* 0x0001e40007057836 */ /* 0x000fe20000000000 */
[----:B0-----:R-:W-:-:S05]  /*f000*/  LOP3.LUT R2, R2, 0x1, RZ, 0xc0, !PT ;  /* 0x0000000102027812 */ /* 0x001fca00078ec0ff */
[----:B------:R-:W-:-:S04]  /*f010*/  IMAD R2, R2, 0x58, RZ ;  /* 0x0000005802027824 */ /* 0x000fc800078e02ff */
[----:B------:R-:W-:-:S07]  /*f020*/  IMAD R2, R0, 0xb0, R2 ;  /* 0x000000b000027824 */ /* 0x000fce00078e0202 */
.L_x_241:
        /* <DEDUP_REMOVED lines=8> */
[----:B------:R0:W-:Y:S02]  /*f0b0*/  UTMALDG.4D.MULTICAST [UR8], [UR4], UR6, desc[UR14] ;  /* 0x00000e08040073b4 */ /* 0x0001e40008019806 */
[----:B0-----:R-:W-:Y:S05]  /*f0c0*/  @P0 BRA.U.ANY `(.L_x_241) ;  /* 0xfffffffd00d80947 */ /* 0x001fea000393ffff */
[----:B------:R-:W-:Y:S01]  /*f0d0*/  IMAD.MOV.U32 R11, RZ, RZ, 0x40 ;  /* 0x00000040ff0b7424 */ /* 0x000fe200078e00ff */
[----:B------:R-:W-:Y:S01]  /*f0e0*/  PLOP3.LUT P0, PT, PT, PT, PT, 0x80, 0x0 ;  /* 0x000000000000781c */ /* 0x000fe20003f0f070 */
[----:B------:R-:W-:Y:S01]  /*f0f0*/  VIADD R5, R7, 0x23c00 ;  /* 0x00023c0007057836 */ /* 0x000fe20000000000 */
[----:B------:R-:W-:Y:S01]  /*f100*/  UMOV UR6, 0x30000 ;  /* 0x0003000000067882 */ /* 0x000fe20000000000 */
[----:B------:R-:W-:Y:S01]  /*f110*/  UMOV UR14, 0x0 ;  /* 0x00000000000e7882 */ /* 0x000fe20000000000 */
[----:B------:R-:W-:Y:S01]  /*f120*/  R2UR UR10, R11 ;  /* 0x000000000b0a72ca */ /* 0x000fe200000e0000 */
[----:B------:R-:W-:-:S14]  /*f130*/  UMOV UR15, 0x14f00000 ;  /* 0x14f00000000f7882 */ /* 0x000fdc0000000000 */
.L_x_242:
        /* <DEDUP_REMOVED lines=10> */
[----:B------:R-:W2:Y:S01]  /*f1e0*/  LDL.LU R7, [R1] ;  /* 0x0000000001077983 */ /* 0x000ea20000300800 */
[----:B------:R-:W-:Y:S01]  /*f1f0*/  LEA R2, R19, UR36, 0x3 ;  /* 0x0000002413027c11 */ /* 0x000fe2000f8e18ff */
[----:B------:R-:W-:Y:S01]  /*f200*/  BSSY B1, `(.L_x_243) ;  /* 0x0000004000017945 */ /* 0x000fe20003800000 */
[----:B--2---:R-:W-:-:S04]  /*f210*/  SHF.L.U32 R3, R7, 0x1f, RZ ;  /* 0x0000001f07037819 */ /* 0x004fc800000006ff */
[----:B------:R-:W0:Y:S02]  /*f220*/  SYNCS.PHASECHK.TRANS64.TRYWAIT P0, [R2+URZ+0x34860], R3 ;  /* 0x03486003020075a7 */ /* 0x000e24000800017f */
[----:B0-----:R-:W-:Y:S05]  /*f230*/  @!P0 BRA `(.L_x_244) ;  /* 0x0000003000748947 */ /* 0x001fea0003800000 */
.L_x_335:
[----:B------:R-:W-:Y:S05]  /*f240*/  BSYNC B1 ;  /* 0x0000000000017941 */ /* 0x000fea0003800000 */
.L_x_243:
[----:B------:R-:W1:Y:S02]  /*f250*/  S2R R5, SR_TID.X ;  /* 0x0000000000057919 */ /* 0x000e640000002100 */
[----:B-1----:R-:W-:-:S04]  /*f260*/  LOP3.LUT R5, R5, 0x7f, RZ, 0xc0, !PT ;  /* 0x0000007f05057812 */ /* 0x002fc800078ec0ff */
[----:B------:R-:W-:-:S13]  /*f270*/  ISETP.NE.AND P0, PT, R5, RZ, PT ;  /* 0x000000ff0500720c */ /* 0x000fda0003f05270 */
[----:B0-----:R-:W-:-:S04]  /*f280*/  @!P0 IMAD.MOV.U32 R3, RZ, RZ, 0xb000 ;  /* 0x0000b000ff038424 */ /* 0x001fc800078e00ff */
[----:B------:R0:W-:Y:S01]  /*f290*/  @!P0 SYNCS.ARRIVE.TRANS64 RZ, [R2+URZ+0x34850], R3 ;  /* 0x0348500302ff89a7 */ /* 0x0001e2000800003f */
[----:B------:R-:W-:Y:S05]  /*f2a0*/  @P1 BRA `(.L_x_245) ;  /* 0x0000000000041947 */ /* 0x000fea0003800000 */
[----:B------:R-:W-:Y:S01]  /*f2b0*/  BPT.TRAP 0x1 ;  /* 0x000000040000795c */ /* 0x000fe20000300000 */
.L_x_245:
[----:B------:R-:W-:Y:S01]  /*f2c0*/  LOP3.LUT P0, RZ, R18, 0x2, RZ, 0xc0, !PT ;  /* 0x0000000212ff7812 */ /* 0x000fe2000780c0ff */
[----:B------:R-:W-:-:S12]  /*f2d0*/  BSSY B1, `(.L_x_246) ;  /* 0x0000003000017945 */ /* 0x000fd80003800000 */
[----:B------:R-:W-:Y:S05]  /*f2e0*/  @P0 BRA `(.L_x_247) ;  /* 0x0000000000040947 */ /* 0x000fea0003800000 */
[----:B------:R-:W-:Y:S01]  /*f2f0*/  BPT.TRAP 0x1 ;  /* 0x000000040000795c */ /* 0x000fe20000300000 */
.L_x_247:
[----:B------:R-:W-:Y:S05]  /*f300*/  BSYNC B1 ;  /* 0x0000000000017941 */ /* 0x000fea0003800000 */
.L_x_246:
[----:B------:R-:W2:Y:S01]  /*f310*/  LDL.LU R5, [R1+0x4] ;  /* 0x0000040001057983 */ /* 0x000ea20000300800 */
[----:B0-----:R-:W0:Y:S01]  /*f320*/  S2R R3, SR_CgaCtaId ;  /* 0x0000000000037919 */ /* 0x001e220000008800 */
[----:B------:R-:W1:Y:S01]  /*f330*/  S2R R7, SR_CgaCtaId ;  /* 0x0000000000077919 */ /* 0x000e620000008800 */
[----:B------:R-:W-:Y:S01]  /*f340*/  R2UR UR10, R10 ;  /* 0x000000000a0a72ca */ /* 0x000fe200000e0000 */
[----:B------:R-:W-:Y:S01]  /*f350*/  UIADD3 UR4, UP0, UR38, 0x470, URZ ;  /* 0x0000047026047890 */ /* 0x000fe2000ff1e03f */
[----:B------:R-:W-:Y:S01]  /*f360*/  PLOP3.LUT P0, PT, PT, PT, PT, 0x80, 0x0 ;  /* 0x000000000000781c */ /* 0x000fe20003f0f070 */
[----:B------:R-:W-:Y:S01]  /*f370*/  VIADD R2, R2, 0x34850 ;  /* 0x0003485002027836 */ /* 0x000fe20000000000 */
[----:B------:R-:W-:Y:S01]  /*f380*/  UMOV UR6, 0x30000 ;  /* 0x0003000000067882 */ /* 0x000fe20000000000 */
[----:B------:R-:W-:Y:S01]  /*f390*/  UIADD3.X UR5, URZ, UR39, URZ, UP0, !UPT ;  /* 0x000000273f057290 */ /* 0x000fe200087fe43f */
[----:B0-----:R-:W-:-:S05]  /*f3a0*/  LOP3.LUT R3, R3, 0x1, RZ, 0xc0, !PT ;  /* 0x0000000103037812 */ /* 0x001fca00078ec0ff */
[----:B------:R-:W-:Y:S01]  /*f3b0*/  IMAD R3, R3, 0x1600, RZ ;  /* 0x0000160003037824 */ /* 0x000fe200078e02ff */
[----:B-1----:R-:W-:-:S03]  /*f3c0*/  LOP3.LUT R7, R7, 0x1, RZ, 0xc0, !PT ;  /* 0x0000000107077812 */ /* 0x002fc600078ec0ff */
[----:B------:R-:W-:Y:S02]  /*f3d0*/  IMAD R3, R19, 0x5800, R3 ;  /* 0x0000580013037824 */ /* 0x000fe400078e0203 */
[----:B------:R-:W-:-:S03]  /*f3e0*/  IMAD R7, R7, 0x58, RZ ;  /* 0x0000005807077824 */ /* 0x000fc600078e02ff */
[----:B------:R-:W-:Y:S01]  /*f3f0*/  LEA R3, R3, UR36, 0x1 ;  /* 0x0000002403037c11 */ /* 0x000fe2000f8e08ff */
[----:B------:R-:W-:Y:S01]  /*f400*/  UMOV UR14, 0x0 ;  /* 0x00000000000e7882 */ /* 0x000fe20000000000 */
[----:B------:R-:W-:Y:S01]  /*f410*/  UMOV UR15, 0x14f00000 ;  /* 0x14f00000000f7882 */ /* 0x000fe20000000000 */
[----:B--2---:R-:W-:Y:S02]  /*f420*/  IMAD R5, R5, 0xb0, R7 ;  /* 0x000000b005057824 */ /* 0x004fe400078e0207 */
[----:B------:R-:W-:-:S07]  /*f430*/  VIADD R7, R3, 0x400 ;  /* 0x0000040003077836 */ /* 0x000fce0000000000 */
.L_x_248:
        /* <DEDUP_REMOVED lines=10> */
[----:B------:R-:W-:Y:S01]  /*f4e0*/  R2UR UR10, R11 ;  /* 0x000000000b0a72ca */ /* 0x000fe200000e0000 */
[----:B------:R-:W-:Y:S01]  /*f4f0*/  VIADD R3, R3, 0x5c00 ;  /* 0x00005c0003037836 */ /* 0x000fe20000000000 */
[----:B------:R-:W-:Y:S01]  /*f500*/  PLOP3.LUT P0, PT, PT, PT, PT, 0x80, 0x0 ;  /* 0x000000000000781c */ /* 0x000fe20003f0f070 */
[----:B------:R-:W-:Y:S01]  /*f510*/  UMOV UR6, 0x30000 ;  /* 0x0003000000067882 */ /* 0x000fe20000000000 */
[----:B------:R-:W-:Y:S01]  /*f520*/  UMOV UR14, 0x0 ;  /* 0x00000000000e7882 */ /* 0x000fe20000000000 */
[----:B------:R-:W-:-:S10]  /*f530*/  UMOV UR15, 0x14f00000 ;  /* 0x14f00000000f7882 */ /* 0x000fd40000000000 */
.L_x_249:
        /* <DEDUP_REMOVED lines=10> */
[----:B------:R0:W-:Y:S01]  /*f5e0*/  STL [R1+0x4], R0 ;  /* 0x0000040001007387 */ /* 0x0001e20000100800 */
[----:B------:R-:W-:-:S07]  /*f5f0*/  IMAD.MOV.U32 R17, RZ, RZ, R4 ;  /* 0x000000ffff117224 */ /* 0x000fce00078e0004 */
.L_x_234:
[----:B------:R-:W-:Y:S05]  /*f600*/  BSYNC B0 ;  /* 0x0000000000007941 */ /* 0x000fea0003800000 */
.L_x_233:
[----:B0-----:R-:W2:Y:S01]  /*f610*/  LDL.LU R0, [R1+0x24] ;  /* 0x0000240001007983 */ /* 0x001ea20000300800 */
[----:B------:R-:W-:-:S03]  /*f620*/  IMAD.MOV.U32 R19, RZ, RZ, R6 ;  /* 0x000000ffff137224 */ /* 0x000fc600078e0006 */
[----:B------:R0:W-:Y:S02]  /*f630*/  STL [R1], R8 ;  /* 0x0000000801007387 */ /* 0x0001e40000100800 */
[----:B0-2---:R-:W-:-:S07]  /*f640*/  VIADD R0, R0, 0xfffffffd ;  /* 0xfffffffd00007836 */ /* 0x005fce0000000000 */
.L_x_232:
[----:B------:R-:W2:Y:S01]  /*f650*/  LDL.LU R2, [R1+0x20] ;  /* 0x0000200001027983 */ /* 0x000ea20000300800 */
[----:B------:R-:W-:Y:S01]  /*f660*/  IMAD.MOV R9, RZ, RZ, -R9 ;  /* 0x000000ffff097224 */ /* 0x000fe200078e0a09 */
[----:B------:R-:W-:Y:S04]  /*f670*/  BSSY B0, `(.L_x_231) ;  /* 0x0000154000007945 */ /* 0x000fe80003800000 */
[----:B--2---:R-:W-:-:S13]  /*f680*/  ISETP.NE.AND P0, PT, R2, R9, PT ;  /* 0x000000090200720c */ /* 0x004fda0003f05270 */
[----:B------:R-:W-:Y:S05]  /*f690*/  @!P0 BRA `(.L_x_250) ;  /* 0x0000001400448947 */ /* 0x000fea0003800000 */
[----:B------:R-:W-:-:S07]  /*f6a0*/  IMAD.MOV.U32 R6, RZ, RZ, R17 ;  /* 0x000000ffff067224 */ /* 0x000fce00078e0011 */
.L_x_285:
[----:B--2---:R-:W2:Y:S01]  /*f6b0*/  LDL R2, [R1] ;  /* 0x0000000001027983 */ /* 0x004ea20000100800 */
[----:B------:R-:W-:Y:S01]  /*f6c0*/  LOP3.LUT P1, RZ, R18, 0x8, RZ, 0xc0, !PT ;  /* 0x0000000812ff7812 */ /* 0x000fe2000782c0ff */
[----:B------:R-:W-:Y:S01]  /*f6d0*/  VIADD R4, R19, 0x1 ;  /* 0x0000000113047836 */ /* 0x000fe20000000000 */
[----:B------:R-:W-:Y:S04]  /*f6e0*/  BSSY B1, `(.L_x_251) ;  /* 0x00000a3000017945 */ /* 0x000fe80003800000 */
[----:B------:R-:W-:-:S04]  /*f6f0*/  ISETP.NE.AND P0, PT, R4, 0x2, PT ;  /* 0x000000020400780c */ /* 0x000fc80003f05270 */
[----:B-1----:R-:W-:Y:S02]  /*f700*/  SEL R5, RZ, 0x1, P0 ;  /* 0x00000001ff057807 */ /* 0x002fe40000000000 */
[----:B------:R-:W-:Y:S02]  /*f710*/  SEL R4, R4, RZ, P0 ;  /* 0x000000ff04047207 */ /* 0x000fe40000000000 */
[----:B--2---:R-:W-:Y:S01]  /*f720*/  LOP3.LUT R5, R2, R5, RZ, 0x3c, !PT ;  /* 0x0000000502057212 */ /* 0x004fe200078e3cff */
[----:B0-----:R-:W-:Y:S06]  /*f730*/  @!P1 BRA `(.L_x_252) ;  /* 0x0000000800749947 */ /* 0x001fec0003800000 */
[----:B------:R-:W-:Y:S01]  /*f740*/  LOP3.LUT P1, RZ, R18, 0x4, RZ, 0xc0, !PT ;  /* 0x0000000412ff7812 */ /* 0x000fe2000782c0ff */
[----:B------:R-:W-:-:S12]  /*f750*/  IMAD.MOV.U32 R8, RZ, RZ, R0 ;  /* 0x000000ffff087224 */ /* 0x000fd800078e0000 */
[----:B------:R-:W-:Y:S05]  /*f760*/  @!P1 BRA `(.L_x_253) ;  /* 0x0000000000549947 */ /* 0x000fea0003800000 */
[----:B------:R-:W2:Y:S01]  /*f770*/  LDL R10, [R1+0xc] ;  /* 0x00000c00010a7983 */ /* 0x000ea20000100800 */
[----:B------:R-:W0:Y:S01]  /*f780*/  LDC R7, c[0x0][0x43c] ;  /* 0x00010f00ff077b82 */ /* 0x000e220000000800 */
[----:B------:R-:W-:Y:S02]  /*f790*/  ULDC.64 UR4, c[0x0][0x428] ;  /* 0x00010a0000047ab9 */ /* 0x000fe40000000a00 */
[----:B------:R-:W3:Y:S01]  /*f7a0*/  LDL R9, [R1+0x8] ;  /* 0x0000080001097983 */ /* 0x000ee20000100800 */
[----:B------:R-:W-:Y:S01]  /*f7b0*/  ULDC.64 UR6, c[0x0][0x208] ;  /* 0x0000820000067ab9 */ /* 0x000fe20000000a00 */
[----:B0-----:R-:W-:-:S13]  /*f7c0*/  ISETP.NE.AND P0, PT, R7, 0x1, PT ;  /* 0x000000010700780c */ /* 0x001fda0003f05270 */
[----:B------:R-:W0:Y:S02]  /*f7d0*/  @P0 LDC.64 R2, c[0x0][0x440] ;  /* 0x00011000ff020b82 */ /* 0x000e240000000a00 */
[----:B0-----:R-:W-:-:S04]  /*f7e0*/  @P0 IMAD.HI.U32 R6, R0, R2, RZ ;  /* 0x0000000200060227 */ /* 0x001fc800078e00ff */
[----:B------:R-:W-:Y:S01]  /*f7f0*/  IMAD.MOV.U32 R2, RZ, RZ, R0 ;  /* 0x000000ffff027224 */ /* 0x000fe200078e0000 */
[----:B------:R-:W-:-:S04]  /*f800*/  @P0 SHF.R.U32.HI R2, RZ, R3, R6 ;  /* 0x00000003ff020219 */ /* 0x000fc80000011606 */
[--C-:B------:R-:W-:Y:S01]  /*f810*/  SHF.R.S32.HI R3, RZ, 0x1f, R2.reuse ;  /* 0x0000001fff037819 */ /* 0x100fe20000011402 */
[----:B------:R-:W-:-:S04]  /*f820*/  IMAD.MOV R8, RZ, RZ, -R2 ;  /* 0x000000ffff087224 */ /* 0x000fc800078e0a02 */
[----:B------:R-:W-:Y:S02]  /*f830*/  IMAD R8, R7, R8, R0 ;  /* 0x0000000807087224 */ /* 0x000fe400078e0200 */
        /* <DEDUP_REMOVED lines=8> */
.L_x_253:
[----:B------:R-:W-:Y:S01]  /*f8c0*/  LEA R3, R4, UR36, 0x3 ;  /* 0x0000002404037c11 */ /* 0x000fe2000f8e18ff */
[----:B------:R-:W-:Y:S01]  /*f8d0*/  BSSY B2, `(.L_x_254) ;  /* 0x0000004000027945 */ /* 0x000fe20003800000 */
[----:B------:R-:W-:-:S04]  /*f8e0*/  SHF.L.U32 R2, R5, 0x1f, RZ ;  /* 0x0000001f05027819 */ /* 0x000fc800000006ff */
[----:B------:R-:W1:Y:S02]  /*f8f0*/  SYNCS.PHASECHK.TRANS64.TRYWAIT P0, [R3+URZ+0x34840], R2 ;  /* 0x03484002030075a7 */ /* 0x000e64000800017f */
[----:B-1----:R-:W-:Y:S05]  /*f900*/  @!P0 BRA `(.L_x_255) ;  /* 0x0000002800d48947 */ /* 0x002fea0003800000 */
.L_x_336:
[----:B------:R-:W-:Y:S05]  /*f910*/  BSYNC B2 ;  /* 0x0000000000027941 */ /* 0x000fea0003800000 */
.L_x_254:
[----:B0-----:R-:W2:Y:S01]  /*f920*/  LDL R7, [R1+0x18] ;  /* 0x0000180001077983 */ /* 0x001ea20000100800 */
[----:B------:R-:W0:Y:S02]  /*f930*/  S2R R9, SR_TID.X ;  /* 0x0000000000097919 */ /* 0x000e240000002100 */
[----:B0-----:R-:W-:-:S04]  /*f940*/  LOP3.LUT R9, R9, 0x7f, RZ, 0xc0, !PT ;  /* 0x0000007f09097812 */ /* 0x001fc800078ec0ff */
[----:B------:R-:W-:-:S13]  /*f950*/  ISETP.NE.AND P0, PT, R9, RZ, PT ;  /* 0x000000ff0900720c */ /* 0x000fda0003f05270 */
[----:B-1----:R-:W-:-:S04]  /*f960*/  @!P0 IMAD.MOV.U32 R2, RZ, RZ, 0xb000 ;  /* 0x0000b000ff028424 */ /* 0x002fc800078e00ff */
[----:B------:R2:W-:Y:S02]  /*f970*/  @!P0 SYNCS.ARRIVE.TRANS64 RZ, [R3+URZ+0x34830], R2 ;  /* 0x0348300203ff89a7 */ /* 0x0005e4000800003f */
[----:B--2---:R-:W-:-:S04]  /*f980*/  PRMT R2, R7, 0x9910, RZ ;  /* 0x0000991007027816 */ /* 0x004fc800000000ff */
[----:B------:R-:W-:-:S13]  /*f990*/  ISETP.NE.AND P1, PT, R2, 0x2, PT ;  /* 0x000000020200780c */ /* 0x000fda0003f25270 */
[----:B------:R-:W-:Y:S05]  /*f9a0*/  @P1 BRA `(.L_x_256) ;  /* 0x0000000000041947 */ /* 0x000fea0003800000 */
[----:B------:R-:W-:Y:S01]  /*f9b0*/  BPT.TRAP 0x1 ;  /* 0x000000040000795c */ /* 0x000fe20000300000 */
.L_x_256:
[----:B------:R-:W-:Y:S01]  /*f9c0*/  LOP3.LUT P0, RZ, R18, 0x2, RZ, 0xc0, !PT ;  /* 0x0000000212ff7812 */ /* 0x000fe2000780c0ff */
[----:B------:R-:W-:-:S12]  /*f9d0*/  BSSY B2, `(.L_x_257) ;  /* 0x0000003000027945 */ /* 0x000fd80003800000 */
[----:B------:R-:W-:Y:S05]  /*f9e0*/  @P0 BRA `(.L_x_258) ;  /* 0x0000000000040947 */ /* 0x000fea0003800000 */
[----:B------:R-:W-:Y:S01]  /*f9f0*/  BPT.TRAP 0x1 ;  /* 0x000000040000795c */ /* 0x000fe20000300000 */
.L_x_258:
[----:B------:R-:W-:Y:S05]  /*fa00*/  BSYNC B2 ;  /* 0x0000000000027941 */ /* 0x000fea0003800000 */
.L_x_257:
[----:B------:R-:W0:Y:S01]  /*fa10*/  S2R R2, SR_CgaCtaId ;  /* 0x0000000000027919 */ /* 0x000e220000008800 */
[----:B------:R-:W-:Y:S01]  /*fa20*/  IMAD.MOV.U32 R10, RZ, RZ, RZ ;  /* 0x000000ffff0a7224 */ /* 0x000fe200078e00ff */
[----:B------:R-:W-:Y:S01]  /*fa30*/  UIADD3 UR4, UP0, UR38, 0x370, URZ ;  /* 0x0000037026047890 */ /* 0x000fe2000ff1e03f */
[----:B------:R-:W-:Y:S01]  /*fa40*/  PLOP3.LUT P0, PT, PT, PT, PT, 0x80, 0x0 ;  /* 0x000000000000781c */ /* 0x000fe20003f0f070 */
[----:B------:R-:W1:Y:S01]  /*fa50*/  S2R R7, SR_CgaCtaId ;  /* 0x0000000000077919 */ /* 0x000e620000008800 */
[----:B------:R-:W-:Y:S01]  /*fa60*/  VIADD R3, R3, 0x34830 ;  /* 0x0003483003037836 */ /* 0x000fe20000000000 */
[----:B------:R-:W-:Y:S01]  /*fa70*/  R2UR UR10, R10 ;  /* 0x000000000a0a72ca */ /* 0x000fe200000e0000 */
[----:B------:R-:W-:Y:S01]  /*fa80*/  UIADD3.X UR5, URZ, UR39, URZ, UP0, !UPT ;  /* 0x000000273f057290 */ /* 0x000fe200087fe43f */
[----:B------:R-:W-:Y:S01]  /*fa90*/  UMOV UR6, 0x30000 ;  /* 0x0003000000067882 */ /* 0x000fe20000000000 */
[----:B------:R-:W-:Y:S01]  /*faa0*/  UMOV UR14, 0x0 ;  /* 0x00000000000e7882 */ /* 0x000fe20000000000 */
[----:B------:R-:W-:Y:S01]  /*fab0*/  UMOV UR15, 0x14f00000 ;  /* 0x14f00000000f7882 */ /* 0x000fe20000000000 */
[----:B0-----:R-:W-:-:S02]  /*fac0*/  LOP3.LUT R2, R2, 0x1, RZ, 0xc0, !PT ;  /* 0x0000000102027812 */ /* 0x001fc400078ec0ff */
[----:B-1----:R-:W-:-:S03]  /*fad0*/  LOP3.LUT R7, R7, 0x1, RZ, 0xc0, !PT ;  /* 0x0000000107077812 */ /* 0x002fc600078ec0ff */
[----:B------:R-:W-:-:S04]  /*fae0*/  IMAD R2, R2, 0x1600, RZ ;  /* 0x0000160002027824 */ /* 0x000fc800078e02ff */
[----:B------:R-:W-:Y:S02]  /*faf0*/  IMAD R2, R4, 0x5800, R2 ;  /* 0x0000580004027824 */ /* 0x000fe400078e0202 */
[----:B------:R-:W-:-:S03]  /*fb00*/  IMAD R7, R7, 0x58, RZ ;  /* 0x0000005807077824 */ /* 0x000fc600078e02ff */
[----:B------:R-:W-:Y:S01]  /*fb10*/  LEA R2, R2, UR36, 0x1 ;  /* 0x0000002402027c11 */ /* 0x000fe2000f8e08ff */
[----:B------:R-:W-:-:S04]  /*fb20*/  IMAD R7, R8, 0xb0, R7 ;  /* 0x000000b008077824 */ /* 0x000fc800078e0207 */
[----:B------:R-:W-:-:S07]  /*fb30*/  VIADD R9, R2, 0x1e400 ;  /* 0x0001e40002097836 */ /* 0x000fce0000000000 */
.L_x_259:
        /* <DEDUP_REMOVED lines=17> */
.L_x_260:
        /* <DEDUP_REMOVED lines=16> */
.L_x_337:
[----:B------:R-:W-:Y:S05]  /*fd50*/  BSYNC B2 ;  /* 0x0000000000027941 */ /* 0x000fea0003800000 */
.L_x_261:
[----:B------:R-:W1:Y:S02]  /*fd60*/  S2R R7, SR_TID.X ;  /* 0x0000000000077919 */ /* 0x000e640000002100 */
[----:B-1----:R-:W-:-:S04]  /*fd70*/  LOP3.LUT R7, R7, 0x7f, RZ, 0xc0, !PT ;  /* 0x0000007f07077812 */ /* 0x002fc800078ec0ff */
[----:B------:R-:W-:-:S13]  /*fd80*/  ISETP.NE.AND P0, PT, R7, RZ, PT ;  /* 0x000000ff0700720c */ /* 0x000fda0003f05270 */
[----:B0-----:R-:W-:-:S04]  /*fd90*/  @!P0 IMAD.MOV.U32 R3, RZ, RZ, 0xb000 ;  /* 0x0000b000ff038424 */ /* 0x001fc800078e00ff */
[----:B------:R0:W-:Y:S01]  /*fda0*/  @!P0 SYNCS.ARRIVE.TRANS64 RZ, [R2+URZ+0x34850], R3 ;  /* 0x0348500302ff89a7 */ /* 0x0001e2000800003f */
[----:B------:R-:W-:Y:S05]  /*fdb0*/  @P1 BRA `(.L_x_263) ;  /* 0x0000000000041947 */ /* 0x000fea0003800000 */
[----:B------:R-:W-:Y:S01]  /*fdc0*/  BPT.TRAP 0x1 ;  /* 0x000000040000795c */ /* 0x000fe20000300000 */
.L_x_263:
[----:B------:R-:W-:Y:S01]  /*fdd0*/  LOP3.LUT P0, RZ, R18, 0x2, RZ, 0xc0, !PT ;  /* 0x0000000212ff7812 */ /* 0x000fe2000780c0ff */
[----:B------:R-:W-:-:S12]  /*fde0*/  BSSY B2, `(.L_x_264) ;  /* 0x0000003000027945 */ /* 0x000fd80003800000 */
[----:B------:R-:W-:Y:S05]  /*fdf0*/  @P0 BRA `(.L_x_265) ;  /* 0x0000000000040947 */ /* 0x000fea0003800000 */
[----:B------:R-:W-:Y:S01]  /*fe00*/  BPT.TRAP 0x1 ;  /* 0x000000040000795c */ /* 0x000fe20000300000 */
.L_x_265:
[----:B------:R-:W-:Y:S05]  /*fe10*/  BSYNC B2 ;  /* 0x0000000000027941 */ /* 0x000fea0003800000 */
.L_x_264:
        /* <DEDUP_REMOVED lines=19> */
.L_x_266:
        /* <DEDUP_REMOVED lines=16> */
.L_x_267:
        /* <DEDUP_REMOVED lines=12> */
.L_x_252:
[----:B------:R-:W-:Y:S05]  /*10110*/  BSYNC B1 ;  /* 0x0000000000017941 */ /* 0x000fea0003800000 */
.L_x_251:
[----:B------:R-:W-:Y:S01]  /*10120*/  VIADD R19, R4, 0x1 ;  /* 0x0000000104137836 */ /* 0x000fe20000000000 */
[----:B------:R-:W-:Y:S01]  /*10130*/  LOP3.LUT P1, RZ, R18, 0x8, RZ, 0xc0, !PT ;  /* 0x0000000812ff7812 */ /* 0x000fe2000782c0ff */
[----:B------:R-:W-:Y:S03]  /*10140*/  BSSY B1, `(.L_x_268) ;  /* 0x00000a3000017945 */ /* 0x000fe60003800000 */
[----:B------:R-:W-:-:S04]  /*10150*/  ISETP.NE.AND P0, PT, R19, 0x2, PT ;  /* 0x000000021300780c */ /* 0x000fc80003f05270 */
[----:B------:R-:W-:Y:S02]  /*10160*/  SEL R2, RZ, 0x1, P0 ;  /* 0x00000001ff027807 */ /* 0x000fe40000000000 */
[----:B------:R-:W-:Y:S02]  /*10170*/  SEL R19, R19, RZ, P0 ;  /* 0x000000ff13137207 */ /* 0x000fe40000000000 */
[----:B------:R-:W-:-:S05]  /*10180*/  LOP3.LUT R9, R5, R2, RZ, 0x3c, !PT ;  /* 0x0000000205097212 */ /* 0x000fca00078e3cff */
[----:B------:R1:W-:Y:S01]  /*10190*/  STL [R1], R9 ;  /* 0x0000000901007387 */ /* 0x0003e20000100800 */
[----:B------:R-:W-:Y:S05]  /*101a0*/  @!P1 BRA `(.L_x_269) ;  /* 0x0000000800709947 */ /* 0x000fea0003800000 */
[----:B------:R-:W-:Y:S01]  /*101b0*/  LOP3.LUT P1, RZ, R18, 0x4, RZ, 0xc0, !PT ;  /* 0x0000000412ff7812 */ /* 0x000fe2000782c0ff */
[----:B0-----:R-:W-:-:S12]  /*101c0*/  VIADD R8, R0, 0xffffffff ;  /* 0xffffffff00087836 */ /* 0x001fd80000000000 */
        /* <DEDUP_REMOVED lines=22> */
.L_x_270:
[----:B------:R-:W-:Y:S01]  /*10330*/  LEA R3, R19, UR36, 0x3 ;  /* 0x0000002413037c11 */ /* 0x000fe2000f8e18ff */
[----:B------:R-:W-:Y:S01]  /*10340*/  BSSY B2, `(.L_x_271) ;  /* 0x0000004000027945 */ /* 0x000fe20003800000 */
[----:B------:R-:W-:-:S04]  /*10350*/  SHF.L.U32 R2, R9, 0x1f, RZ ;  /* 0x0000001f09027819 */ /* 0x000fc800000006ff */
[----:B------:R-:W2:Y:S02]  /*10360*/  SYNCS.PHASECHK.TRANS64.TRYWAIT P0, [R3+URZ+0x34840], R2 ;  /* 0x03484002030075a7 */ /* 0x000ea4000800017f */
[----:B--2---:R-:W-:Y:S05]  /*10370*/  @!P0 BRA `(.L_x_272) ;  /* 0x0000002000608947 */ /* 0x004fea0003800000 */
.L_x_338:
[----:B------:R-:W-:Y:S05]  /*10380*/  BSYNC B2 ;  /* 0x0000000000027941 */ /* 0x000fea0003800000 */
.L_x_271:
[----:B0-----:R-:W3:Y:S01]  /*10390*/  LDL R7, [R1+0x18] ;  /* 0x0000180001077983 */ /* 0x001ee20000100800 */
[----:B-1----:R-:W0:Y:S02]  /*103a0*/  S2R R9, SR_TID.X ;  /* 0x0000000000097919 */ /* 0x002e240000002100 */
        /* <DEDUP_REMOVED lines=8> */
.L_x_273:
[----:B------:R-:W-:Y:S01]  /*10430*/  LOP3.LUT P0, RZ, R18, 0x2, RZ, 0xc0, !PT ;  /* 0x0000000212ff7812 */ /* 0x000fe2000780c0ff */
[----:B------:R-:W-:-:S12]  /*10440*/  BSSY B2, `(.L_x_274) ;  /* 0x0000003000027945 */ /* 0x000fd80003800000 */
[----:B------:R-:W-:Y:S05]  /*10450*/  @P0 BRA `(.L_x_275) ;  /* 0x0000000000040947 */ /* 0x000fea0003800000 */
[----:B------:R-:W-:Y:S01]  /*10460*/  BPT.TRAP 0x1 ;  /* 0x000000040000795c */ /* 0x000fe20000300000 */
.L_x_275:
[----:B------:R-:W-:Y:S05]  /*10470*/  BSYNC B2 ;  /* 0x0000000000027941 */ /* 0x000fea0003800000 */
.L_x_274:
        /* <DEDUP_REMOVED lines=19> */
.L_x_276:
        /* <DEDUP_REMOVED lines=17> */
.L_x_277:
        /* <DEDUP_REMOVED lines=10> */
[----:B------:R-:W-:Y:S01]  /*10760*/  SHF.L.U32 R5, R5, 0x1f, RZ ;  /* 0x0000001f05057819 */ /* 0x000fe200000006ff */
[----:B------:R-:W-:Y:S01]  /*10770*/  BSSY B2, `(.L_x_278) ;  /* 0x0000004000027945 */ /* 0x000fe20003800000 */
[----:B------:R-:W-:-:S04]  /*10780*/  LEA R2, R4, UR36, 0x3 ;  /* 0x0000002404027c11 */ /* 0x000fc8000f8e18ff */
[----:B------:R-:W0:Y:S02]  /*10790*/  SYNCS.PHASECHK.TRANS64.TRYWAIT P0, [R2+URZ+0x34860], R5 ;  /* 0x03486005020075a7 */ /* 0x000e24000800017f */
[----:B0-----:R-:W-:Y:S05]  /*107a0*/  @!P0 BRA `(.L_x_279) ;  /* 0x0000001c00688947 */ /* 0x001fea0003800000 */
.L_x_339:
[----:B------:R-:W-:Y:S05]  /*107b0*/  BSYNC B2 ;  /* 0x0000000000027941 */ /* 0x000fea0003800000 */
.L_x_278:
[----:B------:R-:W1:Y:S02]  /*107c0*/  S2R R3, SR_TID.X ;  /* 0x0000000000037919 */ /* 0x000e640000002100 */
[----:B-1----:R-:W-:-:S04]  /*107d0*/  LOP3.LUT R3, R3, 0x7f, RZ, 0xc0, !PT ;  /* 0x0000007f03037812 */ /* 0x002fc800078ec0ff */
[----:B------:R-:W-:-:S13]  /*107e0*/  ISETP.NE.AND P0, PT, R3, RZ, PT ;  /* 0x000000ff0300720c */ /* 0x000fda0003f05270 */
[----:B------:R-:W-:-:S04]  /*107f0*/  @!P0 IMAD.MOV.U32 R3, RZ, RZ, 0xb000 ;  /* 0x0000b000ff038424 */ /* 0x000fc800078e00ff */
[----:B------:R1:W-:Y:S01]  /*10800*/  @!P0 SYNCS.ARRIVE.TRANS64 RZ, [R2+URZ+0x34850], R3 ;  /* 0x0348500302ff89a7 */ /* 0x0003e2000800003f */
[----:B------:R-:W-:Y:S05]  /*10810*/  @P1 BRA `(.L_x_280) ;  /* 0x0000000000041947 */ /* 0x000fea0003800000 */
[----:B------:R-:W-:Y:S01]  /*10820*/  BPT.TRAP 0x1 ;  /* 0x000000040000795c */ /* 0x000fe20000300000 */
.L_x_280:
[----:B------:R-:W-:Y:S01]  /*10830*/  LOP3.LUT P0, RZ, R18, 0x2, RZ, 0xc0, !PT ;  /* 0x0000000212ff7812 */ /* 0x000fe2000780c0ff */
[----:B------:R-:W-:-:S12]  /*10840*/  BSSY B2, `(.L_x_281) ;  /* 0x0000003000027945 */ /* 0x000fd80003800000 */
[----:B------:R-:W-:Y:S05]  /*10850*/  @P0 BRA `(.L_x_282) ;  /* 0x0000000000040947 */ /* 0x000fea0003800000 */
[----:B------:R-:W-:Y:S01]  /*10860*/  BPT.TRAP 0x1 ;  /* 0x000000040000795c */ /* 0x000fe20000300000 */
.L_x_282:
[----:B------:R-:W-:Y:S05]  /*10870*/  BSYNC B2 ;  /* 0x0000000000027941 */ /* 0x000fea0003800000 */
.L_x_281:
[----:B0-----:R-:W2:Y:S01]  /*10880*/  LDL.LU R5, [R1+0x4] ;  /* 0x0000040001057983 */ /* 0x001ea20000300800 */
[----:B-1----:R-:W0:Y:S01]  /*10890*/  S2R R3, SR_CgaCtaId ;  /* 0x0000000000037919 */ /* 0x002e220000008800 */
        /* <DEDUP_REMOVED lines=17> */
.L_x_283:
        /* <DEDUP_REMOVED lines=16> */
.L_x_284:
        /* <DEDUP_REMOVED lines=12> */
.L_x_269:
[----:B------:R-:W-:Y:S05]  /*10b70*/  BSYNC B1 ;  /* 0x0000000000017941 */ /* 0x000fea0003800000 */
.L_x_268:
[C---:B------:R-:W-:Y:S01]  /*10b80*/  ISETP.GT.AND P0, PT, R0.reuse, 0x1, PT ;  /* 0x000000010000780c */ /* 0x040fe20003f04270 */
[----:B------:R-:W-:-:S12]  /*10b90*/  VIADD R0, R0, 0xfffffffe ;  /* 0xfffffffe00007836 */ /* 0x000fd80000000000 */
[----:B------:R-:W-:Y:S05]  /*10ba0*/  @P0 BRA `(.L_x_285) ;  /* 0xffffffe800c00947 */ /* 0x000fea000383ffff */
.L_x_250:
[----:B------:R-:W-:Y:S05]  /*10bb0*/  BSYNC B0 ;  /* 0x0000000000007941 */ /* 0x000fea0003800000 */
.L_x_231:
[----:B------:R-:W-:Y:S01]  /*10bc0*/  LOP3.LUT P0, RZ, R18, 0x8, RZ, 0xc0, !PT ;  /* 0x0000000812ff7812 */ /* 0x000fe2000780c0ff */
[----:B------:R-:W-:-:S12]  /*10bd0*/  BSSY B0, `(.L_x_286) ;  /* 0x0000045000007945 */ /* 0x000fd80003800000 */
[----:B------:R-:W-:Y:S05]  /*10be0*/  @!P0 BRA `(.L_x_287) ;  /* 0x00000004000c8947 */ /* 0x000fea0003800000 */
[----:B------:R-:W3:Y:S01]  /*10bf0*/  LDL R2, [R1] ;  /* 0x0000000001027983 */ /* 0x000ee20000100800 */
[----:B0-----:R-:W-:Y:S01]  /*10c00*/  LEA R0, R19, UR36, 0x3 ;  /* 0x0000002413007c11 */ /* 0x001fe2000f8e18ff */
[----:B------:R-:W-:Y:S01]  /*10c10*/  BSSY B1, `(.L_x_288) ;  /* 0x0000004000017945 */ /* 0x000fe20003800000 */
[----:B---3--:R-:W-:-:S04]  /*10c20*/  SHF.L.U32 R3, R2, 0x1f, RZ ;  /* 0x0000001f02037819 */ /* 0x008fc800000006ff */
[----:B------:R-:W0:Y:S02]  /*10c30*/  SYNCS.PHASECHK.TRANS64.TRYWAIT P0, [R0+URZ+0x34860], R3 ;  /* 0x03486003000075a7 */ /* 0x000e24000800017f */
[----:B0-----:R-:W-:Y:S05]  /*10c40*/  @!P0 BRA `(.L_x_289) ;  /* 0x0000001800548947 */ /* 0x001fea0003800000 */
.L_x_340:
[----:B------:R-:W-:Y:S05]  /*10c50*/  BSYNC B1 ;  /* 0x0000000000017941 */ /* 0x000fea0003800000 */
.L_x_288:
[----:B------:R-:W3:Y:S01]  /*10c60*/  LDL R2, [R1+0x18] ;  /* 0x0000180001027983 */ /* 0x000ee20000100800 */
[----:B------:R-:W4:Y:S02]  /*10c70*/  S2R R4, SR_TID.X ;  /* 0x0000000000047919 */ /* 0x000f240000002100 */
[----:B----4-:R-:W-:-:S04]  /*10c80*/  LOP3.LUT R4, R4, 0x7f, RZ, 0xc0, !PT ;  /* 0x0000007f04047812 */ /* 0x010fc800078ec0ff */
[----:B------:R-:W-:-:S13]  /*10c90*/  ISETP.NE.AND P0, PT, R4, RZ, PT ;  /* 0x000000ff0400720c */ /* 0x000fda0003f05270 */
[----:B0-----:R-:W-:-:S04]  /*10ca0*/  @!P0 IMAD.MOV.U32 R3, RZ, RZ, 0xb000 ;  /* 0x0000b000ff038424 */ /* 0x001fc800078e00ff */
[----:B------:R0:W-:Y:S01]  /*10cb0*/  @!P0 SYNCS.ARRIVE.TRANS64 RZ, [R0+URZ+0x34850], R3 ;  /* 0x0348500300ff89a7 */ /* 0x0001e2000800003f */
[----:B---3--:R-:W-:-:S04]  /*10cc0*/  PRMT R2, R2, 0x9910, RZ ;  /* 0x0000991002027816 */ /* 0x008fc800000000ff */
[----:B------:R-:W-:-:S13]  /*10cd0*/  ISETP.NE.AND P0, PT, R2, 0x2, PT ;  /* 0x000000020200780c */ /* 0x000fda0003f05270 */
[----:B0-----:R-:W-:Y:S05]  /*10ce0*/  @P0 BRA `(.L_x_290) ;  /* 0x0000000000040947 */ /* 0x001fea0003800000 */
[----:B------:R-:W-:Y:S01]  /*10cf0*/  BPT.TRAP 0x1 ;  /* 0x000000040000795c */ /* 0x000fe20000300000 */
.L_x_290:
[----:B------:R-:W-:Y:S01]  /*10d00*/  LOP3.LUT P0, RZ, R18, 0x2, RZ, 0xc0, !PT ;  /* 0x0000000212ff7812 */ /* 0x000fe2000780c0ff */
[----:B------:R-:W-:-:S12]  /*10d10*/  BSSY B1, `(.L_x_291) ;  /* 0x0000003000017945 */ /* 0x000fd80003800000 */
[----:B------:R-:W-:Y:S05]  /*10d20*/  @P0 BRA `(.L_x_292) ;  /* 0x0000000000040947 */ /* 0x000fea0003800000 */
[----:B------:R-:W-:Y:S01]  /*10d30*/  BPT.TRAP 0x1 ;  /* 0x000000040000795c */ /* 0x000fe20000300000 */
.L_x_292:
[----:B------:R-:W-:Y:S05]  /*10d40*/  BSYNC B1 ;  /* 0x0000000000017941 */ /* 0x000fea0003800000 */
.L_x_291:
[----:B------:R-:W3:Y:S01]  /*10d50*/  LDL R2, [R1+0x4] ;  /* 0x0000040001027983 */ /* 0x000ee20000100800 */
[----:B------:R-:W0:Y:S01]  /*10d60*/  S2R R3, SR_CgaCtaId ;  /* 0x0000000000037919 */ /* 0x000e220000008800 */
[----:B------:R-:W4:Y:S01]  /*10d70*/  S2R R4, SR_CgaCtaId ;  /* 0x0000000000047919 */ /* 0x000f220000008800 */
[----:B------:R-:W-:Y:S01]  /*10d80*/  UIADD3 UR4, UP0, UR38, 0x470, URZ ;  /* 0x0000047026047890 */ /* 0x000fe2000ff1e03f */
[----:B------:R-:W-:Y:S01]  /*10d90*/  PLOP3.LUT P0, PT, PT, PT, PT, 0x80, 0x0 ;  /* 0x000000000000781c */ /* 0x000fe20003f0f070 */
[----:B------:R-:W-:Y:S01]  /*10da0*/  VIADD R0, R0, 0x34850 ;  /* 0x0003485000007836 */ /* 0x000fe20000000000 */
[----:B------:R-:W-:Y:S01]  /*10db0*/  UMOV UR6, 0x30000 ;  /* 0x0003000000067882 */ /* 0x000fe20000000000 */
[----:B------:R-:W-:Y:S01]  /*10dc0*/  UIADD3.X UR5, URZ, UR39, URZ, UP0, !UPT ;  /* 0x000000273f057290 */ /* 0x000fe200087fe43f */
[----:B0-----:R-:W-:Y:S02]  /*10dd0*/  LOP3.LUT R3, R3, 0x1, RZ, 0xc0, !PT ;  /* 0x0000000103037812 */ /* 0x001fe400078ec0ff */
[----:B----4-:R-:W-:-:S03]  /*10de0*/  LOP3.LUT R4, R4, 0x1, RZ, 0xc0, !PT ;  /* 0x0000000104047812 */ /* 0x010fc600078ec0ff */
[----:B------:R-:W-:-:S04]  /*10df0*/  IMAD R3, R3, 0x1600, RZ ;  /* 0x0000160003037824 */ /* 0x000fc800078e02ff */
[----:B------:R-:W-:Y:S02]  /*10e00*/  IMAD R3, R19, 0x5800, R3 ;  /* 0x0000580013037824 */ /* 0x000fe400078e0203 */
[----:B------:R-:W-:-:S03]  /*10e10*/  IMAD R4, R4, 0x58, RZ ;  /* 0x0000005804047824 */ /* 0x000fc600078e02ff */
[----:B------:R-:W-:Y:S01]  /*10e20*/  LEA R3, R3, UR36, 0x1 ;  /* 0x0000002403037c11 */ /* 0x000fe2000f8e08ff */
[----:B------:R-:W-:Y:S01]  /*10e30*/  UMOV UR14, 0x0 ;  /* 0x00000000000e7882 */ /* 0x000fe20000000000 */
[----:B------:R-:W-:Y:S01]  /*10e40*/  UMOV UR15, 0x14f00000 ;  /* 0x14f00000000f7882 */ /* 0x000fe20000000000 */
[----:B------:R-:W-:Y:S01]  /*10e50*/  UMOV UR10, URZ ;  /* 0x0000003f000a7c82 */ /* 0x000fe20008000000 */
[----:B---3--:R-:W-:Y:S02]  /*10e60*/  IMAD R2, R2, 0xb0, R4 ;  /* 0x000000b002027824 */ /* 0x008fe400078e0204 */
[----:B------:R-:W-:-:S07]  /*10e70*/  VIADD R4, R3, 0x400 ;  /* 0x0000040003047836 */ /* 0x000fce0000000000 */
.L_x_293:
        /* <DEDUP_REMOVED lines=10> */
[----:B------:R-:W-:Y:S01]  /*10f20*/  PLOP3.LUT P0, PT, PT, PT, PT, 0x80, 0x0 ;  /* 0x000000000000781c */ /* 0x000fe20003f0f070 */
[----:B------:R-:W-:Y:S01]  /*10f30*/  VIADD R3, R3, 0x5c00 ;  /* 0x00005c0003037836 */ /* 0x000fe20000000000 */
[----:B------:R-:W-:Y:S01]  /*10f40*/  UMOV UR6, 0x30000 ;  /* 0x0003000000067882 */ /* 0x000fe20000000000 */
[----:B------:R-:W-:Y:S01]  /*10f50*/  UMOV UR14, 0x0 ;  /* 0x00000000000e7882 */ /* 0x000fe20000000000 */
[----:B------:R-:W-:Y:S01]  /*10f60*/  UMOV UR15, 0x14f00000 ;  /* 0x14f00000000f7882 */ /* 0x000fe20000000000 */
[----:B------:R-:W-:-:S08]  /*10f70*/  UMOV UR10, 0x40 ;  /* 0x00000040000a7882 */ /* 0x000fd00000000000 */
.L_x_294:
        /* <DEDUP_REMOVED lines=9> */
[----:B---3--:R-:W-:Y:S05]  /*11010*/  @P0 BRA.U.ANY `(.L_x_294) ;  /* 0xfffffffd00d80947 */ /* 0x008fea000393ffff */
.L_x_287:
[----:B------:R-:W-:Y:S05]  /*11020*/  BSYNC B0 ;  /* 0x0000000000007941 */ /* 0x000fea0003800000 */
.L_x_286:
[----:B------:R-:W3:Y:S01]  /*11030*/  LDL.LU R6, [R1+0x28] ;  /* 0x0000280001067983 */ /* 0x000ee20000300800 */
[----:B------:R-:W-:Y:S01]  /*11040*/  VIADD R19, R19, 0x1 ;  /* 0x0000000113137836 */ /* 0x000fe20000000000 */
[----:B------:R-:W-:Y:S02]  /*11050*/  ULDC UR4, c[0x0][0xc34] ;  /* 0x00030d0000047ab9 */ /* 0x000fe40000000800 */
[----:B-1----:R-:W4:Y:S04]  /*11060*/  LDL.LU R5, [R1] ;  /* 0x0000000001057983 */ /* 0x002f280000300800 */
[----:B------:R-:W5:Y:S01]  /*11070*/  LDL.LU R4, [R1+0x34] ;  /* 0x0000340001047983 */ /* 0x000f620000300800 */
[----:B------:R-:W-:-:S04]  /*11080*/  ISETP.NE.AND P0, PT, R19, 0x2, PT ;  /* 0x000000021300780c */ /* 0x000fc80003f05270 */
[----:B0-----:R-:W-:Y:S02]  /*11090*/  SEL R0, RZ, 0x1, P0 ;  /* 0x00000001ff007807 */ /* 0x001fe40000000000 */
[----:B------:R-:W-:Y:S01]  /*110a0*/  SEL R19, R19, RZ, P0 ;  /* 0x000000ff13137207 */ /* 0x000fe20000000000 */
[----:B---3--:R-:W-:Y:S01]  /*110b0*/  VIADD R6, R6, UR37 ;  /* 0x0000002506067c36 */ /* 0x008fe20008000000 */
[----:B----4-:R-:W-:-:S04]  /*110c0*/  LOP3.LUT R5, R5, R0, RZ, 0x3c, !PT ;  /* 0x0000000005057212 */ /* 0x010fc800078e3cff */
[----:B------:R0:W-:Y:S01]  /*110d0*/  STL [R1+0x28], R6 ;  /* 0x0000280601007387 */ /* 0x0001e20000100800 */
[----:B------:R-:W-:Y:S01]  /*110e0*/  ISETP.GE.AND P1, PT, R6, UR4, PT ;  /* 0x0000000406007c0c */ /* 0x000fe2000bf26270 */
[----:B-----5:R-:W-:-:S05]  /*110f0*/  VIADD R4, R4, 0x1 ;  /* 0x0000000104047836 */ /* 0x020fca0000000000 */
[----:B------:R0:W-:Y:S04]  /*11100*/  STL [R1+0x34], R4 ;  /* 0x0000340401007387 */ /* 0x0001e80000100800 */
[----:B------:R0:W-:Y:S03]  /*11110*/  STL [R1], R5 ;  /* 0x0000000501007387 */ /* 0x0001e60000100800 */
[----:B------:R-:W-:Y:S05]  /*11120*/  @!P1 BRA `(.L_x_295) ;  /* 0xffffffc000609947 */ /* 0x000fea000383ffff */
[----:B------:R-:W-:-:S07]  /*11130*/  LOP3.LUT R2, R4, 0x1, RZ, 0xc, !PT ;  /* 0x0000000104027812 */ /* 0x000fce00078e0cff */
.L_x_214:
[----:B0-----:R-:W0:Y:S01]  /*11140*/  S2R R3, SR_CgaCtaId ;  /* 0x0000000000037919 */ /* 0x001e220000008800 */
[----:B------:R-:W-:Y:S01]  /*11150*/  MOV R0, 0x400 ;  /* 0x0000040000007802 */ /* 0x000fe20000000f00 */
[----:B------:R-:W-:Y:S03]  /*11160*/  BSSY B0, `(.L_x_296) ;  /* 0x0000005000007945 */ /* 0x000fe60003800000 */
[----:B0-----:R-:W-:Y:S02]  /*11170*/  LEA R0, R3, R0, 0x18 ;  /* 0x0000000003007211 */ /* 0x001fe400078ec0ff */
[----:B------:R-:W-:-:S04]  /*11180*/  SHF.L.U32 R3, R2, 0x1f, RZ ;  /* 0x0000001f02037819 */ /* 0x000fc800000006ff */
[----:B------:R-:W0:Y:S02]  /*11190*/  SYNCS.PHASECHK.TRANS64.TRYWAIT P0, [R0+URZ+0x34820], R3 ;  /* 0x03482003000075a7 */ /* 0x000e24000800017f */
[----:B0-----:R-:W-:Y:S05]  /*111a0*/  @!P0 BRA `(.L_x_297) ;  /* 0x0000001400108947 */ /* 0x001fea0003800000 */
.L_x_341:
[----:B------:R-:W-:Y:S05]  /*111b0*/  BSYNC B0 ;  /* 0x0000000000007941 */ /* 0x000fea0003800000 */
.L_x_296:
[----:B------:R-:W-:-:S03]  /*111c0*/  UMOV UR4, 0xffffffff ;  /* 0xffffffff00047882 */ /* 0x000fc60000000000 */
[----:B------:R-:W-:Y:S05]  /*111d0*/  BRA.DIV UR4, `(.L_x_298) ;  /* 0x0000001604187947 */ /* 0x000fea000b800000 */
[----:B------:R-:W1:Y:S02]  /*111e0*/  S2R R2, SR_TID.X ;  /* 0x0000000000027919 */ /* 0x000e640000002100 */
[----:B-1----:R-:W-:-:S04]  /*111f0*/  SHF.R.U32.HI R2, RZ, 0x5, R2 ;  /* 0x00000005ff027819 */ /* 0x002fc80000011602 */
[----:B------:R-:W-:-:S05]  /*11200*/  LOP3.LUT R2, R2, 0x3, RZ, 0xc0, !PT ;  /* 0x0000000302027812 */ /* 0x000fca00078ec0ff */
[----:B------:R1:W3:Y:S02]  /*11210*/  SHFL.IDX PT, R14, R2, RZ, 0x1f ;  /* 0x00001fff020e7589 */ /* 0x0002e400000e0000 */
.L_x_344:
[----:B---3--:R-:W-:Y:S01]  /*11220*/  ISETP.NE.AND P0, PT, R14, RZ, PT ;  /* 0x000000ff0e00720c */ /* 0x008fe20003f05270 */
[----:B------:R-:W-:-:S12]  /*11230*/  BSSY B0, `(.L_x_299) ;  /* 0x0000025000007945 */ /* 0x000fd80003800000 */
[----:B------:R-:W-:Y:S05]  /*11240*/  @P0 BRA `(.L_x_300) ;  /* 0x00000000008c0947 */ /* 0x000fea0003800000 */
[----:B------:R-:W-:-:S03]  /*11250*/  UMOV UR4, 0xffffffff ;  /* 0xffffffff00047882 */ /* 0x000fc60000000000 */
[----:B------:R-:W-:Y:S05]  /*11260*/  BRA.DIV UR4, `(.L_x_301) ;  /* 0x0000001604287947 */ /* 0x000fea000b800000 */
[----:B------:R-:W-:-:S13]  /*11270*/  ELECT P6, URZ, PT ;  /* 0x00000000003f782f */ /* 0x000fda00038c0000 */
.L_x_347:
[----:B------:R-:W-:Y:S05]  /*11280*/  @!P6 BRA `(.L_x_300) ;  /* 0x00000000007ce947 */ /* 0x000fea0003800000 */
[----:B-1----:R-:W3:Y:S02]  /*11290*/  LDL.LU R2, [R1+0x2c] ;  /* 0x00002c0001027983 */ /* 0x002ee40000300800 */
[----:B---3--:R-:W-:-:S04]  /*112a0*/  LOP3.LUT R2, R2, 0x2, RZ, 0xfc, !PT ;  /* 0x0000000202027812 */ /* 0x008fc800078efcff */
[----:B------:R-:W-:-:S13]  /*112b0*/  ISETP.NE.AND P2, PT, R2, 0x3, PT ;  /* 0x000000030200780c */ /* 0x000fda0003f45270 */
[----:B------:R-:W-:Y:S05]  /*112c0*/  @!P2 BRA `(.L_x_302) ;  /* 0x000000000004a947 */ /* 0x000fea0003800000 */
[----:B------:R-:W-:Y:S01]  /*112d0*/  BPT.TRAP 0x1 ;  /* 0x000000040000795c */ /* 0x000fe20000300000 */
.L_x_302:
[----:B------:R-:W3:Y:S01]  /*112e0*/  LDL.LU R7, [R1] ;  /* 0x0000000001077983 */ /* 0x000ee20000300800 */
[----:B------:R-:W-:Y:S02]  /*112f0*/  VIADD R2, R0, 0x34840 ;  /* 0x0003484000027836 */ /* 0x000fe40000000000 */
[C---:B0-----:R-:W-:Y:S02]  /*11300*/  VIADD R3, R19.reuse, 0x1 ;  /* 0x0000000113037836 */ /* 0x041fe40000000000 */
[----:B------:R-:W-:-:S03]  /*11310*/  IMAD R6, R19, 0x8, R2 ;  /* 0x0000000813067824 */ /* 0x000fc600078e0202 */
[----:B------:R-:W-:-:S04]  /*11320*/  ISETP.NE.AND P1, PT, R3, 0x2, PT ;  /* 0x000000020300780c */ /* 0x000fc80003f25270 */
[----:B------:R-:W-:Y:S02]  /*11330*/  SEL R4, RZ, 0x1, P1 ;  /* 0x00000001ff047807 */ /* 0x000fe40000800000 */
[----:B------:R-:W-:Y:S02]  /*11340*/  SEL R3, R3, RZ, P1 ;  /* 0x000000ff03037207 */ /* 0x000fe40000800000 */
[C---:B---3--:R-:W-:Y:S02]  /*11350*/  SHF.L.U32 R5, R7.reuse, 0x1f, RZ ;  /* 0x0000001f07057819 */ /* 0x048fe400000006ff */
[----:B------:R-:W-:Y:S01]  /*11360*/  LOP3.LUT R4, R7, R4, RZ, 0x3c, !PT ;  /* 0x0000000407047212 */ /* 0x000fe200078e3cff */
[----:B------:R-:W-:Y:S01]  /*11370*/  IMAD R7, R3, 0x8, R2 ;  /* 0x0000000803077824 */ /* 0x000fe200078e0202 */
[----:B------:R-:W0:Y:S02]  /*11380*/  SYNCS.PHASECHK.TRANS64.TRYWAIT P0, [R6+URZ], R5 ;  /* 0x00000005060075a7 */ /* 0x000e24000800017f */
[----:B------:R-:W-:Y:S01]  /*11390*/  SHF.L.U32 R2, R4, 0x1f, RZ ;  /* 0x0000001f04027819 */ /* 0x000fe200000006ff */
[----:B0-----:R-:W-:Y:S06]  /*113a0*/  @!P0 BRA `(.L_x_303) ;  /* 0x0000001000f88947 */ /* 0x001fec0003800000 */
.L_x_348:
[----:B------:R-:W1:Y:S02]  /*113b0*/  SYNCS.PHASECHK.TRANS64.TRYWAIT P0, [R7+URZ], R2 ;  /* 0x00000002070075a7 */ /* 0x000e64000800017f */
[----:B-1----:R-:W-:Y:S05]  /*113c0*/  @!P0 BRA `(.L_x_304) ;  /* 0x0000001400048947 */ /* 0x002fea0003800000 */
.L_x_349:
[----:B------:R-:W-:Y:S05]  /*113d0*/  @!P2 BRA `(.L_x_305) ;  /* 0x000000000004a947 */ /* 0x000fea0003800000 */
[----:B------:R-:W-:Y:S01]  /*113e0*/  BPT.TRAP 0x1 ;  /* 0x000000040000795c */ /* 0x000fe20000300000 */
.L_x_305:
[----:B------:R-:W-:-:S04]  /*113f0*/  VIADD R0, R0, 0x34860 ;  /* 0x0003486000007836 */ /* 0x000fc80000000000 */
[----:B------:R-:W-:-:S04]  /*11400*/  IMAD R4, R19, 0x8, R0 ;  /* 0x0000000813047824 */ /* 0x000fc800078e0200 */
[----:B------:R-:W3:Y:S02]  /*11410*/  SYNCS.PHASECHK.TRANS64.TRYWAIT P0, [R4+URZ], R5 ;  /* 0x00000005040075a7 */ /* 0x000ee4000800017f */
[----:B---3--:R-:W-:Y:S05]  /*11420*/  @!P0 BRA `(.L_x_306) ;  /* 0x0000001400008947 */ /* 0x008fea0003800000 */
.L_x_350:
[----:B------:R-:W-:-:S07]  /*11430*/  IMAD R3, R3, 0x8, R0 ;  /* 0x0000000803037824 */ /* 0x000fce00078e0200 */
.L_x_307:
[----:B----4-:R4:W0:Y:S02]  /*11440*/  SYNCS.PHASECHK.TRANS64.TRYWAIT P0, [R3+URZ], R2 ;  /* 0x00000002030075a7 */ /* 0x010824000800017f */
[----:B0-----:R-:W-:Y:S05]  /*11450*/  @!P0 NANOSLEEP.SYNCS 0x989680 ;  /* 0x009896800000895d */ /* 0x001fea0003900000 */
[----:B------:R-:W0:Y:S02]  /*11460*/  @!P0 SYNCS.PHASECHK.TRANS64 P0, [R3+URZ], R2 ;  /* 0x00000002030085a7 */ /* 0x000e24000800007f */
[----:B0-----:R-:W-:Y:S05]  /*11470*/  @!P0 BRA `(.L_x_307) ;  /* 0xfffffffc00f08947 */ /* 0x001fea000383ffff */
.L_x_300:
[----:B------:R-:W-:Y:S05]  /*11480*/  BSYNC B0 ;  /* 0x0000000000007941 */ /* 0x000fea0003800000 */
.L_x_299:
[----:B------:R-:W-:Y:S05]  /*11490*/  EXIT ;  /* 0x000000000000794d */ /* 0x000fea0003800000 */
.L_x_182:
[----:B0-----:R-:W-:-:S04]  /*114a0*/  IMAD.U32 R3, RZ, RZ, UR61 ;  /* 0x0000003dff037e24 */ /* 0x001fc8000f8e00ff */
[----:B------:R0:W1:Y:S03]  /*114b0*/  SYNCS.PHASECHK.TRANS64.TRYWAIT P1, [R3+URZ+0x34800], R0 ;  /* 0x03480000030075a7 */ /* 0x000066000802017f */
[----:B-1----:R-:W-:Y:S05]  /*114c0*/  @!P1 NANOSLEEP.SYNCS 0x989680 ;  /* 0x009896800000995d */ /* 0x002fea0003900000 */
[----:B------:R-:W1:Y:S02]  /*114d0*/  @!P1 SYNCS.PHASECHK.TRANS64 P1, [R3+URZ+0x34800], R0 ;  /* 0x03480000030095a7 */ /* 0x000e64000802007f */
[----:B-1----:R-:W-:Y:S05]  /*114e0*/  @!P1 BRA `(.L_x_182) ;  /* 0xfffffffc00ec9947 */ /* 0x002fea000383ffff */
[----:B------:R-:W-:Y:S05]  /*114f0*/  BRA `(.L_x_308) ;  /* 0xffffff0000747947 */ /* 0x000fea000383ffff */
.L_x_186:
[----:B-1----:R1:W2:Y:S02]  /*11500*/  SYNCS.PHASECHK.TRANS64.TRYWAIT P1, [R12+URZ+0x34830], R3 ;  /* 0x034830030c0075a7 */ /* 0x0022a4000802017f */
[----:B--2---:R-:W-:Y:S05]  /*11510*/  @!P1 NANOSLEEP.SYNCS 0x989680 ;  /* 0x009896800000995d */ /* 0x004fea0003900000 */
[----:B------:R-:W2:Y:S02]  /*11520*/  @!P1 SYNCS.PHASECHK.TRANS64 P1, [R12+URZ+0x34830], R3 ;  /* 0x034830030c0095a7 */ /* 0x000ea4000802007f */
[----:B--2---:R-:W-:Y:S05]  /*11530*/  @!P1 BRA `(.L_x_186) ;  /* 0xfffffffc00f09947 */ /* 0x004fea000383ffff */
[----:B------:R-:W-:Y:S05]  /*11540*/  BRA `(.L_x_185) ;  /* 0xffffff0000947947 */ /* 0x000fea000383ffff */
.L_x_192:
[----:B-1----:R-:W-:-:S04]  /*11550*/  IMAD.U32 R10, RZ, RZ, UR6 ;  /* 0x00000006ff0a7e24 */ /* 0x002fc8000f8e00ff */
[----:B------:R1:W2:Y:S03]  /*11560*/  SYNCS.PHASECHK.TRANS64.TRYWAIT P1, [R10+URZ+0x34830], R3 ;  /* 0x034830030a0075a7 */ /* 0x0002a6000802017f */
[----:B--2---:R-:W-:Y:S05]  /*11570*/  @!P1 NANOSLEEP.SYNCS 0x989680 ;  /* 0x009896800000995d */ /* 0x004fea0003900000 */
[----:B------:R-:W2:Y:S02]  /*11580*/  @!P1 SYNCS.PHASECHK.TRANS64 P1, [R10+URZ+0x34830], R3 ;  /* 0x034830030a0095a7 */ /* 0x000ea4000802007f */
[----:B--2---:R-:W-:Y:S05]  /*11590*/  @!P1 BRA `(.L_x_192) ;  /* 0xfffffffc00ec9947 */ /* 0x004fea000383ffff */
[----:B------:R-:W-:Y:S05]  /*115a0*/  BRA `(.L_x_189) ;  /* 0xffffff5000087947 */ /* 0x000fea000383ffff */
.L_x_196:
[----:B-1----:R-:W-:-:S04]  /*115b0*/  IMAD.U32 R10, RZ, RZ, UR6 ;  /* 0x00000006ff0a7e24 */ /* 0x002fc8000f8e00ff */
[----:B------:R1:W2:Y:S03]  /*115c0*/  SYNCS.PHASECHK.TRANS64.TRYWAIT P1, [R10+URZ+0x34850], R3 ;  /* 0x034850030a0075a7 */ /* 0x0002a6000802017f */
[----:B--2---:R-:W-:Y:S05]  /*115d0*/  @!P1 NANOSLEEP.SYNCS 0x989680 ;  /* 0x009896800000995d */ /* 0x004fea0003900000 */
[----:B------:R-:W2:Y:S02]  /*115e0*/  @!P1 SYNCS.PHASECHK.TRANS64 P1, [R10+URZ+0x34850], R3 ;  /* 0x034850030a0095a7 */ /* 0x000ea4000802007f */
[----:B--2---:R-:W-:Y:S05]  /*115f0*/  @!P1 BRA `(.L_x_196) ;  /* 0xfffffffc00ec9947 */ /* 0x004fea000383ffff */
[----:B------:R-:W-:Y:S05]  /*11600*/  BRA `(.L_x_193) ;  /* 0xffffff7400b47947 */ /* 0x000fea000383ffff */
.L_x_203:
[----:B-1----:R-:W-:-:S04]  /*11610*/  IMAD.U32 R5, RZ, RZ, UR7 ;  /* 0x00000007ff057e24 */ /* 0x002fc8000f8e00ff */
[----:B------:R1:W2:Y:S03]  /*11620*/  SYNCS.PHASECHK.TRANS64.TRYWAIT P1, [R5+URZ+0x34850], R0 ;  /* 0x03485000050075a7 */ /* 0x0002a6000802017f */
[----:B--2---:R-:W-:Y:S05]  /*11630*/  @!P1 NANOSLEEP.SYNCS 0x989680 ;  /* 0x009896800000995d */ /* 0x004fea0003900000 */
[----:B------:R-:W2:Y:S02]  /*11640*/  @!P1 SYNCS.PHASECHK.TRANS64 P1, [R5+URZ+0x34850], R0 ;  /* 0x03485000050095a7 */ /* 0x000ea4000802007f */
[----:B--2---:R-:W-:Y:S05]  /*11650*/  @!P1 BRA `(.L_x_203) ;  /* 0xfffffffc00ec9947 */ /* 0x004fea000383ffff */
[----:B------:R-:W-:Y:S05]  /*11660*/  BRA `(.L_x_202) ;  /* 0xffffff9800a87947 */ /* 0x000fea000383ffff */
.L_x_218:
[----:B------:R-:W0:Y:S01]  /*11670*/  S2R R5, SR_TID.X ;  /* 0x0000000000057919 */ /* 0x000e220000002100 */
[----:B------:R-:W-:Y:S01]  /*11680*/  BSSY B0, `(.L_x_309) ;  /* 0x000000a000007945 */ /* 0x000fe20003800000 */
[----:B------:R-:W-:Y:S02]  /*11690*/  IMAD.MOV.U32 R12, RZ, RZ, RZ ;  /* 0x000000ffff0c7224 */ /* 0x000fe400078e00ff */
[----:B------:R-:W-:Y:S02]  /*116a0*/  IMAD.MOV.U32 R11, RZ, RZ, 0x1f ;  /* 0x0000001fff0b7424 */ /* 0x000fe400078e00ff */
[----:B------:R-:W-:Y:S01]  /*116b0*/  IMAD.MOV.U32 R15, RZ, RZ, -0x1 ;  /* 0xffffffffff0f7424 */ /* 0x000fe200078e00ff */
[----:B0-----:R-:W-:-:S04]  /*116c0*/  SHF.R.U32.HI R5, RZ, 0x5, R5 ;  /* 0x00000005ff057819 */ /* 0x001fc80000011605 */
[----:B------:R-:W-:-:S05]  /*116d0*/  LOP3.LUT R5, R5, 0x3, RZ, 0xc0, !PT ;  /* 0x0000000305057812 */ /* 0x000fca00078ec0ff */
[----:B------:R-:W-:-:S07]  /*116e0*/  IMAD.MOV.U32 R13, RZ, RZ, R5 ;  /* 0x000000ffff0d7224 */ /* 0x000fce00078e0005 */
[----:B-1----:R-:W-:Y:S05]  /*116f0*/  WARPSYNC.COLLECTIVE R15, `(.L_x_310) ;  /* 0x000000000f087348 */ /* 0x002fea0003c00000 */
[----:B------:R0:W2:Y:S02]  /*11700*/  SHFL.IDX P6, R14, R13, R12, R11 ;  /* 0x0000000c0d0e7389 */ /* 0x0000a400000c000b */
[----:B012---:R-:W-:Y:S01]  /*11710*/  ENDCOLLECTIVE ;  /* 0x000000000000791b */ /* 0x007fe20003800000 */
.L_x_310:
[----:B------:R-:W-:Y:S05]  /*11720*/  BSYNC B0 ;  /* 0x0000000000007941 */ /* 0x000fea0003800000 */
.L_x_309:
[----:B------:R-:W-:Y:S05]  /*11730*/  BRA `(.L_x_311) ;  /* 0xffffffc000a47947 */ /* 0x000fea000383ffff */
.L_x_220:
[----:B------:R-:W-:Y:S01]  /*11740*/  BSSY B0, `(.L_x_312) ;  /* 0x0000006000007945 */ /* 0x000fe20003800000 */
[----:B------:R-:W-:-:S07]  /*11750*/  IMAD.MOV.U32 R15, RZ, RZ, -0x1 ;  /* 0xffffffffff0f7424 */ /* 0x000fce00078e00ff */
[----:B01----:R-:W-:Y:S05]  /*11760*/  WARPSYNC.COLLECTIVE R15, `(.L_x_313) ;  /* 0x000000000f0c7348 */ /* 0x003fea0003c00000 */
[----:B------:R-:W-:Y:S02]  /*11770*/  ELECT P6, UR62, PT ;  /* 0x00000000003e782f */ /* 0x000fe400038c0000 */
[----:B------:R-:W-:Y:S01]  /*11780*/  MOV R14, UR62 ;  /* 0x0000003e000e7c02 */ /* 0x000fe20008000f00 */
[----:B01----:R-:W-:Y:S10]  /*11790*/  ENDCOLLECTIVE ;  /* 0x000000000000791b */ /* 0x003ff40003800000 */
.L_x_313:
[----:B------:R-:W-:Y:S05]  /*117a0*/  BSYNC B0 ;  /* 0x0000000000007941 */ /* 0x000fea0003800000 */
.L_x_312:
[----:B------:R-:W-:Y:S05]  /*117b0*/  BRA `(.L_x_314) ;  /* 0xffffffc000a47947 */ /* 0x000fea000383ffff */
.L_x_222:
[----:B---3--:R3:W4:Y:S02]  /*117c0*/  SYNCS.PHASECHK.TRANS64.TRYWAIT P0, [R2+URZ+0x34840], R3 ;  /* 0x03484003020075a7 */ /* 0x008724000800017f */
[----:B----4-:R-:W-:Y:S05]  /*117d0*/  @!P0 NANOSLEEP.SYNCS 0x989680 ;  /* 0x009896800000895d */ /* 0x010fea0003900000 */
[----:B------:R-:W4:Y:S02]  /*117e0*/  @!P0 SYNCS.PHASECHK.TRANS64 P0, [R2+URZ+0x34840], R3 ;  /* 0x03484003020085a7 */ /* 0x000f24000800007f */
[----:B----4-:R-:W-:Y:S05]  /*117f0*/  @!P0 BRA `(.L_x_222) ;  /* 0xfffffffc00f08947 */ /* 0x010fea000383ffff */
[----:B------:R-:W-:Y:S05]  /*11800*/  BRA `(.L_x_315) ;  /* 0xffffffc000fc7947 */ /* 0x000fea000383ffff */
.L_x_226:
        /* <DEDUP_REMOVED lines=8> */
.L_x_316:
[----:B------:R-:W-:Y:S01]  /*11890*/  IMAD.MOV.U32 R13, RZ, RZ, R0 ;  /* 0x000000ffff0d7224 */ /* 0x000fe200078e0000 */
[----:B------:R-:W-:Y:S01]  /*118a0*/  LOP3.LUT R7, R7, 0x7f, RZ, 0xc0, !PT ;  /* 0x0000007f07077812 */ /* 0x000fe200078ec0ff */
[----:B------:R-:W-:-:S07]  /*118b0*/  IMAD.MOV.U32 R6, RZ, RZ, R14 ;  /* 0x000000ffff067224 */ /* 0x000fce00078e000e */
[----:B------:R-:W-:Y:S05]  /*118c0*/  WARPSYNC.COLLECTIVE R15, `(.L_x_317) ;  /* 0x000000000f087348 */ /* 0x000fea0003c00000 */
[----:B------:R0:W1:Y:S02]  /*118d0*/  SHFL.IDX P6, R14, R13, R12, R11 ;  /* 0x0000000c0d0e7389 */ /* 0x00006400000c000b */
[----:B01----:R-:W-:Y:S01]  /*118e0*/  ENDCOLLECTIVE ;  /* 0x000000000000791b */ /* 0x003fe20003800000 */
.L_x_317:
        /* <DEDUP_REMOVED lines=12> */
[----:B------:R-:W-:-:S04]  /*119b0*/  @!P2 LOP3.LUT R7, R7, R6, RZ, 0x3c, !PT ;  /* 0x000000060707a212 */ /* 0x000fc800078e3cff */
[----:B------:R-:W-:-:S04]  /*119c0*/  @!P2 LOP3.LUT R6, R7, R6, RZ, 0x3c, !PT ;  /* 0x000000060706a212 */ /* 0x000fc800078e3cff */
[----:B------:R-:W-:-:S05]  /*119d0*/  @!P2 LOP3.LUT R7, R7, R6, RZ, 0x3c, !PT ;  /* 0x000000060707a212 */ /* 0x000fca00078e3cff */
        /* <DEDUP_REMOVED lines=9> */
.L_x_318:
[----:B------:R-:W-:Y:S02]  /*11a70*/  IMAD.MOV.U32 R13, RZ, RZ, R0 ;  /* 0x000000ffff0d7224 */ /* 0x000fe400078e0000 */
[----:B------:R-:W-:-:S07]  /*11a80*/  IMAD.MOV.U32 R6, RZ, RZ, R14 ;  /* 0x000000ffff067224 */ /* 0x000fce00078e000e */
[----:B------:R-:W-:Y:S05]  /*11a90*/  WARPSYNC.COLLECTIVE R15, `(.L_x_319) ;  /* 0x000000000f087348 */ /* 0x000fea0003c00000 */
[----:B------:R0:W1:Y:S02]  /*11aa0*/  SHFL.IDX P6, R14, R13, R12, R11 ;  /* 0x0000000c0d0e7389 */ /* 0x00006400000c000b */
[----:B01----:R-:W-:Y:S01]  /*11ab0*/  ENDCOLLECTIVE ;  /* 0x000000000000791b */ /* 0x003fe20003800000 */
.L_x_319:
[----:B------:R-:W-:Y:S01]  /*11ac0*/  ULDC.64 UR4, c[0x0][0x208] ;  /* 0x0000820000047ab9 */ /* 0x000fe20000000a00 */
[----:B------:R-:W-:Y:S02]  /*11ad0*/  IMAD.MOV.U32 R13, RZ, RZ, R2 ;  /* 0x000000ffff0d7224 */ /* 0x000fe400078e0002 */
[----:B------:R-:W-:Y:S02]  /*11ae0*/  IMAD.MOV.U32 R12, RZ, RZ, 0x2 ;  /* 0x00000002ff0c7424 */ /* 0x000fe400078e00ff */
[----:B------:R-:W-:-:S05]  /*11af0*/  IMAD.MOV.U32 R5, RZ, RZ, R14 ;  /* 0x000000ffff057224 */ /* 0x000fca00078e000e */
[----:B------:R-:W-:-:S05]  /*11b00*/  @!P2 LEA R5, P3, R10, R5, 0x1 ;  /* 0x000000050a05a211 */ /* 0x000fca00078608ff */
[----:B------:R-:W-:-:S04]  /*11b10*/  @!P2 IMAD.X R6, RZ, RZ, R6, P3 ;  /* 0x000000ffff06a224 */ /* 0x000fc800018e0606 */
        /* <DEDUP_REMOVED lines=12> */
.L_x_320:
[----:B------:R-:W-:Y:S02]  /*11be0*/  IMAD.MOV.U32 R13, RZ, RZ, R0 ;  /* 0x000000ffff0d7224 */ /* 0x000fe400078e0000 */
[----:B------:R-:W-:-:S07]  /*11bf0*/  IMAD.MOV.U32 R6, RZ, RZ, R14 ;  /* 0x000000ffff067224 */ /* 0x000fce00078e000e */
[----:B------:R-:W-:Y:S05]  /*11c00*/  WARPSYNC.COLLECTIVE R15, `(.L_x_321) ;  /* 0x000000000f087348 */ /* 0x000fea0003c00000 */
[----:B------:R0:W1:Y:S02]  /*11c10*/  SHFL.IDX P6, R14, R13, R12, R11 ;  /* 0x0000000c0d0e7389 */ /* 0x00006400000c000b */
[----:B01----:R-:W-:Y:S01]  /*11c20*/  ENDCOLLECTIVE ;  /* 0x000000000000791b */ /* 0x003fe20003800000 */
.L_x_321:
        /* <DEDUP_REMOVED lines=18> */
.L_x_322:
[----:B------:R-:W-:Y:S02]  /*11d50*/  IMAD.MOV.U32 R13, RZ, RZ, R0 ;  /* 0x000000ffff0d7224 */ /* 0x000fe400078e0000 */
[----:B------:R-:W-:-:S07]  /*11d60*/  IMAD.MOV.U32 R6, RZ, RZ, R14 ;  /* 0x000000ffff067224 */ /* 0x000fce00078e000e */
[----:B------:R-:W-:Y:S05]  /*11d70*/  WARPSYNC.COLLECTIVE R15, `(.L_x_323) ;  /* 0x000000000f087348 */ /* 0x000fea0003c00000 */
[----:B------:R0:W1:Y:S02]  /*11d80*/  SHFL.IDX P6, R14, R13, R12, R11 ;  /* 0x0000000c0d0e7389 */ /* 0x00006400000c000b */
[----:B01----:R-:W-:Y:S01]  /*11d90*/  ENDCOLLECTIVE ;  /* 0x000000000000791b */ /* 0x003fe20003800000 */
.L_x_323:
        /* <DEDUP_REMOVED lines=18> */
.L_x_324:
[----:B------:R-:W-:Y:S02]  /*11ec0*/  IMAD.MOV.U32 R13, RZ, RZ, R0 ;  /* 0x000000ffff0d7224 */ /* 0x000fe400078e0000 */
[----:B------:R-:W-:-:S07]  /*11ed0*/  IMAD.MOV.U32 R6, RZ, RZ, R14 ;  /* 0x000000ffff067224 */ /* 0x000fce00078e000e */
[----:B------:R-:W-:Y:S05]  /*11ee0*/  WARPSYNC.COLLECTIVE R15, `(.L_x_325) ;  /* 0x000000000f087348 */ /* 0x000fea0003c00000 */
[----:B------:R0:W1:Y:S02]  /*11ef0*/  SHFL.IDX P6, R14, R13, R12, R11 ;  /* 0x0000000c0d0e7389 */ /* 0x00006400000c000b */
[----:B01----:R-:W-:Y:S01]  /*11f00*/  ENDCOLLECTIVE ;  /* 0x000000000000791b */ /* 0x003fe20003800000 */
.L_x_325:
        /* <DEDUP_REMOVED lines=18> */
.L_x_326:
[----:B------:R-:W-:Y:S02]  /*12030*/  IMAD.MOV.U32 R13, RZ, RZ, R0 ;  /* 0x000000ffff0d7224 */ /* 0x000fe400078e0000 */
[----:B------:R-:W-:-:S07]  /*12040*/  IMAD.MOV.U32 R6, RZ, RZ, R14 ;  /* 0x000000ffff067224 */ /* 0x000fce00078e000e */
[----:B------:R-:W-:Y:S05]  /*12050*/  WARPSYNC.COLLECTIVE R15, `(.L_x_327) ;  /* 0x000000000f087348 */ /* 0x000fea0003c00000 */
[----:B------:R0:W1:Y:S02]  /*12060*/  SHFL.IDX P6, R14, R13, R12, R11 ;  /* 0x0000000c0d0e7389 */ /* 0x00006400000c000b */
[----:B01----:R-:W-:Y:S01]  /*12070*/  ENDCOLLECTIVE ;  /* 0x000000000000791b */ /* 0x003fe20003800000 */
.L_x_327:
        /* <DEDUP_REMOVED lines=18> */
.L_x_328:
[----:B------:R-:W-:Y:S02]  /*121a0*/  IMAD.MOV.U32 R13, RZ, RZ, R0 ;  /* 0x000000ffff0d7224 */ /* 0x000fe400078e0000 */
[----:B------:R-:W-:-:S07]  /*121b0*/  IMAD.MOV.U32 R6, RZ, RZ, R14 ;  /* 0x000000ffff067224 */ /* 0x000fce00078e000e */
[----:B------:R-:W-:Y:S05]  /*121c0*/  WARPSYNC.COLLECTIVE R15, `(.L_x_329) ;  /* 0x000000000f087348 */ /* 0x000fea0003c00000 */
[----:B------:R0:W1:Y:S02]  /*121d0*/  SHFL.IDX P6, R14, R13, R12, R11 ;  /* 0x0000000c0d0e7389 */ /* 0x00006400000c000b */
[----:B01----:R-:W-:Y:S01]  /*121e0*/  ENDCOLLECTIVE ;  /* 0x000000000000791b */ /* 0x003fe20003800000 */
.L_x_329:
[----:B------:R-:W-:Y:S01]  /*121f0*/  ULDC.64 UR4, c[0x0][0x208] ;  /* 0x0000820000047ab9 */ /* 0x000fe20000000a00 */
[----:B------:R-:W-:Y:S02]  /*12200*/  IMAD.MOV.U32 R13, RZ, RZ, R2 ;  /* 0x000000ffff0d7224 */ /* 0x000fe400078e0002 */
[----:B------:R-:W-:Y:S02]  /*12210*/  IMAD.MOV.U32 R12, RZ, RZ, 0x7 ;  /* 0x00000007ff0c7424 */ /* 0x000fe400078e00ff */
[----:B------:R-:W-:-:S05]  /*12220*/  IMAD.MOV.U32 R5, RZ, RZ, R14 ;  /* 0x000000ffff057224 */ /* 0x000fca00078e000e */
[----:B------:R-:W-:-:S05]  /*12230*/  @!P2 LEA R5, P3, R10, R5, 0x1 ;  /* 0x000000050a05a211 */ /* 0x000fca00078608ff */
[----:B------:R-:W-:-:S04]  /*12240*/  @!P2 IMAD.X R6, RZ, RZ, R6, P3 ;  /* 0x000000ffff06a224 */ /* 0x000fc800018e0606 */
[----:B------:R-:W-:Y:S02]  /*12250*/  @!P2 IMAD.MOV.U32 R7, RZ, RZ, R6 ;  /* 0x000000ffff07a224 */ /* 0x000fe400078e0006 */
        /* <DEDUP_REMOVED lines=9> */
.L_x_330:
[----:B------:R-:W-:Y:S02]  /*122f0*/  IMAD.MOV.U32 R13, RZ, RZ, R0 ;  /* 0x000000ffff0d7224 */ /* 0x000fe400078e0000 */
[----:B------:R-:W-:-:S07]  /*12300*/  IMAD.MOV.U32 R5, RZ, RZ, R14 ;  /* 0x000000ffff057224 */ /* 0x000fce00078e000e */
[----:B------:R-:W-:Y:S05]  /*12310*/  WARPSYNC.COLLECTIVE R15, `(.L_x_331) ;  /* 0x000000000f087348 */ /* 0x000fea0003c00000 */
[----:B------:R0:W1:Y:S02]  /*12320*/  SHFL.IDX P6, R14, R13, R12, R11 ;  /* 0x0000000c0d0e7389 */ /* 0x00006400000c000b */
[----:B01----:R-:W-:Y:S01]  /*12330*/  ENDCOLLECTIVE ;  /* 0x000000000000791b */ /* 0x003fe20003800000 */
.L_x_331:
[----:B------:R-:W-:Y:S01]  /*12340*/  IMAD.MOV.U32 R0, RZ, RZ, R14 ;  /* 0x000000ffff007224 */ /* 0x000fe200078e000e */
[----:B------:R-:W-:Y:S06]  /*12350*/  BRA `(.L_x_332) ;  /* 0xffffffc4007c7947 */ /* 0x000fec000383ffff */
.L_x_230:
[----:B0-----:R-:W-:-:S04]  /*12360*/  IMAD.U32 R3, RZ, RZ, UR36 ;  /* 0x00000024ff037e24 */ /* 0x001fc8000f8e00ff */
[----:B------:R0:W2:Y:S03]  /*12370*/  SYNCS.PHASECHK.TRANS64.TRYWAIT P0, [R3+URZ+0x34820], R0 ;  /* 0x03482000030075a7 */ /* 0x0000a6000800017f */
[----:B--2---:R-:W-:Y:S05]  /*12380*/  @!P0 NANOSLEEP.SYNCS 0x989680 ;  /* 0x009896800000895d */ /* 0x004fea0003900000 */
[----:B------:R-:W2:Y:S02]  /*12390*/  @!P0 SYNCS.PHASECHK.TRANS64 P0, [R3+URZ+0x34820], R0 ;  /* 0x03482000030085a7 */ /* 0x000ea4000800007f */
[----:B--2---:R-:W-:Y:S05]  /*123a0*/  @!P0 BRA `(.L_x_230) ;  /* 0xfffffffc00ec8947 */ /* 0x004fea000383ffff */
[----:B------:R-:W-:Y:S05]  /*123b0*/  BRA `(.L_x_333) ;  /* 0xffffffc400cc7947 */ /* 0x000fea000383ffff */
.L_x_237:
[----:B--2---:R2:W3:Y:S02]  /*123c0*/  SYNCS.PHASECHK.TRANS64.TRYWAIT P0, [R3+URZ+0x34840], R2 ;  /* 0x03484002030075a7 */ /* 0x0044e4000800017f */
[----:B---3--:R-:W-:Y:S05]  /*123d0*/  @!P0 NANOSLEEP.SYNCS 0x989680 ;  /* 0x009896800000895d */ /* 0x008fea0003900000 */
[----:B------:R-:W3:Y:S02]  /*123e0*/  @!P0 SYNCS.PHASECHK.TRANS64 P0, [R3+URZ+0x34840], R2 ;  /* 0x03484002030085a7 */ /* 0x000ee4000800007f */
[----:B---3--:R-:W-:Y:S05]  /*123f0*/  @!P0 BRA `(.L_x_237) ;  /* 0xfffffffc00f08947 */ /* 0x008fea000383ffff */
[----:B------:R-:W-:Y:S05]  /*12400*/  BRA `(.L_x_334) ;  /* 0xffffffc8007c7947 */ /* 0x000fea000383ffff */
.L_x_244:
[----:B0-----:R0:W1:Y:S02]  /*12410*/  SYNCS.PHASECHK.TRANS64.TRYWAIT P0, [R2+URZ+0x34860], R3 ;  /* 0x03486003020075a7 */ /* 0x001064000800017f */
[----:B-1----:R-:W-:Y:S05]  /*12420*/  @!P0 NANOSLEEP.SYNCS 0x989680 ;  /* 0x009896800000895d */ /* 0x002fea0003900000 */
[----:B------:R-:W1:Y:S02]  /*12430*/  @!P0 SYNCS.PHASECHK.TRANS64 P0, [R2+URZ+0x34860], R3 ;  /* 0x03486003020085a7 */ /* 0x000e64000800007f */
[----:B-1----:R-:W-:Y:S05]  /*12440*/  @!P0 BRA `(.L_x_244) ;  /* 0xfffffffc00f08947 */ /* 0x002fea000383ffff */
[----:B------:R-:W-:Y:S05]  /*12450*/  BRA `(.L_x_335) ;  /* 0xffffffcc00787947 */ /* 0x000fea000383ffff */
.L_x_255:
[----:B-1----:R1:W2:Y:S02]  /*12460*/  SYNCS.PHASECHK.TRANS64.TRYWAIT P0, [R3+URZ+0x34840], R2 ;  /* 0x03484002030075a7 */ /* 0x0022a4000800017f */
[----:B--2---:R-:W-:Y:S05]  /*12470*/  @!P0 NANOSLEEP.SYNCS 0x989680 ;  /* 0x009896800000895d */ /* 0x004fea0003900000 */
[----:B------:R-:W2:Y:S02]  /*12480*/  @!P0 SYNCS.PHASECHK.TRANS64 P0, [R3+URZ+0x34840], R2 ;  /* 0x03484002030085a7 */ /* 0x000ea4000800007f */
[----:B--2---:R-:W-:Y:S05]  /*12490*/  @!P0 BRA `(.L_x_255) ;  /* 0xfffffffc00f08947 */ /* 0x004fea000383ffff */
[----:B------:R-:W-:Y:S05]  /*124a0*/  BRA `(.L_x_336) ;  /* 0xffffffd400187947 */ /* 0x000fea000383ffff */
.L_x_262:
[----:B0-----:R0:W1:Y:S02]  /*124b0*/  SYNCS.PHASECHK.TRANS64.TRYWAIT P0, [R2+URZ+0x34860], R3 ;  /* 0x03486003020075a7 */ /* 0x001064000800017f */
[----:B-1----:R-:W-:Y:S05]  /*124c0*/  @!P0 NANOSLEEP.SYNCS 0x989680 ;  /* 0x009896800000895d */ /* 0x002fea0003900000 */
[----:B------:R-:W1:Y:S02]  /*124d0*/  @!P0 SYNCS.PHASECHK.TRANS64 P0, [R2+URZ+0x34860], R3 ;  /* 0x03486003020085a7 */ /* 0x000e64000800007f */
[----:B-1----:R-:W-:Y:S05]  /*124e0*/  @!P0 BRA `(.L_x_262) ;  /* 0xfffffffc00f08947 */ /* 0x002fea000383ffff */
[----:B------:R-:W-:Y:S05]  /*124f0*/  BRA `(.L_x_337) ;  /* 0xffffffd800147947 */ /* 0x000fea000383ffff */
.L_x_272:
[----:B--2---:R2:W3:Y:S02]  /*12500*/  SYNCS.PHASECHK.TRANS64.TRYWAIT P0, [R3+URZ+0x34840], R2 ;  /* 0x03484002030075a7 */ /* 0x0044e4000800017f */
[----:B---3--:R-:W-:Y:S05]  /*12510*/  @!P0 NANOSLEEP.SYNCS 0x989680 ;  /* 0x009896800000895d */ /* 0x008fea0003900000 */
[----:B------:R-:W3:Y:S02]  /*12520*/  @!P0 SYNCS.PHASECHK.TRANS64 P0, [R3+URZ+0x34840], R2 ;  /* 0x03484002030085a7 */ /* 0x000ee4000800007f */
[----:B---3--:R-:W-:Y:S05]  /*12530*/  @!P0 BRA `(.L_x_272) ;  /* 0xfffffffc00f08947 */ /* 0x008fea000383ffff */
[----:B------:R-:W-:Y:S05]  /*12540*/  BRA `(.L_x_338) ;  /* 0xffffffdc008c7947 */ /* 0x000fea000383ffff */
.L_x_279:
[----:B0-----:R0:W1:Y:S02]  /*12550*/  SYNCS.PHASECHK.TRANS64.TRYWAIT P0, [R2+URZ+0x34860], R5 ;  /* 0x03486005020075a7 */ /* 0x001064000800017f */
[----:B-1----:R-:W-:Y:S05]  /*12560*/  @!P0 NANOSLEEP.SYNCS 0x989680 ;  /* 0x009896800000895d */ /* 0x002fea0003900000 */
[----:B------:R-:W1:Y:S02]  /*12570*/  @!P0 SYNCS.PHASECHK.TRANS64 P0, [R2+URZ+0x34860], R5 ;  /* 0x03486005020085a7 */ /* 0x000e64000800007f */
[----:B-1----:R-:W-:Y:S05]  /*12580*/  @!P0 BRA `(.L_x_279) ;  /* 0xfffffffc00f08947 */ /* 0x002fea000383ffff */
[----:B------:R-:W-:Y:S05]  /*12590*/  BRA `(.L_x_339) ;  /* 0xffffffe000847947 */ /* 0x000fea000383ffff */
.L_x_289:
[----:B0-----:R0:W3:Y:S02]  /*125a0*/  SYNCS.PHASECHK.TRANS64.TRYWAIT P0, [R0+URZ+0x34860], R3 ;  /* 0x03486003000075a7 */ /* 0x0010e4000800017f */
[----:B---3--:R-:W-:Y:S05]  /*125b0*/  @!P0 NANOSLEEP.SYNCS 0x989680 ;  /* 0x009896800000895d */ /* 0x008fea0003900000 */
[----:B------:R-:W3:Y:S02]  /*125c0*/  @!P0 SYNCS.PHASECHK.TRANS64 P0, [R0+URZ+0x34860], R3 ;  /* 0x03486003000085a7 */ /* 0x000ee4000800007f */
[----:B---3--:R-:W-:Y:S05]  /*125d0*/  @!P0 BRA `(.L_x_289) ;  /* 0xfffffffc00f08947 */ /* 0x008fea000383ffff */
[----:B------:R-:W-:Y:S05]  /*125e0*/  BRA `(.L_x_340) ;  /* 0xffffffe400987947 */ /* 0x000fea000383ffff */
.L_x_297:
[----:B0-----:R0:W1:Y:S02]  /*125f0*/  SYNCS.PHASECHK.TRANS64.TRYWAIT P0, [R0+URZ+0x34820], R3 ;  /* 0x03482003000075a7 */ /* 0x001064000800017f */
[----:B-1----:R-:W-:Y:S05]  /*12600*/  @!P0 NANOSLEEP.SYNCS 0x989680 ;  /* 0x009896800000895d */ /* 0x002fea0003900000 */
[----:B------:R-:W1:Y:S02]  /*12610*/  @!P0 SYNCS.PHASECHK.TRANS64 P0, [R0+URZ+0x34820], R3 ;  /* 0x03482003000085a7 */ /* 0x000e64000800007f */
[----:B-1----:R-:W-:Y:S05]  /*12620*/  @!P0 BRA `(.L_x_297) ;  /* 0xfffffffc00f08947 */ /* 0x002fea000383ffff */
[----:B------:R-:W-:Y:S05]  /*12630*/  BRA `(.L_x_341) ;  /* 0xffffffe800dc7947 */ /* 0x000fea000383ffff */
.L_x_298:
[----:B------:R-:W1:Y:S01]  /*12640*/  S2R R2, SR_TID.X ;  /* 0x0000000000027919 */ /* 0x000e620000002100 */
[----:B------:R-:W-:Y:S01]  /*12650*/  BSSY B0, `(.L_x_342) ;  /* 0x000000a000007945 */ /* 0x000fe20003800000 */
[----:B------:R-:W-:Y:S02]  /*12660*/  IMAD.MOV.U32 R12, RZ, RZ, RZ ;  /* 0x000000ffff0c7224 */ /* 0x000fe400078e00ff */
[----:B------:R-:W-:Y:S02]  /*12670*/  IMAD.MOV.U32 R11, RZ, RZ, 0x1f ;  /* 0x0000001fff0b7424 */ /* 0x000fe400078e00ff */
[----:B------:R-:W-:Y:S01]  /*12680*/  IMAD.MOV.U32 R15, RZ, RZ, -0x1 ;  /* 0xffffffffff0f7424 */ /* 0x000fe200078e00ff */
[----:B-1----:R-:W-:-:S04]  /*12690*/  SHF.R.U32.HI R2, RZ, 0x5, R2 ;  /* 0x00000005ff027819 */ /* 0x002fc80000011602 */
[----:B------:R-:W-:-:S05]  /*126a0*/  LOP3.LUT R2, R2, 0x3, RZ, 0xc0, !PT ;  /* 0x0000000302027812 */ /* 0x000fca00078ec0ff */
[----:B------:R-:W-:-:S07]  /*126b0*/  IMAD.MOV.U32 R13, RZ, RZ, R2 ;  /* 0x000000ffff0d7224 */ /* 0x000fce00078e0002 */
[----:B0-2---:R-:W-:Y:S05]  /*126c0*/  WARPSYNC.COLLECTIVE R15, `(.L_x_343) ;  /* 0x000000000f087348 */ /* 0x005fea0003c00000 */
[----:B------:R1:W3:Y:S02]  /*126d0*/  SHFL.IDX P6, R14, R13, R12, R11 ;  /* 0x0000000c0d0e7389 */ /* 0x0002e400000c000b */
[----:B0123--:R-:W-:Y:S01]  /*126e0*/  ENDCOLLECTIVE ;  /* 0x000000000000791b */ /* 0x00ffe20003800000 */
.L_x_343:
[----:B------:R-:W-:Y:S05]  /*126f0*/  BSYNC B0 ;  /* 0x0000000000007941 */ /* 0x000fea0003800000 */
.L_x_342:
[----:B------:R-:W-:Y:S05]  /*12700*/  BRA `(.L_x_344) ;  /* 0xffffffe800c47947 */ /* 0x000fea000383ffff */
.L_x_301:
[----:B------:R-:W-:Y:S01]  /*12710*/  BSSY B1, `(.L_x_345) ;  /* 0x0000006000017945 */ /* 0x000fe20003800000 */
[----:B------:R-:W-:-:S07]  /*12720*/  IMAD.MOV.U32 R15, RZ, RZ, -0x1 ;  /* 0xffffffffff0f7424 */ /* 0x000fce00078e00ff */
[----:B012---:R-:W-:Y:S05]  /*12730*/  WARPSYNC.COLLECTIVE R15, `(.L_x_346) ;  /* 0x000000000f0c7348 */ /* 0x007fea0003c00000 */
[----:B------:R-:W-:Y:S02]  /*12740*/  ELECT P6, UR62, PT ;  /* 0x00000000003e782f */ /* 0x000fe400038c0000 */
[----:B------:R-:W-:Y:S01]  /*12750*/  MOV R14, UR62 ;  /* 0x0000003e000e7c02 */ /* 0x000fe20008000f00 */
[----:B012---:R-:W-:Y:S10]  /*12760*/  ENDCOLLECTIVE ;  /* 0x000000000000791b */ /* 0x007ff40003800000 */
.L_x_346:
[----:B------:R-:W-:Y:S05]  /*12770*/  BSYNC B1 ;  /* 0x0000000000017941 */ /* 0x000fea0003800000 */
.L_x_345:
[----:B------:R-:W-:Y:S05]  /*12780*/  BRA `(.L_x_347) ;  /* 0xffffffe800bc7947 */ /* 0x000fea000383ffff */
.L_x_303:
[----:B0-----:R0:W1:Y:S02]  /*12790*/  SYNCS.PHASECHK.TRANS64.TRYWAIT P0, [R6+URZ], R5 ;  /* 0x00000005060075a7 */ /* 0x001064000800017f */
[----:B-1----:R-:W-:Y:S05]  /*127a0*/  @!P0 NANOSLEEP.SYNCS 0x989680 ;  /* 0x009896800000895d */ /* 0x002fea0003900000 */
[----:B------:R-:W1:Y:S02]  /*127b0*/  @!P0 SYNCS.PHASECHK.TRANS64 P0, [R6+URZ], R5 ;  /* 0x00000005060085a7 */ /* 0x000e64000800007f */
[----:B-1----:R-:W-:Y:S05]  /*127c0*/  @!P0 BRA `(.L_x_303) ;  /* 0xfffffffc00f08947 */ /* 0x002fea000383ffff */
[----:B------:R-:W-:Y:S05]  /*127d0*/  BRA `(.L_x_348) ;  /* 0xffffffe800f47947 */ /* 0x000fea000383ffff */
.L_x_304:
[----:B-1----:R1:W3:Y:S02]  /*127e0*/  SYNCS.PHASECHK.TRANS64.TRYWAIT P0, [R7+URZ], R2 ;  /* 0x00000002070075a7 */ /* 0x0022e4000800017f */
[----:B---3--:R-:W-:Y:S05]  /*127f0*/  @!P0 NANOSLEEP.SYNCS 0x989680 ;  /* 0x009896800000895d */ /* 0x008fea0003900000 */
[----:B------:R-:W3:Y:S02]  /*12800*/  @!P0 SYNCS.PHASECHK.TRANS64 P0, [R7+URZ], R2 ;  /* 0x00000002070085a7 */ /* 0x000ee4000800007f */
[----:B---3--:R-:W-:Y:S05]  /*12810*/  @!P0 BRA `(.L_x_304) ;  /* 0xfffffffc00f08947 */ /* 0x008fea000383ffff */
[----:B------:R-:W-:Y:S05]  /*12820*/  BRA `(.L_x_349) ;  /* 0xffffffe800e87947 */ /* 0x000fea000383ffff */
.L_x_306:
[----:B---3--:R3:W4:Y:S02]  /*12830*/  SYNCS.PHASECHK.TRANS64.TRYWAIT P0, [R4+URZ], R5 ;  /* 0x00000005040075a7 */ /* 0x008724000800017f */
[----:B----4-:R-:W-:Y:S05]  /*12840*/  @!P0 NANOSLEEP.SYNCS 0x989680 ;  /* 0x009896800000895d */ /* 0x010fea0003900000 */
[----:B------:R-:W4:Y:S02]  /*12850*/  @!P0 SYNCS.PHASECHK.TRANS64 P0, [R4+URZ], R5 ;  /* 0x00000005040085a7 */ /* 0x000f24000800007f */
[----:B----4-:R-:W-:Y:S05]  /*12860*/  @!P0 BRA `(.L_x_306) ;  /* 0xfffffffc00f08947 */ /* 0x010fea000383ffff */
[----:B------:R-:W-:Y:S05]  /*12870*/  BRA `(.L_x_350) ;  /* 0xffffffe800ec7947 */ /* 0x000fea000383ffff */
.L_x_351:
        /* <DEDUP_REMOVED lines=16> */
.L_x_3218:


//--------------------- .text._ZN7cutlass13device_kernelIN5flash11enable_sm90INS1_16FlashAttnFwdSm90INS1_25CollectiveMainloopFwdSm90ILi2EN4cute5tupleIJNS5_1CILi1EEES8_S8_EEENS6_IJNS7_ILi128EEENS7_ILi176EEESA_EEELi128ENS_6half_tEfNS_4arch4Sm90ELb0ELb0ELb0ELb1ELb0ELb0ELb0ELb1ELb1ELb1ELb0ELb0EEENS1_21CollectiveEpilogueFwdINS6_IJSA_SA_SB_EEES9_SD_SF_Li256ELb1ELb1ELb0ELb0EEENS1_36VarlenDynamicPersistentTileSchedulerILi128ELi176ELi256ELi128ELb0ELb1ELb1ELb0ELb1ELb1EEEEEEEEEvNT_6ParamsE --------------------------
	.section	.text._ZN7cutlass13device_kernelIN5flash11enable_sm90INS1_16FlashAttnFwdSm90INS1_25CollectiveMainloopFwdSm90ILi2EN4cute5tupleIJNS5_1CILi1EEES8_S8_EEENS6_IJNS7_ILi128EEENS7_ILi176EEESA_EEELi128ENS_6half_tEfNS_4arch4Sm90ELb0ELb0ELb0ELb1ELb0ELb0ELb0ELb1ELb1ELb1ELb0ELb0EEENS1_21CollectiveEpilogueFwdINS6_IJSA_SA_SB_EEES9_SD_SF_Li256ELb1ELb1ELb0ELb0EEENS1_36VarlenDynamicPersistentTileSchedulerILi128ELi176ELi256ELi128ELb0ELb1ELb1ELb0ELb1ELb1EEEEEEEEEvNT_6ParamsE,"ax",@progbits
	.align	128
.text._ZN7cutlass13device_kernelIN5flash11enable_sm90INS1_16FlashAttnFwdSm90INS1_25CollectiveMainloopFwdSm90ILi2EN4cute5tupleIJNS5_1CILi1EEES8_S8_EEENS6_IJNS7_ILi128EEENS7_ILi176EEESA_EEELi128ENS_6half_tEfNS_4arch4Sm90ELb0ELb0ELb0ELb1ELb0ELb0ELb0ELb1ELb1ELb1ELb0ELb0EEENS1_21CollectiveEpilogueFwdINS6_IJSA_SA_SB_EEES9_SD_SF_Li256ELb1ELb1ELb0ELb0EEENS1_36VarlenDynamicPersistentTileSchedulerILi128ELi176ELi256ELi128ELb0ELb1ELb1ELb0ELb1ELb1EEEEEEEEEvNT_6ParamsE:
        .type           _ZN7cutlass13device_kernelIN5flash11enable_sm90INS1_16FlashAttnFwdSm90INS1_25CollectiveMainloopFwdSm90ILi2EN4cute5tupleIJNS5_1CILi1EEES8_S8_EEENS6_IJNS7_ILi128EEENS7_ILi176EEESA_EEELi128ENS_6half_tEfNS_4arch4Sm90ELb0ELb0ELb0ELb1ELb0ELb0ELb0ELb1ELb1ELb1ELb0ELb0EEENS1_21CollectiveEpilogueFwdINS6_IJSA_SA_SB_EEES9_SD_SF_Li256ELb1ELb1ELb0ELb0EEENS1_36VarlenDynamicPersistentTileSchedulerILi128ELi176ELi256ELi128ELb0ELb1ELb1ELb0ELb1ELb1EEEEEEEEEvNT_6ParamsE,@function
        .size           _ZN7cutlass13device_kernelIN5flash11enable_sm90INS1_16FlashAttnFwdSm90INS1_25CollectiveMainloopFwdSm90ILi2EN4cute5tupleIJNS5_1CILi1EEES8_S8_EEENS6_IJNS7_ILi128EEENS7_ILi176EEESA_EEELi128ENS_6half_tEfNS_4arch4Sm90ELb0ELb0ELb0ELb1ELb0ELb0ELb0ELb1ELb1ELb1ELb0ELb0EEENS1_21CollectiveEpilogueFwdINS6_IJSA_SA_SB_EEES9_SD_SF_Li256ELb1ELb1ELb0ELb0EEENS1_36VarlenDynamicPersistentTileSchedulerILi128ELi176ELi256ELi128ELb0ELb1ELb1ELb0ELb1ELb1EEEEEEEEEvNT_6ParamsE,(.L_x_3219 - _ZN7cutlass13device_kernelIN5flash11enable_sm90INS1_16FlashAttnFwdSm90INS1_25CollectiveMainloopFwdSm90ILi2EN4cute5tupleIJNS5_1CILi1EEES8_S8_EEENS6_IJNS7_ILi128EEENS7_ILi176EEESA_EEELi128ENS_6half_tEfNS_4arch4Sm90ELb0ELb0ELb0ELb1ELb0ELb0ELb0ELb1ELb1ELb1ELb0ELb0EEENS1_21CollectiveEpilogueFwdINS6_IJSA_SA_SB_EEES9_SD_SF_Li256ELb1ELb1ELb0ELb0EEENS1_36VarlenDynamicPersistentTileSchedulerILi128ELi176ELi256ELi128ELb0ELb1ELb1ELb0ELb1ELb1EEEEEEEEEvNT_6ParamsE)
        .other          _ZN7cutlass13device_kernelIN5flash11enable_sm90INS1_16FlashAttnFwdSm90INS1_25CollectiveMainloopFwdSm90ILi2EN4cute5tupleIJNS5_1CILi1EEES8_S8_EEENS6_IJNS7_ILi128EEENS7_ILi176EEESA_EEELi128ENS_6half_tEfNS_4arch4Sm90ELb0ELb0ELb0ELb1ELb0ELb0ELb0ELb1ELb1ELb1ELb0ELb0EEENS1_21CollectiveEpilogueFwdINS6_IJSA_SA_SB_EEES9_SD_SF_Li256ELb1ELb1ELb0ELb0EEENS1_36VarlenDynamicPersistentTileSchedulerILi128ELi176ELi256ELi128ELb0ELb1ELb1ELb0ELb1ELb1EEEEEEEEEvNT_6ParamsE,@"STO_CUDA_ENTRY STV_DEFAULT"
_ZN7cutlass13device_kernelIN5flash11enable_sm90INS1_16FlashAttnFwdSm90INS1_25CollectiveMainloopFwdSm90ILi2EN4cute5tupleIJNS5_1CILi1EEES8_S8_EEENS6_IJNS7_ILi128EEENS7_ILi176EEESA_EEELi128ENS_6half_tEfNS_4arch4Sm90ELb0ELb0ELb0ELb1ELb0ELb0ELb0ELb1ELb1ELb1ELb0ELb0EEENS1_21CollectiveEpilogueFwdINS6_IJSA_SA_SB_EEES9_SD_SF_Li256ELb1ELb1ELb0ELb0EEENS1_36VarlenDynamicPersistentTileSchedulerILi128ELi176ELi256ELi128ELb0ELb1ELb1ELb0ELb1ELb1EEEEEEEEEvNT_6ParamsE:
        /* <DEDUP_REMOVED lines=17> */
.L_x_353:
[----:B------:R-:W-:Y:S05]  /*0110*/  BSYNC B0 ;  /* 0x0000000000007941 */ /* 0x000fea0003800000 */
.L_x_352:
        /* <DEDUP_REMOVED lines=40> */
.L_x_354:
        /* <DEDUP_REMOVED lines=22> */
.L_x_355:
        /* <DEDUP_REMOVED lines=18> */
.L_x_356:
        /* <DEDUP_REMOVED lines=22> */
.L_x_357:
        /* <DEDUP_REMOVED lines=22> */
.L_x_358:
[----:B--2---:R-:W-:Y:S01]  /*08e0*/  ISETP.NE.AND P0, PT, R2, RZ, PT ;  /* 0x000000ff0200720c */ /* 0x004fe20003f05270 */
[----:B------:R-:W-:Y:S01]  /*08f0*/  IMAD.MOV.U32 R2, RZ, RZ, 0x1 ;  /* 0x00000001ff027424 */ /* 0x000fe200078e00ff */
[----:B------:R-:W-:Y:S01]  /*0900*/  NOP ;  /* 0x0000000000007918 */ /* 0x000fe20000000000 */
[----:B------:R-:W-:-:S03]  /*0910*/  ULDC.64 UR60, c[0x0][0x208] ;  /* 0x00008200003c7ab9 */ /* 0x000fc60000000a00 */
[----:B------:R-:W-:-:S05]  /*0920*/  SEL R2, R2, 0x2, !P0 ;  /* 0x0000000202027807 */ /* 0x000fca0004000000 */
[----:B------:R2:W-:Y:S01]  /*0930*/  STL [R1+0x58], R2 ;  /* 0x0000580201007387 */ /* 0x0005e20000100800 */
[----:B01-34-:R-:W-:Y:S06]  /*0940*/  BAR.SYNC.DEFER_BLOCKING 0x0 ;  /* 0x0000000000007b1d */ /* 0x01bfec0000010000 */
[----:B------:R-:W-:Y:S05]  /*0950*/  @!P0 BRA `(.L_x_359) ;  /* 0x000000d000fc8947 */ /* 0x000fea0003800000 */
.L_x_360:
[----:B------:R-:W-:-:S08]  /*0960*/  NOP ;  /* 0x0000000000007918 */ /* 0x000fd00000000000 */
[----:B------:R-:W0:Y:S02]  /*0970*/  USETMAXREG.TRY_ALLOC.CTAPOOL UP0, 0xf0 ;  /* 0x000000f0000079c8 */ /* 0x000e240008000600 */
[----:B0-----:R-:W-:-:S13]  /*0980*/  PLOP3.LUT P0, PT, PT, PT, UP0, 0x80, 0x0 ;  /* 0x000000000000781c */ /* 0x001fda0003f0f008 */
[----:B------:R-:W-:Y:S05]  /*0990*/  @!P0 BRA `(.L_x_360) ;  /* 0xfffffffc00f08947 */ /* 0x000fea000383ffff */
[----:B--2---:R-:W0:Y:S01]  /*09a0*/  S2R R2, SR_TID.X ;  /* 0x0000000000027919 */ /* 0x004e220000002100 */
[----:B------:R-:W1:Y:S01]  /*09b0*/  S2UR UR5, SR_CgaCtaId ;  /* 0x00000000000579c3 */ /* 0x000e620000008800 */
[----:B------:R-:W-:-:S07]  /*09c0*/  UMOV UR4, 0x400 ;  /* 0x0000040000047882 */ /* 0x000fce0000000000 */
[----:B------:R-:W-:Y:S06]  /*09d0*/  BAR.ARV 0x8, 0x180 ;  /* 0x0206000000007b1d */ /* 0x000fec0000002000 */
[----:B-1----:R-:W-:Y:S01]  /*09e0*/  ULEA UR4, UR5, UR4, 0x18 ;  /* 0x0000000405047291 */ /* 0x002fe2000f8ec03f */
[----:B0-----:R-:W-:-:S04]  /*09f0*/  LOP3.LUT R0, R2, 0xffffff80, RZ, 0xc0, !PT ;  /* 0xffffff8002007812 */ /* 0x001fc800078ec0ff */
[----:B------:R-:W-:-:S13]  /*0a00*/  ISETP.NE.AND P0, PT, R0, 0x80, PT ;  /* 0x000000800000780c */ /* 0x000fda0003f05270 */
[----:B------:R-:W-:Y:S08]  /*0a10*/  @!P0 BAR.ARV 0x9, 0x100 ;  /* 0x0244000000008b1d */ /* 0x000ff00000002000 */
[----:B------:R-:W-:Y:S06]  /*0a20*/  BAR.SYNC.DEFER_BLOCKING 0x5, 0x180 ;  /* 0x0146000000007b1d */ /* 0x000fec0000010000 */
[----:B------:R-:W0:Y:S01]  /*0a30*/  LDS.128 R44, [UR4+0x348d0] ;  /* 0x0348d004ff2c7984 */ /* 0x000e220008000c00 */
[----:B------:R-:W-:Y:S01]  /*0a40*/  ULDC UR4, c[0x0][0xc3c] ;  /* 0x00030f0000047ab9 */ /* 0x000fe20000000800 */
[----:B------:R-:W-:Y:S06]  /*0a50*/  BAR.ARV 0x4, 0x180 ;  /* 0x0106000000007b1d */ /* 0x000fec0000002000 */
[----:B0-----:R-:W-:-:S13]  /*0a60*/  ISETP.GE.AND P0, PT, R47, UR4, PT ;  /* 0x000000042f007c0c */ /* 0x001fda000bf06270 */
[----:B------:R-:W-:Y:S05]  /*0a70*/  @P0 EXIT ;  /* 0x000000000000094d */ /* 0x000fea0003800000 */
[----:B------:R-:W2:Y:S01]  /*0a80*/  LDL.LU R10, [R1+0x58] ;  /* 0x00005800010a7983 */ /* 0x000ea20000300800 */
[----:B------:R-:W-:-:S05]  /*0a90*/  VIADD R234, R2, 0xffffff80 ;  /* 0xffffff8002ea7836 */ /* 0x000fca0000000000 */
[----:B------:R-:W-:-:S04]  /*0aa0*/  SHF.R.S32.HI R3, RZ, 0x1f, R234 ;  /* 0x0000001fff037819 */ /* 0x000fc800000114ea */
[CC--:B------:R-:W-:Y:S02]  /*0ab0*/  LEA.HI R0, R3.reuse, R234.reuse, RZ, 0x7 ;  /* 0x000000ea03007211 */ /* 0x0c0fe400078f38ff */
[CC--:B------:R-:W-:Y:S02]  /*0ac0*/  LEA.HI R2, R3.reuse, R234.reuse, RZ, 0x4 ;  /* 0x000000ea03027211 */ /* 0x0c0fe400078f20ff */
[----:B------:R-:W-:Y:S02]  /*0ad0*/  LOP3.LUT R5, R0, 0xffffff80, RZ, 0xc0, !PT ;  /* 0xffffff8000057812 */ /* 0x000fe400078ec0ff */
[----:B------:R-:W-:Y:S02]  /*0ae0*/  LEA.HI R4, R3, R234, RZ, 0x5 ;  /* 0x000000ea03047211 */ /* 0x000fe400078f28ff */
[----:B------:R-:W-:Y:S01]  /*0af0*/  SHF.R.S32.HI R7, RZ, 0x4, R2 ;  /* 0x00000004ff077819 */ /* 0x000fe20000011402 */
[----:B------:R-:W-:Y:S01]  /*0b00*/  IMAD.IADD R226, R234, 0x1, -R5 ;  /* 0x00000001eae27824 */ /* 0x000fe200078e0a05 */
[----:B------:R-:W-:Y:S01]  /*0b10*/  LOP3.LUT R5, R2, 0x3fffff0, RZ, 0xc0, !PT ;  /* 0x03fffff002057812 */ /* 0x000fe200078ec0ff */
[----:B------:R-:W-:Y:S01]  /*0b20*/  IMAD.SHL.U32 R4, R4, 0x20, RZ ;  /* 0x0000002004047824 */ /* 0x000fe200078e00ff */
[----:B------:R-:W-:-:S02]  /*0b30*/  LEA.HI R2, R2, R7, RZ, 0x1 ;  /* 0x0000000702027211 */ /* 0x000fc400078f08ff */
[----:B------:R-:W-:Y:S01]  /*0b40*/  SHF.R.S32.HI R9, RZ, 0x1f, R226 ;  /* 0x0000001fff097819 */ /* 0x000fe200000114e2 */
[----:B------:R-:W-:Y:S01]  /*0b50*/  IMAD.IADD R5, R234, 0x1, -R5 ;  /* 0x00000001ea057824 */ /* 0x000fe200078e0a05 */
[----:B------:R-:W-:Y:S02]  /*0b60*/  LOP3.LUT R4, R4, 0xfffffc00, RZ, 0xc0, !PT ;  /* 0xfffffc0004047812 */ /* 0x000fe400078ec0ff */
[----:B------:R-:W-:Y:S02]  /*0b70*/  LOP3.LUT R2, R2, 0x1ffffffe, RZ, 0xc0, !PT ;  /* 0x1ffffffe02027812 */ /* 0x000fe400078ec0ff */
[----:B------:R-:W-:Y:S01]  /*0b80*/  LEA.HI R6, R9, R226, RZ, 0x2 ;  /* 0x000000e209067211 */ /* 0x000fe200078f10ff */
[----:B------:R-:W-:Y:S02]  /*0b90*/  IMAD R5, R5, 0x40, R4 ;  /* 0x0000004005057824 */ /* 0x000fe400078e0204 */
[----:B------:R-:W-:Y:S01]  /*0ba0*/  IMAD.IADD R2, R7, 0x1, -R2 ;  /* 0x0000000107027824 */ /* 0x000fe200078e0a02 */
[----:B------:R-:W-:-:S02]  /*0bb0*/  LEA.HI R4, R3, R234, RZ, 0x2 ;  /* 0x000000ea03047211 */ /* 0x000fc400078f10ff */
[--C-:B------:R-:W-:Y:S01]  /*0bc0*/  SHF.R.S32.HI R8, RZ, 0x2, R6.reuse ;  /* 0x00000002ff087819 */ /* 0x100fe20000011406 */
[----:B------:R-:W-:Y:S01]  /*0bd0*/  IMAD R231, R2, 0x8, R5 ;  /* 0x0000000802e77824 */ /* 0x000fe200078e0205 */
[----:B------:R-:W-:Y:S02]  /*0be0*/  SHF.R.S32.HI R11, RZ, 0x1f, R6 ;  /* 0x0000001fff0b7819 */ /* 0x000fe40000011406 */
[----:B------:R-:W-:Y:S02]  /*0bf0*/  LOP3.LUT R5, R6, 0x7ffffffc, RZ, 0xc0, !PT ;  /* 0x7ffffffc06057812 */ /* 0x000fe400078ec0ff */
[----:B------:R-:W-:Y:S02]  /*0c00*/  LOP3.LUT R7, R4, 0xfffffffc, RZ, 0xc0, !PT ;  /* 0xfffffffc04077812 */ /* 0x000fe400078ec0ff */
[----:B------:R-:W-:Y:S02]  /*0c10*/  LEA.HI R3, R3, R234, RZ, 0x3 ;  /* 0x000000ea03037211 */ /* 0x000fe400078f18ff */
[----:B------:R-:W-:-:S02]  /*0c20*/  LEA.HI R11, R11, R8, RZ, 0x3 ;  /* 0x000000080b0b7211 */ /* 0x000fc400078f18ff */
[----:B------:R-:W-:Y:S01]  /*0c30*/  SHF.R.S32.HI R227, RZ, 0x7, R0 ;  /* 0x00000007ffe37819 */ /* 0x000fe20000011400 */
[----:B------:R-:W-:Y:S01]  /*0c40*/  IMAD.IADD R229, R226, 0x1, -R5 ;  /* 0x00000001e2e57824 */ /* 0x000fe200078e0a05 */
[----:B------:R-:W-:Y:S01]  /*0c50*/  LOP3.LUT R5, R3, 0xfffffff8, RZ, 0xc0, !PT ;  /* 0xfffffff803057812 */ /* 0x000fe200078ec0ff */
[----:B------:R-:W-:Y:S01]  /*0c60*/  IMAD.IADD R7, R234, 0x1, -R7 ;  /* 0x00000001ea077824 */ /* 0x000fe200078e0a07 */
[----:B------:R-:W-:Y:S02]  /*0c70*/  LOP3.LUT R11, R11, 0xfffffff8, RZ, 0xc0, !PT ;  /* 0xfffffff80b0b7812 */ /* 0x000fe400078ec0ff */
[----:B------:R-:W-:Y:S02]  /*0c80*/  LEA.HI R9, R9, R226, RZ, 0x5 ;  /* 0x000000e209097211 */ /* 0x000fe400078f28ff */
[----:B------:R-:W-:Y:S01]  /*0c90*/  LEA.HI R0, R0, R227, RZ, 0x1 ;  /* 0x000000e300007211 */ /* 0x000fe200078f08ff */
[----:B------:R-:W-:Y:S01]  /*0ca0*/  IMAD.IADD R220, R234, 0x1, -R5 ;  /* 0x00000001eadc7824 */ /* 0x000fe200078e0a05 */
[----:B------:R-:W-:Y:S01]  /*0cb0*/  LEA.HI R2, R7, R7, RZ, 0x1 ;  /* 0x0000000707027211 */ /* 0x000fe200078f08ff */
[----:B------:R-:W-:Y:S01]  /*0cc0*/  IMAD.IADD R8, R8, 0x1, -R11 ;  /* 0x0000000108087824 */ /* 0x000fe200078e0a0b */
[----:B------:R-:W-:-:S02]  /*0cd0*/  SHF.R.S32.HI R9, RZ, 0x5, R9 ;  /* 0x00000005ff097819 */ /* 0x000fc40000011409 */
[----:B------:R-:W-:Y:S01]  /*0ce0*/  LOP3.LUT R0, R0, 0x3fffffe, RZ, 0xc0, !PT ;  /* 0x03fffffe00007812 */ /* 0x000fe200078ec0ff */
[----:B------:R-:W-:Y:S01]  /*0cf0*/  IMAD.SHL.U32 R17, R220, 0x8, RZ ;  /* 0x00000008dc117824 */ /* 0x000fe200078e00ff */
[----:B------:R-:W-:Y:S01]  /*0d00*/  LOP3.LUT R2, R2, 0x1ffffffe, RZ, 0xc0, !PT ;  /* 0x1ffffffe02027812 */ /* 0x000fe200078ec0ff */
[----:B------:R-:W-:Y:S02]  /*0d10*/  IMAD R9, R9, 0x10, R8 ;  /* 0x0000001009097824 */ /* 0x000fe400078e0208 */
[----:B------:R-:W-:Y:S02]  /*0d20*/  IMAD.IADD R0, R227, 0x1, -R0 ;  /* 0x00000001e3007824 */ /* 0x000fe400078e0a00 */
[----:B------:R-:W-:Y:S02]  /*0d30*/  VIADD R22, R17, 0x40 ;  /* 0x0000004011167836 */ /* 0x000fe40000000000 */
[----:B------:R-:W-:Y:S02]  /*0d40*/  IMAD.MOV.U32 R4, RZ, RZ, -0x2 ;  /* 0xfffffffeff047424 */ /* 0x000fe400078e00ff */
[----:B------:R-:W-:-:S02]  /*0d50*/  IMAD.IADD R7, R7, 0x1, -R2 ;  /* 0x0000000107077824 */ /* 0x000fc400078e0a02 */
[----:B------:R-:W-:Y:S01]  /*0d60*/  IMAD R228, R0, 0x40, R9 ;  /* 0x0000004000e47824 */ /* 0x000fe200078e0209 */
[----:B------:R-:W-:Y:S01]  /*0d70*/  SHF.R.S32.HI R224, RZ, 0x3, R3 ;  /* 0x00000003ffe07819 */ /* 0x000fe20000011403 */
[----:B------:R-:W-:Y:S01]  /*0d80*/  IMAD R229, R229, R4, 0xb0 ;  /* 0x000000b0e5e57424 */ /* 0x000fe200078e0204 */
[----:B------:R-:W-:Y:S01]  /*0d90*/  SHF.R.S32.HI R233, RZ, 0x1f, R17 ;  /* 0x0000001fffe97819 */ /* 0x000fe20000011411 */
[----:B------:R-:W-:Y:S01]  /*0da0*/  IMAD.MOV.U32 R225, RZ, RZ, RZ ;  /* 0x000000ffffe17224 */ /* 0x000fe200078e00ff */
[----:B------:R-:W-:Y:S01]  /*0db0*/  SHF.R.S32.HI R232, RZ, 0x1f, R22 ;  /* 0x0000001fffe87819 */ /* 0x000fe20000011416 */
[----:B------:R-:W-:Y:S02]  /*0dc0*/  IMAD.MOV.U32 R16, RZ, RZ, RZ ;  /* 0x000000ffff107224 */ /* 0x000fe400078e00ff */
[----:B------:R-:W-:Y:S02]  /*0dd0*/  IMAD.MOV.U32 R2, RZ, RZ, RZ ;  /* 0x000000ffff027224 */ /* 0x000fe400078e00ff */
[----:B------:R-:W-:Y:S01]  /*0de0*/  IMAD R230, R7, 0x8, R228 ;  /* 0x0000000807e67824 */ /* 0x000fe200078e02e4 */
[----:B--2---:R-:W-:-:S07]  /*0df0*/  LOP3.LUT R19, R10, 0x1, RZ, 0xfc, !PT ;  /* 0x000000010a137812 */ /* 0x004fce00078efcff */
.L_x_403:
[----:B0---4-:R-:W0:Y:S01]  /*0e00*/  LDC.64 R4, c[0x0][0xc88] ;  /* 0x00032200ff047b82 */ /* 0x011e220000000a00 */
[----:B------:R-:W-:Y:S01]  /*0e10*/  ULDC.64 UR4, c[0x0][0xa28] ;  /* 0x00028a0000047ab9 */ /* 0x000fe20000000a00 */
[----:B------:R-:W-:Y:S01]  /*0e20*/  IMAD.MOV.U32 R3, RZ, RZ, RZ ;  /* 0x000000ffff037224 */ /* 0x000fe200078e00ff */
[----:B------:R-:W-:Y:S01]  /*0e30*/  ULDC.64 UR6, c[0x0][0xa20] ;  /* 0x0002880000067ab9 */ /* 0x000fe20000000a00 */
[----:B0-----:R-:W-:-:S05]  /*0e40*/  IMAD.WIDE R4, R47, 0x4, R4 ;  /* 0x000000042f047825 */ /* 0x001fca00078e0204 */
[----:B--2---:R-:W2:Y:S01]  /*0e50*/  LDG.E R23, desc[UR60][R4.64] ;  /* 0x0000003c04177981 */ /* 0x004ea2000c1e1900 */
[----:B------:R-:W-:-:S04]  /*0e60*/  ISETP.NE.U32.AND P0, PT, RZ, UR4, PT ;  /* 0x00000004ff007c0c */ /* 0x000fc8000bf05070 */
[----:B------:R-:W-:Y:S02]  /*0e70*/  ISETP.NE.AND.EX P0, PT, RZ, UR5, PT, P0 ;  /* 0x00000005ff007c0c */ /* 0x000fe4000bf05300 */
[----:B--2---:R-:W-:-:S11]  /*0e80*/  SHF.R.S32.HI R223, RZ, 0x1f, R23 ;  /* 0x0000001fffdf7819 */ /* 0x004fd60000011417 */
[----:B---3--:R-:W-:-:S04]  /*0e90*/  @P0 LEA R6, P1, R23, UR4, 0x2 ;  /* 0x0000000417060c11 */ /* 0x008fc8000f8210ff */
[----:B------:R-:W-:Y:S01]  /*0ea0*/  @P0 LEA.HI.X R7, R23, UR5, R223, 0x2, P1 ;  /* 0x0000000517070c11 */ /* 0x000fe200088f14df */
[----:B------:R-:W-:-:S04]  /*0eb0*/  ULDC.64 UR4, c[0x0][0x418] ;  /* 0x0001060000047ab9 */ /* 0x000fc80000000a00 */
[----:B------:R0:W5:Y:S01]  /*0ec0*/  @P0 LDG.E R3, desc[UR60][R6.64] ;  /* 0x0000003c06030981 */ /* 0x000162000c1e1900 */
[----:B------:R-:W-:Y:S01]  /*0ed0*/  ISETP.NE.U32.AND P0, PT, RZ, UR6, PT ;  /* 0x00000006ff007c0c */ /* 0x000fe2000bf05070 */
[----:B------:R-:W-:-:S03]  /*0ee0*/  UISETP.NE.U32.AND UP0, UPT, UR4, URZ, UPT ;  /* 0x0000003f0400728c */ /* 0x000fc6000bf05070 */
[----:B------:R-:W-:Y:S01]  /*0ef0*/  ISETP.NE.AND.EX P0, PT, RZ, UR7, PT, P0 ;  /* 0x00000007ff007c0c */ /* 0x000fe2000bf05300 */
[----:B------:R-:W-:Y:S01]  /*0f00*/  UISETP.NE.AND.EX UP0, UPT, UR5, URZ, UPT, UP0 ;  /* 0x0000003f0500728c */ /* 0x000fe2000bf05300 */
[----:B------:R-:W-:Y:S02]  /*0f10*/  ULDC UR4, c[0x0][0x424] ;  /* 0x0001090000047ab9 */ /* 0x000fe40000000800 */
[----:B------:R-:W-:Y:S01]  /*0f20*/  ULDC UR5, c[0x0][0x2f0] ;  /* 0x0000bc0000057ab9 */ /* 0x000fe20000000800 */
[----:B------:R-:W-:-:S04]  /*0f30*/  USEL UR4, UR4, 0x1, UP0 ;  /* 0x0000000104047887 */ /* 0x000fc80008000000 */
[----:B------:R-:W-:-:S04]  /*0f40*/  UIMAD UR4, UR4, UR5, URZ ;  /* 0x00000005040472a4 */ /* 0x000fc8000f8e023f */
[C---:B------:R-:W-:Y:S02]  /*0f50*/  @P0 LEA R4, P1, R23.reuse, UR6, 0x2 ;  /* 0x0000000617040c11 */ /* 0x040fe4000f8210ff */
[----:B------:R-:W-:Y:S02]  /*0f60*/  IMAD.U32 R80, RZ, RZ, UR4 ;  /* 0x00000004ff507e24 */ /* 0x000fe4000f8e00ff */
[----:B------:R-:W-:-:S05]  /*0f70*/  @P0 LEA.HI.X R5, R23, UR7, R223, 0x2, P1 ;  /* 0x0000000717050c11 */ /* 0x000fca00088f14df */
[----:B------:R0:W5:Y:S01]  /*0f80*/  @P0 LDG.E R80, desc[UR60][R4.64] ;  /* 0x0000003c04500981 */ /* 0x000162000c1e1900 */
[----:B------:R-:W-:Y:S05]  /*0f90*/  @P0 BRA `(.L_x_361) ;  /* 0x0000000000240947 */ /* 0x000fea0003800000 */
[----:B------:R-:W-:Y:S02]  /*0fa0*/  ULDC.64 UR4, c[0x0][0xa08] ;  /* 0x0002820000047ab9 */ /* 0x000fe40000000a00 */
[----:B------:R-:W-:-:S04]  /*0fb0*/  ISETP.NE.U32.AND P0, PT, RZ, UR4, PT ;  /* 0x00000004ff007c0c */ /* 0x000fc8000bf05070 */
[----:B------:R-:W-:-:S13]  /*0fc0*/  ISETP.NE.AND.EX P0, PT, RZ, UR5, PT, P0 ;  /* 0x00000005ff007c0c */ /* 0x000fda000bf05300 */
[----:B------:R-:W-:Y:S05]  /*0fd0*/  @!P0 BRA `(.L_x_361) ;  /* 0x0000000000148947 */ /* 0x000fea0003800000 */
[----:B0-----:R-:W0:Y:S02]  /*0fe0*/  LDC.64 R4, c[0x0][0xa08] ;  /* 0x00028200ff047b82 */ /* 0x001e240000000a00 */
[----:B0-----:R-:W-:-:S05]  /*0ff0*/  IMAD.WIDE R4, R23, 0x4, R4 ;  /* 0x0000000417047825 */ /* 0x001fca00078e0204 */
[----:B-----5:R-:W2:Y:S04]  /*1000*/  LDG.E R80, desc[UR60][R4.64] ;  /* 0x0000003c04507981 */ /* 0x020ea8000c1e1900 */
[----:B------:R-:W2:Y:S02]  /*1010*/  LDG.E R7, desc[UR60][R4.64+0x4] ;  /* 0x0000043c04077981 */ /* 0x000ea4000c1e1900 */
[----:B--2---:R-:W-:-:S07]  /*1020*/  IMAD.IADD R80, R7, 0x1, -R80 ;  /* 0x0000000107507824 */ /* 0x004fce00078e0a50 */
.L_x_361:
[----:B-----5:R-:W-:Y:S01]  /*1030*/  IMAD.IADD R80, R80, 0x1, -R3 ;  /* 0x0000000150507824 */ /* 0x020fe200078e0a03 */
[----:B------:R-:W-:Y:S01]  /*1040*/  PLOP3.LUT P0, PT, PT, PT, PT, 0x80, 0x0 ;  /* 0x000000000000781c */ /* 0x000fe20003f0f070 */
[----:B------:R-:W-:Y:S01]  /*1050*/  IMAD.MOV.U32 R222, RZ, RZ, R45 ;  /* 0x000000ffffde7224 */ /* 0x000fe200078e002d */
[----:B------:R-:W-:Y:S01]  /*1060*/  CS2R R32, SRZ ;  /* 0x0000000000207805 */ /* 0x000fe2000001ff00 */
[C---:B------:R-:W-:Y:S01]  /*1070*/  VIADD R0, R80.reuse, 0xaf ;  /* 0x000000af50007836 */ /* 0x040fe20000000000 */
[----:B------:R-:W-:Y:S01]  /*1080*/  ISETP.GE.AND P1, PT, R80, 0x1, PT ;  /* 0x000000015000780c */ /* 0x000fe20003f26270 */
[----:B------:R-:W-:Y:S01]  /*1090*/  IMAD.MOV.U32 R221, RZ, RZ, R46 ;  /* 0x000000ffffdd7224 */ /* 0x000fe200078e002e */
[----:B------:R-:W-:Y:S01]  /*10a0*/  CS2R R36, SRZ ;  /* 0x0000000000247805 */ /* 0x000fe2000001ff00 */
[----:B------:R-:W-:Y:S01]  /*10b0*/  IMAD.HI R0, R0, 0x2e8ba2e9, RZ ;  /* 0x2e8ba2e900007827 */ /* 0x000fe200078e02ff */
[----:B------:R-:W-:Y:S02]  /*10c0*/  CS2R R34, SRZ ;  /* 0x0000000000227805 */ /* 0x000fe4000001ff00 */
[----:B------:R-:W-:-:S02]  /*10d0*/  CS2R R40, SRZ ;  /* 0x0000000000287805 */ /* 0x000fc4000001ff00 */
[----:B------:R-:W-:Y:S01]  /*10e0*/  CS2R R38, SRZ ;  /* 0x0000000000267805 */ /* 0x000fe2000001ff00 */
[----:B------:R-:W-:Y:S01]  /*10f0*/  IMAD.MOV.U32 R87, RZ, RZ, RZ ;  /* 0x000000ffff577224 */ /* 0x000fe200078e00ff */
[----:B------:R-:W-:Y:S02]  /*1100*/  SHF.R.U32.HI R3, RZ, 0x1f, R0 ;  /* 0x0000001fff037819 */ /* 0x000fe40000011600 */
[----:B------:R-:W-:Y:S02]  /*1110*/  CS2R R48, SRZ ;  /* 0x0000000000307805 */ /* 0x000fe4000001ff00 */
[----:B------:R-:W-:Y:S02]  /*1120*/  CS2R R42, SRZ ;  /* 0x00000000002a7805 */ /* 0x000fe4000001ff00 */
[----:B------:R-:W-:Y:S02]  /*1130*/  CS2R R52, SRZ ;  /* 0x0000000000347805 */ /* 0x000fe4000001ff00 */
[----:B------:R-:W-:Y:S01]  /*1140*/  LEA.HI.SX32 R120, R0, R3, 0x1b ;  /* 0x0000000300787211 */ /* 0x000fe200078fdaff */
[----:B------:R-:W-:Y:S01]  /*1150*/  IMAD.MOV.U32 R3, RZ, RZ, RZ ;  /* 0x000000ffff037224 */ /* 0x000fe200078e00ff */
[----:B------:R-:W-:Y:S01]  /*1160*/  CS2R R30, SRZ ;  /* 0x00000000001e7805 */ /* 0x000fe2000001ff00 */
[----:B------:R-:W-:Y:S01]  /*1170*/  IMAD.MOV.U32 R0, RZ, RZ, RZ ;  /* 0x000000ffff007224 */ /* 0x000fe200078e00ff */
[----:B------:R-:W-:-:S02]  /*1180*/  CS2R R50, SRZ ;  /* 0x0000000000327805 */ /* 0x000fc4000001ff00 */
[----:B------:R-:W-:Y:S02]  /*1190*/  CS2R R56, SRZ ;  /* 0x0000000000387805 */ /* 0x000fe4000001ff00 */
[----:B------:R-:W-:Y:S02]  /*11a0*/  CS2R R60, SRZ ;  /* 0x00000000003c7805 */ /* 0x000fe4000001ff00 */
[----:B------:R-:W-:Y:S02]  /*11b0*/  CS2R R54, SRZ ;  /* 0x0000000000367805 */ /* 0x000fe4000001ff00 */
[----:B------:R-:W-:Y:S01]  /*11c0*/  CS2R R88, SRZ ;  /* 0x0000000000587805 */ /* 0x000fe2000001ff00 */
[----:B------:R-:W-:Y:S01]  /*11d0*/  IMAD.MOV.U32 R58, RZ, RZ, RZ ;  /* 0x000000ffff3a7224 */ /* 0x000fe200078e00ff */
[----:B------:R-:W-:Y:S02]  /*11e0*/  CS2R R64, SRZ ;  /* 0x0000000000407805 */ /* 0x000fe4000001ff00 */
[----:B------:R-:W-:-:S02]  /*11f0*/  CS2R R90, SRZ ;  /* 0x00000000005a7805 */ /* 0x000fc4000001ff00 */
[----:B------:R-:W-:Y:S02]  /*1200*/  CS2R R68, SRZ ;  /* 0x0000000000447805 */ /* 0x000fe4000001ff00 */
[----:B------:R-:W-:Y:S02]  /*1210*/  CS2R R92, SRZ ;  /* 0x00000000005c7805 */ /* 0x000fe4000001ff00 */
[----:B------:R-:W-:Y:S02]  /*1220*/  CS2R R72, SRZ ;  /* 0x0000000000487805 */ /* 0x000fe4000001ff00 */
[----:B------:R-:W-:Y:S02]  /*1230*/  CS2R R94, SRZ ;  /* 0x00000000005e7805 */ /* 0x000fe4000001ff00 */
[----:B------:R-:W-:Y:S02]  /*1240*/  CS2R R76, SRZ ;  /* 0x00000000004c7805 */ /* 0x000fe4000001ff00 */
[----:B------:R-:W-:Y:S01]  /*1250*/  CS2R R96, SRZ ;  /* 0x0000000000607805 */ /* 0x000fe2000001ff00 */
[----:B------:R-:W-:Y:S01]  /*1260*/  IMAD.MOV.U32 R81, RZ, RZ, RZ ;  /* 0x000000ffff517224 */ /* 0x000fe200078e00ff */
[----:B------:R-:W-:-:S02]  /*1270*/  CS2R R98, SRZ ;  /* 0x0000000000627805 */ /* 0x000fc4000001ff00 */
[----:B------:R-:W-:Y:S02]  /*1280*/  CS2R R84, SRZ ;  /* 0x0000000000547805 */ /* 0x000fe4000001ff00 */
[----:B------:R-:W-:Y:S02]  /*1290*/  CS2R R100, SRZ ;  /* 0x0000000000647805 */ /* 0x000fe4000001ff00 */
[----:B------:R-:W-:Y:S02]  /*12a0*/  CS2R R102, SRZ ;  /* 0x0000000000667805 */ /* 0x000fe4000001ff00 */
[----:B------:R-:W-:Y:S02]  /*12b0*/  CS2R R104, SRZ ;  /* 0x0000000000687805 */ /* 0x000fe4000001ff00 */
[----:B0-----:R-:W-:Y:S01]  /*12c0*/  CS2R R6, SRZ ;  /* 0x0000000000067805 */ /* 0x001fe2000001ff00 */
[----:B------:R-:W-:Y:S01]  /*12d0*/  IMAD.MOV.U32 R8, RZ, RZ, RZ ;  /* 0x000000ffff087224 */ /* 0x000fe200078e00ff */
[----:B------:R-:W-:Y:S01]  /*12e0*/  CS2R R106, SRZ ;  /* 0x00000000006a7805 */ /* 0x000fe2000001ff00 */
[----:B------:R-:W-:-:S02]  /*12f0*/  IMAD.MOV.U32 R10, RZ, RZ, RZ ;  /* 0x000000ffff0a7224 */ /* 0x000fc400078e00ff */
[----:B------:R-:W-:Y:S01]  /*1300*/  IMAD.MOV.U32 R109, RZ, RZ, RZ ;  /* 0x000000ffff6d7224 */ /* 0x000fe200078e00ff */
[----:B------:R-:W-:Y:S06]  /*1310*/  @!P1 BRA `(.L_x_362) ;  /* 0x000000a800a49947 */ /* 0x000fec0003800000 */
[----:B------:R-:W0:Y:S01]  /*1320*/  SHFL.IDX PT, R0, R227, RZ, 0x1f ;  /* 0x00001fffe3007589 */ /* 0x000e2200000e0000 */
[----:B------:R-:W1:Y:S01]  /*1330*/  S2UR UR6, SR_CgaCtaId ;  /* 0x00000000000679c3 */ /* 0x000e620000008800 */
[----:B------:R-:W-:Y:S01]  /*1340*/  UMOV UR5, 0x400 ;  /* 0x0000040000057882 */ /* 0x000fe20000000000 */
[----:B0-----:R-:W-:Y:S01]  /*1350*/  R2UR UR7, R0 ;  /* 0x00000000000772ca */ /* 0x001fe200000e0000 */
[----:B-1----:R-:W-:-:S04]  /*1360*/  ULEA UR5, UR6, UR5, 0x18 ;  /* 0x0000000506057291 */ /* 0x002fc8000f8ec03f */
[----:B------:R-:W-:-:S04]  /*1370*/  UIADD3 UR5, UR5, 0x16400, URZ ;  /* 0x0001640005057890 */ /* 0x000fc8000fffe03f */
[----:B------:R-:W-:-:S04]  /*1380*/  ULOP3.LUT UP0, URZ, UR5, 0x9f, URZ, 0xc0, !UPT ;  /* 0x0000009f053f7892 */ /* 0x000fc8000f80c03f */
[----:B------:R-:W-:Y:S02]  /*1390*/  ULEA.HI UR4, UR7, UR7, URZ, 0x1 ;  /* 0x0000000707047291 */ /* 0x000fe4000f8f083f */
[----:B------:R-:W-:Y:S01]  /*13a0*/  IMAD.U32 R18, RZ, RZ, UR7 ;  /* 0x00000007ff127e24 */ /* 0x000fe2000f8e00ff */
[----:B------:R-:W-:Y:S01]  /*13b0*/  PLOP3.LUT P0, PT, PT, PT, UP0, 0x80, 0x0 ;  /* 0x000000000000781c */ /* 0x000fe20003f0f008 */
[----:B------:R-:W-:-:S04]  /*13c0*/  ULOP3.LUT UR4, UR4, 0x1e, URZ, 0xc0, !UPT ;  /* 0x0000001e04047892 */ /* 0x000fc8000f8ec03f */
[----:B------:R-:W-:-:S04]  /*13d0*/  UIADD3 UR4, UR7, -UR4, URZ ;  /* 0x8000000407047290 */ /* 0x000fc8000fffe03f */
[----:B------:R-:W-:-:S04]  /*13e0*/  ULEA UR4, UR4, UR5, 0xd ;  /* 0x0000000504047291 */ /* 0x000fc8000f8e683f */
[----:B------:R-:W-:-:S04]  /*13f0*/  USHF.R.U32.HI UR4, URZ, 0x4, UR4 ;  /* 0x000000043f047899 */ /* 0x000fc80008011604 */
[----:B------:R-:W-:Y:S01]  /*1400*/  ULOP3.LUT UR36, UR4, 0x3fff, URZ, 0xc0, !UPT ;  /* 0x00003fff04247892 */ /* 0x000fe2000f8ec03f */
[----:B------:R-:W-:Y:S11]  /*1410*/  @!P0 BRA `(.L_x_363) ;  /* 0x0000000000408947 */ /* 0x000ff60003800000 */
        /* <DEDUP_REMOVED lines=16> */
.L_x_363:
[----:B------:R-:W0:Y:S01]  /*1520*/  S2UR UR5, SR_CgaCtaId ;  /* 0x00000000000579c3 */ /* 0x000e220000008800 */
[----:B------:R-:W-:Y:S01]  /*1530*/  LEA.HI R0, R225, R225, RZ, 0x1 ;  /* 0x000000e1e1007211 */ /* 0x000fe200078f08ff */
[----:B------:R-:W-:Y:S01]  /*1540*/  UMOV UR4, 0x400 ;  /* 0x0000040000047882 */ /* 0x000fe20000000000 */
[----:B------:R-:W-:Y:S01]  /*1550*/  BSSY B0, `(.L_x_364) ;  /* 0x0000009000007945 */ /* 0x000fe20003800000 */
[----:B------:R-:W-:Y:S02]  /*1560*/  ISETP.NE.AND P0, PT, R19, 0x3, PT ;  /* 0x000000031300780c */ /* 0x000fe40003f05270 */
[----:B------:R-:W-:-:S05]  /*1570*/  LOP3.LUT R0, R0, 0xfffffffe, RZ, 0xc0, !PT ;  /* 0xfffffffe00007812 */ /* 0x000fca00078ec0ff */
[----:B------:R-:W-:-:S05]  /*1580*/  IMAD.IADD R3, R225, 0x1, -R0 ;  /* 0x00000001e1037824 */ /* 0x000fca00078e0a00 */
[----:B------:R-:W-:Y:S01]  /*1590*/  SHF.L.U32 R3, R3, 0x1f, RZ ;  /* 0x0000001f03037819 */ /* 0x000fe200000006ff */
[----:B0-----:R-:W-:-:S06]  /*15a0*/  ULEA UR4, UR5, UR4, 0x18 ;  /* 0x0000000405047291 */ /* 0x001fcc000f8ec03f */
[----:B------:R-:W-:-:S04]  /*15b0*/  IMAD.U32 R0, RZ, RZ, UR4 ;  /* 0x00000004ff007e24 */ /* 0x000fc8000f8e00ff */
[----:B------:R-:W0:Y:S02]  /*15c0*/  SYNCS.PHASECHK.TRANS64.TRYWAIT P1, [R0+URZ+0x34800], R3 ;  /* 0x03480003000075a7 */ /* 0x000e24000802017f */
[----:B0-----:R-:W-:Y:S05]  /*15d0*/  @!P1 BRA `(.L_x_365) ;  /* 0x0000012400249947 */ /* 0x001fea0003800000 */
.L_x_525:
[----:B------:R-:W-:Y:S05]  /*15e0*/  BSYNC B0 ;  /* 0x0000000000007941 */ /* 0x000fea0003800000 */
.L_x_364:
[----:B------:R-:W-:Y:S05]  /*15f0*/  @!P0 BRA `(.L_x_366) ;  /* 0x0000000000048947 */ /* 0x000fea0003800000 */
[----:B------:R-:W-:Y:S01]  /*1600*/  BPT.TRAP 0x1 ;  /* 0x000000040000795c */ /* 0x000fe20000300000 */
.L_x_366:
[----:B------:R-:W-:Y:S01]  /*1610*/  IMAD R12, R2, 0x8, R0 ;  /* 0x00000008020c7824 */ /* 0x000fe200078e0200 */
[----:B0-----:R-:W-:-:S04]  /*1620*/  SHF.L.U32 R3, R16, 0x1f, RZ ;  /* 0x0000001f10037819 */ /* 0x001fc800000006ff */
[----:B------:R0:W1:Y:S01]  /*1630*/  SYNCS.PHASECHK.TRANS64.TRYWAIT P2, [R12+URZ+0x34830], R3 ;  /* 0x034830030c0075a7 */ /* 0x000062000804017f */
[----:B------:R-:W-:Y:S05]  /*1640*/  @!P0 BRA `(.L_x_367) ;  /* 0x0000000000048947 */ /* 0x000fea0003800000 */
[----:B------:R-:W-:Y:S01]  /*1650*/  BPT.TRAP 0x1 ;  /* 0x000000040000795c */ /* 0x000fe20000300000 */
.L_x_367:
[----:B------:R-:W2:Y:S01]  /*1660*/  S2R R4, SR_TID.X ;  /* 0x0000000000047919 */ /* 0x000ea20000002100 */
[----:B------:R-:W-:Y:S01]  /*1670*/  IMAD.MOV.U32 R87, RZ, RZ, RZ ;  /* 0x000000ffff577224 */ /* 0x000fe200078e00ff */
[----:B--2---:R-:W-:Y:S01]  /*1680*/  LOP3.LUT P1, RZ, R4, 0x7f, RZ, 0xc0, !PT ;  /* 0x0000007f04ff7812 */ /* 0x004fe2000782c0ff */
[----:B-1----:R-:W-:-:S12]  /*1690*/  @P2 BRA `(.L_x_368) ;  /* 0x0000000000082947 */ /* 0x002fd80003800000 */
[----:B------:R-:W1:Y:S02]  /*16a0*/  SYNCS.PHASECHK.TRANS64.TRYWAIT P2, [R12+URZ+0x34830], R3 ;  /* 0x034830030c0075a7 */ /* 0x000e64000804017f */
[----:B-1----:R-:W-:Y:S05]  /*16b0*/  @!P2 BRA `(.L_x_369) ;  /* 0x000001240000a947 */ /* 0x002fea0003800000 */
.L_x_368:
[----:B------:R-:W-:Y:S05]  /*16c0*/  WARPSYNC.ALL ;  /* 0x0000000000007948 */ /* 0x000fea0003800000 */
[----:B01----:R-:W-:Y:S01]  /*16d0*/  VIADD R3, R0, 0x1e400 ;  /* 0x0001e40000037836 */ /* 0x003fe20000000000 */
[----:B------:R-:W-:Y:S01]  /*16e0*/  ULOP3.LUT UR25, UR36, 0x10000, URZ, 0xfc, !UPT ;  /* 0x0001000024197892 */ /* 0x000fe2000f8efc3f */
[----:B------:R-:W-:Y:S01]  /*16f0*/  WARPGROUP.ARRIVE ;  /* 0x00000000000079c5 */ /* 0x000fe20000000000 */
[----:B------:R-:W-:Y:S01]  /*1700*/  UMOV UR5, 0x40000040 ;  /* 0x4000004000057882 */ /* 0x000fe20000000000 */
[----:B------:R-:W-:Y:S01]  /*1710*/  UMOV UR7, 0x40000040 ;  /* 0x4000004000077882 */ /* 0x000fe20000000000 */
[----:B------:R-:W-:Y:S01]  /*1720*/  SHF.R.U32.HI R3, RZ, 0x4, R3 ;  /* 0x00000004ff037819 */ /* 0x000fe20000011603 */
[----:B------:R-:W-:Y:S01]  /*1730*/  UMOV UR41, UR5 ;  /* 0x0000000500297c82 */ /* 0x000fe20008000000 */
[----:B------:R-:W-:Y:S01]  /*1740*/  UMOV UR15, 0x40000040 ;  /* 0x40000040000f7882 */ /* 0x000fe20000000000 */
[----:B------:R-:W-:Y:S01]  /*1750*/  UMOV UR4, UR25 ;  /* 0x0000001900047c82 */ /* 0x000fe20008000000 */
[----:B------:R-:W-:Y:S01]  /*1760*/  LOP3.LUT R3, R3, 0x3fff, RZ, 0xc0, !PT ;  /* 0x00003fff03037812 */ /* 0x000fe200078ec0ff */
[----:B------:R-:W-:Y:S01]  /*1770*/  UMOV UR40, UR4 ;  /* 0x0000000400287c82 */ /* 0x000fe20008000000 */
[----:B------:R-:W-:Y:S01]  /*1780*/  UMOV UR13, UR41 ;  /* 0x00000029000d7c82 */ /* 0x000fe20008000000 */
[----:B------:R-:W-:Y:S01]  /*1790*/  UMOV UR12, UR40 ;  /* 0x00000028000c7c82 */ /* 0x000fe20008000000 */
[----:B------:R-:W-:Y:S01]  /*17a0*/  LOP3.LUT R3, R3, 0x10000, RZ, 0xfc, !PT ;  /* 0x0001000003037812 */ /* 0x000fe200078efcff */
[----:B------:R-:W-:Y:S01]  /*17b0*/  IMAD.U32 R8, RZ, RZ, UR4 ;  /* 0x00000004ff087e24 */ /* 0x000fe2000f8e00ff */
[----:B------:R-:W-:Y:S01]  /*17c0*/  UMOV UR8, UR40 ;  /* 0x0000002800087c82 */ /* 0x000fe20008000000 */
[----:B------:R-:W-:Y:S01]  /*17d0*/  IMAD.U32 R9, RZ, RZ, UR5 ;  /* 0x00000005ff097e24 */ /* 0x000fe2000f8e00ff */
[----:B------:R-:W-:Y:S01]  /*17e0*/  UMOV UR9, UR41 ;  /* 0x0000002900097c82 */ /* 0x000fe20008000000 */
[----:B------:R-:W-:Y:S01]  /*17f0*/  IMAD R4, R2, 0xb00, R3 ;  /* 0x00000b0002047824 */ /* 0x000fe200078e0203 */
[----:B------:R-:W-:Y:S01]  /*1800*/  UMOV UR11, 0x40000040 ;  /* 0x40000040000b7882 */ /* 0x000fe20000000000 */
[----:B------:R-:W-:Y:S01]  /*1810*/  UMOV UR36, UR40 ;  /* 0x0000002800247c82 */ /* 0x000fe20008000000 */
[----:B------:R-:W-:Y:S01]  /*1820*/  UMOV UR37, UR41 ;  /* 0x0000002900257c82 */ /* 0x000fe20008000000 */
[----:B------:R-:W-:Y:S01]  /*1830*/  UMOV UR39, 0x40000040 ;  /* 0x4000004000277882 */ /* 0x000fe20000000000 */
[----:B------:R-:W-:Y:S01]  /*1840*/  R2UR UR24, R4 ;  /* 0x00000000041872ca */ /* 0x000fe200000e0000 */
[----:B------:R-:W-:Y:S01]  /*1850*/  UMOV UR32, UR40 ;  /* 0x0000002800207c82 */ /* 0x000fe20008000000 */
[----:B------:R-:W-:Y:S01]  /*1860*/  UMOV UR33, UR41 ;  /* 0x0000002900217c82 */ /* 0x000fe20008000000 */
[----:B------:R-:W-:Y:S01]  /*1870*/  UMOV UR35, 0x40000040 ;  /* 0x4000004000237882 */ /* 0x000fe20000000000 */
        /* <DEDUP_REMOVED lines=10> */
[----:B------:R-:W-:Y:S01]  /*1920*/  UIADD3 UR14, UR24, 0x80, URZ ;  /* 0x00000080180e7890 */ /* 0x000fe2000fffe03f */
[----:B------:R-:W-:Y:S01]  /*1930*/  HGMMA.64x16x16.F32 R112, gdesc[UR4], RZ, !UPT, gsb0 ;  /* 0x00200000047079f0 */ /* 0x000fe2000c0008ff */
[----:B------:R-:W-:Y:S01]  /*1940*/  UIADD3 UR6, UR24, 0x100, URZ ;  /* 0x0000010018067890 */ /* 0x000fe2000fffe03f */
[----:B------:R-:W-:Y:S01]  /*1950*/  IMAD.IADD R13, R229, 0x1, R80 ;  /* 0x00000001e50d7824 */ /* 0x000fe200078e0250 */
[----:B------:R-:W-:Y:S01]  /*1960*/  UMOV UR4, UR40 ;  /* 0x0000002800047c82 */ /* 0x000fe20008000000 */
[----:B------:R-:W-:Y:S01]  /*1970*/  UMOV UR5, UR41 ;  /* 0x0000002900057c82 */ /* 0x000fe20008000000 */
[----:B------:R-:W-:Y:S01]  /*1980*/  UMOV UR7, 0x40000040 ;  /* 0x4000004000077882 */ /* 0x000fe20000000000 */
[----:B------:R-:W-:Y:S01]  /*1990*/  UIADD3 UR10, UR24, 0x180, URZ ;  /* 0x00000180180a7890 */ /* 0x000fe2000fffe03f */
[----:B------:R-:W-:Y:S01]  /*19a0*/  IMAD R13, R120, -0xb0, R13 ;  /* 0xffffff50780d7824 */ /* 0x000fe200078e020d */
[----:B------:R-:W-:Y:S01]  /*19b0*/  UIADD3 UR38, UR24, 0x200, URZ ;  /* 0x0000020018267890 */ /* 0x000fe2000fffe03f */
[----:B------:R-:W-:Y:S01]  /*19c0*/  P2R R21, PR, RZ, 0x2 ;  /* 0x00000002ff157803 */ /* 0x000fe20000000000 */
[----:B------:R-:W-:Y:S01]  /*19d0*/  UIADD3 UR34, UR24, 0x280, URZ ;  /* 0x0000028018227890 */ /* 0x000fe2000fffe03f */
[----:B------:R-:W-:Y:S01]  /*19e0*/  P2R R15, PR, RZ, 0x1 ;  /* 0x00000001ff0f7803 */ /* 0x000fe20000000000 */
[----:B------:R-:W-:Y:S01]  /*19f0*/  UIADD3 UR30, UR24, 0x300, URZ ;  /* 0x00000300181e7890 */ /* 0x000fe2000fffe03f */
[C---:B------:R-:W-:Y:S01]  /*1a00*/  ISETP.GT.AND P2, PT, R13.reuse, RZ, PT ;  /* 0x000000ff0d00720c */ /* 0x040fe20003f44270 */
[----:B------:R-:W-:Y:S01]  /*1a10*/  UIADD3 UR22, UR24, 0x380, URZ ;  /* 0x0000038018167890 */ /* 0x000fe2000fffe03f */
[C---:B------:R-:W-:Y:S01]  /*1a20*/  ISETP.GT.AND P3, PT, R13.reuse, 0x1, PT ;  /* 0x000000010d00780c */ /* 0x040fe20003f64270 */
[----:B------:R-:W-:Y:S01]  /*1a30*/  UIADD3 UR18, UR24, 0x400, URZ ;  /* 0x0000040018127890 */ /* 0x000fe2000fffe03f */
[C---:B------:R-:W-:Y:S01]  /*1a40*/  ISETP.GT.AND P4, PT, R13.reuse, 0x8, PT ;  /* 0x000000080d00780c */ /* 0x040fe20003f84270 */
[----:B------:R-:W-:Y:S01]  /*1a50*/  UIADD3 UR26, UR25, 0x2, URZ ;  /* 0x00000002191a7890 */ /* 0x000fe2000fffe03f */
[C---:B------:R-:W-:Y:S01]  /*1a60*/  ISETP.GT.AND P5, PT, R13.reuse, 0x9, PT ;  /* 0x000000090d00780c */ /* 0x040fe20003fa4270 */
[----:B------:R-:W-:Y:S01]  /*1a70*/  UIADD3 UR42, UR24, 0xa00, URZ ;  /* 0x00000a00182a7890 */ /* 0x000fe2000fffe03f */
[C---:B------:R-:W-:Y:S01]  /*1a80*/  ISETP.GT.AND P6, PT, R13.reuse, 0x61, PT ;  /* 0x000000610d00780c */ /* 0x040fe20003fc4270 */
[----:B------:R-:W-:Y:S01]  /*1a90*/  UMOV UR43, 0x40000040 ;  /* 0x40000040002b7882 */ /* 0x000fe20000000000 */
[----:B------:R-:W-:Y:S01]  /*1aa0*/  UIADD3 UR46, UR24, 0xa02, URZ ;  /* 0x00000a02182e7890 */ /* 0x000fe2000fffe03f */
[C---:B------:R-:W-:Y:S01]  /*1ab0*/  ISETP.GT.AND P1, PT, R13.reuse, 0x89, PT ;  /* 0x000000890d00780c */ /* 0x040fe20003f24270 */
[----:B------:R-:W-:Y:S01]  /*1ac0*/  UMOV UR47, 0x40000040 ;  /* 0x40000040002f7882 */ /* 0x000fe20000000000 */
[----:B------:R-:W-:Y:S01]  /*1ad0*/  UIADD3 UR50, UR24, 0x684, URZ ;  /* 0x0000068418327890 */ /* 0x000fe2000fffe03f */
[----:B------:R-:W-:Y:S01]  /*1ae0*/  ISETP.GT.AND P0, PT, R13, 0x90, PT ;  /* 0x000000900d00780c */ /* 0x000fe20003f04270 */
[----:B------:R-:W-:Y:S01]  /*1af0*/  UMOV UR51, 0x40000040 ;  /* 0x4000004000337882 */ /* 0x000fe20000000000 */
[----:B------:R-:W-:-:S02]  /*1b00*/  IMAD.MOV.U32 R85, RZ, RZ, R87 ;  /* 0x000000ffff557224 */ /* 0x000fc400078e0057 */
[--C-:B------:R-:W-:Y:S02]  /*1b10*/  IMAD.MOV.U32 R83, RZ, RZ, R87.reuse ;  /* 0x000000ffff537224 */ /* 0x100fe400078e0057 */
[----:B------:R-:W-:Y:S01]  /*1b20*/  IMAD.MOV.U32 R81, RZ, RZ, R87 ;  /* 0x000000ffff517224 */ /* 0x000fe200078e0057 */
        /* <DEDUP_REMOVED lines=696> */
[----:B------:R-:W-:Y:S02]  /*46b0*/  ISETP.GT.AND P5, PT, R13, 0xa8, PT ;  /* 0x000000a80d00780c */ /* 0x000fe40003fa4270 */
[----:B------:R-:W-:Y:S01]  /*46c0*/  P2R R45, PR, RZ, 0x2 ;  /* 0x00000002ff2d7803 */ /* 0x000fe20000000000 */
        /* <DEDUP_REMOVED lines=12> */
[C---:B------:R-:W-:Y:S02]  /*4790*/  ISETP.GT.AND P3, PT, R13.reuse, 0xa0, PT ;  /* 0x000000a00d00780c */ /* 0x040fe40003f64270 */
[----:B------:R-:W-:Y:S02]  /*47a0*/  FMNMX.FTZ R11, R194, R11, !PT ;  /* 0x0000000bc20b7209 */ /* 0x000fe40007810000 */
[----:B------:R-:W-:Y:S02]  /*47b0*/  P2R R33, PR, RZ, 0x4 ;  /* 0x00000004ff217803 */ /* 0x000fe40000000000 */
[----:B------:R-:W-:-:S02]  /*47c0*/  ISETP.GT.AND P1, PT, R13, 0x90, PT ;  /* 0x000000900d00780c */ /* 0x000fc40003f24270 */
[----:B------:R-:W-:Y:S02]  /*47d0*/  P2R R43, PR, RZ, 0x1 ;  /* 0x00000001ff2b7803 */ /* 0x000fe40000000000 */
[----:B------:R-:W-:Y:S02]  /*47e0*/  FSEL R34, R34, -INF , P1 ;  /* 0xff80000022227808 */ /* 0x000fe40000800000 */
[----:B------:R-:W-:Y:S02]  /*47f0*/  ISETP.NE.AND P1, PT, R45, RZ, PT ;  /* 0x000000ff2d00720c */ /* 0x000fe40003f25270 */
[----:B------:R-:W-:Y:S01]  /*4800*/  ISETP.GT.AND P0, PT, R13, 0x89, PT ;  /* 0x000000890d00780c */ /* 0x000fe20003f04270 */
[----:B------:R-:W-:Y:S02]  /*4810*/  WARPGROUP.DEPBAR.LE gsb0, 0x0 ;  /* 0x00008000000079c5 */ /* 0x000fe40000010000 */
[----:B------:R-:W-:Y:S02]  /*4820*/  FSEL R196, R24, -INF , P3 ;  /* 0xff80000018c47808 */ /* 0x000fe40001800000 */
[----:B------:R-:W-:-:S02]  /*4830*/  FSEL R200, R25, -INF , P4 ;  /* 0xff80000019c87808 */ /* 0x000fc40002000000 */
[----:B------:R-:W-:Y:S02]  /*4840*/  FMNMX.FTZ R11, R196, R11, !PT ;  /* 0x0000000bc40b7209 */ /* 0x000fe40007810000 */
[----:B------:R-:W-:Y:S02]  /*4850*/  FSEL R198, R28, -INF , P5 ;  /* 0xff8000001cc67808 */ /* 0x000fe40002800000 */
[----:B------:R-:W-:Y:S02]  /*4860*/  FMNMX.FTZ R11, R200, R11, !PT ;  /* 0x0000000bc80b7209 */ /* 0x000fe40007810000 */
[----:B------:R-:W-:Y:S02]  /*4870*/  FSEL R202, R29, -INF , P6 ;  /* 0xff8000001dca7808 */ /* 0x000fe40003000000 */
[----:B------:R-:W-:Y:S02]  /*4880*/  FMNMX.FTZ R11, R198, R11, !PT ;  /* 0x0000000bc60b7209 */ /* 0x000fe40007810000 */
[----:B------:R-:W-:-:S02]  /*4890*/  FSEL R28, R35, -INF , P1 ;  /* 0xff800000231c7808 */ /* 0x000fc40000800000 */
[----:B------:R-:W-:Y:S01]  /*48a0*/  FMNMX.FTZ R25, R202, R11, !PT ;  /* 0x0000000bca197209 */ /* 0x000fe20007810000 */
[----:B------:R-:W-:Y:S01]  /*48b0*/  IMAD.U32 R11, RZ, RZ, UR6 ;  /* 0x00000006ff0b7e24 */ /* 0x000fe2000f8e00ff */
[----:B------:R-:W-:Y:S02]  /*48c0*/  FSEL R24, R47, -INF , P0 ;  /* 0xff8000002f187808 */ /* 0x000fe40000000000 */
[----:B------:R-:W-:Y:S01]  /*48d0*/  ISETP.NE.AND P0, PT, R43, RZ, PT ;  /* 0x000000ff2b00720c */ /* 0x000fe20003f05270 */
[----:B------:R-:W0:Y:S01]  /*48e0*/  SHFL.BFLY PT, R10, R25, 0x2, 0x1f ;  /* 0x0c401f00190a7f89 */ /* 0x000e2200000e0000 */
[----:B------:R-:W-:Y:S02]  /*48f0*/  FSEL R26, R26, -INF , P3 ;  /* 0xff8000001a1a7808 */ /* 0x000fe40001800000 */
[----:B------:R-:W-:Y:S02]  /*4900*/  FSEL R38, R38, -INF , P0 ;  /* 0xff80000026267808 */ /* 0x000fe40000000000 */
[----:B------:R-:W-:-:S02]  /*4910*/  FSEL R30, R30, -INF , P5 ;  /* 0xff8000001e1e7808 */ /* 0x000fc40002800000 */
[----:B------:R-:W-:Y:S02]  /*4920*/  ISETP.NE.AND P0, PT, R15, RZ, PT ;  /* 0x000000ff0f00720c */ /* 0x000fe40003f05270 */
[----:B------:R-:W-:-:S13]  /*4930*/  ISETP.NE.AND P1, PT, R21, RZ, PT ;  /* 0x000000ff1500720c */ /* 0x000fda0003f25270 */
[----:B------:R-:W-:Y:S01]  /*4940*/  @!P1 VIADD R12, R12, 0x34840 ;  /* 0x000348400c0c9836 */ /* 0x000fe20000000000 */
[----:B0-----:R-:W-:-:S05]  /*4950*/  FMNMX.FTZ R29, R25, R10, !PT ;  /* 0x0000000a191d7209 */ /* 0x001fca0007810000 */
[----:B------:R-:W0:Y:S02]  /*4960*/  SHFL.BFLY PT, R10, R29, 0x1, 0x1f ;  /* 0x0c201f001d0a7f89 */ /* 0x000e2400000e0000 */
        /* <DEDUP_REMOVED lines=28> */
[----:B------:R0:W-:Y:S01]  /*4b30*/  MUFU.EX2 R33, R100 ;  /* 0x0000006400217308 */ /* 0x0001e20000000800 */
[----:B------:R-:W-:Y:S01]  /*4b40*/  FMNMX.FTZ R35, R82, R35, !PT ;  /* 0x0000002352237209 */ /* 0x000fe20007810000 */
[-CC-:B------:R-:W-:Y:S01]  /*4b50*/  FFMA.FTZ R29, R132, R11.reuse, -R41.reuse ;  /* 0x0000000b841d7223 */ /* 0x180fe20000010829 */
[-CC-:B------:R-:W-:Y:S01]  /*4b60*/  FFMA.FTZ R186, R130, R11.reuse, -R41.reuse ;  /* 0x0000000b82ba7223 */ /* 0x180fe20000010829 */
[--C-:B------:R-:W-:Y:S01]  /*4b70*/  FFMA.FTZ R188, R140, R11, -R41.reuse ;  /* 0x0000000b8cbc7223 */ /* 0x100fe20000010829 */
[----:B------:R-:W-:Y:S01]  /*4b80*/  FMNMX.FTZ R35, R98, R35, !PT ;  /* 0x0000002362237209 */ /* 0x000fe20007810000 */
[-CC-:B------:R-:W-:Y:S01]  /*4b90*/  FFMA.FTZ R138, R138, R11.reuse, -R41.reuse ;  /* 0x0000000b8a8a7223 */ /* 0x180fe20000010829 */
[--C-:B------:R-:W-:Y:S01]  /*4ba0*/  FFMA.FTZ R134, R134, R11, -R41.reuse ;  /* 0x0000000b86867223 */ /* 0x100fe20000010829 */
[----:B------:R-:W1:Y:S01]  /*4bb0*/  MUFU.EX2 R13, R13 ;  /* 0x0000000d000d7308 */ /* 0x000e620000000800 */
[----:B------:R-:W-:Y:S01]  /*4bc0*/  FMNMX.FTZ R37, R84, R35, !PT ;  /* 0x0000002354257209 */ /* 0x000fe20007810000 */
[-CC-:B0-----:R-:W-:Y:S01]  /*4bd0*/  FFMA.FTZ R100, R92, R11.reuse, -R41.reuse ;  /* 0x0000000b5c647223 */ /* 0x181fe20000010829 */
        /* <DEDUP_REMOVED lines=15> */
[----:B-1----:R-:W-:Y:S01]  /*4cd0*/  FADD.FTZ R65, R176, R13 ;  /* 0x0000000db0417221 */ /* 0x002fe20000010000 */
        /* <DEDUP_REMOVED lines=11> */
[--C-:B------:R-:W-:Y:S01]  /*4d90*/  FFMA.FTZ R210, R170, R11, -R41.reuse ;  /* 0x0000000baad27223 */ /* 0x100fe20000010829 */
[----:B------:R-:W-:Y:S01]  /*4da0*/  F2FP.F16.F32.PACK_AB R176, R13, R176 ;  /* 0x000000b00db0723e */ /* 0x000fe200000000ff */
        /* <DEDUP_REMOVED lines=9> */
[----:B------:R-:W-:-:S04]  /*4e40*/  FMNMX.FTZ R47, R76, R45, !PT ;  /* 0x0000002d4c2f7209 */ /* 0x000fc80007810000 */
[----:B------:R-:W-:-:S03]  /*4e50*/  FMNMX.FTZ R47, R66, R47, !PT ;  /* 0x0000002f422f7209 */ /* 0x000fc60007810000 */
        /* <DEDUP_REMOVED lines=21> */
[----:B------:R-:W0:Y:S01]  /*4fb0*/  MUFU.EX2 R100, R100 ;  /* 0x0000006400647308 */ /* 0x000e220000000800 */
[----:B------:R-:W-:-:S04]  /*4fc0*/  FMNMX.FTZ R55, R24, R53, !PT ;  /* 0x0000003518377209 */ /* 0x000fc80007810000 */
[----:B------:R-:W-:-:S03]  /*4fd0*/  FMNMX.FTZ R55, R34, R55, !PT ;  /* 0x0000003722377209 */ /* 0x000fc60007810000 */
[----:B------:R-:W-:Y:S01]  /*4fe0*/  MUFU.EX2 R43, R158 ;  /* 0x0000009e002b7308 */ /* 0x000fe20000000800 */
[----:B------:R-:W-:-:S04]  /*4ff0*/  FMNMX.FTZ R55, R28, R55, !PT ;  /* 0x000000371c377209 */ /* 0x000fc80007810000 */
[----:B------:R-:W-:-:S03]  /*5000*/  FMNMX.FTZ R55, R38, R55, !PT ;  /* 0x0000003726377209 */ /* 0x000fc60007810000 */
[----:B------:R-:W-:Y:S01]  /*5010*/  MUFU.EX2 R104, R104 ;  /* 0x0000006800687308 */ /* 0x000fe20000000800 */
[----:B------:R-:W-:Y:S02]  /*5020*/  FMNMX.FTZ R55, R126, R55, !PT ;  /* 0x000000377e377209 */ /* 0x000fe40007810000 */
[----:B0-----:R-:W-:Y:S02]  /*5030*/  F2FP.F16.F32.PACK_AB R190, R100, R37 ;  /* 0x0000002564be723e */ /* 0x001fe400000000ff */
[----:B------:R-:W-:-:S03]  /*5040*/  FMNMX.FTZ R55, R26, R55, !PT ;  /* 0x000000371a377209 */ /* 0x000fc60007810000 */
[----:B------:R-:W-:Y:S01]  /*5050*/  MUFU.EX2 R45, R156 ;  /* 0x0000009c002d7308 */ /* 0x000fe20000000800 */
[----:B------:R-:W-:-:S04]  /*5060*/  FMNMX.FTZ R55, R60, R55, !PT ;  /* 0x000000373c377209 */ /* 0x000fc80007810000 */
[----:B------:R-:W-:-:S03]  /*5070*/  FMNMX.FTZ R55, R30, R55, !PT ;  /* 0x000000371e377209 */ /* 0x000fc60007810000 */
[----:B------:R-:W0:Y:S01]  /*5080*/  MUFU.EX2 R108, R108 ;  /* 0x0000006c006c7308 */ /* 0x000e220000000800 */
[----:B------:R-:W-:Y:S01]  /*5090*/  FMNMX.FTZ R57, R56, R55, !PT ;  /* 0x0000003738397209 */ /* 0x000fe20007810000 */
[----:B------:R-:W-:-:S04]  /*50a0*/  FFMA.FTZ R55, R174, R11, -R41 ;  /* 0x0000000bae377223 */ /* 0x000fc80000010829 */
[----:B------:R-:W1:Y:S02]  /*50b0*/  SHFL.BFLY PT, R92, R57, 0x2, 0x1f ;  /* 0x0c401f00395c7f89 */ /* 0x000e6400000e0000 */
[----:B------:R-:W-:Y:S08]  /*50c0*/  MUFU.EX2 R47, R172 ;  /* 0x000000ac002f7308 */ /* 0x000ff00000000800 */
[----:B------:R-:W2:Y:S01]  /*50d0*/  MUFU.EX2 R112, R112 ;  /* 0x0000007000707308 */ /* 0x000ea20000000800 */
[----:B0-----:R-:W-:-:S07]  /*50e0*/  F2FP.F16.F32.PACK_AB R194, R108, R45 ;  /* 0x0000002d6cc2723e */ /* 0x001fce00000000ff */
[----:B------:R-:W-:Y:S01]  /*50f0*/  MUFU.EX2 R49, R166 ;  /* 0x000000a600317308 */ /* 0x000fe20000000800 */
[----:B-1----:R-:W-:Y:S01]  /*5100*/  FMNMX.FTZ R61, R57, R92, !PT ;  /* 0x0000005c393d7209 */ /* 0x002fe20007810000 */
[----:B------:R-:W-:-:S06]  /*5110*/  FFMA.FTZ R57, R192, R11, -R41 ;  /* 0x0000000bc0397223 */ /* 0x000fcc0000010829 */
[----:B------:R-:W0:Y:S01]  /*5120*/  MUFU.EX2 R116, R116 ;  /* 0x0000007400747308 */ /* 0x000e220000000800 */
[----:B------:R-:W-:Y:S01]  /*5130*/  FFMA.FTZ R41, R202, R11, -R41 ;  /* 0x0000000bca297223 */ /* 0x000fe20000010829 */
[----:B------:R-:W-:Y:S01]  /*5140*/  F2FP.F16.F32.PACK_AB R192, R104, R43 ;  /* 0x0000002b68c0723e */ /* 0x000fe200000000ff */
[----:B------:R-:W1:Y:S01]  /*5150*/  SHFL.BFLY PT, R92, R61, 0x1, 0x1f ;  /* 0x0c201f003d5c7f89 */ /* 0x000e6200000e0000 */
[----:B--2---:R-:W-:-:S04]  /*5160*/  F2FP.F16.F32.PACK_AB R196, R112, R47 ;  /* 0x0000002f70c4723e */ /* 0x004fc800000000ff */
[----:B------:R-:W-:Y:S08]  /*5170*/  MUFU.EX2 R51, R164 ;  /* 0x000000a400337308 */ /* 0x000ff00000000800 */
[----:B------:R-:W-:Y:S01]  /*5180*/  MUFU.EX2 R122, R122 ;  /* 0x0000007a007a7308 */ /* 0x000fe20000000800 */
[----:B0-----:R-:W-:-:S07]  /*5190*/  F2FP.F16.F32.PACK_AB R198, R116, R49 ;  /* 0x0000003174c6723e */ /* 0x001fce00000000ff */
[----:B------:R-:W-:Y:S01]  /*51a0*/  MUFU.EX2 R53, R148 ;  /* 0x0000009400357308 */ /* 0x000fe20000000800 */
[----:B-1----:R-:W-:-:S04]  /*51b0*/  FMNMX.FTZ R92, R61, R92, !PT ;  /* 0x0000005c3d5c7209 */ /* 0x002fc80007810000 */
[C---:B------:R-:W-:Y:S01]  /*51c0*/  FSETP.NEU.FTZ.AND P2, PT, R92.reuse, -INF , PT ;  /* 0xff8000005c00780b */ /* 0x040fe20003f5d000 */
[-C--:B------:R-:W-:Y:S02]  /*51d0*/  FMUL.FTZ R63, R92, R11.reuse ;  /* 0x0000000b5c3f7220 */ /* 0x080fe40000410000 */
[----:B------:R-:W-:Y:S03]  /*51e0*/  MUFU.EX2 R124, R124 ;  /* 0x0000007c007c7308 */ /* 0x000fe60000000800 */
[----:B------:R-:W-:Y:S02]  /*51f0*/  FSEL R63, R63, RZ, P2 ;  /* 0x000000ff3f3f7208 */ /* 0x000fe40001000000 */
[----:B------:R-:W-:Y:S01]  /*5200*/  ISETP.GE.AND P2, PT, R80, 0xb1, PT ;  /* 0x000000b15000780c */ /* 0x000fe20003f46270 */
[----:B------:R-:W-:Y:S02]  /*5210*/  IMAD.MOV.U32 R80, RZ, RZ, R87 ;  /* 0x000000ffff507224 */ /* 0x000fe400078e0057 */
        /* <DEDUP_REMOVED lines=8> */
[-C--:B------:R-:W-:Y:S01]  /*52a0*/  FFMA.FTZ R181, R106, R11.reuse, -R63 ;  /* 0x0000000b6ab57223 */ /* 0x080fe2000001083f */
[----:B------:R-:W-:Y:S01]  /*52b0*/  MUFU.EX2 R177, R177 ;  /* 0x000000b100b17308 */ /* 0x000fe20000000800 */
[----:B------:R-:W-:Y:S01]  /*52c0*/  FADD.FTZ R66, R180, R65 ;  /* 0x00000041b4427221 */ /* 0x000fe20000010000 */
[-CC-:B------:R-:W-:Y:S01]  /*52d0*/  FFMA.FTZ R20, R20, R11.reuse, -R63.reuse ;  /* 0x0000000b14147223 */ /* 0x180fe2000001083f */
[-CC-:B------:R-:W-:Y:S01]  /*52e0*/  FFMA.FTZ R183, R110, R11.reuse, -R63.reuse ;  /* 0x0000000b6eb77223 */ /* 0x180fe2000001083f */
[-CC-:B------:R-:W-:Y:S01]  /*52f0*/  FFMA.FTZ R201, R58, R11.reuse, -R63.reuse ;  /* 0x0000000b3ac97223 */ /* 0x180fe2000001083f */
[----:B------:R-:W-:Y:S01]  /*5300*/  FADD.FTZ R65, R21, R66 ;  /* 0x0000004215417221 */ /* 0x000fe20000010000 */
[-CC-:B------:R-:W-:Y:S01]  /*5310*/  FFMA.FTZ R66, R68, R11.reuse, -R63.reuse ;  /* 0x0000000b44427223 */ /* 0x180fe2000001083f */
[-C--:B------:R-:W-:Y:S01]  /*5320*/  FFMA.FTZ R82, R82, R11.reuse, -R63 ;  /* 0x0000000b52527223 */ /* 0x080fe2000001083f */
[----:B------:R-:W0:Y:S01]  /*5330*/  MUFU.EX2 R36, R36 ;  /* 0x0000002400247308 */ /* 0x000e220000000800 */
[----:B------:R-:W-:Y:S01]  /*5340*/  FADD.FTZ R68, R182, R65 ;  /* 0x00000041b6447221 */ /* 0x000fe20000010000 */
[-CC-:B------:R-:W-:Y:S01]  /*5350*/  FFMA.FTZ R185, R98, R11.reuse, -R63.reuse ;  /* 0x0000000b62b97223 */ /* 0x180fe2000001083f */
[-CC-:B------:R-:W-:Y:S01]  /*5360*/  FFMA.FTZ R84, R84, R11.reuse, -R63.reuse ;  /* 0x0000000b54547223 */ /* 0x180fe2000001083f */
[-CC-:B------:R-:W-:Y:S01]  /*5370*/  FFMA.FTZ R187, R102, R11.reuse, -R63.reuse ;  /* 0x0000000b66bb7223 */ /* 0x180fe2000001083f */
[----:B------:R-:W-:Y:S01]  /*5380*/  FADD.FTZ R65, R25, R68 ;  /* 0x0000004419417221 */ /* 0x000fe20000010000 */
[-CC-:B------:R-:W-:Y:S01]  /*5390*/  FFMA.FTZ R203, R62, R11.reuse, -R63.reuse ;  /* 0x0000000b3ecb7223 */ /* 0x180fe2000001083f */
[-C--:B------:R-:W-:Y:S01]  /*53a0*/  FFMA.FTZ R86, R86, R11.reuse, -R63 ;  /* 0x0000000b56567223 */ /* 0x080fe2000001083f */
[----:B------:R-:W1:Y:S01]  /*53b0*/  MUFU.EX2 R179, R179 ;  /* 0x000000b300b37308 */ /* 0x000e620000000800 */
[----:B------:R-:W-:Y:S01]  /*53c0*/  FADD.FTZ R68, R184, R65 ;  /* 0x00000041b8447221 */ /* 0x000fe20000010000 */
[-CC-:B------:R-:W-:Y:S01]  /*53d0*/  FFMA.FTZ R189, R90, R11.reuse, -R63.reuse ;  /* 0x0000000b5abd7223 */ /* 0x180fe2000001083f */
[-CC-:B------:R-:W-:Y:S01]  /*53e0*/  FFMA.FTZ R88, R88, R11.reuse, -R63.reuse ;  /* 0x0000000b58587223 */ /* 0x180fe2000001083f */
[-CC-:B------:R-:W-:Y:S01]  /*53f0*/  FFMA.FTZ R191, R94, R11.reuse, -R63.reuse ;  /* 0x0000000b5ebf7223 */ /* 0x180fe2000001083f */
[----:B------:R-:W-:Y:S01]  /*5400*/  FADD.FTZ R67, R29, R68 ;  /* 0x000000441d437221 */ /* 0x000fe20000010000 */
        /* <DEDUP_REMOVED lines=9> */
[----:B------:R-:W-:Y:S01]  /*54a0*/  @!P1 PRMT R40, RZ, 0x654, R12 ;  /* 0x00000654ff289816 */ /* 0x000fe2000000000c */
[----:B------:R-:W0:Y:S01]  /*54b0*/  MUFU.EX2 R181, R181 ;  /* 0x000000b500b57308 */ /* 0x000e220000000800 */
[----:B-1----:R-:W-:Y:S01]  /*54c0*/  FADD.FTZ R65, R179, R58 ;  /* 0x0000003ab3417221 */ /* 0x002fe20000010000 */
[----:B------:R-:W-:Y:S01]  /*54d0*/  FADD.FTZ R62, R188, R67 ;  /* 0x00000043bc3e7221 */ /* 0x000fe20000010000 */
[-CC-:B------:R-:W-:Y:S01]  /*54e0*/  FFMA.FTZ R195, R78, R11.reuse, -R63.reuse ;  /* 0x0000000b4ec37223 */ /* 0x180fe2000001083f */
[----:B------:R1:W-:Y:S01]  /*54f0*/  @!P1 SYNCS.ARRIVE.TRANS64.RED.A1T0 RZ, [R40+URZ], RZ ;  /* 0x000000ff28ff99a7 */ /* 0x0003e2000810043f */
[-CC-:B------:R-:W-:Y:S01]  /*5500*/  FFMA.FTZ R74, R76, R11.reuse, -R63.reuse ;  /* 0x0000000b4c4a7223 */ /* 0x180fe2000001083f */
[----:B------:R-:W-:Y:S01]  /*5510*/  FADD.FTZ R62, R35, R62 ;  /* 0x0000003e233e7221 */ /* 0x000fe20000010000 */
[-C--:B------:R-:W-:Y:S01]  /*5520*/  FFMA.FTZ R207, R54, R11.reuse, -R63 ;  /* 0x0000000b36cf7223 */ /* 0x080fe2000001083f */
[----:B------:R-:W3:Y:S01]  /*5530*/  MUFU.EX2 R20, R20 ;  /* 0x0000001400147308 */ /* 0x000ee20000000800 */
[----:B--2---:R-:W-:Y:S01]  /*5540*/  FADD.FTZ R58, R14, R65 ;  /* 0x000000410e3a7221 */ /* 0x004fe20000010000 */
[----:B------:R-:W-:Y:S01]  /*5550*/  FADD.FTZ R67, R37, R62 ;  /* 0x0000003e25437221 */ /* 0x000fe20000010000 */
[-CC-:B------:R-:W-:Y:S01]  /*5560*/  FFMA.FTZ R64, R64, R11.reuse, -R63.reuse ;  /* 0x0000000b40407223 */ /* 0x180fe2000001083f */
[-CC-:B------:R-:W-:Y:S01]  /*5570*/  FFMA.FTZ R199, R70, R11.reuse, -R63.reuse ;  /* 0x0000000b46c77223 */ /* 0x180fe2000001083f */
[-C--:B------:R-:W-:Y:S01]  /*5580*/  FFMA.FTZ R48, R48, R11.reuse, -R63 ;  /* 0x0000000b30307223 */ /* 0x080fe2000001083f */
[----:B------:R-:W-:Y:S01]  /*5590*/  FADD.FTZ R62, R100, R67 ;  /* 0x00000043643e7221 */ /* 0x000fe20000010000 */
[-CC-:B------:R-:W-:Y:S01]  /*55a0*/  FFMA.FTZ R52, R52, R11.reuse, -R63.reuse ;  /* 0x0000000b34347223 */ /* 0x180fe2000001083f */
[----:B------:R-:W2:Y:S01]  /*55b0*/  MUFU.EX2 R183, R183 ;  /* 0x000000b700b77308 */ /* 0x000ea20000000800 */
[----:B0-----:R-:W-:Y:S01]  /*55c0*/  FADD.FTZ R65, R181, R58 ;  /* 0x0000003ab5417221 */ /* 0x001fe20000010000 */
[----:B------:R-:W-:Y:S01]  /*55d0*/  FADD.FTZ R67, R43, R62 ;  /* 0x0000003e2b437221 */ /* 0x000fe20000010000 */
[-CC-:B------:R-:W-:Y:S01]  /*55e0*/  FFMA.FTZ R44, R44, R11.reuse, -R63.reuse ;  /* 0x0000000b2c2c7223 */ /* 0x180fe2000001083f */
[-CC-:B------:R-:W-:Y:S01]  /*55f0*/  FFMA.FTZ R42, R42, R11.reuse, -R63.reuse ;  /* 0x0000000b2a2a7223 */ /* 0x180fe2000001083f */
[-C--:B------:R-:W-:Y:S01]  /*5600*/  FFMA.FTZ R32, R32, R11.reuse, -R63 ;  /* 0x0000000b20207223 */ /* 0x080fe2000001083f */
[----:B------:R-:W-:Y:S01]  /*5610*/  FADD.FTZ R62, R104, R67 ;  /* 0x00000043683e7221 */ /* 0x000fe20000010000 */
[-C--:B------:R-:W-:Y:S01]  /*5620*/  FFMA.FTZ R46, R46, R11.reuse, -R63 ;  /* 0x0000000b2e2e7223 */ /* 0x080fe2000001083f */
[----:B------:R-:W0:Y:S01]  /*5630*/  MUFU.EX2 R82, R82 ;  /* 0x0000005200527308 */ /* 0x000e220000000800 */
[----:B---3--:R-:W-:Y:S01]  /*5640*/  FADD.FTZ R58, R20, R65 ;  /* 0x00000041143a7221 */ /* 0x008fe20000010000 */
[----:B------:R-:W-:Y:S01]  /*5650*/  FADD.FTZ R67, R45, R62 ;  /* 0x0000003e2d437221 */ /* 0x000fe20000010000 */
[-CC-:B------:R-:W-:Y:S01]  /*5660*/  FFMA.FTZ R24, R24, R11.reuse, -R63.reuse ;  /* 0x0000000b18187223 */ /* 0x180fe2000001083f */
[-CC-:B------:R-:W-:Y:S01]  /*5670*/  FFMA.FTZ R34, R34, R11.reuse, -R63.reuse ;  /* 0x0000000b22227223 */ /* 0x180fe2000001083f */
[-C--:B------:R-:W-:Y:S01]  /*5680*/  FFMA.FTZ R28, R28, R11.reuse, -R63 ;  /* 0x0000000b1c1c7223 */ /* 0x080fe2000001083f */
[----:B------:R-:W-:Y:S01]  /*5690*/  FADD.FTZ R62, R108, R67 ;  /* 0x000000436c3e7221 */ /* 0x000fe20000010000 */
[-CC-:B------:R-:W-:Y:S01]  /*56a0*/  FFMA.FTZ R38, R38, R11.reuse, -R63.reuse ;  /* 0x0000000b26267223 */ /* 0x180fe2000001083f */
[----:B------:R-:W3:Y:S01]  /*56b0*/  MUFU.EX2 R185, R185 ;  /* 0x000000b900b97308 */ /* 0x000ee20000000800 */
[----:B--2---:R-:W-:Y:S01]  /*56c0*/  FADD.FTZ R65, R183, R58 ;  /* 0x0000003ab7417221 */ /* 0x004fe20000010000 */
[----:B------:R-:W-:Y:S01]  /*56d0*/  FADD.FTZ R67, R47, R62 ;  /* 0x0000003e2f437221 */ /* 0x000fe20000010000 */
[-CC-:B------:R-:W-:Y:S01]  /*56e0*/  FFMA.FTZ R126, R126, R11.reuse, -R63.reuse ;  /* 0x0000000b7e7e7223 */ /* 0x180fe2000001083f */
[-CC-:B------:R-:W-:Y:S01]  /*56f0*/  FFMA.FTZ R26, R26, R11.reuse, -R63.reuse ;  /* 0x0000000b1a1a7223 */ /* 0x180fe2000001083f */
[-C--:B------:R-:W-:Y:S01]  /*5700*/  FFMA.FTZ R60, R60, R11.reuse, -R63 ;  /* 0x0000000b3c3c7223 */ /* 0x080fe2000001083f */
[----:B------:R-:W-:Y:S01]  /*5710*/  FADD.FTZ R54, R112, R67 ;  /* 0x0000004370367221 */ /* 0x000fe20000010000 */
[-C--:B------:R-:W-:Y:S01]  /*5720*/  FFMA.FTZ R30, R30, R11.reuse, -R63 ;  /* 0x0000000b1e1e7223 */ /* 0x080fe2000001083f */
[----:B------:R-:W2:Y:S01]  /*5730*/  MUFU.EX2 R84, R84 ;  /* 0x0000005400547308 */ /* 0x000ea20000000800 */
[----:B0-----:R-:W-:Y:S01]  /*5740*/  FADD.FTZ R58, R82, R65 ;  /* 0x00000041523a7221 */ /* 0x001fe20000010000 */
[----:B------:R-:W-:Y:S01]  /*5750*/  FADD.FTZ R67, R49, R54 ;  /* 0x0000003631437221 */ /* 0x000fe20000010000 */
[----:B------:R-:W-:Y:S01]  /*5760*/  FFMA.FTZ R56, R56, R11, -R63 ;  /* 0x0000000b38387223 */ /* 0x000fe2000001083f */
[----:B------:R-:W-:Y:S01]  /*5770*/  F2FP.F16.F32.PACK_AB R178, R15, R178 ;  /* 0x000000b20fb2723e */ /* 0x000fe200000000ff */
[--C-:B------:R-:W-:Y:S01]  /*5780*/  IMAD.MOV.U32 R78, RZ, RZ, R87.reuse ;  /* 0x000000ffff4e7224 */ /* 0x100fe200078e0057 */
[----:B------:R-:W-:Y:S01]  /*5790*/  F2FP.F16.F32.PACK_AB R179, R14, R179 ;  /* 0x000000b30eb3723e */ /* 0x000fe200000000ff */
[--C-:B------:R-:W-:Y:S01]  /*57a0*/  IMAD.MOV.U32 R76, RZ, RZ, R87.reuse ;  /* 0x000000ffff4c7224 */ /* 0x100fe200078e0057 */
[----:B------:R-:W0:Y:S01]  /*57b0*/  MUFU.EX2 R187, R187 ;  /* 0x000000bb00bb7308 */ /* 0x000e220000000800 */
[----:B---3--:R-:W-:Y:S01]  /*57c0*/  FADD.FTZ R65, R185, R58 ;  /* 0x0000003ab9417221 */ /* 0x008fe20000010000 */
[----:B------:R-:W-:Y:S01]  /*57d0*/  F2FP.F16.F32.PACK_AB R182, R25, R182 ;  /* 0x000000b619b6723e */ /* 0x000fe200000000ff */
[--C-:B------:R-:W-:Y:S01]  /*57e0*/  IMAD.MOV.U32 R70, RZ, RZ, R87.reuse ;  /* 0x000000ffff467224 */ /* 0x100fe200078e0057 */
[----:B------:R-:W-:Y:S01]  /*57f0*/  F2FP.F16.F32.PACK_AB R184, R29, R184 ;  /* 0x000000b81db8723e */ /* 0x000fe200000000ff */
[--C-:B------:R-:W-:Y:S01]  /*5800*/  IMAD.MOV.U32 R68, RZ, RZ, R87.reuse ;  /* 0x000000ffff447224 */ /* 0x100fe200078e0057 */
[----:B------:R-:W-:Y:S01]  /*5810*/  F2FP.F16.F32.PACK_AB R186, R33, R186 ;  /* 0x000000ba21ba723e */ /* 0x000fe200000000ff */
[----:B------:R-:W-:Y:S01]  /*5820*/  IMAD.MOV.U32 R62, RZ, RZ, R87 ;  /* 0x000000ffff3e7224 */ /* 0x000fe200078e0057 */
[----:B------:R-:W3:Y:S01]  /*5830*/  MUFU.EX2 R86, R86 ;  /* 0x0000005600567308 */ /* 0x000ee20000000800 */
[----:B--2---:R-:W-:Y:S01]  /*5840*/  FADD.FTZ R58, R84, R65 ;  /* 0x00000041543a7221 */ /* 0x004fe20000010000 */
[----:B------:R-:W-:Y:S01]  /*5850*/  F2FP.F16.F32.PACK_AB R188, R35, R188 ;  /* 0x000000bc23bc723e */ /* 0x000fe200000000ff */
[--C-:B------:R-:W-:Y:S01]  /*5860*/  IMAD.MOV.U32 R54, RZ, RZ, R87.reuse ;  /* 0x000000ffff367224 */ /* 0x100fe200078e0057 */
[----:B------:R-:W-:Y:S01]  /*5870*/  F2FP.F16.F32.PACK_AB R202, R124, R53 ;  /* 0x000000357cca723e */ /* 0x000fe200000000ff */
[--C-:B------:R-:W-:Y:S01]  /*5880*/  IMAD.MOV.U32 R49, RZ, RZ, R87.reuse ;  /* 0x000000ffff317224 */ /* 0x100fe200078e0057 */
[----:B------:R-:W-:Y:S01]  /*5890*/  F2FP.F16.F32.PACK_AB R177, R36, R177 ;  /* 0x000000b124b1723e */ /* 0x000fe200000000ff */
[--C-:B------:R-:W-:Y:S01]  /*58a0*/  IMAD.MOV.U32 R47, RZ, RZ, R87.reuse ;  /* 0x000000ffff2f7224 */ /* 0x100fe200078e0057 */
[----:B------:R-:W2:Y:S01]  /*58b0*/  MUFU.EX2 R189, R189 ;  /* 0x000000bd00bd7308 */ /* 0x000ea20000000800 */
[----:B0-----:R-:W-:Y:S01]  /*58c0*/  FADD.FTZ R65, R187, R58 ;  /* 0x0000003abb417221 */ /* 0x001fe20000010000 */
[----:B------:R-:W-:Y:S01]  /*58d0*/  F2FP.F16.F32.PACK_AB R183, R82, R183 ;  /* 0x000000b752b7723e */ /* 0x000fe200000000ff */
[--C-:B------:R-:W-:Y:S01]  /*58e0*/  IMAD.MOV.U32 R82, RZ, RZ, R87.reuse ;  /* 0x000000ffff527224 */ /* 0x100fe200078e0057 */
[----:B------:R-:W-:Y:S01]  /*58f0*/  F2FP.F16.F32.PACK_AB R185, R84, R185 ;  /* 0x000000b954b9723e */ /* 0x000fe200000000ff */
[--C-:B------:R-:W-:Y:S01]  /*5900*/  IMAD.MOV.U32 R84, RZ, RZ, R87.reuse ;  /* 0x000000ffff547224 */ /* 0x100fe200078e0057 */
[----:B------:R-:W-:Y:S01]  /*5910*/  F2FP.F16.F32.PACK_AB R180, R21, R180 ;  /* 0x000000b415b4723e */ /* 0x000fe200000000ff */
[----:B------:R-:W-:Y:S01]  /*5920*/  IMAD.MOV.U32 R45, RZ, RZ, R87 ;  /* 0x000000ffff2d7224 */ /* 0x000fe200078e0057 */
[----:B------:R-:W1:Y:S01]  /*5930*/  MUFU.EX2 R88, R88 ;  /* 0x0000005800587308 */ /* 0x000e620000000800 */
[C---:B---3--:R-:W-:Y:S01]  /*5940*/  FADD.FTZ R58, R86.reuse, R65 ;  /* 0x00000041563a7221 */ /* 0x048fe20000010000 */
[----:B------:R-:W-:Y:S01]  /*5950*/  F2FP.F16.F32.PACK_AB R187, R86, R187 ;  /* 0x000000bb56bb723e */ /* 0x000fe200000000ff */
[--C-:B------:R-:W-:Y:S01]  /*5960*/  IMAD.MOV.U32 R86, RZ, RZ, R87.reuse ;  /* 0x000000ffff567224 */ /* 0x100fe200078e0057 */
[----:B------:R-:W-:Y:S01]  /*5970*/  F2FP.F16.F32.PACK_AB R181, R20, R181 ;  /* 0x000000b514b5723e */ /* 0x000fe200000000ff */
[----:B------:R-:W-:-:S02]  /*5980*/  IMAD.MOV.U32 R43, RZ, RZ, R87 ;  /* 0x000000ffff2b7224 */ /* 0x000fc400078e0057 */
[--C-:B------:R-:W-:Y:S01]  /*5990*/  IMAD.MOV.U32 R37, RZ, RZ, R87.reuse ;  /* 0x000000ffff257224 */ /* 0x100fe200078e0057 */
[----:B------:R-:W0:Y:S01]  /*59a0*/  MUFU.EX2 R191, R191 ;  /* 0x000000bf00bf7308 */ /* 0x000e220000000800 */
[----:B--2---:R-:W-:Y:S01]  /*59b0*/  FADD.FTZ R65, R189, R58 ;  /* 0x0000003abd417221 */ /* 0x004fe20000010000 */
[--C-:B------:R-:W-:Y:S02]  /*59c0*/  IMAD.MOV.U32 R58, RZ, RZ, R87.reuse ;  /* 0x000000ffff3a7224 */ /* 0x100fe400078e0057 */
[--C-:B------:R-:W-:Y:S02]  /*59d0*/  IMAD.MOV.U32 R36, RZ, RZ, R87.reuse ;  /* 0x000000ffff247224 */ /* 0x100fe400078e0057 */
[----:B------:R-:W-:Y:S02]  /*59e0*/  IMAD.MOV.U32 R35, RZ, RZ, R87 ;  /* 0x000000ffff237224 */ /* 0x000fe400078e0057 */
[----:B------:R-:W2:Y:S01]  /*59f0*/  MUFU.EX2 R90, R90 ;  /* 0x0000005a005a7308 */ /* 0x000ea20000000800 */
[C---:B-1----:R-:W-:Y:S01]  /*5a00*/  FADD.FTZ R40, R88.reuse, R65 ;  /* 0x0000004158287221 */ /* 0x042fe20000010000 */
[----:B------:R-:W-:Y:S01]  /*5a10*/  F2FP.F16.F32.PACK_AB R189, R88, R189 ;  /* 0x000000bd58bd723e */ /* 0x000fe200000000ff */
[----:B------:R-:W-:-:S02]  /*5a20*/  IMAD.MOV.U32 R33, RZ, RZ, R87 ;  /* 0x000000ffff217224 */ /* 0x000fc400078e0057 */
[--C-:B------:R-:W-:Y:S02]  /*5a30*/  IMAD.MOV.U32 R29, RZ, RZ, R87.reuse ;  /* 0x000000ffff1d7224 */ /* 0x100fe400078e0057 */
[----:B------:R-:W-:Y:S01]  /*5a40*/  IMAD.MOV.U32 R25, RZ, RZ, R87 ;  /* 0x000000ffff197224 */ /* 0x000fe200078e0057 */
[----:B------:R-:W1:Y:S01]  /*5a50*/  MUFU.EX2 R193, R193 ;  /* 0x000000c100c17308 */ /* 0x000e620000000800 */
[----:B0-----:R-:W-:-:S07]  /*5a60*/  FADD.FTZ R65, R191, R40 ;  /* 0x00000028bf417221 */ /* 0x001fce0000010000 */
[----:B------:R-:W0:Y:S01]  /*5a70*/  MUFU.EX2 R72, R72 ;  /* 0x0000004800487308 */ /* 0x000e220000000800 */
[C---:B--2---:R-:W-:Y:S01]  /*5a80*/  FADD.FTZ R40, R90.reuse, R65 ;  /* 0x000000415a287221 */ /* 0x044fe20000010000 */
[----:B------:R-:W-:-:S06]  /*5a90*/  F2FP.F16.F32.PACK_AB R191, R90, R191 ;  /* 0x000000bf5abf723e */ /* 0x000fcc00000000ff */
[----:B------:R-:W2:Y:S01]  /*5aa0*/  MUFU.EX2 R195, R195 ;  /* 0x000000c300c37308 */ /* 0x000ea20000000800 */
[----:B-1----:R-:W-:-:S07]  /*5ab0*/  FADD.FTZ R65, R193, R40 ;  /* 0x00000028c1417221 */ /* 0x002fce0000010000 */
[----:B------:R-:W1:Y:S01]  /*5ac0*/  MUFU.EX2 R74, R74 ;  /* 0x0000004a004a7308 */ /* 0x000e620000000800 */
[C---:B0-----:R-:W-:Y:S01]  /*5ad0*/  FADD.FTZ R40, R72.reuse, R65 ;  /* 0x0000004148287221 */ /* 0x041fe20000010000 */
[----:B------:R-:W-:Y:S01]  /*5ae0*/  F2FP.F16.F32.PACK_AB R193, R72, R193 ;  /* 0x000000c148c1723e */ /* 0x000fe200000000ff */
[----:B------:R-:W-:-:S05]  /*5af0*/  IMAD.MOV.U32 R72, RZ, RZ, R87 ;  /* 0x000000ffff487224 */ /* 0x000fca00078e0057 */
[----:B------:R0:W-:Y:S01]  /*5b00*/  MUFU.EX2 R12, R50 ;  /* 0x00000032000c7308 */ /* 0x0001e20000000800 */
[----:B--2---:R-:W-:-:S07]  /*5b10*/  FADD.FTZ R65, R195, R40 ;  /* 0x00000028c3417221 */ /* 0x004fce0000010000 */
[----:B------:R-:W2:Y:S01]  /*5b20*/  MUFU.EX2 R197, R197 ;  /* 0x000000c500c57308 */ /* 0x000ea20000000800 */
[----:B0-----:R-:W-:Y:S01]  /*5b30*/  FADD.FTZ R50, R116, R67 ;  /* 0x0000004374327221 */ /* 0x001fe20000010000 */
[C---:B-1----:R-:W-:Y:S01]  /*5b40*/  FADD.FTZ R40, R74.reuse, R65 ;  /* 0x000000414a287221 */ /* 0x042fe20000010000 */
[----:B------:R-:W-:Y:S01]  /*5b50*/  F2FP.F16.F32.PACK_AB R195, R74, R195 ;  /* 0x000000c34ac3723e */ /* 0x000fe200000000ff */
[----:B------:R-:W-:Y:S02]  /*5b60*/  IMAD.MOV.U32 R74, RZ, RZ, R87 ;  /* 0x000000ffff4a7224 */ /* 0x000fe400078e0057 */
[----:B------:R-:W-:Y:S02]  /*5b70*/  FADD.FTZ R67, R51, R50 ;  /* 0x0000003233437221 */ /* 0x000fe40000010000 */
[----:B------:R-:W0:Y:S02]  /*5b80*/  MUFU.EX2 R64, R64 ;  /* 0x0000004000407308 */ /* 0x000e240000000800 */
[----:B------:R-:W-:-:S04]  /*5b90*/  FADD.FTZ R50, R122, R67 ;  /* 0x000000437a327221 */ /* 0x000fc80000010000 */
[----:B------:R-:W-:Y:S01]  /*5ba0*/  FADD.FTZ R67, R53, R50 ;  /* 0x0000003235437221 */ /* 0x000fe20000010000 */
[----:B------:R-:W-:Y:S01]  /*5bb0*/  IMAD.MOV.U32 R53, RZ, RZ, R87 ;  /* 0x000000ffff357224 */ /* 0x000fe200078e0057 */
[----:B------:R-:W1:Y:S02]  /*5bc0*/  MUFU.EX2 R27, R27 ;  /* 0x0000001b001b7308 */ /* 0x000e640000000800 */
[----:B------:R-:W-:Y:S01]  /*5bd0*/  FADD.FTZ R67, R124, R67 ;  /* 0x000000437c437221 */ /* 0x000fe20000010000 */
[----:B--2---:R-:W-:-:S03]  /*5be0*/  FADD.FTZ R65, R197, R40 ;  /* 0x00000028c5417221 */ /* 0x004fc60000010000 */
[----:B------:R-:W-:Y:S01]  /*5bf0*/  FADD.FTZ R50, R204, R67 ;  /* 0x00000043cc327221 */ /* 0x000fe20000010000 */
[----:B------:R-:W-:Y:S01]  /*5c00*/  IMAD.MOV.U32 R67, RZ, RZ, R87 ;  /* 0x000000ffff437224 */ /* 0x000fe200078e0057 */
[----:B------:R-:W2:Y:S01]  /*5c10*/  MUFU.EX2 R199, R199 ;  /* 0x000000c700c77308 */ /* 0x000ea20000000800 */
[C---:B0-----:R-:W-:Y:S01]  /*5c20*/  FADD.FTZ R40, R64.reuse, R65 ;  /* 0x0000004140287221 */ /* 0x041fe20000010000 */
[----:B------:R-:W-:Y:S01]  /*5c30*/  F2FP.F16.F32.PACK_AB R197, R64, R197 ;  /* 0x000000c540c5723e */ /* 0x000fe200000000ff */
[--C-:B------:R-:W-:Y:S02]  /*5c40*/  IMAD.MOV.U32 R65, RZ, RZ, R87.reuse ;  /* 0x000000ffff417224 */ /* 0x100fe400078e0057 */
[----:B------:R-:W-:-:S03]  /*5c50*/  IMAD.MOV.U32 R64, RZ, RZ, R87 ;  /* 0x000000ffff407224 */ /* 0x000fc600078e0057 */
[----:B------:R-:W0:Y:S01]  /*5c60*/  MUFU.EX2 R206, R206 ;  /* 0x000000ce00ce7308 */ /* 0x000e220000000800 */
[C---:B-1----:R-:W-:Y:S01]  /*5c70*/  FADD.FTZ R63, R27.reuse, R50 ;  /* 0x000000321b3f7221 */ /* 0x042fe20000010000 */
[----:B------:R-:W-:Y:S01]  /*5c80*/  F2FP.F16.F32.PACK_AB R204, R27, R204 ;  /* 0x000000cc1bcc723e */ /* 0x000fe200000000ff */
[--C-:B------:R-:W-:Y:S02]  /*5c90*/  IMAD.MOV.U32 R50, RZ, RZ, R87.reuse ;  /* 0x000000ffff327224 */ /* 0x100fe400078e0057 */
[----:B------:R-:W-:-:S03]  /*5ca0*/  IMAD.MOV.U32 R27, RZ, RZ, R87 ;  /* 0x000000ffff1b7224 */ /* 0x000fc600078e0057 */
[----:B------:R-:W1:Y:S01]  /*5cb0*/  MUFU.EX2 R66, R66 ;  /* 0x0000004200427308 */ /* 0x000e620000000800 */
[----:B--2---:R-:W-:-:S07]  /*5cc0*/  FADD.FTZ R13, R199, R40 ;  /* 0x00000028c70d7221 */ /* 0x004fce0000010000 */
[----:B------:R-:W2:Y:S01]  /*5cd0*/  MUFU.EX2 R31, R31 ;  /* 0x0000001f001f7308 */ /* 0x000ea20000000800 */
[----:B0-----:R-:W-:Y:S01]  /*5ce0*/  FADD.FTZ R40, R206, R63 ;  /* 0x0000003fce287221 */ /* 0x001fe20000010000 */
[----:B------:R-:W-:-:S06]  /*5cf0*/  IMAD.MOV.U32 R63, RZ, RZ, R87 ;  /* 0x000000ffff3f7224 */ /* 0x000fcc00078e0057 */
[----:B------:R-:W-:Y:S01]  /*5d00*/  MUFU.EX2 R201, R201 ;  /* 0x000000c900c97308 */ /* 0x000fe20000000800 */
[----:B-1----:R-:W-:-:S07]  /*5d10*/  F2FP.F16.F32.PACK_AB R199, R66, R199 ;  /* 0x000000c742c7723e */ /* 0x002fce00000000ff */
[----:B------:R-:W0:Y:S01]  /*5d20*/  MUFU.EX2 R208, R208 ;  /* 0x000000d000d07308 */ /* 0x000e220000000800 */
[C---:B--2---:R-:W-:Y:S01]  /*5d30*/  FADD.FTZ R15, R31.reuse, R40 ;  /* 0x000000281f0f7221 */ /* 0x044fe20000010000 */
[----:B------:R-:W-:Y:S01]  /*5d40*/  F2FP.F16.F32.PACK_AB R206, R31, R206 ;  /* 0x000000ce1fce723e */ /* 0x000fe200000000ff */
[----:B------:R-:W-:-:S05]  /*5d50*/  IMAD.MOV.U32 R31, RZ, RZ, R87 ;  /* 0x000000ffff1f7224 */ /* 0x000fca00078e0057 */
[----:B------:R-:W-:Y:S08]  /*5d60*/  MUFU.EX2 R48, R48 ;  /* 0x0000003000307308 */ /* 0x000ff00000000800 */
[----:B------:R-:W1:Y:S01]  /*5d70*/  MUFU.EX2 R39, R39 ;  /* 0x0000002700277308 */ /* 0x000e620000000800 */
[----:B0-----:R-:W-:-:S07]  /*5d80*/  FADD.FTZ R40, R208, R15 ;  /* 0x0000000fd0287221 */ /* 0x001fce0000010000 */
[----:B------:R-:W0:Y:S08]  /*5d90*/  MUFU.EX2 R203, R203 ;  /* 0x000000cb00cb7308 */ /* 0x000e300000000800 */
[----:B------:R-:W2:Y:S01]  /*5da0*/  MUFU.EX2 R210, R210 ;  /* 0x000000d200d27308 */ /* 0x000ea20000000800 */
[C---:B-1----:R-:W-:Y:S01]  /*5db0*/  FADD.FTZ R15, R39.reuse, R40 ;  /* 0x00000028270f7221 */ /* 0x042fe20000010000 */
[----:B------:R-:W-:Y:S01]  /*5dc0*/  F2FP.F16.F32.PACK_AB R208, R39, R208 ;  /* 0x000000d027d0723e */ /* 0x000fe200000000ff */
[----:B------:R-:W-:-:S02]  /*5dd0*/  IMAD.MOV.U32 R40, RZ, RZ, R87 ;  /* 0x000000ffff287224 */ /* 0x000fc400078e0057 */
[----:B------:R-:W-:-:S03]  /*5de0*/  IMAD.MOV.U32 R39, RZ, RZ, R87 ;  /* 0x000000ffff277224 */ /* 0x000fc600078e0057 */
[----:B------:R-:W1:Y:S08]  /*5df0*/  MUFU.EX2 R52, R52 ;  /* 0x0000003400347308 */ /* 0x000e700000000800 */
[----:B------:R3:W-:Y:S08]  /*5e00*/  MUFU.EX2 R209, R32 ;  /* 0x0000002000d17308 */ /* 0x0007f00000000800 */
[----:B------:R-:W4:Y:S01]  /*5e10*/  MUFU.EX2 R55, R55 ;  /* 0x0000003700377308 */ /* 0x000f220000000800 */
[----:B---3--:R-:W-:Y:S01]  /*5e20*/  FADD.FTZ R32, R66, R13 ;  /* 0x0000000d42207221 */ /* 0x008fe20000010000 */
[----:B------:R-:W-:-:S03]  /*5e30*/  IMAD.MOV.U32 R66, RZ, RZ, R87 ;  /* 0x000000ffff427224 */ /* 0x000fc600078e0057 */
[----:B------:R-:W-:Y:S01]  /*5e40*/  FADD.FTZ R13, R201, R32 ;  /* 0x00000020c90d7221 */ /* 0x000fe20000010000 */
[C---:B------:R-:W-:Y:S02]  /*5e50*/  F2FP.F16.F32.PACK_AB R201, R48.reuse, R201 ;  /* 0x000000c930c9723e */ /* 0x040fe400000000ff */
[----:B------:R-:W-:Y:S01]  /*5e60*/  MUFU.EX2 R205, R205 ;  /* 0x000000cd00cd7308 */ /* 0x000fe20000000800 */
[----:B------:R-:W-:Y:S01]  /*5e70*/  FADD.FTZ R32, R48, R13 ;  /* 0x0000000d30207221 */ /* 0x000fe20000010000 */
[----:B------:R-:W-:-:S03]  /*5e80*/  IMAD.MOV.U32 R48, RZ, RZ, R87 ;  /* 0x000000ffff307224 */ /* 0x000fc600078e0057 */
[----:B0-----:R-:W-:Y:S01]  /*5e90*/  FADD.FTZ R13, R203, R32 ;  /* 0x00000020cb0d7221 */ /* 0x001fe20000010000 */
[----:B--2---:R-:W-:Y:S01]  /*5ea0*/  FADD.FTZ R32, R210, R15 ;  /* 0x0000000fd2207221 */ /* 0x004fe20000010000 */
[----:B-1----:R-:W-:Y:S01]  /*5eb0*/  F2FP.F16.F32.PACK_AB R203, R52, R203 ;  /* 0x000000cb34cb723e */ /* 0x002fe200000000ff */
[----:B------:R-:W0:Y:S01]  /*5ec0*/  MUFU.EX2 R212, R212 ;  /* 0x000000d400d47308 */ /* 0x000e220000000800 */
[C---:B----4-:R-:W-:Y:S01]  /*5ed0*/  F2FP.F16.F32.PACK_AB R210, R55.reuse, R210 ;  /* 0x000000d237d2723e */ /* 0x050fe200000000ff */
[----:B------:R-:W-:Y:S01]  /*5ee0*/  FADD.FTZ R15, R55, R32 ;  /* 0x00000020370f7221 */ /* 0x000fe20000010000 */
[----:B------:R-:W-:-:S05]  /*5ef0*/  IMAD.MOV.U32 R55, RZ, RZ, R87 ;  /* 0x000000ffff377224 */ /* 0x000fca00078e0057 */
[----:B------:R-:W1:Y:S08]  /*5f00*/  MUFU.EX2 R57, R57 ;  /* 0x0000003900397308 */ /* 0x000e700000000800 */
[----:B------:R-:W2:Y:S01]  /*5f10*/  MUFU.EX2 R207, R207 ;  /* 0x000000cf00cf7308 */ /* 0x000ea20000000800 */
[----:B0-----:R-:W-:-:S07]  /*5f20*/  FADD.FTZ R32, R212, R15 ;  /* 0x0000000fd4207221 */ /* 0x001fce0000010000 */
[----:B------:R-:W0:Y:S01]  /*5f30*/  MUFU.EX2 R214, R214 ;  /* 0x000000d600d67308 */ /* 0x000e220000000800 */
[C---:B-1----:R-:W-:Y:S01]  /*5f40*/  FADD.FTZ R15, R57.reuse, R32 ;  /* 0x00000020390f7221 */ /* 0x042fe20000010000 */
[----:B------:R-:W-:Y:S01]  /*5f50*/  F2FP.F16.F32.PACK_AB R212, R57, R212 ;  /* 0x000000d439d4723e */ /* 0x000fe200000000ff */
[--C-:B------:R-:W-:Y:S02]  /*5f60*/  IMAD.MOV.U32 R57, RZ, RZ, R87.reuse ;  /* 0x000000ffff397224 */ /* 0x100fe400078e0057 */
        /* <DEDUP_REMOVED lines=8> */
[----:B------:R-:W3:Y:S01]  /*5ff0*/  MUFU.EX2 R42, R42 ;  /* 0x0000002a002a7308 */ /* 0x000ee20000000800 */
[----:B------:R-:W-:-:S04]  /*6000*/  FADD.FTZ R24, R12, R13 ;  /* 0x0000000d0c187221 */ /* 0x000fc80000010000 */
[----:B--2---:R-:W-:Y:S01]  /*6010*/  FADD.FTZ R13, R207, R24 ;  /* 0x00000018cf0d7221 */ /* 0x004fe20000010000 */
[----:B0-----:R-:W-:Y:S01]  /*6020*/  FADD.FTZ R24, R214, R15 ;  /* 0x0000000fd6187221 */ /* 0x001fe20000010000 */
[C---:B-1----:R-:W-:Y:S01]  /*6030*/  F2FP.F16.F32.PACK_AB R207, R44.reuse, R207 ;  /* 0x000000cf2ccf723e */ /* 0x042fe200000000ff */
[----:B------:R-:W-:Y:S01]  /*6040*/  MUFU.EX2 R216, R216 ;  /* 0x000000d800d87308 */ /* 0x000fe20000000800 */
[----:B------:R-:W-:Y:S01]  /*6050*/  FADD.FTZ R13, R44, R13 ;  /* 0x0000000d2c0d7221 */ /* 0x000fe20000010000 */
[C---:B----4-:R-:W-:Y:S01]  /*6060*/  FADD.FTZ R15, R59.reuse, R24 ;  /* 0x000000183b0f7221 */ /* 0x050fe20000010000 */
[----:B------:R-:W-:Y:S01]  /*6070*/  F2FP.F16.F32.PACK_AB R214, R59, R214 ;  /* 0x000000d63bd6723e */ /* 0x000fe200000000ff */
[--C-:B------:R-:W-:Y:S02]  /*6080*/  IMAD.MOV.U32 R59, RZ, RZ, R87.reuse ;  /* 0x000000ffff3b7224 */ /* 0x100fe400078e0057 */
[----:B------:R-:W-:Y:S02]  /*6090*/  IMAD.MOV.U32 R44, RZ, RZ, R87 ;  /* 0x000000ffff2c7224 */ /* 0x000fe400078e0057 */
[----:B------:R0:W-:Y:S01]  /*60a0*/  MUFU.EX2 R61, R200 ;  /* 0x000000c8003d7308 */ /* 0x0001e20000000800 */
[----:B---3--:R-:W-:-:S04]  /*60b0*/  FADD.FTZ R24, R42, R13 ;  /* 0x0000000d2a187221 */ /* 0x008fc80000010000 */
[C---:B------:R-:W-:Y:S01]  /*60c0*/  FADD.FTZ R13, R209.reuse, R24 ;  /* 0x00000018d10d7221 */ /* 0x040fe20000010000 */
[----:B------:R-:W-:Y:S01]  /*60d0*/  F2FP.F16.F32.PACK_AB R209, R209, R42 ;  /* 0x0000002ad1d1723e */ /* 0x000fe200000000ff */
[--C-:B------:R-:W-:Y:S01]  /*60e0*/  IMAD.MOV.U32 R42, RZ, RZ, R87.reuse ;  /* 0x000000ffff2a7224 */ /* 0x100fe200078e0057 */
[----:B------:R-:W1:Y:S01]  /*60f0*/  MUFU.EX2 R46, R46 ;  /* 0x0000002e002e7308 */ /* 0x000e620000000800 */
[----:B0-----:R-:W-:Y:S01]  /*6100*/  F2FP.F16.F32.PACK_AB R200, R122, R51 ;  /* 0x000000337ac8723e */ /* 0x001fe200000000ff */
[----:B------:R-:W-:-:S06]  /*6110*/  IMAD.MOV.U32 R51, RZ, RZ, R87 ;  /* 0x000000ffff337224 */ /* 0x000fcc00078e0057 */
[----:B------:R-:W0:Y:S08]  /*6120*/  MUFU.EX2 R218, R218 ;  /* 0x000000da00da7308 */ /* 0x000e300000000800 */
[----:B------:R-:W2:Y:S01]  /*6130*/  MUFU.EX2 R34, R34 ;  /* 0x0000002200227308 */ /* 0x000ea20000000800 */
[----:B-1----:R-:W-:-:S07]  /*6140*/  FADD.FTZ R24, R46, R13 ;  /* 0x0000000d2e187221 */ /* 0x002fce0000010000 */
[----:B------:R1:W3:Y:S08]  /*6150*/  MUFU.EX2 R213, R28 ;  /* 0x0000001c00d57308 */ /* 0x0002f00000000800 */
[----:B------:R-:W4:Y:S01]  /*6160*/  MUFU.EX2 R38, R38 ;  /* 0x0000002600267308 */ /* 0x000f220000000800 */
[----:B-1----:R-:W-:Y:S01]  /*6170*/  FADD.FTZ R28, R216, R15 ;  /* 0x0000000fd81c7221 */ /* 0x002fe20000010000 */
[----:B------:R-:W-:-:S03]  /*6180*/  F2FP.F16.F32.PACK_AB R216, R61, R216 ;  /* 0x000000d83dd8723e */ /* 0x000fc600000000ff */
[----:B------:R-:W-:Y:S01]  /*6190*/  FADD.FTZ R15, R61, R28 ;  /* 0x0000001c3d0f7221 */ /* 0x000fe20000010000 */
[----:B------:R-:W-:Y:S02]  /*61a0*/  IMAD.MOV.U32 R61, RZ, RZ, R87 ;  /* 0x000000ffff3d7224 */ /* 0x000fe400078e0057 */
[----:B------:R-:W1:Y:S01]  /*61b0*/  MUFU.EX2 R215, R126 ;  /* 0x0000007e00d77308 */ /* 0x000e620000000800 */
[----:B0-----:R-:W-:Y:S01]  /*61c0*/  FADD.FTZ R28, R218, R15 ;  /* 0x0000000fda1c7221 */ /* 0x001fe20000010000 */
[C---:B------:R-:W-:Y:S01]  /*61d0*/  FADD.FTZ R15, R211.reuse, R24 ;  /* 0x00000018d30f7221 */ /* 0x040fe20000010000 */
[----:B------:R-:W-:Y:S01]  /*61e0*/  F2FP.F16.F32.PACK_AB R211, R211, R46 ;  /* 0x0000002ed3d3723e */ /* 0x000fe200000000ff */
[----:B------:R-:W-:Y:S02]  /*61f0*/  IMAD.MOV.U32 R46, RZ, RZ, R87 ;  /* 0x000000ffff2e7224 */ /* 0x000fe400078e0057 */
[----:B--2---:R-:W-:Y:S01]  /*6200*/  FADD.FTZ R14, R34, R15 ;  /* 0x0000000f220e7221 */ /* 0x004fe20000010000 */
[--C-:B------:R-:W-:Y:S01]  /*6210*/  IMAD.MOV.U32 R24, RZ, RZ, R87.reuse ;  /* 0x000000ffff187224 */ /* 0x100fe200078e0057 */
[----:B------:R-:W0:Y:S02]  /*6220*/  MUFU.EX2 R26, R26 ;  /* 0x0000001a001a7308 */ /* 0x000e240000000800 */
[C---:B---3--:R-:W-:Y:S01]  /*6230*/  FADD.FTZ R15, R213.reuse, R14 ;  /* 0x0000000ed50f7221 */ /* 0x048fe20000010000 */
[----:B------:R-:W-:Y:S01]  /*6240*/  F2FP.F16.F32.PACK_AB R213, R213, R34 ;  /* 0x00000022d5d5723e */ /* 0x000fe200000000ff */
[----:B------:R-:W-:-:S02]  /*6250*/  IMAD.MOV.U32 R34, RZ, RZ, R87 ;  /* 0x000000ffff227224 */ /* 0x000fc400078e0057 */
[----:B----4-:R-:W-:Y:S02]  /*6260*/  FADD.FTZ R14, R38, R15 ;  /* 0x0000000f260e7221 */ /* 0x010fe40000010000 */
[----:B------:R2:W3:Y:S02]  /*6270*/  MUFU.EX2 R217, R60 ;  /* 0x0000003c00d97308 */ /* 0x0004e40000000800 */
[C---:B-1----:R-:W-:Y:S01]  /*6280*/  FADD.FTZ R15, R215.reuse, R14 ;  /* 0x0000000ed70f7221 */ /* 0x042fe20000010000 */
[----:B------:R-:W-:Y:S01]  /*6290*/  F2FP.F16.F32.PACK_AB R215, R215, R38 ;  /* 0x00000026d7d7723e */ /* 0x000fe200000000ff */
[----:B------:R-:W-:-:S04]  /*62a0*/  IMAD.MOV.U32 R38, RZ, RZ, R87 ;  /* 0x000000ffff267224 */ /* 0x000fc800078e0057 */
[----:B------:R-:W1:Y:S01]  /*62b0*/  MUFU.EX2 R30, R30 ;  /* 0x0000001e001e7308 */ /* 0x000e620000000800 */
[----:B0-----:R-:W-:Y:S01]  /*62c0*/  FADD.FTZ R14, R26, R15 ;  /* 0x0000000f1a0e7221 */ /* 0x001fe20000010000 */
[----:B--2---:R-:W-:-:S06]  /*62d0*/  IMAD.MOV.U32 R60, RZ, RZ, R87 ;  /* 0x000000ffff3c7224 */ /* 0x004fcc00078e0057 */
[----:B------:R0:W2:Y:S01]  /*62e0*/  MUFU.EX2 R219, R56 ;  /* 0x0000003800db7308 */ /* 0x0000a20000000800 */
[C---:B---3--:R-:W-:Y:S01]  /*62f0*/  FADD.FTZ R15, R217.reuse, R14 ;  /* 0x0000000ed90f7221 */ /* 0x048fe20000010000 */
[----:B------:R-:W-:Y:S01]  /*6300*/  F2FP.F16.F32.PACK_AB R217, R217, R26 ;  /* 0x0000001ad9d9723e */ /* 0x000fe200000000ff */
[----:B------:R-:W-:-:S05]  /*6310*/  IMAD.MOV.U32 R26, RZ, RZ, R87 ;  /* 0x000000ffff1a7224 */ /* 0x000fca00078e0057 */
[----:B------:R-:W3:Y:S01]  /*6320*/  MUFU.EX2 R41, R41 ;  /* 0x0000002900297308 */ /* 0x000ee20000000800 */
[----:B-1----:R-:W-:Y:S01]  /*6330*/  FADD.FTZ R12, R30, R15 ;  /* 0x0000000f1e0c7221 */ /* 0x002fe20000010000 */
[----:B0-----:R-:W-:-:S03]  /*6340*/  IMAD.MOV.U32 R56, RZ, RZ, R87 ;  /* 0x000000ffff387224 */ /* 0x001fc600078e0057 */
[C---:B--2---:R-:W-:Y:S01]  /*6350*/  FADD.FTZ R12, R219.reuse, R12 ;  /* 0x0000000cdb0c7221 */ /* 0x044fe20000010000 */
[----:B------:R-:W-:Y:S01]  /*6360*/  F2FP.F16.F32.PACK_AB R219, R219, R30 ;  /* 0x0000001edbdb723e */ /* 0x000fe200000000ff */
[--C-:B------:R-:W-:Y:S02]  /*6370*/  IMAD.MOV.U32 R30, RZ, RZ, R87.reuse ;  /* 0x000000ffff1e7224 */ /* 0x100fe400078e0057 */
[C---:B---3--:R-:W-:Y:S01]  /*6380*/  FADD.FTZ R13, R41.reuse, R28 ;  /* 0x0000001c290d7221 */ /* 0x048fe20000010000 */
[----:B------:R-:W-:Y:S01]  /*6390*/  F2FP.F16.F32.PACK_AB R218, R41, R218 ;  /* 0x000000da29da723e */ /* 0x000fe200000000ff */
[--C-:B------:R-:W-:Y:S02]  /*63a0*/  IMAD.MOV.U32 R41, RZ, RZ, R87.reuse ;  /* 0x000000ffff297224 */ /* 0x100fe400078e0057 */
        /* <DEDUP_REMOVED lines=8> */
[----:B------:R-:W-:Y:S01]  /*6430*/  CS2R R82, SRZ ;  /* 0x0000000000527805 */ /* 0x000fe2000001ff00 */
[----:B------:R-:W-:Y:S01]  /*6440*/  IMAD.MOV.U32 R20, RZ, RZ, R16 ;  /* 0x000000ffff147224 */ /* 0x000fe200078e0010 */
        /* <DEDUP_REMOVED lines=28> */
[----:B------:R-:W-:-:S07]  /*6610*/  CS2R R24, SRZ ;  /* 0x0000000000187805 */ /* 0x000fce000001ff00 */
.L_x_379:
[----:B------:R-:W-:Y:S01]  /*6620*/  R2UR UR11, R18 ;  /* 0x00000000120b72ca */ /* 0x000fe200000e0000 */
[----:B------:R-:W-:-:S04]  /*6630*/  UIADD3 UR6, UR7, 0x1, URZ ;  /* 0x0000000107067890 */ /* 0x000fc8000fffe03f */
[----:B------:R-:W-:-:S04]  /*6640*/  UISETP.NE.AND UP0, UPT, UR6, 0x2, UPT ;  /* 0x000000020600788c */ /* 0x000fc8000bf05270 */
[----:B------:R-:W-:Y:S02]  /*6650*/  USEL UR10, URZ, 0x1, UP0 ;  /* 0x000000013f0a7887 */ /* 0x000fe40008000000 */
[----:B------:R-:W-:Y:S02]  /*6660*/  USEL UR6, UR6, URZ, UP0 ;  /* 0x0000003f06067287 */ /* 0x000fe40008000000 */
[----:B------:R-:W-:Y:S02]  /*6670*/  ISETP.NE.AND P3, PT, RZ, UR11, PT ;  /* 0x0000000bff007c0c */ /* 0x000fe4000bf65270 */
[----:B------:R-:W-:Y:S02]  /*6680*/  LOP3.LUT R16, R20, UR10, RZ, 0x3c, !PT ;  /* 0x0000000a14107c12 */ /* 0x000fe4000f8e3cff */
[----:B------:R-:W-:-:S09]  /*6690*/  IMAD.U32 R2, RZ, RZ, UR6 ;  /* 0x00000006ff027e24 */ /* 0x000fd2000f8e00ff */
[----:B------:R-:W-:Y:S05]  /*66a0*/  @P3 BRA `(.L_x_371) ;  /* 0x0000000000343947 */ /* 0x000fea0003800000 */
[----:B------:R-:W-:Y:S05]  /*66b0*/  @!P0 BRA `(.L_x_372) ;  /* 0x0000000000048947 */ /* 0x000fea0003800000 */
[----:B------:R-:W-:Y:S01]  /*66c0*/  BPT.TRAP 0x1 ;  /* 0x000000040000795c */ /* 0x000fe20000300000 */
.L_x_372:
[----:B------:R-:W0:Y:S01]  /*66d0*/  S2UR UR10, SR_CgaCtaId ;  /* 0x00000000000a79c3 */ /* 0x000e220000008800 */
[----:B------:R-:W-:Y:S01]  /*66e0*/  UMOV UR6, 0x400 ;  /* 0x0000040000067882 */ /* 0x000fe20000000000 */
[----:B------:R-:W-:Y:S01]  /*66f0*/  SHF.L.U32 R11, R16, 0x1f, RZ ;  /* 0x0000001f100b7819 */ /* 0x000fe200000006ff */
[----:B0-----:R-:W-:-:S06]  /*6700*/  ULEA UR6, UR10, UR6, 0x18 ;  /* 0x000000060a067291 */ /* 0x001fcc000f8ec03f */
[----:B------:R-:W-:-:S04]  /*6710*/  LEA R0, R2, UR6, 0x3 ;  /* 0x0000000602007c11 */ /* 0x000fc8000f8e18ff */
[----:B------:R0:W1:Y:S01]  /*6720*/  SYNCS.PHASECHK.TRANS64.TRYWAIT P2, [R0+URZ+0x34830], R11 ;  /* 0x0348300b000075a7 */ /* 0x000062000804017f */
[----:B------:R-:W-:Y:S05]  /*6730*/  @!P0 BRA `(.L_x_373) ;  /* 0x0000000000048947 */ /* 0x000fea0003800000 */
[----:B------:R-:W-:Y:S01]  /*6740*/  BPT.TRAP 0x1 ;  /* 0x000000040000795c */ /* 0x000fe20000300000 */
.L_x_373:
[----:B-1----:R-:W-:Y:S05]  /*6750*/  @P2 BRA `(.L_x_371) ;  /* 0x0000000000082947 */ /* 0x002fea0003800000 */
[----:B------:R-:W1:Y:S02]  /*6760*/  SYNCS.PHASECHK.TRANS64.TRYWAIT P2, [R0+URZ+0x34830], R11 ;  /* 0x0348300b000075a7 */ /* 0x000e64000804017f */
[----:B-1----:R-:W-:Y:S05]  /*6770*/  @!P2 BRA `(.L_x_374) ;  /* 0x000000d000e4a947 */ /* 0x002fea0003800000 */
.L_x_371:
[----:B------:R-:W2:Y:S01]  /*6780*/  S2R R10, SR_TID.X ;  /* 0x00000000000a7919 */ /* 0x000ea20000002100 */
[----:B01----:R-:W-:Y:S01]  /*6790*/  IMAD R0, R2, 0xb00, R3 ;  /* 0x00000b0002007824 */ /* 0x003fe200078e0203 */
        /* <DEDUP_REMOVED lines=8> */
[----:B------:R-:W-:Y:S01]  /*6820*/  R2UR UR18, R6 ;  /* 0x00000000061272ca */ /* 0x000fe200000e0000 */
[----:B------:R-:W-:Y:S01]  /*6830*/  UMOV UR59, 0x40000040 ;  /* 0x40000040003b7882 */ /* 0x000fe20000000000 */
[----:B------:R-:W-:Y:S01]  /*6840*/  R2UR UR19, R7 ;  /* 0x00000000071372ca */ /* 0x000fe200000e0000 */
[----:B------:R-:W-:Y:S01]  /*6850*/  UMOV UR47, 0x40000040 ;  /* 0x40000040002f7882 */ /* 0x000fe20000000000 */
[----:B------:R-:W-:Y:S01]  /*6860*/  UMOV UR51, 0x40000040 ;  /* 0x4000004000337882 */ /* 0x000fe20000000000 */
[----:B------:R-:W-:Y:S01]  /*6870*/  UMOV UR40, UR10 ;  /* 0x0000000a00287c82 */ /* 0x000fe20008000000 */
[----:B------:R-:W-:Y:S01]  /*6880*/  UMOV UR36, UR10 ;  /* 0x0000000a00247c82 */ /* 0x000fe20008000000 */
[----:B------:R-:W-:Y:S01]  /*6890*/  UMOV UR41, UR11 ;  /* 0x0000000b00297c82 */ /* 0x000fe20008000000 */
[----:B------:R-:W-:Y:S01]  /*68a0*/  UMOV UR37, UR11 ;  /* 0x0000000b00257c82 */ /* 0x000fe20008000000 */
[----:B------:R-:W-:Y:S01]  /*68b0*/  UMOV UR42, UR6 ;  /* 0x00000006002a7c82 */ /* 0x000fe20008000000 */
[----:B------:R-:W-:Y:S01]  /*68c0*/  UIADD3 UR38, UR6, 0x80, URZ ;  /* 0x0000008006267890 */ /* 0x000fe2000fffe03f */
[----:B------:R-:W-:Y:S01]  /*68d0*/  R2UR UR14, R4 ;  /* 0x00000000040e72ca */ /* 0x000fe200000e0000 */
[----:B------:R-:W-:Y:S01]  /*68e0*/  UIADD3 UR26, UR6, 0x100, URZ ;  /* 0x00000100061a7890 */ /* 0x000fe2000fffe03f */
[----:B------:R-:W-:Y:S01]  /*68f0*/  R2UR UR15, R5 ;  /* 0x00000000050f72ca */ /* 0x000fe200000e0000 */
[----:B------:R-:W-:Y:S01]  /*6900*/  UMOV UR24, UR10 ;  /* 0x0000000a00187c82 */ /* 0x000fe20008000000 */
[----:B------:R-:W-:Y:S01]  /*6910*/  UMOV UR25, UR11 ;  /* 0x0000000b00197c82 */ /* 0x000fe20008000000 */
[----:B------:R-:W-:Y:S01]  /*6920*/  UIADD3 UR30, UR6, 0x180, URZ ;  /* 0x00000180061e7890 */ /* 0x000fe2000fffe03f */
[----:B------:R-:W-:Y:S01]  /*6930*/  UMOV UR28, UR10 ;  /* 0x0000000a001c7c82 */ /* 0x000fe20008000000 */
[----:B------:R-:W-:Y:S01]  /*6940*/  UMOV UR29, UR11 ;  /* 0x0000000b001d7c82 */ /* 0x000fe20008000000 */
[----:B------:R-:W-:Y:S01]  /*6950*/  UIADD3 UR34, UR6, 0x200, URZ ;  /* 0x0000020006227890 */ /* 0x000fe2000fffe03f */
[----:B--2---:R-:W-:Y:S01]  /*6960*/  SHF.R.U32.HI R10, RZ, 0x7, R10 ;  /* 0x00000007ff0a7819 */ /* 0x004fe2000001160a */
[----:B------:R-:W-:Y:S01]  /*6970*/  UMOV UR32, UR10 ;  /* 0x0000000a00207c82 */ /* 0x000fe20008000000 */
[----:B------:R-:W-:Y:S01]  /*6980*/  UMOV UR33, UR11 ;  /* 0x0000000b00217c82 */ /* 0x000fe20008000000 */
[----:B------:R-:W-:-:S02]  /*6990*/  UIADD3 UR58, UR6, 0x2, URZ ;  /* 0x00000002063a7890 */ /* 0x000fc4000fffe03f */
[----:B------:R-:W-:Y:S01]  /*69a0*/  VIADD R0, R10, 0x8 ;  /* 0x000000080a007836 */ /* 0x000fe20000000000 */
        /* <DEDUP_REMOVED lines=56> */
[----:B------:R-:W-:Y:S01]  /*6d30*/  UIADD3 UR10, UR6, 0x502, URZ ;  /* 0x00000502060a7890 */ /* 0x000fe2000fffe03f */
        /* <DEDUP_REMOVED lines=522> */
.L_x_376:
[----:B------:R-:W0:Y:S01]  /*8de0*/  S2UR UR10, SR_CgaCtaId ;  /* 0x00000000000a79c3 */ /* 0x000e220000008800 */
[----:B------:R-:W-:Y:S01]  /*8df0*/  UMOV UR6, 0x400 ;  /* 0x0000040000067882 */ /* 0x000fe20000000000 */
[----:B------:R-:W-:Y:S01]  /*8e00*/  SHF.L.U32 R0, R20, 0x1f, RZ ;  /* 0x0000001f14007819 */ /* 0x000fe200000006ff */
[----:B0-----:R-:W-:-:S04]  /*8e10*/  ULEA UR6, UR10, UR6, 0x18 ;  /* 0x000000060a067291 */ /* 0x001fc8000f8ec03f */
[----:B------:R-:W-:-:S09]  /*8e20*/  ULEA UR6, UR7, UR6, 0x3 ;  /* 0x0000000607067291 */ /* 0x000fd2000f8e183f */
[----:B------:R0:W1:Y:S01]  /*8e30*/  SYNCS.PHASECHK.TRANS64.TRYWAIT P2, [UR6+0x34850], R0 ;  /* 0x03485000ff0075a7 */ /* 0x0000620008040146 */
[----:B------:R-:W-:Y:S05]  /*8e40*/  @!P0 BRA `(.L_x_377) ;  /* 0x0000000000048947 */ /* 0x000fea0003800000 */
[----:B------:R-:W-:Y:S01]  /*8e50*/  BPT.TRAP 0x1 ;  /* 0x000000040000795c */ /* 0x000fe20000300000 */
.L_x_377:
[----:B-1----:R-:W-:Y:S05]  /*8e60*/  @P2 BRA `(.L_x_375) ;  /* 0x0000000000082947 */ /* 0x002fea0003800000 */
[----:B------:R-:W1:Y:S02]  /*8e70*/  SYNCS.PHASECHK.TRANS64.TRYWAIT P2, [UR6+0x34850], R0 ;  /* 0x03485000ff0075a7 */ /* 0x000e640008040146 */
[----:B-1----:R-:W-:Y:S05]  /*8e80*/  @!P2 BRA `(.L_x_378) ;  /* 0x000000ac0034a947 */ /* 0x002fea0003800000 */
.L_x_375:
[----:B------:R-:W2:Y:S01]  /*8e90*/  S2UR UR10, SR_CgaCtaId ;  /* 0x00000000000a79c3 */ /* 0x000ea20000008800 */
[----:B------:R-:W-:Y:S01]  /*8ea0*/  UMOV UR6, 0x400 ;  /* 0x0000040000067882 */ /* 0x000fe20000000000 */
[----:B------:R-:W-:Y:S01]  /*8eb0*/  WARPGROUP.ARRIVE ;  /* 0x00000000000079c5 */ /* 0x000fe20000000000 */
[----:B------:R-:W-:Y:S01]  /*8ec0*/  UMOV UR11, 0x40000040 ;  /* 0x40000040000b7882 */ /* 0x000fe20000000000 */
[----:B------:R-:W-:-:S04]  /*8ed0*/  FMNMX.FTZ R10, R168, R21, !PT ;  /* 0x00000015a80a7209 */ /* 0x000fc80007810000 */
[----:B------:R-:W3:Y:S01]  /*8ee0*/  S2R R235, SR_TID.X ;  /* 0x0000000000eb7919 */ /* 0x000ee20000002100 */
[C---:B------:R-:W-:Y:S01]  /*8ef0*/  ISETP.GT.AND P2, PT, R14.reuse, RZ, PT ;  /* 0x000000ff0e00720c */ /* 0x040fe20003f44270 */
[----:B------:R-:W-:Y:S01]  /*8f00*/  VIADD R14, R14, 0xffffffff ;  /* 0xffffffff0e0e7836 */ /* 0x000fe20000000000 */
[----:B-1----:R-:W-:-:S04]  /*8f10*/  FMNMX.FTZ R11, R169, R10, !PT ;  /* 0x0000000aa90b7209 */ /* 0x002fc80007810000 */
[----:B------:R-:W-:-:S04]  /*8f20*/  FMNMX.FTZ R10, R172, R11, !PT ;  /* 0x0000000bac0a7209 */ /* 0x000fc80007810000 */
[----:B------:R-:W-:-:S04]  /*8f30*/  FMNMX.FTZ R11, R173, R10, !PT ;  /* 0x0000000aad0b7209 */ /* 0x000fc80007810000 */
[----:B------:R-:W-:Y:S01]  /*8f40*/  FMNMX.FTZ R10, R160, R11, !PT ;  /* 0x0000000ba00a7209 */ /* 0x000fe20007810000 */
[----:B--2---:R-:W-:-:S03]  /*8f50*/  ULEA UR6, UR10, UR6, 0x18 ;  /* 0x000000060a067291 */ /* 0x004fc6000f8ec03f */
[----:B------:R-:W-:-:S04]  /*8f60*/  FMNMX.FTZ R11, R161, R10, !PT ;  /* 0x0000000aa10b7209 */ /* 0x000fc80007810000 */
[----:B------:R-:W-:Y:S01]  /*8f70*/  FMNMX.FTZ R10, R164, R11, !PT ;  /* 0x0000000ba40a7209 */ /* 0x000fe20007810000 */
[----:B0-----:R-:W-:-:S03]  /*8f80*/  IMAD.U32 R0, RZ, RZ, UR6 ;  /* 0x00000006ff007e24 */ /* 0x001fc6000f8e00ff */
[----:B------:R-:W-:Y:S02]  /*8f90*/  FMNMX.FTZ R11, R165, R10, !PT ;  /* 0x0000000aa50b7209 */ /* 0x000fe40007810000 */
[----:B------:R-:W-:Y:S02]  /*8fa0*/  R2UR UR6, R0 ;  /* 0x00000000000672ca */ /* 0x000fe400000e0000 */
[----:B------:R-:W-:Y:S02]  /*8fb0*/  FMNMX.FTZ R10, R152, R11, !PT ;  /* 0x0000000b980a7209 */ /* 0x000fe40007810000 */
[----:B---3--:R-:W-:Y:S02]  /*8fc0*/  SHF.R.U32.HI R235, RZ, 0x7, R235 ;  /* 0x00000007ffeb7819 */ /* 0x008fe400000116eb */
[----:B------:R-:W-:-:S04]  /*8fd0*/  FMNMX.FTZ R11, R153, R10, !PT ;  /* 0x0000000a990b7209 */ /* 0x000fc80007810000 */
[----:B------:R-:W-:-:S03]  /*8fe0*/  FMNMX.FTZ R10, R156, R11, !PT ;  /* 0x0000000b9c0a7209 */ /* 0x000fc60007810000 */
[----:B------:R-:W-:Y:S01]  /*8ff0*/  UIADD3 UR6, UR6, 0x400, URZ ;  /* 0x0000040006067890 */ /* 0x000fe2000fffe03f */
[----:B------:R-:W-:-:S03]  /*9000*/  FMNMX.FTZ R11, R157, R10, !PT ;  /* 0x0000000a9d0b7209 */ /* 0x000fc60007810000 */
[----:B------:R-:W-:Y:S01]  /*9010*/  USHF.R.U32.HI UR6, URZ, 0x4, UR6 ;  /* 0x000000043f067899 */ /* 0x000fe20008011606 */
[----:B------:R-:W-:-:S03]  /*9020*/  FMNMX.FTZ R10, R144, R11, !PT ;  /* 0x0000000b900a7209 */ /* 0x000fc60007810000 */
[----:B------:R-:W-:Y:S01]  /*9030*/  ULOP3.LUT UR6, UR6, 0x3fff, URZ, 0xc0, !UPT ;  /* 0x00003fff06067892 */ /* 0x000fe2000f8ec03f */
[----:B------:R-:W-:-:S03]  /*9040*/  FMNMX.FTZ R11, R145, R10, !PT ;  /* 0x0000000a910b7209 */ /* 0x000fc60007810000 */
        /* <DEDUP_REMOVED lines=34> */
[----:B------:R-:W-:Y:S02]  /*9270*/  FMNMX.FTZ R10, R92, R11, !PT ;  /* 0x0000000b5c0a7209 */ /* 0x000fe40007810000 */
[----:B------:R-:W0:Y:S01]  /*9280*/  LDC R11, c[0x0][0x988] ;  /* 0x00026200ff0b7b82 */ /* 0x000e220000000800 */
[----:B------:R-:W-:Y:S02]  /*9290*/  WARPGROUP.DEPBAR.LE gsb0, 0x0 ;  /* 0x00008000000079c5 */ /* 0x000fe40000010000 */
[----:B------:R-:W-:Y:S01]  /*92a0*/  WARPGROUP.ARRIVE ;  /* 0x00000000000079c5 */ /* 0x000fe20000000000 */
[----:B------:R-:W-:-:S05]  /*92b0*/  FMNMX.FTZ R177, R93, R10, !PT ;  /* 0x0000000a5db17209 */ /* 0x000fca0007810000 */
[----:B------:R-:W-:Y:S01]  /*92c0*/  HGMMA.64x128x16.F32 R24, R180, gdesc[UR8].tnspB, R24, gsb0 ;  /* 0x41e00008b4187df0 */ /* 0x000fe20008000818 */
[----:B------:R-:W-:Y:S01]  /*92d0*/  UIADD3 UR10, UR6, 0x100, URZ ;  /* 0x00000100060a7890 */ /* 0x000fe2000fffe03f */
[----:B------:R-:W1:Y:S01]  /*92e0*/  SHFL.BFLY PT, R10, R177, 0x2, 0x1f ;  /* 0x0c401f00b10a7f89 */ /* 0x000e6200000e0000 */
[----:B------:R-:W-:Y:S01]  /*92f0*/  UMOV UR11, 0x40000040 ;  /* 0x40000040000b7882 */ /* 0x000fe20000000000 */
[----:B-1----:R-:W-:-:S05]  /*9300*/  FMNMX.FTZ R178, R177, R10, !PT ;  /* 0x0000000ab1b27209 */ /* 0x002fca0007810000 */
[----:B------:R-:W1:Y:S02]  /*9310*/  SHFL.BFLY PT, R179, R178, 0x1, 0x1f ;  /* 0x0c201f00b2b37f89 */ /* 0x000e6400000e0000 */
[----:B-1----:R-:W-:-:S05]  /*9320*/  FMNMX.FTZ R10, R178, R179, !PT ;  /* 0x000000b3b20a7209 */ /* 0x002fca0007810000 */
[C---:B0-----:R-:W-:Y:S01]  /*9330*/  FMUL.FTZ R176, R10.reuse, R11 ;  /* 0x0000000b0ab07220 */ /* 0x041fe20000410000 */
        /* <DEDUP_REMOVED lines=24> */
[----:B------:R-:W-:Y:S01]  /*94c0*/  FMUL.FTZ R20, R20, R11 ;  /* 0x0000000b14147220 */ /* 0x000fe20000410000 */
[----:B------:R-:W-:Y:S08]  /*94d0*/  MUFU.EX2 R21, R21 ;  /* 0x0000001500157308 */ /* 0x000ff00000000800 */
[----:B------:R-:W0:Y:S08]  /*94e0*/  MUFU.EX2 R20, R20 ;  /* 0x0000001400147308 */ /* 0x000e300000000800 */
[----:B------:R-:W1:Y:S08]  /*94f0*/  MUFU.EX2 R168, R168 ;  /* 0x000000a800a87308 */ /* 0x000e700000000800 */
[----:B------:R-:W2:Y:S01]  /*9500*/  MUFU.EX2 R178, R178 ;  /* 0x000000b200b27308 */ /* 0x000ea20000000800 */
[----:B0-----:R-:W-:-:S07]  /*9510*/  FFMA.FTZ R13, R20, R13, R21 ;  /* 0x0000000d140d7223 */ /* 0x001fce0000010015 */
[----:B------:R-:W-:Y:S01]  /*9520*/  MUFU.EX2 R169, R169 ;  /* 0x000000a900a97308 */ /* 0x000fe20000000800 */
[----:B-1----:R-:W-:-:S07]  /*9530*/  FADD.FTZ R13, R168, R13 ;  /* 0x0000000da80d7221 */ /* 0x002fce0000010000 */
[----:B------:R-:W-:Y:S08]  /*9540*/  MUFU.EX2 R173, R173 ;  /* 0x000000ad00ad7308 */ /* 0x000ff00000000800 */
[----:B------:R-:W-:Y:S01]  /*9550*/  MUFU.EX2 R161, R161 ;  /* 0x000000a100a17308 */ /* 0x000fe20000000800 */
[----:B------:R-:W-:Y:S02]  /*9560*/  WARPGROUP.DEPBAR.LE gsb0, 0x0 ;  /* 0x00008000000079c5 */ /* 0x000fe40000010000 */
[----:B------:R-:W-:Y:S01]  /*9570*/  WARPGROUP.ARRIVE ;  /* 0x00000000000079c5 */ /* 0x000fe20000000000 */
[-CC-:B------:R-:W-:Y:S01]  /*9580*/  FFMA.FTZ R180, R160, R11.reuse, -R176.reuse ;  /* 0x0000000ba0b47223 */ /* 0x180fe200000108b0 */
[----:B------:R-:W-:-:S03]  /*9590*/  FFMA.FTZ R182, R164, R11, -R176 ;  /* 0x0000000ba4b67223 */ /* 0x000fc600000108b0 */
[----:B------:R-:W-:Y:S01]  /*95a0*/  MUFU.EX2 R165, R165 ;  /* 0x000000a500a57308 */ /* 0x000fe20000000800 */
[----:B------:R-:W-:Y:S01]  /*95b0*/  HGMMA.64x128x16.F32 R24, R184, gdesc[UR8].tnspB, R24, gsb0 ;  /* 0x41e00008b8187df0 */ /* 0x000fe20008000818 */
[----:B------:R-:W-:Y:S01]  /*95c0*/  UIADD3 UR10, UR6, 0x180, URZ ;  /* 0x00000180060a7890 */ /* 0x000fe2000fffe03f */
[----:B------:R-:W-:-:S05]  /*95d0*/  UMOV UR11, 0x40000040 ;  /* 0x40000040000b7882 */ /* 0x000fca0000000000 */
        /* <DEDUP_REMOVED lines=114> */
[----:B------:R-:W-:Y:S01]  /*9d00*/  FMNMX.FTZ R133, R103, R112, !PT ;  /* 0x0000007067857209 */ /* 0x000fe20007810000 */
[----:B------:R-:W-:Y:S01]  /*9d10*/  UIADD3 UR10, UR6, 0x480, URZ ;  /* 0x00000480060a7890 */ /* 0x000fe2000fffe03f */
[----:B------:R-:W-:Y:S01]  /*9d20*/  MUFU.EX2 R204, R204 ;  /* 0x000000cc00cc7308 */ /* 0x000fe20000000800 */
[----:B------:R-:W-:Y:S01]  /*9d30*/  UMOV UR11, 0x40000040 ;  /* 0x40000040000b7882 */ /* 0x000fe20000000000 */
[----:B------:R-:W-:Y:S01]  /*9d40*/  FMNMX.FTZ R112, R90, R133, !PT ;  /* 0x000000855a707209 */ /* 0x000fe20007810000 */
[----:B------:R-:W-:-:S03]  /*9d50*/  UIADD3 UR6, UR6, 0x500, URZ ;  /* 0x0000050006067890 */ /* 0x000fc6000fffe03f */
[----:B------:R-:W-:Y:S02]  /*9d60*/  FMNMX.FTZ R133, R91, R112, !PT ;  /* 0x000000705b857209 */ /* 0x000fe40007810000 */
[----:B------:R-:W-:Y:S02]  /*9d70*/  MUFU.EX2 R206, R206 ;  /* 0x000000ce00ce7308 */ /* 0x000fe40000000800 */
        /* <DEDUP_REMOVED lines=13> */
[----:B------:R-:W-:Y:S08]  /*9e50*/  MUFU.EX2 R208, R208 ;  /* 0x000000d000d07308 */ /* 0x000ff00000000800 */
[----:B------:R-:W-:Y:S01]  /*9e60*/  MUFU.EX2 R210, R210 ;  /* 0x000000d200d27308 */ /* 0x000fe20000000800 */
[----:B0-----:R-:W-:Y:S01]  /*9e70*/  FMNMX.FTZ R92, R133, R104, !PT ;  /* 0x00000068855c7209 */ /* 0x001fe20007810000 */
[----:B------:R-:W-:-:S06]  /*9e80*/  @!P1 IMAD R133, R2, 0x8, R0 ;  /* 0x0000000802859824 */ /* 0x000fcc00078e0200 */
[----:B------:R0:W-:Y:S01]  /*9e90*/  MUFU.EX2 R104, R116 ;  /* 0x0000007400687308 */ /* 0x0001e20000000800 */
[C---:B------:R-:W-:Y:S01]  /*9ea0*/  FADD.FTZ R108, -R92.reuse, R15 ;  /* 0x0000000f5c6c7221 */ /* 0x040fe20000010100 */
[-C--:B------:R-:W-:Y:S01]  /*9eb0*/  FMUL.FTZ R112, R92, R11.reuse ;  /* 0x0000000b5c707220 */ /* 0x080fe20000410000 */
[----:B------:R-:W-:Y:S02]  /*9ec0*/  @!P1 VIADD R133, R133, 0x34840 ;  /* 0x0003484085859836 */ /* 0x000fe40000000000 */
[-C--:B------:R-:W-:Y:S01]  /*9ed0*/  FMUL.FTZ R93, R108, R11.reuse ;  /* 0x0000000b6c5d7220 */ /* 0x080fe20000410000 */
[-CC-:B------:R-:W-:Y:S01]  /*9ee0*/  FFMA.FTZ R108, R170, R11.reuse, -R112.reuse ;  /* 0x0000000baa6c7223 */ /* 0x180fe20000010870 */
[-CC-:B------:R-:W-:Y:S01]  /*9ef0*/  FFMA.FTZ R177, R171, R11.reuse, -R112.reuse ;  /* 0x0000000babb17223 */ /* 0x180fe20000010870 */
[-CC-:B------:R-:W-:Y:S01]  /*9f00*/  FFMA.FTZ R179, R174, R11.reuse, -R112.reuse ;  /* 0x0000000baeb37223 */ /* 0x180fe20000010870 */
[-CC-:B0-----:R-:W-:Y:S01]  /*9f10*/  FFMA.FTZ R116, R175, R11.reuse, -R112.reuse ;  /* 0x0000000baf747223 */ /* 0x181fe20000010870 */
[-CC-:B------:R-:W-:Y:S01]  /*9f20*/  FFMA.FTZ R181, R162, R11.reuse, -R112.reuse ;  /* 0x0000000ba2b57223 */ /* 0x180fe20000010870 */
[----:B------:R-:W-:Y:S01]  /*9f30*/  MUFU.EX2 R93, R93 ;  /* 0x0000005d005d7308 */ /* 0x000fe20000000800 */
[-CC-:B------:R-:W-:Y:S01]  /*9f40*/  FFMA.FTZ R120, R163, R11.reuse, -R112.reuse ;  /* 0x0000000ba3787223 */ /* 0x180fe20000010870 */
[-CC-:B------:R-:W-:Y:S01]  /*9f50*/  FFMA.FTZ R183, R166, R11.reuse, -R112.reuse ;  /* 0x0000000ba6b77223 */ /* 0x180fe20000010870 */
[-CC-:B------:R-:W-:Y:S01]  /*9f60*/  FFMA.FTZ R201, R122, R11.reuse, -R112.reuse ;  /* 0x0000000b7ac97223 */ /* 0x180fe20000010870 */
[-CC-:B------:R-:W-:Y:S01]  /*9f70*/  FFMA.FTZ R144, R167, R11.reuse, -R112.reuse ;  /* 0x0000000ba7907223 */ /* 0x180fe20000010870 */
[-CC-:B------:R-:W-:Y:S01]  /*9f80*/  FFMA.FTZ R195, R142, R11.reuse, -R112.reuse ;  /* 0x0000000b8ec37223 */ /* 0x180fe20000010870 */
[----:B--2---:R-:W-:Y:S01]  /*9f90*/  FADD.FTZ R142, R178, R13 ;  /* 0x0000000db28e7221 */ /* 0x004fe20000010000 */
        /* <DEDUP_REMOVED lines=16> */
[-C--:B------:R-:W-:Y:S01]  /*a0a0*/  FFMA.FTZ R115, R115, R11.reuse, -R112 ;  /* 0x0000000b73737223 */ /* 0x080fe20000010870 */
[----:B------:R-:W2:Y:S01]  /*a0b0*/  MUFU.EX2 R179, R179 ;  /* 0x000000b300b37308 */ /* 0x000ea20000000800 */
[----:B0-----:R-:W-:Y:S01]  /*a0c0*/  FFMA.FTZ R12, R93, R12, R108 ;  /* 0x0000000c5d0c7223 */ /* 0x001fe2000001006c */
[-CC-:B------:R-:W-:Y:S01]  /*a0d0*/  FFMA.FTZ R138, R143, R11.reuse, -R112.reuse ;  /* 0x0000000b8f8a7223 */ /* 0x180fe20000010870 */
[-CC-:B------:R-:W-:Y:S01]  /*a0e0*/  FFMA.FTZ R197, R130, R11.reuse, -R112.reuse ;  /* 0x0000000b82c57223 */ /* 0x180fe20000010870 */
[-CC-:B------:R-:W-:Y:S01]  /*a0f0*/  FFMA.FTZ R130, R131, R11.reuse, -R112.reuse ;  /* 0x0000000b83827223 */ /* 0x180fe20000010870 */
[-CC-:B------:R-:W-:Y:S01]  /*a100*/  FFMA.FTZ R134, R134, R11.reuse, -R112.reuse ;  /* 0x0000000b86867223 */ /* 0x180fe20000010870 */
[-CC-:B------:R-:W-:Y:S01]  /*a110*/  FFMA.FTZ R199, R135, R11.reuse, -R112.reuse ;  /* 0x0000000b87c77223 */ /* 0x180fe20000010870 */
[-C--:B------:R-:W-:Y:S01]  /*a120*/  FFMA.FTZ R203, R126, R11.reuse, -R112 ;  /* 0x0000000b7ecb7223 */ /* 0x080fe20000010870 */
[----:B------:R-:W0:Y:S01]  /*a130*/  MUFU.EX2 R116, R116 ;  /* 0x0000007400747308 */ /* 0x000e220000000800 */
[----:B-1----:R-:W-:Y:S01]  /*a140*/  FADD.FTZ R122, R177, R12 ;  /* 0x0000000cb17a7221 */ /* 0x002fe20000010000 */
[-C--:B------:R-:W-:Y:S01]  /*a150*/  FFMA.FTZ R12, R123, R11.reuse, -R112 ;  /* 0x0000000b7b0c7223 */ /* 0x080fe20000010870 */
[----:B------:R-:W-:Y:S01]  /*a160*/  FADD.FTZ R123, R169, R142 ;  /* 0x0000008ea97b7221 */ /* 0x000fe20000010000 */
[-CC-:B------:R-:W-:Y:S01]  /*a170*/  FFMA.FTZ R119, R119, R11.reuse, -R112.reuse ;  /* 0x0000000b77777223 */ /* 0x180fe20000010870 */
[-CC-:B------:R-:W-:Y:S01]  /*a180*/  FFMA.FTZ R107, R107, R11.reuse, -R112.reuse ;  /* 0x0000000b6b6b7223 */ /* 0x180fe20000010870 */
[-C--:B------:R-:W-:Y:S01]  /*a190*/  FFMA.FTZ R110, R110, R11.reuse, -R112 ;  /* 0x0000000b6e6e7223 */ /* 0x080fe20000010870 */
[----:B------:R-:W-:Y:S01]  /*a1a0*/  FADD.FTZ R142, R180, R123 ;  /* 0x0000007bb48e7221 */ /* 0x000fe20000010000 */
[----:B------:R-:W1:Y:S01]  /*a1b0*/  MUFU.EX2 R181, R181 ;  /* 0x000000b500b57308 */ /* 0x000e620000000800 */
[----:B--2---:R-:W-:Y:S01]  /*a1c0*/  FADD.FTZ R13, R179, R122 ;  /* 0x0000007ab30d7221 */ /* 0x004fe20000010000 */
[-C--:B------:R-:W-:Y:S01]  /*a1d0*/  FFMA.FTZ R111, R111, R11.reuse, -R112 ;  /* 0x0000000b6f6f7223 */ /* 0x080fe20000010870 */
[----:B------:R-:W-:Y:S01]  /*a1e0*/  FADD.FTZ R123, R173, R142 ;  /* 0x0000008ead7b7221 */ /* 0x000fe20000010000 */
[-CC-:B------:R-:W-:Y:S01]  /*a1f0*/  FFMA.FTZ R99, R99, R11.reuse, -R112.reuse ;  /* 0x0000000b63637223 */ /* 0x180fe20000010870 */
[-CC-:B------:R-:W-:Y:S01]  /*a200*/  FFMA.FTZ R102, R102, R11.reuse, -R112.reuse ;  /* 0x0000000b66667223 */ /* 0x180fe20000010870 */
[-CC-:B------:R-:W-:Y:S01]  /*a210*/  FFMA.FTZ R103, R103, R11.reuse, -R112.reuse ;  /* 0x0000000b67677223 */ /* 0x180fe20000010870 */
[----:B------:R-:W-:Y:S01]  /*a220*/  FADD.FTZ R114, R182, R123 ;  /* 0x0000007bb6727221 */ /* 0x000fe20000010000 */
[----:B------:R-:W2:Y:S01]  /*a230*/  MUFU.EX2 R120, R120 ;  /* 0x0000007800787308 */ /* 0x000ea20000000800 */
[----:B0-----:R-:W-:Y:S01]  /*a240*/  FADD.FTZ R122, R116, R13 ;  /* 0x0000000d747a7221 */ /* 0x001fe20000010000 */
[-C--:B------:R-:W-:Y:S01]  /*a250*/  FFMA.FTZ R90, R90, R11.reuse, -R112 ;  /* 0x0000000b5a5a7223 */ /* 0x080fe20000010870 */
[----:B------:R-:W-:Y:S01]  /*a260*/  FADD.FTZ R123, R161, R114 ;  /* 0x00000072a17b7221 */ /* 0x000fe20000010000 */
[-CC-:B------:R-:W-:Y:S01]  /*a270*/  FFMA.FTZ R91, R91, R11.reuse, -R112.reuse ;  /* 0x0000000b5b5b7223 */ /* 0x180fe20000010870 */
[-CC-:B------:R-:W-:Y:S01]  /*a280*/  FFMA.FTZ R94, R94, R11.reuse, -R112.reuse ;  /* 0x0000000b5e5e7223 */ /* 0x180fe20000010870 */
[----:B------:R-:W-:Y:S01]  /*a290*/  FFMA.FTZ R95, R95, R11, -R112 ;  /* 0x0000000b5f5f7223 */ /* 0x000fe20000010870 */
[----:B------:R-:W-:Y:S01]  /*a2a0*/  F2FP.F16.F32.PACK_AB R179, R116, R179 ;  /* 0x000000b374b3723e */ /* 0x000fe200000000ff */
[----:B------:R-:W0:Y:S01]  /*a2b0*/  MUFU.EX2 R183, R183 ;  /* 0x000000b700b77308 */ /* 0x000e220000000800 */
[----:B-1----:R-:W-:Y:S01]  /*a2c0*/  FADD.FTZ R13, R181, R122 ;  /* 0x0000007ab50d7221 */ /* 0x002fe20000010000 */
[----:B------:R-:W-:-:S02]  /*a2d0*/  F2FP.F16.F32.PACK_AB R177, R177, R108 ;  /* 0x0000006cb1b1723e */ /* 0x000fc400000000ff */
[----:B------:R-:W-:Y:S02]  /*a2e0*/  IADD3 R131, -R235, 0xb, RZ ;  /* 0x0000000beb837810 */ /* 0x000fe40007ffe1ff */
[----:B------:R-:W-:Y:S02]  /*a2f0*/  @!P1 PRMT R133, RZ, 0x654, R133 ;  /* 0x00000654ff859816 */ /* 0x000fe40000000085 */
[----:B------:R-:W1:Y:S01]  /*a300*/  MUFU.EX2 R144, R144 ;  /* 0x0000009000907308 */ /* 0x000e620000000800 */
[C---:B--2---:R-:W-:Y:S01]  /*a310*/  FADD.FTZ R122, R120.reuse, R13 ;  /* 0x0000000d787a7221 */ /* 0x044fe20000010000 */
[----:B------:R-:W-:Y:S02]  /*a320*/  F2FP.F16.F32.PACK_AB R178, R169, R178 ;  /* 0x000000b2a9b2723e */ /* 0x000fe400000000ff */
[----:B------:R-:W-:Y:S02]  /*a330*/  F2FP.F16.F32.PACK_AB R180, R173, R180 ;  /* 0x000000b4adb4723e */ /* 0x000fe400000000ff */
[----:B------:R-:W-:-:S02]  /*a340*/  F2FP.F16.F32.PACK_AB R181, R120, R181 ;  /* 0x000000b578b5723e */ /* 0x000fc400000000ff */
[----:B------:R-:W2:Y:S01]  /*a350*/  MUFU.EX2 R185, R185 ;  /* 0x000000b900b97308 */ /* 0x000ea20000000800 */
[----:B0-----:R-:W-:Y:S01]  /*a360*/  FADD.FTZ R13, R183, R122 ;  /* 0x0000007ab70d7221 */ /* 0x001fe20000010000 */
[----:B------:R-:W-:Y:S01]  /*a370*/  FADD.FTZ R122, R184, R123 ;  /* 0x0000007bb87a7221 */ /* 0x000fe20000010000 */
[----:B------:R-:W-:Y:S02]  /*a380*/  F2FP.F16.F32.PACK_AB R182, R161, R182 ;  /* 0x000000b6a1b6723e */ /* 0x000fe400000000ff */
[C---:B------:R-:W-:Y:S01]  /*a390*/  F2FP.F16.F32.PACK_AB R184, R165.reuse, R184 ;  /* 0x000000b8a5b8723e */ /* 0x040fe200000000ff */
[----:B------:R-:W-:Y:S02]  /*a3a0*/  FADD.FTZ R123, R165, R122 ;  /* 0x0000007aa57b7221 */ /* 0x000fe40000010000 */
[----:B------:R-:W0:Y:S01]  /*a3b0*/  MUFU.EX2 R124, R124 ;  /* 0x0000007c007c7308 */ /* 0x000e220000000800 */
[C---:B-1----:R-:W-:Y:S01]  /*a3c0*/  FADD.FTZ R118, R144.reuse, R13 ;  /* 0x0000000d90767221 */ /* 0x042fe20000010000 */
[----:B------:R-:W-:-:S06]  /*a3d0*/  F2FP.F16.F32.PACK_AB R183, R144, R183 ;  /* 0x000000b790b7723e */ /* 0x000fcc00000000ff */
[----:B------:R-:W1:Y:S01]  /*a3e0*/  MUFU.EX2 R187, R187 ;  /* 0x000000bb00bb7308 */ /* 0x000e620000000800 */
[----:B--2---:R-:W-:Y:S01]  /*a3f0*/  FADD.FTZ R13, R185, R118 ;  /* 0x00000076b90d7221 */ /* 0x004fe20000010000 */
[----:B------:R-:W-:Y:S01]  /*a400*/  FADD.FTZ R118, R186, R123 ;  /* 0x0000007bba767221 */ /* 0x000fe20000010000 */
[----:B------:R-:W-:-:S05]  /*a410*/  F2FP.F16.F32.PACK_AB R186, R153, R186 ;  /* 0x000000ba99ba723e */ /* 0x000fca00000000ff */
[----:B------:R-:W2:Y:S01]  /*a420*/  MUFU.EX2 R128, R128 ;  /* 0x0000008000807308 */ /* 0x000ea20000000800 */
[----:B0-----:R-:W-:Y:S01]  /*a430*/  FADD.FTZ R106, R124, R13 ;  /* 0x0000000d7c6a7221 */ /* 0x001fe20000010000 */
[----:B------:R-:W-:Y:S01]  /*a440*/  FFMA.FTZ R13, R98, R11, -R112 ;  /* 0x0000000b620d7223 */ /* 0x000fe20000010870 */
[----:B------:R-:W-:-:S05]  /*a450*/  F2FP.F16.F32.PACK_AB R185, R124, R185 ;  /* 0x000000b97cb9723e */ /* 0x000fca00000000ff */
[----:B------:R-:W0:Y:S01]  /*a460*/  MUFU.EX2 R189, R189 ;  /* 0x000000bd00bd7308 */ /* 0x000e220000000800 */
[----:B-1----:R-:W-:Y:S01]  /*a470*/  FADD.FTZ R123, R187, R106 ;  /* 0x0000006abb7b7221 */ /* 0x002fe20000010000 */
[----:B------:R-:W-:Y:S02]  /*a480*/  WARPGROUP.DEPBAR.LE gsb0, 0x0 ;  /* 0x00008000000079c5 */ /* 0x000fe40000010000 */
[----:B------:R-:W-:Y:S01]  /*a490*/  WARPGROUP.ARRIVE ;  /* 0x00000000000079c5 */ /* 0x000fe20000000000 */
[----:B------:R-:W-:Y:S02]  /*a4a0*/  F2FP.F16.F32.PACK_AB R212, R97, R96 ;  /* 0x0000006061d4723e */ /* 0x000fe400000000ff */
[----:B------:R-:W-:Y:S01]  /*a4b0*/  F2FP.F16.F32.PACK_AB R214, R101, R100 ;  /* 0x0000006465d6723e */ /* 0x000fe200000000ff */
[----:B------:R-:W1:Y:S01]  /*a4c0*/  MUFU.EX2 R140, R140 ;  /* 0x0000008c008c7308 */ /* 0x000e620000000800 */
[C---:B--2---:R-:W-:Y:S01]  /*a4d0*/  FADD.FTZ R106, R128.reuse, R123 ;  /* 0x0000007b806a7221 */ /* 0x044fe20000010000 */
[----:B------:R-:W-:Y:S01]  /*a4e0*/  HGMMA.64x128x16.F32 R24, R216, gdesc[UR8].tnspB, R24, gsb0 ;  /* 0x41e00008d8187df0 */ /* 0x000fe20008000818 */
[----:B------:R-:W-:-:S05]  /*a4f0*/  F2FP.F16.F32.PACK_AB R187, R128, R187 ;  /* 0x000000bb80bb723e */ /* 0x000fca00000000ff */
[----:B------:R-:W2:Y:S01]  /*a500*/  MUFU.EX2 R191, R191 ;  /* 0x000000bf00bf7308 */ /* 0x000ea20000000800 */
[----:B0-----:R-:W-:-:S07]  /*a510*/  FADD.FTZ R123, R189, R106 ;  /* 0x0000006abd7b7221 */ /* 0x001fce0000010000 */
[----:B------:R0:W-:Y:S01]  /*a520*/  MUFU.EX2 R114, R127 ;  /* 0x0000007f00727308 */ /* 0x0001e20000000800 */
[C---:B-1----:R-:W-:Y:S01]  /*a530*/  FADD.FTZ R106, R140.reuse, R123 ;  /* 0x0000007b8c6a7221 */ /* 0x042fe20000010000 */
[----:B------:R-:W-:-:S06]  /*a540*/  F2FP.F16.F32.PACK_AB R189, R140, R189 ;  /* 0x000000bd8cbd723e */ /* 0x000fcc00000000ff */
[----:B------:R-:W1:Y:S01]  /*a550*/  MUFU.EX2 R132, R132 ;  /* 0x0000008400847308 */ /* 0x000e620000000800 */
[----:B0-----:R-:W-:-:S04]  /*a560*/  FADD.FTZ R127, R153, R118 ;  /* 0x00000076997f7221 */ /* 0x001fc80000010000 */
[----:B------:R-:W-:Y:S01]  /*a570*/  FADD.FTZ R118, R188, R127 ;  /* 0x0000007fbc767221 */ /* 0x000fe20000010000 */
[C---:B------:R-:W-:Y:S02]  /*a580*/  F2FP.F16.F32.PACK_AB R188, R145.reuse, R188 ;  /* 0x000000bc91bc723e */ /* 0x040fe400000000ff */
[----:B------:R-:W0:Y:S01]  /*a590*/  MUFU.EX2 R193, R193 ;  /* 0x000000c100c17308 */ /* 0x000e220000000800 */
[----:B------:R-:W-:-:S04]  /*a5a0*/  FADD.FTZ R127, R145, R118 ;  /* 0x00000076917f7221 */ /* 0x000fc80000010000 */
[----:B------:R-:W-:Y:S01]  /*a5b0*/  FADD.FTZ R118, R190, R127 ;  /* 0x0000007fbe767221 */ /* 0x000fe20000010000 */
[C---:B------:R-:W-:Y:S02]  /*a5c0*/  F2FP.F16.F32.PACK_AB R190, R149.reuse, R190 ;  /* 0x000000be95be723e */ /* 0x040fe400000000ff */
[----:B------:R-:W3:Y:S01]  /*a5d0*/  MUFU.EX2 R136, R136 ;  /* 0x0000008800887308 */ /* 0x000ee20000000800 */
[----:B------:R-:W-:-:S04]  /*a5e0*/  FADD.FTZ R123, R149, R118 ;  /* 0x00000076957b7221 */ /* 0x000fc80000010000 */
[----:B------:R-:W-:Y:S01]  /*a5f0*/  FADD.FTZ R112, R192, R123 ;  /* 0x0000007bc0707221 */ /* 0x000fe20000010000 */
[----:B------:R-:W-:Y:S02]  /*a600*/  F2FP.F16.F32.PACK_AB R192, R137, R192 ;  /* 0x000000c089c0723e */ /* 0x000fe400000000ff */
[----:B------:R-:W4:Y:S08]  /*a610*/  MUFU.EX2 R195, R195 ;  /* 0x000000c300c37308 */ /* 0x000f300000000800 */
[----:B------:R2:W-:Y:S08]  /*a620*/  MUFU.EX2 R98, R115 ;  /* 0x0000007300627308 */ /* 0x0005f00000000800 */
[----:B------:R-:W5:Y:S01]  /*a630*/  MUFU.EX2 R138, R138 ;  /* 0x0000008a008a7308 */ /* 0x000f620000000800 */
[----:B--2---:R-:W-:Y:S01]  /*a640*/  FADD.FTZ R115, R191, R106 ;  /* 0x0000006abf737221 */ /* 0x004fe20000010000 */
[----:B-1----:R-:W-:-:S03]  /*a650*/  F2FP.F16.F32.PACK_AB R191, R132, R191 ;  /* 0x000000bf84bf723e */ /* 0x002fc600000000ff */
[----:B------:R-:W-:Y:S01]  /*a660*/  FADD.FTZ R118, R132, R115 ;  /* 0x0000007384767221 */ /* 0x000fe20000010000 */
[----:B------:R-:W-:Y:S02]  /*a670*/  FADD.FTZ R115, R137, R112 ;  /* 0x0000007089737221 */ /* 0x000fe40000010000 */
[----:B------:R1:W-:Y:S08]  /*a680*/  MUFU.EX2 R15, R176 ;  /* 0x000000b0000f7308 */ /* 0x0003f00000000800 */
[----:B------:R-:W2:Y:S01]  /*a690*/  MUFU.EX2 R197, R197 ;  /* 0x000000c500c57308 */ /* 0x000ea20000000800 */
[----:B-1----:R-:W-:Y:S01]  /*a6a0*/  F2FP.F16.F32.PACK_AB R176, R168, R21 ;  /* 0x00000015a8b0723e */ /* 0x002fe200000000ff */
[----:B0-----:R-:W-:Y:S01]  /*a6b0*/  FADD.FTZ R21, R193, R118 ;  /* 0x00000076c1157221 */ /* 0x001fe20000010000 */
[----:B------:R-:W-:Y:S01]  /*a6c0*/  FADD.FTZ R118, R194, R115 ;  /* 0x00000073c2767221 */ /* 0x000fe20000010000 */
[----:B---3--:R-:W-:-:S02]  /*a6d0*/  F2FP.F16.F32.PACK_AB R193, R136, R193 ;  /* 0x000000c188c1723e */ /* 0x008fc400000000ff */
[----:B------:R-:W-:Y:S01]  /*a6e0*/  FADD.FTZ R112, R136, R21 ;  /* 0x0000001588707221 */ /* 0x000fe20000010000 */
[C---:B------:R-:W-:Y:S01]  /*a6f0*/  FADD.FTZ R115, R141.reuse, R118 ;  /* 0x000000768d737221 */ /* 0x040fe20000010000 */
[----:B------:R-:W0:Y:S01]  /*a700*/  MUFU.EX2 R130, R130 ;  /* 0x0000008200827308 */ /* 0x000e220000000800 */
[----:B------:R-:W-:Y:S01]  /*a710*/  F2FP.F16.F32.PACK_AB R194, R141, R194 ;  /* 0x000000c28dc2723e */ /* 0x000fe200000000ff */
[----:B----4-:R-:W-:Y:S01]  /*a720*/  FADD.FTZ R21, R195, R112 ;  /* 0x00000070c3157221 */ /* 0x010fe20000010000 */
[----:B------:R-:W-:Y:S01]  /*a730*/  FADD.FTZ R116, R196, R115 ;  /* 0x00000073c4747221 */ /* 0x000fe20000010000 */
[C---:B-----5:R-:W-:Y:S02]  /*a740*/  F2FP.F16.F32.PACK_AB R195, R138.reuse, R195 ;  /* 0x000000c38ac3723e */ /* 0x060fe400000000ff */
[----:B------:R-:W-:Y:S01]  /*a750*/  FADD.FTZ R112, R138, R21 ;  /* 0x000000158a707221 */ /* 0x000fe20000010000 */
[C---:B------:R-:W-:Y:S01]  /*a760*/  FADD.FTZ R115, R157.reuse, R116 ;  /* 0x000000749d737221 */ /* 0x040fe20000010000 */
[----:B------:R-:W1:Y:S01]  /*a770*/  MUFU.EX2 R134, R134 ;  /* 0x0000008600867308 */ /* 0x000e620000000800 */
[----:B------:R-:W-:Y:S01]  /*a780*/  F2FP.F16.F32.PACK_AB R196, R157, R196 ;  /* 0x000000c49dc4723e */ /* 0x000fe200000000ff */
[----:B--2---:R-:W-:Y:S01]  /*a790*/  FADD.FTZ R21, R197, R112 ;  /* 0x00000070c5157221 */ /* 0x004fe20000010000 */
[----:B------:R-:W-:Y:S01]  /*a7a0*/  FADD.FTZ R112, R198, R115 ;  /* 0x00000073c6707221 */ /* 0x000fe20000010000 */
[----:B------:R-:W-:-:S04]  /*a7b0*/  F2FP.F16.F32.PACK_AB R198, R129, R198 ;  /* 0x000000c681c6723e */ /* 0x000fc800000000ff */
[----:B------:R-:W2:Y:S01]  /*a7c0*/  MUFU.EX2 R199, R199 ;  /* 0x000000c700c77308 */ /* 0x000ea20000000800 */
[C---:B0-----:R-:W-:Y:S01]  /*a7d0*/  FADD.FTZ R21, R130.reuse, R21 ;  /* 0x0000001582157221 */ /* 0x041fe20000010000 */
[----:B------:R-:W-:-:S06]  /*a7e0*/  F2FP.F16.F32.PACK_AB R197, R130, R197 ;  /* 0x000000c582c5723e */ /* 0x000fcc00000000ff */
[----:B------:R-:W0:Y:S01]  /*a7f0*/  MUFU.EX2 R201, R201 ;  /* 0x000000c900c97308 */ /* 0x000e220000000800 */
[----:B-1----:R-:W-:Y:S01]  /*a800*/  FADD.FTZ R116, R134, R21 ;  /* 0x0000001586747221 */ /* 0x002fe20000010000 */
[----:B------:R-:W-:-:S04]  /*a810*/  FADD.FTZ R21, R129, R112 ;  /* 0x0000007081157221 */ /* 0x000fc80000010000 */
[----:B------:R-:W-:Y:S01]  /*a820*/  FADD.FTZ R112, R200, R21 ;  /* 0x00000015c8707221 */ /* 0x000fe20000010000 */
[----:B------:R-:W-:Y:S01]  /*a830*/  F2FP.F16.F32.PACK_AB R200, R121, R200 ;  /* 0x000000c879c8723e */ /* 0x000fe200000000ff */
[----:B------:R-:W1:Y:S01]  /*a840*/  MUFU.EX2 R12, R12 ;  /* 0x0000000c000c7308 */ /* 0x000e620000000800 */
[C---:B--2---:R-:W-:Y:S01]  /*a850*/  FADD.FTZ R116, R199.reuse, R116 ;  /* 0x00000074c7747221 */ /* 0x044fe20000010000 */
[----:B------:R-:W-:-:S06]  /*a860*/  F2FP.F16.F32.PACK_AB R199, R199, R134 ;  /* 0x00000086c7c7723e */ /* 0x000fcc00000000ff */
[----:B------:R-:W2:Y:S01]  /*a870*/  MUFU.EX2 R203, R203 ;  /* 0x000000cb00cb7308 */ /* 0x000ea20000000800 */
[----:B0-----:R-:W-:-:S07]  /*a880*/  FADD.FTZ R21, R201, R116 ;  /* 0x00000074c9157221 */ /* 0x001fce0000010000 */
[----:B------:R-:W0:Y:S01]  /*a890*/  MUFU.EX2 R205, R205 ;  /* 0x000000cd00cd7308 */ /* 0x000e220000000800 */
[----:B-1----:R-:W-:-:S07]  /*a8a0*/  F2FP.F16.F32.PACK_AB R201, R12, R201 ;  /* 0x000000c90cc9723e */ /* 0x002fce00000000ff */
[----:B------:R1:W-:Y:S01]  /*a8b0*/  MUFU.EX2 R108, R107 ;  /* 0x0000006b006c7308 */ /* 0x0003e20000000800 */
[----:B------:R-:W-:Y:S02]  /*a8c0*/  WARPGROUP.DEPBAR.LE gsb0, 0x0 ;  /* 0x00008000000079c5 */ /* 0x000fe40000010000 */
[----:B------:R3:W-:Y:S06]  /*a8d0*/  BAR.ARV R131, 0x100 ;  /* 0x000400830000751d */ /* 0x0007ec0000002000 */
[----:B-1----:R-:W-:Y:S01]  /*a8e0*/  FADD.FTZ R107, R121, R112 ;  /* 0x00000070796b7221 */ /* 0x002fe20000010000 */
[----:B------:R-:W-:Y:S01]  /*a8f0*/  FADD.FTZ R112, R12, R21 ;  /* 0x000000150c707221 */ /* 0x000fe20000010000 */
[----:B------:R-:W1:Y:S01]  /*a900*/  MUFU.EX2 R207, R207 ;  /* 0x000000cf00cf7308 */ /* 0x000e620000000800 */
[----:B------:R4:W-:Y:S01]  /*a910*/  @!P1 SYNCS.ARRIVE.TRANS64.RED.A1T0 RZ, [R133+URZ], RZ ;  /* 0x000000ff85ff99a7 */ /* 0x0009e2000810043f */
[----:B------:R-:W-:Y:S01]  /*a920*/  FADD.FTZ R116, R202, R107 ;  /* 0x0000006bca747221 */ /* 0x000fe20000010000 */
[----:B--2---:R-:W-:Y:S01]  /*a930*/  FADD.FTZ R21, R203, R112 ;  /* 0x00000070cb157221 */ /* 0x004fe20000010000 */
[----:B------:R-:W-:Y:S01]  /*a940*/  F2FP.F16.F32.PACK_AB R218, R15, R104 ;  /* 0x000000680fda723e */ /* 0x000fe200000000ff */
[----:B------:R-:W-:Y:S01]  /*a950*/  FMUL.FTZ R24, R24, R20 ;  /* 0x0000001418187220 */ /* 0x000fe20000410000 */
[----:B------:R-:W-:Y:S01]  /*a960*/  FADD.FTZ R107, R125, R116 ;  /* 0x000000747d6b7221 */ /* 0x000fe20000010000 */
[----:B------:R-:W-:Y:S01]  /*a970*/  FADD.FTZ R112, R114, R21 ;  /* 0x0000001572707221 */ /* 0x000fe20000010000 */
[----:B------:R-:W2:Y:S01]  /*a980*/  MUFU.EX2 R106, R119 ;  /* 0x00000077006a7308 */ /* 0x000ea20000000800 */
[----:B----4-:R-:W-:-:S02]  /*a990*/  IMAD.U32 R133, RZ, RZ, UR7 ;  /* 0x00000007ff857e24 */ /* 0x010fc4000f8e00ff */
[----:B------:R-:W-:Y:S01]  /*a9a0*/  FADD.FTZ R116, R204, R107 ;  /* 0x0000006bcc747221 */ /* 0x000fe20000010000 */
[----:B0-----:R-:W-:Y:S01]  /*a9b0*/  FADD.FTZ R21, R205, R112 ;  /* 0x00000070cd157221 */ /* 0x001fe20000010000 */
[----:B------:R-:W-:Y:S01]  /*a9c0*/  R2UR UR7, R2 ;  /* 0x00000000020772ca */ /* 0x000fe200000e0000 */
[----:B------:R-:W-:Y:S02]  /*a9d0*/  @!P1 IMAD R133, R133, 0x8, R0 ;  /* 0x0000000885859824 */ /* 0x000fe400078e0200 */
[----:B------:R-:W-:Y:S01]  /*a9e0*/  FADD.FTZ R107, R113, R116 ;  /* 0x00000074716b7221 */ /* 0x000fe20000010000 */
[----:B------:R-:W-:Y:S01]  /*a9f0*/  FADD.FTZ R112, R98, R21 ;  /* 0x0000001562707221 */ /* 0x000fe20000010000 */
[----:B------:R-:W0:Y:S01]  /*aa00*/  MUFU.EX2 R209, R209 ;  /* 0x000000d100d17308 */ /* 0x000e220000000800 */
[----:B---3--:R-:W-:Y:S02]  /*aa10*/  @!P1 VIADD R131, R133, 0x34860 ;  /* 0x0003486085839836 */ /* 0x008fe40000000000 */
[----:B------:R-:W-:Y:S01]  /*aa20*/  FADD.FTZ R116, R206, R107 ;  /* 0x0000006bce747221 */ /* 0x000fe20000010000 */
[----:B-1----:R-:W-:Y:S01]  /*aa30*/  FADD.FTZ R21, R207, R112 ;  /* 0x00000070cf157221 */ /* 0x002fe20000010000 */
[-C--:B------:R-:W-:Y:S01]  /*aa40*/  FMUL.FTZ R25, R25, R20.reuse ;  /* 0x0000001419197220 */ /* 0x080fe20000410000 */
[-C--:B------:R-:W-:Y:S01]  /*aa50*/  FMUL.FTZ R28, R28, R20.reuse ;  /* 0x000000141c1c7220 */ /* 0x080fe20000410000 */
[----:B------:R-:W-:Y:S01]  /*aa60*/  @!P1 PRMT R131, RZ, 0x654, R131 ;  /* 0x00000654ff839816 */ /* 0x000fe20000000083 */
[-C--:B------:R-:W-:Y:S01]  /*aa70*/  FMUL.FTZ R29, R29, R20.reuse ;  /* 0x000000141d1d7220 */ /* 0x080fe20000410000 */
[----:B------:R-:W1:Y:S01]  /*aa80*/  MUFU.EX2 R110, R110 ;  /* 0x0000006e006e7308 */ /* 0x000e620000000800 */
[----:B--2---:R-:W-:Y:S01]  /*aa90*/  FADD.FTZ R112, R106, R21 ;  /* 0x000000156a707221 */ /* 0x004fe20000010000 */
[----:B------:R2:W-:Y:S01]  /*aaa0*/  @!P1 SYNCS.ARRIVE.TRANS64.RED.A1T0 RZ, [R131+URZ], RZ ;  /* 0x000000ff83ff99a7 */ /* 0x0005e2000810043f */
[-C--:B------:R-:W-:Y:S01]  /*aab0*/  FMUL.FTZ R32, R32, R20.reuse ;  /* 0x0000001420207220 */ /* 0x080fe20000410000 */
[-C--:B------:R-:W-:Y:S01]  /*aac0*/  FMUL.FTZ R33, R33, R20.reuse ;  /* 0x0000001421217220 */ /* 0x080fe20000410000 */
[-C--:B------:R-:W-:Y:S01]  /*aad0*/  FMUL.FTZ R36, R36, R20.reuse ;  /* 0x0000001424247220 */ /* 0x080fe20000410000 */
[-C--:B------:R-:W-:Y:S01]  /*aae0*/  FMUL.FTZ R37, R37, R20.reuse ;  /* 0x0000001425257220 */ /* 0x080fe20000410000 */
[-C--:B------:R-:W-:Y:S01]  /*aaf0*/  FMUL.FTZ R40, R40, R20.reuse ;  /* 0x0000001428287220 */ /* 0x080fe20000410000 */
[----:B------:R3:W-:Y:S01]  /*ab00*/  MUFU.EX2 R213, R99 ;  /* 0x0000006300d57308 */ /* 0x0007e20000000800 */
[----:B0-----:R-:W-:Y:S01]  /*ab10*/  FADD.FTZ R21, R209, R112 ;  /* 0x00000070d1157221 */ /* 0x001fe20000010000 */
[-C--:B------:R-:W-:Y:S01]  /*ab20*/  FMUL.FTZ R41, R41, R20.reuse ;  /* 0x0000001429297220 */ /* 0x080fe20000410000 */
[-C--:B------:R-:W-:Y:S01]  /*ab30*/  FMUL.FTZ R44, R44, R20.reuse ;  /* 0x000000142c2c7220 */ /* 0x080fe20000410000 */
[-C--:B------:R-:W-:Y:S01]  /*ab40*/  FMUL.FTZ R45, R45, R20.reuse ;  /* 0x000000142d2d7220 */ /* 0x080fe20000410000 */
[----:B------:R-:W-:Y:S01]  /*ab50*/  FADD.FTZ R21, R108, R21 ;  /* 0x000000156c157221 */ /* 0x000fe20000010000 */
[-C--:B------:R-:W-:Y:S01]  /*ab60*/  FMUL.FTZ R48, R48, R20.reuse ;  /* 0x0000001430307220 */ /* 0x080fe20000410000 */
[-C--:B------:R-:W-:Y:S01]  /*ab70*/  FMUL.FTZ R49, R49, R20.reuse ;  /* 0x0000001431317220 */ /* 0x080fe20000410000 */
[----:B------:R-:W0:Y:S01]  /*ab80*/  MUFU.EX2 R111, R111 ;  /* 0x0000006f006f7308 */ /* 0x000e220000000800 */
[----:B---3--:R-:W-:Y:S01]  /*ab90*/  FADD.FTZ R99, R117, R116 ;  /* 0x0000007475637221 */ /* 0x008fe20000010000 */
[-C--:B------:R-:W-:Y:S01]  /*aba0*/  FMUL.FTZ R52, R52, R20.reuse ;  /* 0x0000001434347220 */ /* 0x080fe20000410000 */
[-C--:B------:R-:W-:Y:S01]  /*abb0*/  FMUL.FTZ R53, R53, R20.reuse ;  /* 0x0000001435357220 */ /* 0x080fe20000410000 */
[-C--:B------:R-:W-:Y:S01]  /*abc0*/  FMUL.FTZ R56, R56, R20.reuse ;  /* 0x0000001438387220 */ /* 0x080fe20000410000 */
[-C--:B------:R-:W-:Y:S01]  /*abd0*/  FMUL.FTZ R57, R57, R20.reuse ;  /* 0x0000001439397220 */ /* 0x080fe20000410000 */
[-C--:B------:R-:W-:Y:S01]  /*abe0*/  FMUL.FTZ R60, R60, R20.reuse ;  /* 0x000000143c3c7220 */ /* 0x080fe20000410000 */
[-C--:B------:R-:W-:Y:S01]  /*abf0*/  FMUL.FTZ R61, R61, R20.reuse ;  /* 0x000000143d3d7220 */ /* 0x080fe20000410000 */
[----:B------:R3:W-:Y:S01]  /*ac00*/  MUFU.EX2 R215, R102 ;  /* 0x0000006600d77308 */ /* 0x0007e20000000800 */
[-C--:B------:R-:W-:Y:S01]  /*ac10*/  FMUL.FTZ R64, R64, R20.reuse ;  /* 0x0000001440407220 */ /* 0x080fe20000410000 */
[-C--:B------:R-:W-:Y:S01]  /*ac20*/  FMUL.FTZ R65, R65, R20.reuse ;  /* 0x0000001441417220 */ /* 0x080fe20000410000 */
[-C--:B------:R-:W-:Y:S01]  /*ac30*/  FMUL.FTZ R68, R68, R20.reuse ;  /* 0x0000001444447220 */ /* 0x080fe20000410000 */
[-C--:B------:R-:W-:Y:S01]  /*ac40*/  FMUL.FTZ R69, R69, R20.reuse ;  /* 0x0000001445457220 */ /* 0x080fe20000410000 */
[-C--:B------:R-:W-:Y:S01]  /*ac50*/  FMUL.FTZ R72, R72, R20.reuse ;  /* 0x0000001448487220 */ /* 0x080fe20000410000 */
[-C--:B------:R-:W-:Y:S01]  /*ac60*/  FMUL.FTZ R73, R73, R20.reuse ;  /* 0x0000001449497220 */ /* 0x080fe20000410000 */
[-C--:B------:R-:W-:Y:S01]  /*ac70*/  FMUL.FTZ R76, R76, R20.reuse ;  /* 0x000000144c4c7220 */ /* 0x080fe20000410000 */
[----:B------:R-:W4:Y:S01]  /*ac80*/  MUFU.EX2 R13, R13 ;  /* 0x0000000d000d7308 */ /* 0x000f220000000800 */
[----:B---3--:R-:W-:Y:S01]  /*ac90*/  FADD.FTZ R102, R208, R99 ;  /* 0x00000063d0667221 */ /* 0x008fe20000010000 */
[-C--:B------:R-:W-:Y:S01]  /*aca0*/  FMUL.FTZ R77, R77, R20.reuse ;  /* 0x000000144d4d7220 */ /* 0x080fe20000410000 */
[-C--:B------:R-:W-:Y:S01]  /*acb0*/  FMUL.FTZ R80, R80, R20.reuse ;  /* 0x0000001450507220 */ /* 0x080fe20000410000 */
[-C--:B------:R-:W-:Y:S01]  /*acc0*/  FMUL.FTZ R81, R81, R20.reuse ;  /* 0x0000001451517220 */ /* 0x080fe20000410000 */
[----:B------:R-:W-:Y:S01]  /*acd0*/  FADD.FTZ R99, R105, R102 ;  /* 0x0000006669637221 */ /* 0x000fe20000010000 */
[----:B-1----:R-:W-:Y:S01]  /*ace0*/  FADD.FTZ R102, R110, R21 ;  /* 0x000000156e667221 */ /* 0x002fe20000010000 */
[-C--:B------:R-:W-:Y:S01]  /*acf0*/  FMUL.FTZ R84, R84, R20.reuse ;  /* 0x0000001454547220 */ /* 0x080fe20000410000 */
[----:B------:R-:W1:Y:S01]  /*ad00*/  MUFU.EX2 R103, R103 ;  /* 0x0000006700677308 */ /* 0x000e620000000800 */
[----:B------:R-:W-:Y:S01]  /*ad10*/  FADD.FTZ R12, R210, R99 ;  /* 0x00000063d20c7221 */ /* 0x000fe20000010000 */
[----:B0-----:R-:W-:Y:S01]  /*ad20*/  FADD.FTZ R102, R111, R102 ;  /* 0x000000666f667221 */ /* 0x001fe20000010000 */
[----:B------:R-:W-:Y:S01]  /*ad30*/  FMUL.FTZ R85, R85, R20 ;  /* 0x0000001455557220 */ /* 0x000fe20000410000 */
[----:B------:R-:W-:Y:S01]  /*ad40*/  F2FP.F16.F32.PACK_AB R202, R125, R202 ;  /* 0x000000ca7dca723e */ /* 0x000fe200000000ff */
[----:B------:R-:W-:Y:S01]  /*ad50*/  FADD.FTZ R21, R109, R12 ;  /* 0x0000000c6d157221 */ /* 0x000fe20000010000 */
[----:B------:R-:W-:Y:S01]  /*ad60*/  F2FP.F16.F32.PACK_AB R203, R114, R203 ;  /* 0x000000cb72cb723e */ /* 0x000fe200000000ff */
[-C--:B------:R-:W-:Y:S01]  /*ad70*/  FMUL.FTZ R26, R26, R93.reuse ;  /* 0x0000005d1a1a7220 */ /* 0x080fe20000410000 */
[----:B------:R-:W0:Y:S01]  /*ad80*/  MUFU.EX2 R217, R90 ;  /* 0x0000005a00d97308 */ /* 0x000e220000000800 */
[----:B------:R-:W-:Y:S01]  /*ad90*/  FADD.FTZ R12, R96, R21 ;  /* 0x00000015600c7221 */ /* 0x000fe20000010000 */
[----:B----4-:R-:W-:Y:S01]  /*ada0*/  FADD.FTZ R102, R13, R102 ;  /* 0x000000660d667221 */ /* 0x010fe20000010000 */
[----:B------:R-:W-:Y:S01]  /*adb0*/  F2FP.F16.F32.PACK_AB R204, R113, R204 ;  /* 0x000000cc71cc723e */ /* 0x000fe200000000ff */
[----:B------:R-:W-:Y:S01]  /*adc0*/  FMUL.FTZ R27, R27, R93 ;  /* 0x0000005d1b1b7220 */ /* 0x000fe20000410000 */
[----:B------:R-:W-:Y:S01]  /*add0*/  FADD.FTZ R21, R97, R12 ;  /* 0x0000000c61157221 */ /* 0x000fe20000010000 */
[C---:B------:R-:W-:Y:S01]  /*ade0*/  FADD.FTZ R102, R213.reuse, R102 ;  /* 0x00000066d5667221 */ /* 0x040fe20000010000 */
[----:B------:R-:W-:Y:S01]  /*adf0*/  F2FP.F16.F32.PACK_AB R213, R213, R13 ;  /* 0x0000000dd5d5723e */ /* 0x000fe200000000ff */
[----:B------:R-:W3:Y:S01]  /*ae00*/  MUFU.EX2 R91, R91 ;  /* 0x0000005b005b7308 */ /* 0x000ee20000000800 */
[----:B------:R-:W-:Y:S01]  /*ae10*/  FADD.FTZ R12, R100, R21 ;  /* 0x00000015640c7221 */ /* 0x000fe20000010000 */
[----:B------:R-:W-:Y:S01]  /*ae20*/  FADD.FTZ R102, R215, R102 ;  /* 0x00000066d7667221 */ /* 0x000fe20000010000 */
[----:B------:R-:W-:Y:S01]  /*ae30*/  F2FP.F16.F32.PACK_AB R205, R98, R205 ;  /* 0x000000cd62cd723e */ /* 0x000fe200000000ff */
[----:B------:R-:W-:Y:S01]  /*ae40*/  FMUL.FTZ R30, R30, R93 ;  /* 0x0000005d1e1e7220 */ /* 0x000fe20000410000 */
[----:B------:R-:W-:Y:S01]  /*ae50*/  FADD.FTZ R21, R101, R12 ;  /* 0x0000000c65157221 */ /* 0x000fe20000010000 */
[----:B-1----:R-:W-:Y:S01]  /*ae60*/  FADD.FTZ R102, R103, R102 ;  /* 0x0000006667667221 */ /* 0x002fe20000010000 */
[----:B------:R-:W-:Y:S01]  /*ae70*/  F2FP.F16.F32.PACK_AB R206, R117, R206 ;  /* 0x000000ce75ce723e */ /* 0x000fe200000000ff */
[----:B------:R-:W1:Y:S01]  /*ae80*/  MUFU.EX2 R219, R94 ;  /* 0x0000005e00db7308 */ /* 0x000e620000000800 */
[----:B------:R-:W-:Y:S01]  /*ae90*/  FADD.FTZ R12, R88, R21 ;  /* 0x00000015580c7221 */ /* 0x000fe20000010000 */
[----:B0-----:R-:W-:Y:S01]  /*aea0*/  FADD.FTZ R102, R217, R102 ;  /* 0x00000066d9667221 */ /* 0x001fe20000010000 */
[----:B------:R-:W-:Y:S01]  /*aeb0*/  F2FP.F16.F32.PACK_AB R207, R106, R207 ;  /* 0x000000cf6acf723e */ /* 0x000fe200000000ff */
[-C--:B------:R-:W-:Y:S01]  /*aec0*/  FMUL.FTZ R31, R31, R93.reuse ;  /* 0x0000005d1f1f7220 */ /* 0x080fe20000410000 */
[----:B------:R-:W-:Y:S01]  /*aed0*/  FADD.FTZ R13, R89, R12 ;  /* 0x0000000c590d7221 */ /* 0x000fe20000010000 */
[----:B------:R-:W-:Y:S01]  /*aee0*/  F2FP.F16.F32.PACK_AB R208, R105, R208 ;  /* 0x000000d069d0723e */ /* 0x000fe200000000ff */
[----:B------:R-:W-:Y:S01]  /*aef0*/  FMUL.FTZ R34, R34, R93 ;  /* 0x0000005d22227220 */ /* 0x000fe20000410000 */
[----:B------:R-:W0:Y:S01]  /*af00*/  MUFU.EX2 R95, R95 ;  /* 0x0000005f005f7308 */ /* 0x000e220000000800 */
[----:B---3--:R-:W-:Y:S01]  /*af10*/  FADD.FTZ R102, R91, R102 ;  /* 0x000000665b667221 */ /* 0x008fe20000010000 */
[----:B------:R-:W-:Y:S01]  /*af20*/  FADD.FTZ R12, R104, R13 ;  /* 0x0000000d680c7221 */ /* 0x000fe20000010000 */
[----:B------:R-:W-:Y:S01]  /*af30*/  F2FP.F16.F32.PACK_AB R209, R108, R209 ;  /* 0x000000d16cd1723e */ /* 0x000fe200000000ff */
[-C--:B------:R-:W-:Y:S01]  /*af40*/  FMUL.FTZ R35, R35, R93.reuse ;  /* 0x0000005d23237220 */ /* 0x080fe20000410000 */
[----:B------:R-:W-:Y:S01]  /*af50*/  F2FP.F16.F32.PACK_AB R210, R109, R210 ;  /* 0x000000d26dd2723e */ /* 0x000fe200000000ff */
[----:B------:R-:W-:Y:S01]  /*af60*/  FADD.FTZ R13, R15, R12 ;  /* 0x0000000c0f0d7221 */ /* 0x000fe20000010000 */
[----:B------:R-:W-:Y:S01]  /*af70*/  F2FP.F16.F32.PACK_AB R211, R111, R110 ;  /* 0x0000006e6fd3723e */ /* 0x000fe200000000ff */
[----:B------:R-:W-:Y:S01]  /*af80*/  FMUL.FTZ R38, R38, R93 ;  /* 0x0000005d26267220 */ /* 0x000fe20000410000 */
[----:B-1----:R-:W-:Y:S01]  /*af90*/  FADD.FTZ R102, R219, R102 ;  /* 0x00000066db667221 */ /* 0x002fe20000010000 */
[----:B------:R-:W-:Y:S01]  /*afa0*/  F2FP.F16.F32.PACK_AB R215, R103, R215 ;  /* 0x000000d767d7723e */ /* 0x000fe200000000ff */
[-C--:B------:R-:W-:Y:S01]  /*afb0*/  FMUL.FTZ R39, R39, R93.reuse ;  /* 0x0000005d27277220 */ /* 0x080fe20000410000 */
[----:B------:R-:W-:Y:S01]  /*afc0*/  F2FP.F16.F32.PACK_AB R216, R89, R88 ;  /* 0x0000005859d8723e */ /* 0x000fe200000000ff */
[----:B------:R-:W-:Y:S01]  /*afd0*/  FMUL.FTZ R42, R42, R93 ;  /* 0x0000005d2a2a7220 */ /* 0x000fe20000410000 */
[----:B------:R-:W-:Y:S01]  /*afe0*/  F2FP.F16.F32.PACK_AB R217, R91, R217 ;  /* 0x000000d95bd9723e */ /* 0x000fe200000000ff */
[-C--:B------:R-:W-:Y:S01]  /*aff0*/  FMUL.FTZ R43, R43, R93.reuse ;  /* 0x0000005d2b2b7220 */ /* 0x080fe20000410000 */
[----:B------:R-:W-:Y:S01]  /*b000*/  FMUL.FTZ R46, R46, R93 ;  /* 0x0000005d2e2e7220 */ /* 0x000fe20000410000 */
[C---:B0-----:R-:W-:Y:S01]  /*b010*/  FADD.FTZ R12, R95.reuse, R102 ;  /* 0x000000665f0c7221 */ /* 0x041fe20000010000 */
        /* <DEDUP_REMOVED lines=22> */
[----:B------:R-:W-:-:S02]  /*b180*/  IMAD.MOV.U32 R20, RZ, RZ, R16 ;  /* 0x000000ffff147224 */ /* 0x000fc400078e0010 */
[----:B------:R-:W-:Y:S02]  /*b190*/  IMAD.MOV.U32 R15, RZ, RZ, R92 ;  /* 0x000000ffff0f7224 */ /* 0x000fe400078e005c */
[----:B------:R-:W-:Y:S01]  /*b1a0*/  IMAD.MOV.U32 R21, RZ, RZ, R10 ;  /* 0x000000ffff157224 */ /* 0x000fe200078e000a */
[----:B--2---:R-:W-:Y:S06]  /*b1b0*/  @P2 BRA `(.L_x_379) ;  /* 0xffffffb400182947 */ /* 0x004fec000383ffff */
.L_x_370:
[----:B------:R-:W-:Y:S06]  /*b1c0*/  BAR.ARV 0x8, 0x180 ;  /* 0x0206000000007b1d */ /* 0x000fec0000002000 */
[----:B------:R-:W-:Y:S05]  /*b1d0*/  @!P0 BRA `(.L_x_380) ;  /* 0x0000000000048947 */ /* 0x000fea0003800000 */
[----:B------:R-:W-:Y:S01]  /*b1e0*/  BPT.TRAP 0x1 ;  /* 0x000000040000795c */ /* 0x000fe20000300000 */
.L_x_380:
[----:B------:R-:W-:Y:S01]  /*b1f0*/  IMAD R8, R2, 0x8, R0 ;  /* 0x0000000802087824 */ /* 0x000fe200078e0200 */
[----:B------:R-:W-:-:S04]  /*b200*/  SHF.L.U32 R3, R16, 0x1f, RZ ;  /* 0x0000001f10037819 */ /* 0x000fc800000006ff */
[----:B------:R0:W1:Y:S01]  /*b210*/  SYNCS.PHASECHK.TRANS64.TRYWAIT P2, [R8+URZ+0x34850], R3 ;  /* 0x03485003080075a7 */ /* 0x000062000804017f */
[----:B------:R-:W-:Y:S05]  /*b220*/  @!P0 BRA `(.L_x_381) ;  /* 0x0000000000048947 */ /* 0x000fea0003800000 */
[----:B------:R-:W-:Y:S01]  /*b230*/  BPT.TRAP 0x1 ;  /* 0x000000040000795c */ /* 0x000fe20000300000 */
.L_x_381:
[----:B-1----:R-:W-:Y:S05]  /*b240*/  @P2 BRA `(.L_x_382) ;  /* 0x0000000000082947 */ /* 0x002fea0003800000 */
[----:B------:R-:W1:Y:S02]  /*b250*/  SYNCS.PHASECHK.TRANS64.TRYWAIT P0, [R8+URZ+0x34850], R3 ;  /* 0x03485003080075a7 */ /* 0x000e64000800017f */
[----:B-1----:R-:W-:Y:S05]  /*b260*/  @!P0 BRA `(.L_x_383) ;  /* 0x0000008800548947 */ /* 0x002fea0003800000 */
.L_x_382:
[----:B------:R-:W-:Y:S05]  /*b270*/  WARPSYNC.ALL ;  /* 0x0000000000007948 */ /* 0x000fea0003800000 */
[----:B------:R-:W-:Y:S01]  /*b280*/  VIADD R0, R0, 0x400 ;  /* 0x0000040000007836 */ /* 0x000fe20000000000 */
[----:B------:R-:W-:Y:S01]  /*b290*/  WARPGROUP.ARRIVE ;  /* 0x00000000000079c5 */ /* 0x000fe20000000000 */
[----:B------:R-:W-:Y:S01]  /*b2a0*/  IMAD.MOV.U32 R7, RZ, RZ, 0x40000040 ;  /* 0x40000040ff077424 */ /* 0x000fe200078e00ff */
[----:B01----:R-:W-:Y:S01]  /*b2b0*/  SHFL.BFLY PT, R3, R12, 0x2, 0x1f ;  /* 0x0c401f000c037f89 */ /* 0x003fe200000e0000 */
[----:B------:R-:W-:Y:S01]  /*b2c0*/  VIADD R9, R2, 0x1 ;  /* 0x0000000102097836 */ /* 0x000fe20000000000 */
[----:B------:R-:W-:Y:S01]  /*b2d0*/  SHF.R.U32.HI R0, RZ, 0x4, R0 ;  /* 0x00000004ff007819 */ /* 0x000fe20000011600 */
[----:B------:R-:W-:-:S02]  /*b2e0*/  @!P1 VIADD R8, R8, 0x34860 ;  /* 0x0003486008089836 */ /* 0x000fc40000000000 */
[----:B------:R-:W-:Y:S01]  /*b2f0*/  VIADD R225, R225, 0x1 ;  /* 0x00000001e1e17836 */ /* 0x000fe20000000000 */
[----:B------:R-:W-:Y:S02]  /*b300*/  LOP3.LUT R0, R0, 0x3fff, RZ, 0xc0, !PT ;  /* 0x00003fff00007812 */ /* 0x000fe400078ec0ff */
[----:B------:R-:W-:Y:S02]  /*b310*/  ISETP.NE.AND P2, PT, R9, 0x2, PT ;  /* 0x000000020900780c */ /* 0x000fe40003f45270 */
[----:B------:R-:W-:Y:S02]  /*b320*/  LOP3.LUT R5, R0, 0x5800000, RZ, 0xfc, !PT ;  /* 0x0580000000057812 */ /* 0x000fe400078efcff */
[----:B------:R-:W0:Y:S01]  /*b330*/  SHFL.BFLY PT, R0, R13, 0x2, 0x1f ;  /* 0x0c401f000d007f89 */ /* 0x000e2200000e0000 */
[----:B------:R-:W-:Y:S02]  /*b340*/  @!P1 PRMT R8, RZ, 0x654, R8 ;  /* 0x00000654ff089816 */ /* 0x000fe40000000008 */
[----:B------:R-:W-:-:S02]  /*b350*/  IMAD R4, R2, 0xb00, R5 ;  /* 0x00000b0002047824 */ /* 0x000fc400078e0205 */
[----:B------:R-:W-:Y:S02]  /*b360*/  IMAD.MOV.U32 R5, RZ, RZ, 0x40000040 ;  /* 0x40000040ff057424 */ /* 0x000fe400078e00ff */
[C---:B------:R-:W-:Y:S01]  /*b370*/  VIADD R6, R4.reuse, 0x80 ;  /* 0x0000008004067836 */ /* 0x040fe20000000000 */
[----:B------:R-:W-:Y:S01]  /*b380*/  R2UR UR6, R4 ;  /* 0x00000000040672ca */ /* 0x000fe200000e0000 */
[----:B------:R-:W-:Y:S01]  /*b390*/  IMAD.MOV.U32 R2, RZ, RZ, RZ ;  /* 0x000000ffff027224 */ /* 0x000fe200078e00ff */
[----:B------:R-:W-:Y:S01]  /*b3a0*/  R2UR UR7, R5 ;  /* 0x00000000050772ca */ /* 0x000fe200000e0000 */
[----:B------:R-:W-:-:S12]  /*b3b0*/  IMAD.MOV.U32 R5, RZ, RZ, 0x40000040 ;  /* 0x40000040ff057424 */ /* 0x000fd800078e00ff */
[----:B------:R-:W-:Y:S01]  /*b3c0*/  HGMMA.64x128x16.F32 R24, R176, gdesc[UR4].tnspB, R24, gsb0 ;  /* 0x41e00004b0187df0 */ /* 0x000fe20008000818 */
[----:B------:R-:W-:Y:S01]  /*b3d0*/  R2UR UR6, R6 ;  /* 0x00000000060672ca */ /* 0x000fe200000e0000 */
[----:B------:R-:W-:Y:S01]  /*b3e0*/  VIADD R6, R4, 0x100 ;  /* 0x0000010004067836 */ /* 0x000fe20000000000 */
[----:B------:R-:W-:Y:S01]  /*b3f0*/  R2UR UR7, R7 ;  /* 0x00000000070772ca */ /* 0x000fe200000e0000 */
[----:B------:R-:W-:Y:S02]  /*b400*/  IMAD.MOV.U32 R7, RZ, RZ, 0x40000040 ;  /* 0x40000040ff077424 */ /* 0x000fe400078e00ff */
[----:B0-----:R-:W-:Y:S01]  /*b410*/  FADD.FTZ R0, R0, R13 ;  /* 0x0000000d00007221 */ /* 0x001fe20000010000 */
[----:B------:R-:W-:Y:S02]  /*b420*/  WARPGROUP.DEPBAR.LE gsb0, 0x0 ;  /* 0x00008000000079c5 */ /* 0x000fe40000010000 */
[----:B------:R-:W-:-:S07]  /*b430*/  WARPGROUP.ARRIVE ;  /* 0x00000000000079c5 */ /* 0x000fce0000000000 */
[----:B------:R-:W-:Y:S01]  /*b440*/  HGMMA.64x128x16.F32 R24, R180, gdesc[UR4].tnspB, R24, gsb0 ;  /* 0x41e00004b4187df0 */ /* 0x000fe20008000818 */
[----:B------:R-:W-:Y:S01]  /*b450*/  R2UR UR6, R6 ;  /* 0x00000000060672ca */ /* 0x000fe200000e0000 */
[----:B------:R-:W-:Y:S01]  /*b460*/  VIADD R6, R4, 0x180 ;  /* 0x0000018004067836 */ /* 0x000fe20000000000 */
[----:B------:R-:W-:Y:S01]  /*b470*/  R2UR UR7, R7 ;  /* 0x00000000070772ca */ /* 0x000fe200000e0000 */
[----:B------:R-:W-:Y:S01]  /*b480*/  IMAD.MOV.U32 R7, RZ, RZ, 0x40000040 ;  /* 0x40000040ff077424 */ /* 0x000fe200078e00ff */
[----:B------:R-:W-:Y:S02]  /*b490*/  WARPGROUP.DEPBAR.LE gsb0, 0x0 ;  /* 0x00008000000079c5 */ /* 0x000fe40000010000 */
[----:B------:R-:W-:-:S09]  /*b4a0*/  WARPGROUP.ARRIVE ;  /* 0x00000000000079c5 */ /* 0x000fd20000000000 */
        /* <DEDUP_REMOVED lines=37> */
[C---:B------:R-:W-:Y:S01]  /*b700*/  VIADD R6, R4.reuse, 0x480 ;  /* 0x0000048004067836 */ /* 0x040fe20000000000 */
[----:B------:R-:W-:Y:S01]  /*b710*/  R2UR UR7, R7 ;  /* 0x00000000070772ca */ /* 0x000fe200000e0000 */
[----:B------:R-:W-:Y:S02]  /*b720*/  IMAD.MOV.U32 R7, RZ, RZ, 0x40000040 ;  /* 0x40000040ff077424 */ /* 0x000fe400078e00ff */
[----:B------:R-:W-:Y:S01]  /*b730*/  VIADD R4, R4, 0x500 ;  /* 0x0000050004047836 */ /* 0x000fe20000000000 */
[----:B------:R-:W-:Y:S02]  /*b740*/  WARPGROUP.DEPBAR.LE gsb0, 0x0 ;  /* 0x00008000000079c5 */ /* 0x000fe40000010000 */
[----:B------:R-:W-:-:S07]  /*b750*/  WARPGROUP.ARRIVE ;  /* 0x00000000000079c5 */ /* 0x000fce0000000000 */
[----:B------:R-:W-:Y:S01]  /*b760*/  HGMMA.64x128x16.F32 R24, R208, gdesc[UR4].tnspB, R24, gsb0 ;  /* 0x41e00004d0187df0 */ /* 0x000fe20008000818 */
[----:B------:R-:W-:Y:S02]  /*b770*/  R2UR UR6, R6 ;  /* 0x00000000060672ca */ /* 0x000fe400000e0000 */
[----:B------:R-:W-:Y:S01]  /*b780*/  R2UR UR7, R7 ;  /* 0x00000000070772ca */ /* 0x000fe200000e0000 */
[----:B------:R-:W-:Y:S02]  /*b790*/  WARPGROUP.DEPBAR.LE gsb0, 0x0 ;  /* 0x00008000000079c5 */ /* 0x000fe40000010000 */
[----:B------:R-:W-:-:S10]  /*b7a0*/  WARPGROUP.ARRIVE ;  /* 0x00000000000079c5 */ /* 0x000fd40000000000 */
[----:B------:R-:W-:Y:S01]  /*b7b0*/  HGMMA.64x128x16.F32 R24, R212, gdesc[UR4].tnspB, R24, gsb0 ;  /* 0x41e00004d4187df0 */ /* 0x000fe20008000818 */
[----:B------:R-:W-:Y:S01]  /*b7c0*/  R2UR UR6, R4 ;  /* 0x00000000040672ca */ /* 0x000fe200000e0000 */
[----:B------:R-:W-:Y:S01]  /*b7d0*/  FADD.FTZ R4, R3, R12 ;  /* 0x0000000c03047221 */ /* 0x000fe20000010000 */
[----:B------:R-:W-:Y:S01]  /*b7e0*/  R2UR UR7, R5 ;  /* 0x00000000050772ca */ /* 0x000fe200000e0000 */
[----:B------:R-:W0:Y:S04]  /*b7f0*/  SHFL.BFLY PT, R3, R0, 0x1, 0x1f ;  /* 0x0c201f0000037f89 */ /* 0x000e2800000e0000 */
[----:B------:R-:W1:Y:S01]  /*b800*/  SHFL.BFLY PT, R5, R4, 0x1, 0x1f ;  /* 0x0c201f0004057f89 */ /* 0x000e6200000e0000 */
[----:B0-----:R-:W-:Y:S01]  /*b810*/  FADD.FTZ R14, R0, R3 ;  /* 0x00000003000e7221 */ /* 0x001fe20000010000 */
[----:B------:R-:W-:Y:S01]  /*b820*/  SEL R3, RZ, 0x1, P2 ;  /* 0x00000001ff037807 */ /* 0x000fe20001000000 */
[----:B------:R-:W-:-:S02]  /*b830*/  IMAD.MOV.U32 R0, RZ, RZ, -0x800000 ;  /* 0xff800000ff007424 */ /* 0x000fc400078e00ff */
[----:B-1----:R-:W-:Y:S01]  /*b840*/  FADD.FTZ R15, R4, R5 ;  /* 0x00000005040f7221 */ /* 0x002fe20000010000 */
[----:B------:R-:W-:Y:S01]  /*b850*/  FSETP.NE.FTZ.AND P0, PT, R14, RZ, PT ;  /* 0x000000ff0e00720b */ /* 0x000fe20003f15000 */
[----:B------:R-:W-:Y:S01]  /*b860*/  IMAD.MOV.U32 R4, RZ, RZ, RZ ;  /* 0x000000ffff047224 */ /* 0x000fe200078e00ff */
[----:B------:R-:W-:Y:S01]  /*b870*/  LOP3.LUT R16, R16, R3, RZ, 0x3c, !PT ;  /* 0x0000000310107212 */ /* 0x000fe200078e3cff */
[----:B------:R-:W-:Y:S01]  /*b880*/  IMAD.MOV.U32 R3, RZ, RZ, -0x800000 ;  /* 0xff800000ff037424 */ /* 0x000fe200078e00ff */
[----:B------:R-:W-:-:S09]  /*b890*/  FSETP.NE.FTZ.AND P3, PT, R15, RZ, PT ;  /* 0x000000ff0f00720b */ /* 0x000fd20003f75000 */
[----:B------:R-:W0:Y:S01]  /*b8a0*/  @P0 MUFU.LG2 R6, R14 ;  /* 0x0000000e00060308 */ /* 0x000e220000000c00 */
[----:B------:R-:W-:-:S03]  /*b8b0*/  @P0 FMUL.FTZ R5, R11, 0.69314718246459960938 ;  /* 0x3f3172180b050820 */ /* 0x000fc60000410000 */
[----:B------:R-:W-:-:S04]  /*b8c0*/  @P3 FMUL.FTZ R12, R11, 0.69314718246459960938 ;  /* 0x3f3172180b0c3820 */ /* 0x000fc80000410000 */
[----:B------:R-:W1:Y:S08]  /*b8d0*/  @P3 MUFU.LG2 R7, R15 ;  /* 0x0000000f00073308 */ /* 0x000e700000000c00 */
[----:B------:R-:W2:Y:S01]  /*b8e0*/  @P0 MUFU.RCP R2, R14 ;  /* 0x0000000e00020308 */ /* 0x000ea20000001000 */
[----:B0-----:R-:W-:-:S04]  /*b8f0*/  @P0 FMUL.FTZ R6, R6, 0.69314718246459960938 ;  /* 0x3f31721806060820 */ /* 0x001fc80000410000 */
[----:B------:R-:W-:Y:S01]  /*b900*/  @P0 FFMA.FTZ R0, R5, R10, R6 ;  /* 0x0000000a05000223 */ /* 0x000fe20000010006 */
[----:B------:R-:W-:Y:S02]  /*b910*/  PLOP3.LUT P0, PT, PT, PT, PT, 0x8, 0x0 ;  /* 0x000000000000781c */ /* 0x000fe40003f0e170 */
[----:B------:R-:W0:Y:S01]  /*b920*/  @P3 MUFU.RCP R4, R15 ;  /* 0x0000000f00043308 */ /* 0x000e220000001000 */
[----:B-1----:R-:W-:-:S04]  /*b930*/  @P3 FMUL.FTZ R7, R7, 0.69314718246459960938 ;  /* 0x3f31721807073820 */ /* 0x002fc80000410000 */
[----:B------:R-:W-:Y:S01]  /*b940*/  @P3 FFMA.FTZ R3, R12, R92, R7 ;  /* 0x0000005c0c033223 */ /* 0x000fe20000010007 */
[----:B------:R-:W-:Y:S02]  /*b950*/  WARPGROUP.DEPBAR.LE gsb0, 0x0 ;  /* 0x00008000000079c5 */ /* 0x000fe40000010000 */
[----:B------:R-:W-:-:S06]  /*b960*/  WARPGROUP.ARRIVE ;  /* 0x00000000000079c5 */ /* 0x000fcc0000000000 */
[----:B------:R-:W-:Y:S03]  /*b970*/  HGMMA.64x128x16.F32 R24, R216, gdesc[UR4].tnspB, R24, gsb0 ;  /* 0x41e00004d8187df0 */ /* 0x000fe60008000818 */
[----:B------:R-:W-:Y:S02]  /*b980*/  WARPGROUP.DEPBAR.LE gsb0, 0x0 ;  /* 0x00008000000079c5 */ /* 0x000fe40000010000 */
        /* <DEDUP_REMOVED lines=9> */
[----:B------:R0:W-:Y:S01]  /*ba20*/  @!P1 SYNCS.ARRIVE.TRANS64.RED.A1T0 RZ, [R8+URZ], RZ ;  /* 0x000000ff08ff99a7 */ /* 0x0001e2000810043f */
        /* <DEDUP_REMOVED lines=23> */
[-C--:B0-----:R-:W-:Y:S01]  /*bba0*/  FMUL.FTZ R8, R30, R4.reuse ;  /* 0x000000041e087220 */ /* 0x081fe20000410000 */
        /* <DEDUP_REMOVED lines=31> */
[----:B------:R-:W-:-:S07]  /*bda0*/  SEL R2, R9, RZ, P2 ;  /* 0x000000ff09027207 */ /* 0x000fce0001000000 */
.L_x_362:
[----:B------:R-:W0:Y:S01]  /*bdb0*/  S2R R5, SR_CgaCtaId ;  /* 0x0000000000057919 */ /* 0x000e220000008800 */
[----:B------:R-:W-:Y:S01]  /*bdc0*/  MOV R18, 0x400 ;  /* 0x0000040000127802 */ /* 0x000fe20000000f00 */
[----:B------:R-:W-:Y:S01]  /*bdd0*/  BSSY B0, `(.L_x_384) ;  /* 0x00001f3000007945 */ /* 0x000fe20003800000 */
[----:B------:R-:W-:Y:S02]  /*bde0*/  BAR.SYNC.DEFER_BLOCKING 0x5, 0x180 ;  /* 0x0146000000007b1d */ /* 0x000fe40000010000 */
[----:B0-----:R-:W-:-:S05]  /*bdf0*/  LEA R18, R5, R18, 0x18 ;  /* 0x0000001205127211 */ /* 0x001fca00078ec0ff */
[----:B------:R0:W1:Y:S01]  /*be00*/  LDS.128 R44, [R18+0x348d0] ;  /* 0x0348d000122c7984 */ /* 0x0000620000000c00 */
[----:B------:R-:W-:Y:S06]  /*be10*/  BAR.ARV 0x4, 0x180 ;  /* 0x0106000000007b1d */ /* 0x000fec0000002000 */
[----:B------:R-:W-:Y:S05]  /*be20*/  @P0 BRA `(.L_x_385) ;  /* 0x0000001400040947 */ /* 0x000fea0003800000 */
[----:B------:R-:W2:Y:S01]  /*be30*/  S2R R5, SR_SWINHI ;  /* 0x0000000000057919 */ /* 0x000ea20000002f00 */
[----:B------:R-:W-:Y:S01]  /*be40*/  F2FP.F16.F32.PACK_AB R7, R7, R8 ;  /* 0x000000080707723e */ /* 0x000fe200000000ff */
[----:B------:R-:W-:Y:S01]  /*be50*/  ULDC.64 UR4, c[0x0][0xc08] ;  /* 0x0003020000047ab9 */ /* 0x000fe20000000a00 */
[----:B------:R-:W-:Y:S02]  /*be60*/  F2FP.F16.F32.PACK_AB R6, R6, R105 ;  /* 0x000000690606723e */ /* 0x000fe400000000ff */
[----:B------:R-:W-:Y:S02]  /*be70*/  F2FP.F16.F32.PACK_AB R31, R31, R50 ;  /* 0x000000321f1f723e */ /* 0x000fe400000000ff */
[----:B------:R-:W-:Y:S02]  /*be80*/  F2FP.F16.F32.PACK_AB R52, R49, R52 ;  /* 0x000000343134723e */ /* 0x000fe400000000ff */
[----:B------:R-:W-:Y:S02]  /*be90*/  F2FP.F16.F32.PACK_AB R40, R37, R40 ;  /* 0x000000282528723e */ /* 0x000fe400000000ff */
[----:B------:R-:W-:-:S02]  /*bea0*/  MOV R20, R18 ;  /* 0x0000001200147202 */ /* 0x000fc40000000f00 */
[----:B--2---:R-:W-:-:S03]  /*beb0*/  MOV R21, R5 ;  /* 0x0000000500157202 */ /* 0x004fc60000000f00 */
[----:B------:R-:W-:-:S03]  /*bec0*/  IMAD.WIDE R4, R231, 0x2, R20 ;  /* 0x00000002e7047825 */ /* 0x000fc600078e0214 */
[C---:B------:R-:W-:Y:S02]  /*bed0*/  IADD3 R59, P6, R4.reuse, 0x20, RZ ;  /* 0x00000020043b7810 */ /* 0x040fe40007fde0ff */
[C---:B------:R-:W-:Y:S02]  /*bee0*/  IADD3 R71, P3, R4.reuse, 0x4000, RZ ;  /* 0x0000400004477810 */ /* 0x040fe40007f7e0ff */
[C---:B------:R-:W-:Y:S01]  /*bef0*/  LOP3.LUT R9, R4.reuse, 0x380, RZ, 0xc0, !PT ;  /* 0x0000038004097812 */ /* 0x040fe200078ec0ff */
[--C-:B------:R-:W-:Y:S01]  /*bf00*/  IMAD.X R27, RZ, RZ, R5.reuse, P6 ;  /* 0x000000ffff1b7224 */ /* 0x100fe200030e0605 */
[C---:B------:R-:W-:Y:S01]  /*bf10*/  IADD3 R63, P5, R4.reuse, 0x40, RZ ;  /* 0x00000040043f7810 */ /* 0x040fe20007fbe0ff */
[--C-:B------:R-:W-:Y:S01]  /*bf20*/  IMAD.X R13, RZ, RZ, R5.reuse, P3 ;  /* 0x000000ffff0d7224 */ /* 0x100fe200018e0605 */
[----:B------:R-:W-:Y:S02]  /*bf30*/  IADD3 R67, P4, R4, 0x60, RZ ;  /* 0x0000006004437810 */ /* 0x000fe40007f9e0ff */
[----:B------:R-:W-:Y:S01]  /*bf40*/  LOP3.LUT R12, R59, 0x380, RZ, 0xc0, !PT ;  /* 0x000003803b0c7812 */ /* 0x000fe200078ec0ff */
[--C-:B------:R-:W-:Y:S01]  /*bf50*/  IMAD.X R25, RZ, RZ, R5.reuse, P5 ;  /* 0x000000ffff197224 */ /* 0x100fe200028e0605 */
[----:B-1----:R-:W-:Y:S01]  /*bf60*/  LOP3.LUT R44, R71, 0x380, RZ, 0xc0, !PT ;  /* 0x00000380472c7812 */ /* 0x002fe200078ec0ff */
[----:B------:R-:W-:Y:S01]  /*bf70*/  IMAD.X R15, RZ, RZ, R5, P4 ;  /* 0x000000ffff0f7224 */ /* 0x000fe200020e0605 */
[----:B------:R-:W-:-:S02]  /*bf80*/  SHF.R.U64 R9, R9, 0x3, RZ ;  /* 0x0000000309097819 */ /* 0x000fc400000012ff */
[----:B------:R-:W-:Y:S02]  /*bf90*/  LOP3.LUT R14, R63, 0x380, RZ, 0xc0, !PT ;  /* 0x000003803f0e7812 */ /* 0x000fe400078ec0ff */
[----:B------:R-:W-:Y:S02]  /*bfa0*/  LOP3.LUT R28, R67, 0x380, RZ, 0xc0, !PT ;  /* 0x00000380431c7812 */ /* 0x000fe400078ec0ff */
[----:B------:R-:W-:Y:S01]  /*bfb0*/  SHF.R.U64 R12, R12, 0x3, RZ ;  /* 0x000000030c0c7819 */ /* 0x000fe200000012ff */
[----:B------:R-:W-:Y:S01]  /*bfc0*/  BAR.SYNC.DEFER_BLOCKING 0x1, 0x100 ;  /* 0x0044000000007b1d */ /* 0x000fe20000010000 */
[C---:B------:R-:W-:Y:S02]  /*bfd0*/  IADD3 R75, P2, R4.reuse, 0x4020, RZ ;  /* 0x00004020044b7810 */ /* 0x040fe40007f5e0ff */
[C---:B------:R-:W-:Y:S02]  /*bfe0*/  IADD3 R79, P1, R4.reuse, 0x4040, RZ ;  /* 0x00004040044f7810 */ /* 0x040fe40007f3e0ff */
[----:B------:R-:W-:Y:S01]  /*bff0*/  IADD3 R62, P0, R4, 0x4060, RZ ;  /* 0x00004060043e7810 */ /* 0x000fe20007f1e0ff */
[----:B------:R-:W-:Y:S01]  /*c000*/  IMAD.X R11, RZ, RZ, R5, P2 ;  /* 0x000000ffff0b7224 */ /* 0x000fe200010e0605 */
[----:B------:R-:W-:-:S02]  /*c010*/  SHF.R.U64 R44, R44, 0x3, RZ ;  /* 0x000000032c2c7819 */ /* 0x000fc400000012ff */
[----:B------:R-:W-:Y:S01]  /*c020*/  LOP3.LUT R4, R9, R4, RZ, 0x3c, !PT ;  /* 0x0000000409047212 */ /* 0x000fe200078e3cff */
[--C-:B------:R-:W-:Y:S01]  /*c030*/  IMAD.X R9, RZ, RZ, R5.reuse, P1 ;  /* 0x000000ffff097224 */ /* 0x100fe200008e0605 */
[----:B------:R-:W-:Y:S01]  /*c040*/  SHF.R.U64 R14, R14, 0x3, RZ ;  /* 0x000000030e0e7819 */ /* 0x000fe200000012ff */
[----:B------:R-:W-:Y:S01]  /*c050*/  IMAD.X R29, RZ, RZ, R5, P0 ;  /* 0x000000ffff1d7224 */ /* 0x000fe200000e0605 */
[----:B------:R-:W-:Y:S02]  /*c060*/  SHF.R.U64 R28, R28, 0x3, RZ ;  /* 0x000000031c1c7819 */ /* 0x000fe400000012ff */
[----:B------:R-:W-:Y:S02]  /*c070*/  LOP3.LUT R26, R12, R59, RZ, 0x3c, !PT ;  /* 0x0000003b0c1a7212 */ /* 0x000fe400078e3cff */
[----:B------:R-:W-:Y:S02]  /*c080*/  LOP3.LUT R12, R44, R71, RZ, 0x3c, !PT ;  /* 0x000000472c0c7212 */ /* 0x000fe400078e3cff */
[----:B------:R-:W-:-:S02]  /*c090*/  MOV R44, R4 ;  /* 0x00000004002c7202 */ /* 0x000fc40000000f00 */
[----:B------:R-:W-:Y:S02]  /*c0a0*/  LOP3.LUT R24, R14, R63, RZ, 0x3c, !PT ;  /* 0x0000003f0e187212 */ /* 0x000fe400078e3cff */
[----:B------:R-:W-:Y:S02]  /*c0b0*/  F2FP.F16.F32.PACK_AB R5, R10, R107 ;  /* 0x0000006b0a05723e */ /* 0x000fe400000000ff */
[----:B------:R-:W-:Y:S02]  /*c0c0*/  LOP3.LUT R14, R28, R67, RZ, 0x3c, !PT ;  /* 0x000000431c0e7212 */ /* 0x000fe400078e3cff */
[----:B------:R-:W-:Y:S02]  /*c0d0*/  LOP3.LUT R10, R75, 0x380, RZ, 0xc0, !PT ;  /* 0x000003804b0a7812 */ /* 0x000fe400078ec0ff */
[----:B------:R-:W-:Y:S02]  /*c0e0*/  LOP3.LUT R28, R79, 0x380, RZ, 0xc0, !PT ;  /* 0x000003804f1c7812 */ /* 0x000fe400078ec0ff */
[----:B------:R-:W-:-:S02]  /*c0f0*/  LOP3.LUT R59, R62, 0x380, RZ, 0xc0, !PT ;  /* 0x000003803e3b7812 */ /* 0x000fc400078ec0ff */
[----:B------:R-:W-:Y:S02]  /*c100*/  SHF.R.U64 R10, R10, 0x3, RZ ;  /* 0x000000030a0a7819 */ /* 0x000fe400000012ff */
[----:B------:R-:W-:Y:S02]  /*c110*/  SHF.R.U64 R28, R28, 0x3, RZ ;  /* 0x000000031c1c7819 */ /* 0x000fe400000012ff */
[----:B------:R-:W-:Y:S02]  /*c120*/  SHF.R.U64 R59, R59, 0x3, RZ ;  /* 0x000000033b3b7819 */ /* 0x000fe400000012ff */
[----:B------:R-:W-:Y:S02]  /*c130*/  LOP3.LUT R10, R10, R75, RZ, 0x3c, !PT ;  /* 0x0000004b0a0a7212 */ /* 0x000fe400078e3cff */
[----:B------:R-:W-:Y:S01]  /*c140*/  F2FP.F16.F32.PACK_AB R4, R106, R109 ;  /* 0x0000006d6a04723e */ /* 0x000fe200000000ff */
[----:B------:R-:W1:Y:S01]  /*c150*/  LDC.64 R74, c[0x0][0xc00] ;  /* 0x00030000ff4a7b82 */ /* 0x000e620000000a00 */
[----:B------:R-:W-:-:S02]  /*c160*/  LOP3.LUT R8, R28, R79, RZ, 0x3c, !PT ;  /* 0x0000004f1c087212 */ /* 0x000fc400078e3cff */
[----:B------:R-:W-:Y:S01]  /*c170*/  LOP3.LUT R28, R59, R62, RZ, 0x3c, !PT ;  /* 0x0000003e3b1c7212 */ /* 0x000fe200078e3cff */
[----:B------:R2:W-:Y:S01]  /*c180*/  STSM.16.M88.4 [R44], R4 ;  /* 0x000000042c007844 */ /* 0x0005e20000000200 */
[----:B------:R-:W-:Y:S02]  /*c190*/  MOV R62, R10 ;  /* 0x0000000a003e7202 */ /* 0x000fe40000000f00 */
[----:B------:R-:W-:Y:S02]  /*c1a0*/  MOV R59, R8 ;  /* 0x00000008003b7202 */ /* 0x000fe40000000f00 */
[----:B------:R-:W-:Y:S02]  /*c1b0*/  MOV R70, R26 ;  /* 0x0000001a00467202 */ /* 0x000fe40000000f00 */
[----:B------:R-:W-:Y:S02]  /*c1c0*/  F2FP.F16.F32.PACK_AB R8, R103, R104 ;  /* 0x000000686708723e */ /* 0x000fe400000000ff */
[----:B------:R-:W-:-:S02]  /*c1d0*/  F2FP.F16.F32.PACK_AB R9, R101, R102 ;  /* 0x000000666509723e */ /* 0x000fc400000000ff */
[----:B------:R-:W-:Y:S02]  /*c1e0*/  F2FP.F16.F32.PACK_AB R10, R99, R100 ;  /* 0x00000064630a723e */ /* 0x000fe400000000ff */
[----:B------:R-:W-:Y:S02]  /*c1f0*/  F2FP.F16.F32.PACK_AB R11, R84, R85 ;  /* 0x00000055540b723e */ /* 0x000fe400000000ff */
[----:B------:R-:W-:Y:S02]  /*c200*/  MOV R67, R24 ;  /* 0x0000001800437202 */ /* 0x000fe40000000f00 */
[----:B------:R-:W-:Y:S01]  /*c210*/  MOV R66, R14 ;  /* 0x0000000e00427202 */ /* 0x000fe20000000f00 */
[----:B------:R-:W-:Y:S01]  /*c220*/  STSM.16.M88.4 [R70], R8 ;  /* 0x0000000846007844 */ /* 0x000fe20000000200 */
[----:B------:R-:W-:Y:S02]  /*c230*/  MOV R63, R12 ;  /* 0x0000000c003f7202 */ /* 0x000fe40000000f00 */
[----:B--2---:R-:W-:-:S02]  /*c240*/  F2FP.F16.F32.PACK_AB R4, R97, R98 ;  /* 0x000000626104723e */ /* 0x004fc400000000ff */
[----:B------:R-:W-:Y:S02]  /*c250*/  F2FP.F16.F32.PACK_AB R5, R76, R81 ;  /* 0x000000514c05723e */ /* 0x000fe400000000ff */
[----:B------:R-:W-:Y:S02]  /*c260*/  F2FP.F16.F32.PACK_AB R6, R95, R96 ;  /* 0x000000605f06723e */ /* 0x000fe400000000ff */
[----:B------:R-:W-:Y:S02]  /*c270*/  F2FP.F16.F32.PACK_AB R7, R72, R77 ;  /* 0x0000004d4807723e */ /* 0x000fe400000000ff */
[----:B------:R-:W-:Y:S02]  /*c280*/  F2FP.F16.F32.PACK_AB R12, R93, R94 ;  /* 0x0000005e5d0c723e */ /* 0x000fe400000000ff */
[----:B------:R-:W-:Y:S01]  /*c290*/  F2FP.F16.F32.PACK_AB R13, R68, R73 ;  /* 0x00000049440d723e */ /* 0x000fe200000000ff */
[----:B------:R2:W-:Y:S01]  /*c2a0*/  STSM.16.M88.4 [R67], R4 ;  /* 0x0000000443007844 */ /* 0x0005e20000000200 */
[----:B------:R-:W-:-:S02]  /*c2b0*/  F2FP.F16.F32.PACK_AB R14, R91, R92 ;  /* 0x0000005c5b0e723e */ /* 0x000fc400000000ff */
[----:B------:R-:W-:Y:S02]  /*c2c0*/  F2FP.F16.F32.PACK_AB R15, R64, R69 ;  /* 0x00000045400f723e */ /* 0x000fe400000000ff */
[----:B------:R-:W-:Y:S02]  /*c2d0*/  MOV R44, R28 ;  /* 0x0000001c002c7202 */ /* 0x000fe40000000f00 */
[----:B------:R-:W-:Y:S01]  /*c2e0*/  F2FP.F16.F32.PACK_AB R24, R89, R90 ;  /* 0x0000005a5918723e */ /* 0x000fe200000000ff */
[----:B------:R3:W-:Y:S01]  /*c2f0*/  STSM.16.M88.4 [R66], R12 ;  /* 0x0000000c42007844 */ /* 0x0007e20000000200 */
[----:B------:R-:W-:Y:S02]  /*c300*/  F2FP.F16.F32.PACK_AB R25, R58, R65 ;  /* 0x000000413a19723e */ /* 0x000fe400000000ff */
[----:B------:R-:W-:Y:S02]  /*c310*/  F2FP.F16.F32.PACK_AB R26, R61, R88 ;  /* 0x000000583d1a723e */ /* 0x000fe400000000ff */
[----:B------:R-:W-:-:S02]  /*c320*/  F2FP.F16.F32.PACK_AB R27, R54, R55 ;  /* 0x00000037361b723e */ /* 0x000fc400000000ff */
[----:B------:R-:W-:Y:S01]  /*c330*/  F2FP.F16.F32.PACK_AB R29, R30, R51 ;  /* 0x000000331e1d723e */ /* 0x000fe200000000ff */
[----:B--2---:R-:W-:Y:S01]  /*c340*/  IMAD.SHL.U32 R5, R23, 0x4, RZ ;  /* 0x0000000417057824 */ /* 0x004fe200078e00ff */
[----:B------:R-:W-:Y:S01]  /*c350*/  F2FP.F16.F32.PACK_AB R28, R57, R60 ;  /* 0x0000003c391c723e */ /* 0x000fe200000000ff */
[----:B------:R3:W-:Y:S01]  /*c360*/  STSM.16.M88.4 [R63], R24 ;  /* 0x000000183f007844 */ /* 0x0007e20000000200 */
[----:B------:R-:W-:Y:S02]  /*c370*/  F2FP.F16.F32.PACK_AB R30, R53, R56 ;  /* 0x00000038351e723e */ /* 0x000fe400000000ff */
[----:B------:R-:W-:Y:S01]  /*c380*/  F2FP.F16.F32.PACK_AB R53, R42, R43 ;  /* 0x0000002b2a35723e */ /* 0x000fe200000000ff */
[----:B------:R-:W2:Y:S01]  /*c390*/  LDC R56, c[0x0][0xbe8] ;  /* 0x0002fa00ff387b82 */ /* 0x000ea20000000800 */
[----:B------:R-:W-:Y:S01]  /*c3a0*/  F2FP.F16.F32.PACK_AB R54, R41, R48 ;  /* 0x000000302936723e */ /* 0x000fe200000000ff */
[----:B------:R3:W-:Y:S01]  /*c3b0*/  STSM.16.M88.4 [R62], R28 ;  /* 0x0000001c3e007844 */ /* 0x0007e20000000200 */
[----:B------:R-:W-:Y:S01]  /*c3c0*/  F2FP.F16.F32.PACK_AB R55, R38, R39 ;  /* 0x000000272637723e */ /* 0x000fe200000000ff */
[----:B------:R-:W-:Y:S01]  /*c3d0*/  IMAD.MOV.U32 R48, RZ, RZ, RZ ;  /* 0x000000ffff307224 */ /* 0x000fe200078e00ff */
[----:B------:R-:W-:-:S02]  /*c3e0*/  F2FP.F16.F32.PACK_AB R41, R34, R35 ;  /* 0x000000232229723e */ /* 0x000fc400000000ff */
[----:B------:R-:W-:Y:S01]  /*c3f0*/  F2FP.F16.F32.PACK_AB R42, R33, R36 ;  /* 0x00000024212a723e */ /* 0x000fe200000000ff */
[----:B------:R3:W-:Y:S01]  /*c400*/  STSM.16.M88.4 [R59], R52 ;  /* 0x000000343b007844 */ /* 0x0007e20000000200 */
[----:B------:R-:W-:Y:S02]  /*c410*/  F2FP.F16.F32.PACK_AB R43, R87, R32 ;  /* 0x00000020572b723e */ /* 0x000fe400000000ff */
[----:B------:R-:W-:Y:S02]  /*c420*/  ISETP.NE.U32.AND P2, PT, RZ, UR4, PT ;  /* 0x00000004ff007c0c */ /* 0x000fe4000bf45070 */
[----:B-1----:R-:W-:Y:S01]  /*c430*/  ISETP.NE.U32.AND P0, PT, R74, RZ, PT ;  /* 0x000000ff4a00720c */ /* 0x002fe20003f05070 */
[----:B------:R3:W-:Y:S01]  /*c440*/  STSM.16.M88.4 [R44], R40 ;  /* 0x000000282c007844 */ /* 0x0007e20000000200 */
[----:B------:R-:W-:Y:S01]  /*c450*/  BAR.SYNC.DEFER_BLOCKING 0x1, 0x100 ;  /* 0x0044000000007b1d */ /* 0x000fe20000010000 */
[----:B------:R-:W-:Y:S02]  /*c460*/  ISETP.NE.AND.EX P2, PT, RZ, UR5, PT, P2 ;  /* 0x00000005ff007c0c */ /* 0x000fe4000bf45320 */
[----:B------:R-:W-:-:S02]  /*c470*/  ISETP.NE.AND.EX P0, PT, R75, RZ, PT, P0 ;  /* 0x000000ff4b00720c */ /* 0x000fc40003f05300 */
[----:B------:R-:W-:Y:S02]  /*c480*/  SHF.L.U64.HI R10, R23, 0x2, R223 ;  /* 0x00000002170a7819 */ /* 0x000fe400000102df */
[----:B------:R-:W-:-:S05]  /*c490*/  IADD3 R6, P1, R5, R74, RZ ;  /* 0x0000004a05067210 */ /* 0x000fca0007f3e0ff */
[C---:B------:R-:W-:Y:S02]  /*c4a0*/  IMAD.X R7, R10.reuse, 0x1, R75, P1 ;  /* 0x000000010a077824 */ /* 0x040fe400008e064b */
[----:B------:R-:W-:Y:S01]  /*c4b0*/  @P2 IADD3 R4, P3, R5, UR4, RZ ;  /* 0x0000000405042c10 */ /* 0x000fe2000ff7e0ff */
[----:B------:R-:W-:Y:S02]  /*c4c0*/  ULDC UR4, c[0x0][0xa88] ;  /* 0x0002a20000047ab9 */ /* 0x000fe40000000800 */
[----:B------:R-:W-:Y:S01]  /*c4d0*/  IMAD.U32 R9, RZ, RZ, UR4 ;  /* 0x00000004ff097e24 */ /* 0x000fe2000f8e00ff */
[----:B------:R-:W-:Y:S01]  /*c4e0*/  @P2 IADD3.X R5, R10, UR5, RZ, P3, !PT ;  /* 0x000000050a052c10 */ /* 0x000fe20009ffe4ff */
[----:B------:R3:W5:Y:S01]  /*c4f0*/  @P0 LDG.E R48, desc[UR60][R6.64] ;  /* 0x0000003c06300981 */ /* 0x000762000c1e1900 */
[----:B--2---:R-:W-:-:S03]  /*c500*/  ISETP.NE.AND P1, PT, R56, 0x1, PT ;  /* 0x000000013800780c */ /* 0x004fc60003f25270 */
[----:B------:R3:W5:Y:S10]  /*c510*/  @P2 LDG.E R9, desc[UR60][R4.64] ;  /* 0x0000003c04092981 */ /* 0x000774000c1e1900 */
[----:B------:R-:W1:Y:S08]  /*c520*/  @P1 LDC R8, c[0x0][0xbec] ;  /* 0x0002fb00ff081b82 */ /* 0x000e700000000800 */
[----:B------:R-:W2:Y:S01]  /*c530*/  @P1 LDC R11, c[0x0][0xbf0] ;  /* 0x0002fc00ff0b1b82 */ /* 0x000ea20000000800 */
[----:B---3--:R-:W-:Y:S05]  /*c540*/  @P2 BRA `(.L_x_386) ;  /* 0x0000000000102947 */ /* 0x008fea0003800000 */
[----:B------:R-:W-:Y:S05]  /*c550*/  @!P0 BRA `(.L_x_386) ;  /* 0x00000000000c8947 */ /* 0x000fea0003800000 */
[----:B------:R-:W3:Y:S04]  /*c560*/  LDG.E R4, desc[UR60][R6.64] ;  /* 0x0000003c06047981 */ /* 0x000ee8000c1e1900 */
[----:B-----5:R-:W3:Y:S02]  /*c570*/  LDG.E R9, desc[UR60][R6.64+0x4] ;  /* 0x0000043c06097981 */ /* 0x020ee4000c1e1900 */
[----:B---3--:R-:W-:-:S07]  /*c580*/  IMAD.IADD R9, R9, 0x1, -R4 ;  /* 0x0000000109097824 */ /* 0x008fce00078e0a04 */
.L_x_386:
[----:B------:R-:W-:Y:S01]  /*c590*/  SHF.R.S32.HI R44, RZ, 0x1f, R221 ;  /* 0x0000001fff2c7819 */ /* 0x000fe200000114dd */
[C---:B------:R-:W-:Y:S01]  /*c5a0*/  IMAD R15, R222.reuse, 0x80, R230 ;  /* 0x00000080de0f7824 */ /* 0x040fe200078e02e6 */
[----:B------:R-:W-:Y:S01]  /*c5b0*/  ULDC.64 UR4, c[0x0][0xb90] ;  /* 0x0002e40000047ab9 */ /* 0x000fe20000000a00 */
[----:B-----5:R-:W-:Y:S01]  /*c5c0*/  SHF.R.S32.HI R49, RZ, 0x1f, R48 ;  /* 0x0000001fff317819 */ /* 0x020fe20000011430 */
[----:B------:R-:W-:Y:S01]  /*c5d0*/  IMAD R24, R222, 0x80, R228 ;  /* 0x00000080de187824 */ /* 0x000fe200078e02e4 */
[----:B------:R-:W-:Y:S01]  /*c5e0*/  SEL R223, R223, RZ, !P0 ;  /* 0x000000ffdfdf7207 */ /* 0x000fe20004000000 */
[----:B------:R-:W-:Y:S01]  /*c5f0*/  IMAD R4, R44, UR4, RZ ;  /* 0x000000042c047c24 */ /* 0x000fe2000f8e02ff */
[----:B------:R-:W-:Y:S01]  /*c600*/  SEL R55, R23, RZ, !P0 ;  /* 0x000000ff17377207 */ /* 0x000fe20004000000 */
[----:B-1----:R-:W-:-:S04]  /*c610*/  @P1 IMAD.HI.U32 R6, R15, R8, RZ ;  /* 0x000000080f061227 */ /* 0x002fc800078e00ff */
[----:B------:R-:W-:Y:S01]  /*c620*/  IMAD.MOV.U32 R7, RZ, RZ, R15 ;  /* 0x000000ffff077224 */ /* 0x000fe200078e000f */
[----:B--2---:R-:W-:Y:S01]  /*c630*/  @P1 SHF.R.U32.HI R7, RZ, R11, R6 ;  /* 0x0000000bff071219 */ /* 0x004fe20000011606 */
[C---:B------:R-:W-:Y:S02]  /*c640*/  IMAD R13, R221.reuse, UR5, R4 ;  /* 0x00000005dd0d7c24 */ /* 0x040fe4000f8e0204 */
[----:B------:R-:W-:Y:S01]  /*c650*/  IMAD.WIDE.U32 R4, R221, UR4, R48 ;  /* 0x00000004dd047c25 */ /* 0x000fe2000f8e0030 */
[----:B------:R-:W-:-:S03]  /*c660*/  ULDC.64 UR4, c[0x0][0xb98] ;  /* 0x0002e60000047ab9 */ /* 0x000fc60000000a00 */
[----:B------:R-:W-:Y:S02]  /*c670*/  IMAD R11, R224, 0x40, R17 ;  /* 0x00000040e00b7824 */ /* 0x000fe400078e0211 */
[----:B------:R-:W-:Y:S02]  /*c680*/  IMAD.IADD R5, R5, 0x1, R13 ;  /* 0x0000000105057824 */ /* 0x000fe400078e020d */
[----:B------:R-:W-:Y:S02]  /*c690*/  IMAD.MOV R13, RZ, RZ, -R7 ;  /* 0x000000ffff0d7224 */ /* 0x000fe400078e0a07 */
[----:B------:R-:W-:-:S04]  /*c6a0*/  IMAD.WIDE R20, R11, 0x2, R20 ;  /* 0x000000020b147825 */ /* 0x000fc800078e0214 */
[----:B------:R-:W-:Y:S01]  /*c6b0*/  IMAD R6, R223, UR4, RZ ;  /* 0x00000004df067c24 */ /* 0x000fe2000f8e02ff */
[C---:B------:R-:W-:Y:S01]  /*c6c0*/  IADD3 R23, P0, R20.reuse, 0x1000, RZ ;  /* 0x0000100014177810 */ /* 0x040fe20007f1e0ff */
[----:B------:R-:W-:Y:S01]  /*c6d0*/  IMAD.WIDE.U32 R4, R55, UR4, R4 ;  /* 0x0000000437047c25 */ /* 0x000fe2000f8e0004 */
[----:B------:R-:W-:Y:S02]  /*c6e0*/  IADD3 R41, P6, R20, 0x4000, RZ ;  /* 0x0000400014297810 */ /* 0x000fe40007fde0ff */
[----:B------:R-:W-:Y:S01]  /*c6f0*/  LOP3.LUT R12, R23, 0x380, RZ, 0xc0, !PT ;  /* 0x00000380170c7812 */ /* 0x000fe200078ec0ff */
[----:B------:R-:W-:Y:S01]  /*c700*/  IMAD R11, R56, R13, R15 ;  /* 0x0000000d380b7224 */ /* 0x000fe200078e020f */
[----:B------:R-:W-:Y:S01]  /*c710*/  SHF.R.S32.HI R13, RZ, 0x1f, R7 ;  /* 0x0000001fff0d7819 */ /* 0x000fe20000011407 */
[----:B------:R-:W-:Y:S01]  /*c720*/  IMAD R8, R55, UR5, R6 ;  /* 0x0000000537087c24 */ /* 0x000fe2000f8e0206 */
[----:B------:R-:W-:Y:S01]  /*c730*/  IADD3 R4, P2, R7, R4, RZ ;  /* 0x0000000407047210 */ /* 0x000fe20007f5e0ff */
[----:B------:R-:W-:Y:S01]  /*c740*/  ULDC.64 UR4, c[0x0][0xb88] ;  /* 0x0002e20000047ab9 */ /* 0x000fe20000000a00 */
[----:B------:R-:W-:Y:S01]  /*c750*/  SHF.R.S32.HI R6, RZ, 0x1f, R11 ;  /* 0x0000001fff067819 */ /* 0x000fe2000001140b */
[----:B------:R-:W-:Y:S01]  /*c760*/  IMAD R57, R9, R56, RZ ;  /* 0x0000003809397224 */ /* 0x000fe200078e02ff */
[----:B------:R-:W-:-:S02]  /*c770*/  IADD3.X R5, R13, R5, R8, P2, !PT ;  /* 0x000000050d057210 */ /* 0x000fc400017fe408 */
[----:B------:R-:W-:Y:S01]  /*c780*/  IADD3 R15, P3, R20, 0x2000, RZ ;  /* 0x00002000140f7810 */ /* 0x000fe20007f7e0ff */
[----:B------:R-:W-:Y:S01]  /*c790*/  IMAD R8, R6, UR4, RZ ;  /* 0x0000000406087c24 */ /* 0x000fe2000f8e02ff */
[----:B------:R-:W-:Y:S01]  /*c7a0*/  SHF.R.U64 R12, R12, 0x3, RZ ;  /* 0x000000030c0c7819 */ /* 0x000fe200000012ff */
[----:B------:R-:W-:Y:S01]  /*c7b0*/  IMAD.WIDE.U32 R4, R11, UR4, R4 ;  /* 0x000000040b047c25 */ /* 0x000fe2000f8e0004 */
[----:B------:R-:W-:Y:S02]  /*c7c0*/  LOP3.LUT R7, R15, 0x380, RZ, 0xc0, !PT ;  /* 0x000003800f077812 */ /* 0x000fe400078ec0ff */
[----:B------:R-:W-:Y:S01]  /*c7d0*/  IADD3 R37, P5, R20, 0x5000, RZ ;  /* 0x0000500014257810 */ /* 0x000fe20007fbe0ff */
[----:B------:R-:W-:Y:S01]  /*c7e0*/  IMAD R13, R11, UR5, R8 ;  /* 0x000000050b0d7c24 */ /* 0x000fe2000f8e0208 */
[----:B------:R-:W-:Y:S01]  /*c7f0*/  ULDC.64 UR4, c[0x0][0xb50] ;  /* 0x0002d40000047ab9 */ /* 0x000fe20000000a00 */
[----:B------:R-:W-:Y:S02]  /*c800*/  SHF.R.U64 R6, R7, 0x3, RZ ;  /* 0x0000000307067819 */ /* 0x000fe400000012ff */
[----:B------:R-:W-:Y:S01]  /*c810*/  IMAD.IADD R5, R5, 0x1, R13 ;  /* 0x0000000105057824 */ /* 0x000fe200078e020d */
[----:B------:R-:W-:Y:S01]  /*c820*/  LEA R10, P4, R4, UR4, 0x2 ;  /* 0x00000004040a7c11 */ /* 0x000fe2000f8810ff */
[----:B------:R-:W-:Y:S01]  /*c830*/  IMAD.X R13, RZ, RZ, R21, P0 ;  /* 0x000000ffff0d7224 */ /* 0x000fe200000e0615 */
[----:B------:R-:W-:-:S02]  /*c840*/  IADD3 R7, P2, R20, 0x3000, RZ ;  /* 0x0000300014077810 */ /* 0x000fc40007f5e0ff */
[----:B------:R-:W-:Y:S01]  /*c850*/  LEA.HI.X R14, R4, UR5, R5, 0x2, P4 ;  /* 0x00000005040e7c11 */ /* 0x000fe2000a0f1405 */
[----:B------:R-:W-:Y:S01]  /*c860*/  SHFL.IDX PT, R50, R10, RZ, 0x1c1f ;  /* 0x001c1fff0a327589 */ /* 0x000fe200000e0000 */
[----:B------:R-:W-:Y:S01]  /*c870*/  LOP3.LUT P0, RZ, R226, 0x3, RZ, 0xc0, !PT ;  /* 0x00000003e2ff7812 */ /* 0x000fe2000780c0ff */
[C---:B------:R-:W-:Y:S01]  /*c880*/  VIADD R4, R24.reuse, 0x8 ;  /* 0x0000000818047836 */ /* 0x040fe20000000000 */
[----:B------:R-:W-:Y:S01]  /*c890*/  LOP3.LUT R8, R7, 0x380, RZ, 0xc0, !PT ;  /* 0x0000038007087812 */ /* 0x000fe200078ec0ff */
[----:B------:R-:W1:Y:S01]  /*c8a0*/  SHFL.IDX PT, R51, R14, RZ, 0x1c1f ;  /* 0x001c1fff0e337589 */ /* 0x000e6200000e0000 */
[----:B------:R-:W-:Y:S01]  /*c8b0*/  IMAD.X R9, RZ, RZ, R21, P2 ;  /* 0x000000ffff097224 */ /* 0x000fe200010e0615 */
[-C--:B------:R-:W-:Y:S01]  /*c8c0*/  ISETP.GE.OR P2, PT, R24, R57.reuse, P0 ;  /* 0x000000391800720c */ /* 0x080fe20000746670 */
[----:B------:R-:W-:Y:S01]  /*c8d0*/  ULDC.64 UR4, c[0x0][0xaa0] ;  /* 0x0002a80000047ab9 */ /* 0x000fe20000000a00 */
[----:B------:R-:W-:Y:S01]  /*c8e0*/  SHFL.IDX PT, R52, R10, 0x1, 0x1c1f ;  /* 0x003c1f000a347f89 */ /* 0x000fe200000e0000 */
[----:B------:R-:W-:-:S02]  /*c8f0*/  ISETP.GE.OR P0, PT, R4, R57, P0 ;  /* 0x000000390400720c */ /* 0x000fc40000706670 */
[C---:B------:R-:W-:Y:S01]  /*c900*/  IADD3 R33, P4, R20.reuse, 0x6000, RZ ;  /* 0x0000600014217810 */ /* 0x040fe20007f9e0ff */
[----:B------:R-:W2:Y:S01]  /*c910*/  SHFL.IDX PT, R53, R14, 0x1, 0x1c1f ;  /* 0x003c1f000e357f89 */ /* 0x000ea200000e0000 */
[----:B------:R-:W-:Y:S02]  /*c920*/  LOP3.LUT R11, R20, 0x380, RZ, 0xc0, !PT ;  /* 0x00000380140b7812 */ /* 0x000fe400078ec0ff */
[----:B------:R-:W-:Y:S02]  /*c930*/  SHF.R.U64 R8, R8, 0x3, RZ ;  /* 0x0000000308087819 */ /* 0x000fe400000012ff */
[----:B------:R-:W-:Y:S02]  /*c940*/  LOP3.LUT R12, R12, R23, RZ, 0x3c, !PT ;  /* 0x000000170c0c7212 */ /* 0x000fe400078e3cff */
[----:B------:R-:W3:Y:S01]  /*c950*/  @P1 LDC R23, c[0x0][0xbec] ;  /* 0x0002fb00ff171b82 */ /* 0x000ee20000000800 */
[----:B------:R-:W-:Y:S02]  /*c960*/  LOP3.LUT R40, R41, 0x380, RZ, 0xc0, !PT ;  /* 0x0000038029287812 */ /* 0x000fe400078ec0ff */
[----:B------:R-:W-:-:S02]  /*c970*/  LOP3.LUT R36, R37, 0x380, RZ, 0xc0, !PT ;  /* 0x0000038025247812 */ /* 0x000fc400078ec0ff */
[----:B------:R-:W-:Y:S02]  /*c980*/  LOP3.LUT R32, R33, 0x380, RZ, 0xc0, !PT ;  /* 0x0000038021207812 */ /* 0x000fe400078ec0ff */
[----:B------:R-:W-:Y:S02]  /*c990*/  SHF.R.U64 R11, R11, 0x3, RZ ;  /* 0x000000030b0b7819 */ /* 0x000fe400000012ff */
[----:B------:R-:W-:Y:S01]  /*c9a0*/  LOP3.LUT R8, R8, R7, RZ, 0x3c, !PT ;  /* 0x0000000708087212 */ /* 0x000fe200078e3cff */
[----:B-1----:R-:W-:Y:S01]  /*c9b0*/  @!P2 ST.E desc[UR60][R50.64], R0 ;  /* 0x000000003200a985 */ /* 0x002fe2000c10193c */
[--C-:B------:R-:W-:Y:S01]  /*c9c0*/  IMAD.X R7, RZ, RZ, R21.reuse, P3 ;  /* 0x000000ffff077224 */ /* 0x100fe200018e0615 */
[----:B------:R-:W-:Y:S02]  /*c9d0*/  IADD3 R5, P3, R20, 0x7000, RZ ;  /* 0x0000700014057810 */ /* 0x000fe40007f7e0ff */
[----:B------:R-:W-:Y:S02]  /*c9e0*/  SHF.R.U64 R40, R40, 0x3, RZ ;  /* 0x0000000328287819 */ /* 0x000fe400000012ff */
[----:B------:R-:W-:Y:S01]  /*c9f0*/  SHF.R.U64 R36, R36, 0x3, RZ ;  /* 0x0000000324247819 */ /* 0x000fe200000012ff */
[----:B--2---:R1:W-:Y:S01]  /*ca00*/  @!P0 ST.E desc[UR60][R52.64], R3 ;  /* 0x0000000334008985 */ /* 0x0043e2000c10193c */
[----:B------:R-:W-:Y:S01]  /*ca10*/  SHF.R.U64 R32, R32, 0x3, RZ ;  /* 0x0000000320207819 */ /* 0x000fe200000012ff */
[----:B------:R-:W-:Y:S01]  /*ca20*/  IMAD.X R29, RZ, RZ, R21, P3 ;  /* 0x000000ffff1d7224 */ /* 0x000fe200018e0615 */
[----:B------:R-:W-:-:S02]  /*ca30*/  LOP3.LUT R20, R11, R20, RZ, 0x3c, !PT ;  /* 0x000000140b147212 */ /* 0x000fc400078e3cff */
[----:B------:R-:W-:Y:S01]  /*ca40*/  LOP3.LUT R40, R40, R41, RZ, 0x3c, !PT ;  /* 0x0000002928287212 */ /* 0x000fe200078e3cff */
[--C-:B------:R-:W-:Y:S01]  /*ca50*/  IMAD.X R41, RZ, RZ, R21.reuse, P6 ;  /* 0x000000ffff297224 */ /* 0x100fe200030e0615 */
[----:B------:R-:W-:Y:S01]  /*ca60*/  LOP3.LUT R36, R36, R37, RZ, 0x3c, !PT ;  /* 0x0000002524247212 */ /* 0x000fe200078e3cff */
[--C-:B------:R-:W-:Y:S01]  /*ca70*/  IMAD.X R37, RZ, RZ, R21.reuse, P5 ;  /* 0x000000ffff257224 */ /* 0x100fe200028e0615 */
[----:B------:R-:W-:Y:S01]  /*ca80*/  LOP3.LUT R32, R32, R33, RZ, 0x3c, !PT ;  /* 0x0000002120207212 */ /* 0x000fe200078e3cff */
[----:B------:R-:W-:Y:S01]  /*ca90*/  IMAD.X R33, RZ, RZ, R21, P4 ;  /* 0x000000ffff217224 */ /* 0x000fe200020e0615 */
[----:B------:R2:W5:Y:S01]  /*caa0*/  LD.E.128 R24, desc[UR60][R20.64] ;  /* 0x0000003c14187980 */ /* 0x000562000c101d00 */
[----:B-1----:R-:W-:Y:S01]  /*cab0*/  IMAD R3, R49, UR4, RZ ;  /* 0x0000000431037c24 */ /* 0x002fe2000f8e02ff */
[----:B------:R-:W-:Y:S01]  /*cac0*/  LOP3.LUT R4, R5, 0x380, RZ, 0xc0, !PT ;  /* 0x0000038005047812 */ /* 0x000fe200078ec0ff */
[----:B------:R-:W1:Y:S01]  /*cad0*/  @P1 LDC R49, c[0x0][0xbf0] ;  /* 0x0002fc00ff311b82 */ /* 0x000e620000000800 */
[----:B------:R-:W-:Y:S01]  /*cae0*/  LOP3.LUT R6, R6, R15, RZ, 0x3c, !PT ;  /* 0x0000000f06067212 */ /* 0x000fe200078e3cff */
[----:B------:R-:W-:Y:S01]  /*caf0*/  IMAD R3, R48, UR5, R3 ;  /* 0x0000000530037c24 */ /* 0x000fe2000f8e0203 */
[----:B------:R-:W-:Y:S01]  /*cb00*/  SHF.R.U64 R4, R4, 0x3, RZ ;  /* 0x0000000304047819 */ /* 0x000fe200000012ff */
[----:B------:R-:W5:Y:S01]  /*cb10*/  LD.E.128 R12, desc[UR60][R12.64] ;  /* 0x0000003c0c0c7980 */ /* 0x000f62000c101d00 */
[----:B--2---:R-:W-:Y:S01]  /*cb20*/  IMAD.WIDE.U32 R20, R48, UR4, RZ ;  /* 0x0000000430147c25 */ /* 0x004fe2000f8e00ff */
[----:B------:R-:W-:Y:S01]  /*cb30*/  ULDC.64 UR4, c[0x0][0xae8] ;  /* 0x0002ba0000047ab9 */ /* 0x000fe20000000a00 */
[----:B------:R-:W-:Y:S01]  /*cb40*/  LOP3.LUT R28, R4, R5, RZ, 0x3c, !PT ;  /* 0x00000005041c7212 */ /* 0x000fe200078e3cff */
[----:B------:R-:W5:Y:S01]  /*cb50*/  LD.E.128 R8, desc[UR60][R8.64] ;  /* 0x0000003c08087980 */ /* 0x000f62000c101d00 */
[----:B------:R-:W-:-:S02]  /*cb60*/  IMAD.IADD R21, R21, 0x1, R3 ;  /* 0x0000000115157824 */ /* 0x000fc400078e0203 */
[----:B------:R-:W-:Y:S01]  /*cb70*/  IMAD R3, R220, 0x20, R224 ;  /* 0x00000020dc037824 */ /* 0x000fe200078e02e0 */
[----:B------:R-:W5:Y:S01]  /*cb80*/  LD.E.128 R4, desc[UR60][R6.64] ;  /* 0x0000003c06047980 */ /* 0x000f62000c101d00 */
[----:B------:R-:W-:Y:S02]  /*cb90*/  IMAD R0, R44, UR4, RZ ;  /* 0x000000042c007c24 */ /* 0x000fe4000f8e02ff */
[----:B------:R-:W-:Y:S01]  /*cba0*/  IMAD R44, R222, 0x80, R3 ;  /* 0x00000080de2c7824 */ /* 0x000fe200078e0203 */
[----:B------:R-:W5:Y:S01]  /*cbb0*/  LD.E.128 R40, desc[UR60][R40.64] ;  /* 0x0000003c28287980 */ /* 0x000f62000c101d00 */
[C---:B------:R-:W-:Y:S02]  /*cbc0*/  IMAD R3, R221.reuse, UR5, R0 ;  /* 0x00000005dd037c24 */ /* 0x040fe4000f8e0200 */
[----:B------:R-:W-:Y:S01]  /*cbd0*/  IMAD.WIDE.U32 R20, R221, UR4, R20 ;  /* 0x00000004dd147c25 */ /* 0x000fe2000f8e0014 */
[----:B------:R-:W-:Y:S01]  /*cbe0*/  ULDC.64 UR4, c[0x0][0xaf0] ;  /* 0x0002bc0000047ab9 */ /* 0x000fe20000000a00 */
[----:B------:R-:W5:Y:S02]  /*cbf0*/  LD.E.128 R36, desc[UR60][R36.64] ;  /* 0x0000003c24247980 */ /* 0x000f64000c101d00 */
[----:B---3--:R-:W-:-:S02]  /*cc00*/  @P1 IMAD.HI.U32 R0, R44, R23, RZ ;  /* 0x000000172c001227 */ /* 0x008fc400078e00ff */
[----:B------:R-:W5:Y:S02]  /*cc10*/  LD.E.128 R32, desc[UR60][R32.64] ;  /* 0x0000003c20207980 */ /* 0x000f64000c101d00 */
[----:B------:R-:W-:Y:S02]  /*cc20*/  IMAD.IADD R21, R21, 0x1, R3 ;  /* 0x0000000115157824 */ /* 0x000fe400078e0203 */
[----:B------:R-:W-:Y:S01]  /*cc30*/  IMAD.MOV.U32 R3, RZ, RZ, R44 ;  /* 0x000000ffff037224 */ /* 0x000fe200078e002c */
[----:B-1----:R-:W-:Y:S01]  /*cc40*/  @P1 SHF.R.U32.HI R3, RZ, R49, R0 ;  /* 0x00000031ff031219 */ /* 0x002fe20000011600 */
[----:B------:R-:W-:Y:S01]  /*cc50*/  IMAD R23, R223, UR4, RZ ;  /* 0x00000004df177c24 */ /* 0x000fe2000f8e02ff */
[----:B------:R-:W5:Y:S01]  /*cc60*/  LD.E.128 R28, desc[UR60][R28.64] ;  /* 0x0000003c1c1c7980 */ /* 0x000f62000c101d00 */
[C---:B------:R-:W-:Y:S01]  /*cc70*/  IMAD.WIDE.U32 R20, R55.reuse, UR4, R20 ;  /* 0x0000000437147c25 */ /* 0x040fe2000f8e0014 */
[----:B------:R-:W-:Y:S01]  /*cc80*/  SHF.R.S32.HI R0, RZ, 0x1f, R3 ;  /* 0x0000001fff007819 */ /* 0x000fe20000011403 */
[----:B------:R-:W-:Y:S01]  /*cc90*/  @!PT LDS RZ, [RZ] ;  /* 0x00000000fffff984 */ /* 0x000fe20000000800 */
[----:B------:R-:W-:Y:S01]  /*cca0*/  @!PT LDS RZ, [RZ] ;  /* 0x00000000fffff984 */ /* 0x000fe20000000800 */
[----:B------:R-:W-:Y:S01]  /*ccb0*/  @!PT LDS RZ, [RZ] ;  /* 0x00000000fffff984 */ /* 0x000fe20000000800 */
[----:B------:R-:W-:Y:S01]  /*ccc0*/  @!PT LDS RZ, [RZ] ;  /* 0x00000000fffff984 */ /* 0x000fe20000000800 */
[----:B------:R1:W-:Y:S06]  /*ccd0*/  MEMBAR.ALL.CTA ;  /* 0x0000000000007992 */ /* 0x0003ec0000008000 */
[----:B-1----:R-:W1:Y:S01]  /*cce0*/  FENCE.VIEW.ASYNC.S ;  /* 0x00000000000073c6 */ /* 0x002e620000000000 */
[----:B------:R-:W-:Y:S01]  /*ccf0*/  IMAD R23, R55, UR5, R23 ;  /* 0x0000000537177c24 */ /* 0x000fe2000f8e0217 */
[----:B------:R-:W-:Y:S01]  /*cd00*/  ULDC.64 UR4, c[0x0][0xae0] ;  /* 0x0002b80000047ab9 */ /* 0x000fe20000000a00 */
[----:B------:R-:W-:-:S02]  /*cd10*/  IMAD.MOV R49, RZ, RZ, -R3 ;  /* 0x000000ffff317224 */ /* 0x000fc400078e0a03 */
[----:B------:R-:W-:Y:S02]  /*cd20*/  IMAD.IADD R21, R21, 0x1, R23 ;  /* 0x0000000115157824 */ /* 0x000fe400078e0217 */
[----:B------:R-:W-:Y:S02]  /*cd30*/  IMAD R0, R0, UR4, RZ ;  /* 0x0000000400007c24 */ /* 0x000fe4000f8e02ff */
[----:B------:R-:W-:Y:S02]  /*cd40*/  IMAD R23, R56, R49, R44 ;  /* 0x0000003138177224 */ /* 0x000fe400078e022c */
[C---:B------:R-:W-:Y:S02]  /*cd50*/  IMAD R49, R3.reuse, UR5, R0 ;  /* 0x0000000503317c24 */ /* 0x040fe4000f8e0200 */
[----:B------:R-:W-:Y:S01]  /*cd60*/  IMAD.WIDE.U32 R20, R3, UR4, R20 ;  /* 0x0000000403147c25 */ /* 0x000fe2000f8e0014 */
[----:B------:R-:W-:Y:S01]  /*cd70*/  SHF.R.S32.HI R0, RZ, 0x1f, R23 ;  /* 0x0000001fff007819 */ /* 0x000fe20000011417 */
[----:B------:R-:W-:-:S02]  /*cd80*/  ULDC.64 UR4, c[0x0][0xad8] ;  /* 0x0002b60000047ab9 */ /* 0x000fc40000000a00 */
[----:B------:R-:W-:Y:S02]  /*cd90*/  IMAD.IADD R21, R21, 0x1, R49 ;  /* 0x0000000115157824 */ /* 0x000fe400078e0231 */
[----:B------:R-:W-:Y:S02]  /*cda0*/  IMAD R44, R0, UR4, RZ ;  /* 0x00000004002c7c24 */ /* 0x000fe4000f8e02ff */
[----:B------:R-:W-:Y:S02]  /*cdb0*/  IMAD R50, R222, 0x80, R224 ;  /* 0x00000080de327824 */ /* 0x000fe400078e02e0 */
[C---:B------:R-:W-:Y:S02]  /*cdc0*/  IMAD R3, R23.reuse, UR5, R44 ;  /* 0x0000000517037c24 */ /* 0x040fe4000f8e022c */
[----:B------:R-:W-:Y:S01]  /*cdd0*/  IMAD.WIDE.U32 R20, R23, UR4, R20 ;  /* 0x0000000417147c25 */ /* 0x000fe2000f8e0014 */
[----:B------:R-:W-:Y:S01]  /*cde0*/  ISETP.GE.AND P2, PT, R50, R57, PT ;  /* 0x000000393200720c */ /* 0x000fe20003f46270 */
[----:B------:R-:W-:-:S02]  /*cdf0*/  ULDC.64 UR4, c[0x0][0xa80] ;  /* 0x0002a00000047ab9 */ /* 0x000fc40000000a00 */
[----:B------:R-:W-:Y:S01]  /*ce00*/  VIADD R0, R50, 0x20 ;  /* 0x0000002032007836 */ /* 0x000fe20000000000 */
[----:B------:R-:W-:Y:S01]  /*ce10*/  LEA R23, P3, R20, UR4, 0x1 ;  /* 0x0000000414177c11 */ /* 0x000fe2000f8608ff */
[----:B------:R-:W-:Y:S02]  /*ce20*/  IMAD.IADD R3, R21, 0x1, R3 ;  /* 0x0000000115037824 */ /* 0x000fe400078e0203 */
[----:B0-----:R-:W-:Y:S01]  /*ce30*/  VIADD R18, R18, 0x34820 ;  /* 0x0003482012127836 */ /* 0x001fe20000000000 */
[-C--:B------:R-:W-:Y:S01]  /*ce40*/  ISETP.GE.AND P0, PT, R0, R57.reuse, PT ;  /* 0x000000390000720c */ /* 0x080fe20003f06270 */
[----:B------:R-:W-:Y:S01]  /*ce50*/  VIADD R0, R50, 0x40 ;  /* 0x0000004032007836 */ /* 0x000fe20000000000 */
[----:B------:R-:W-:Y:S02]  /*ce60*/  LEA.HI.X R3, R20, UR5, R3, 0x1, P3 ;  /* 0x0000000514037c11 */ /* 0x000fe400098f0c03 */
[----:B------:R-:W-:Y:S01]  /*ce70*/  PRMT R18, RZ, 0x654, R18 ;  /* 0x00000654ff127816 */ /* 0x000fe20000000012 */
[----:B-1----:R0:W1:Y:S01]  /*ce80*/  SHFL.IDX PT, R48, R23, RZ, 0x181f ;  /* 0x00181fff17307589 */ /* 0x00206200000e0000 */
[----:B------:R-:W-:Y:S01]  /*ce90*/  ISETP.GE.AND P1, PT, R0, R57, PT ;  /* 0x000000390000720c */ /* 0x000fe20003f26270 */
[----:B------:R-:W-:Y:S01]  /*cea0*/  BSSY B1, `(.L_x_387) ;  /* 0x000000d000017945 */ /* 0x000fe20003800000 */
[----:B------:R0:W-:Y:S01]  /*ceb0*/  SYNCS.ARRIVE.TRANS64.RED.A1T0 RZ, [R18+URZ], RZ ;  /* 0x000000ff12ff79a7 */ /* 0x0001e2000810043f */
[----:B------:R0:W2:Y:S02]  /*cec0*/  SHFL.IDX PT, R0, R3, RZ, 0x181f ;  /* 0x00181fff03007589 */ /* 0x0000a400000e0000 */
[----:B------:R-:W-:Y:S08]  /*ced0*/  @P2 BRA `(.L_x_388) ;  /* 0x0000000000242947 */ /* 0x000ff00003800000 */
[----:B------:R-:W-:Y:S02]  /*cee0*/  ULDC UR4, c[0x0][0xac8] ;  /* 0x0002b20000047ab9 */ /* 0x000fe40000000800 */
[----:B------:R-:W-:Y:S02]  /*cef0*/  ISETP.GE.AND P2, PT, R17, UR4, PT ;  /* 0x0000000411007c0c */ /* 0x000fe4000bf46270 */
[----:B------:R-:W-:-:S11]  /*cf00*/  ISETP.GE.AND P3, PT, R22, UR4, PT ;  /* 0x0000000416007c0c */ /* 0x000fd6000bf66270 */
[CC--:B-1----:R-:W-:Y:S02]  /*cf10*/  @!P2 LEA R20, P4, R17.reuse, R48.reuse, 0x1 ;  /* 0x000000301114a211 */ /* 0x0c2fe400078808ff */
[C---:B------:R-:W-:Y:S02]  /*cf20*/  @!P3 LEA R48, P5, R22.reuse, R48, 0x1 ;  /* 0x000000301630b211 */ /* 0x040fe400078a08ff */
[-C--:B--2---:R-:W-:Y:S02]  /*cf30*/  @!P2 LEA.HI.X R21, R17, R0.reuse, R233, 0x1, P4 ;  /* 0x000000001115a211 */ /* 0x084fe400020f0ce9 */
[----:B------:R-:W-:-:S03]  /*cf40*/  @!P3 LEA.HI.X R49, R22, R0, R232, 0x1, P5 ;  /* 0x000000001631b211 */ /* 0x000fc600028f0ce8 */
[----:B-----5:R3:W-:Y:S04]  /*cf50*/  @!P2 ST.E.128 desc[UR60][R20.64], R24 ;  /* 0x000000181400a985 */ /* 0x0207e8000c101d3c */
[----:B------:R3:W-:Y:S02]  /*cf60*/  @!P3 ST.E.128 desc[UR60][R48.64], R40 ;  /* 0x000000283000b985 */ /* 0x0007e4000c101d3c */
.L_x_388:
[----:B------:R-:W-:Y:S05]  /*cf70*/  BSYNC B1 ;  /* 0x0000000000017941 */ /* 0x000fea0003800000 */
.L_x_387:
[----:B--2---:R2:W4:Y:S01]  /*cf80*/  SHFL.IDX PT, R0, R3, 0x1, 0x181f ;  /* 0x00381f0003007f89 */ /* 0x00452200000e0000 */
[----:B------:R-:W-:Y:S03]  /*cf90*/  BSSY B1, `(.L_x_389) ;  /* 0x000000c000017945 */ /* 0x000fe60003800000 */
[----:B---3-5:R2:W3:Y:S01]  /*cfa0*/  SHFL.IDX PT, R24, R23, 0x1, 0x181f ;  /* 0x00381f0017187f89 */ /* 0x0284e200000e0000 */
[----:B------:R-:W-:Y:S05]  /*cfb0*/  @P0 BRA `(.L_x_390) ;  /* 0x0000000000240947 */ /* 0x000fea0003800000 */
[----:B------:R-:W-:Y:S02]  /*cfc0*/  ULDC UR4, c[0x0][0xac8] ;  /* 0x0002b20000047ab9 */ /* 0x000fe40000000800 */
[----:B------:R-:W-:Y:S02]  /*cfd0*/  ISETP.GE.AND P3, PT, R17, UR4, PT ;  /* 0x0000000411007c0c */ /* 0x000fe4000bf66270 */
[----:B------:R-:W-:-:S11]  /*cfe0*/  ISETP.GE.AND P4, PT, R22, UR4, PT ;  /* 0x0000000416007c0c */ /* 0x000fd6000bf86270 */
[CC--:B---3--:R-:W-:Y:S02]  /*cff0*/  @!P3 LEA R20, P0, R17.reuse, R24.reuse, 0x1 ;  /* 0x000000181114b211 */ /* 0x0c8fe400078008ff */
[C---:B------:R-:W-:Y:S02]  /*d000*/  @!P4 LEA R24, P2, R22.reuse, R24, 0x1 ;  /* 0x000000181618c211 */ /* 0x040fe400078408ff */
[-C--:B----4-:R-:W-:Y:S02]  /*d010*/  @!P3 LEA.HI.X R21, R17, R0.reuse, R233, 0x1, P0 ;  /* 0x000000001115b211 */ /* 0x090fe400000f0ce9 */
[----:B------:R-:W-:-:S03]  /*d020*/  @!P4 LEA.HI.X R25, R22, R0, R232, 0x1, P2 ;  /* 0x000000001619c211 */ /* 0x000fc600010f0ce8 */
[----:B------:R3:W-:Y:S04]  /*d030*/  @!P3 ST.E.128 desc[UR60][R20.64], R12 ;  /* 0x0000000c1400b985 */ /* 0x0007e8000c101d3c */
[----:B------:R3:W-:Y:S02]  /*d040*/  @!P4 ST.E.128 desc[UR60][R24.64], R36 ;  /* 0x000000241800c985 */ /* 0x0007e4000c101d3c */
.L_x_390:
[----:B------:R-:W-:Y:S05]  /*d050*/  BSYNC B1 ;  /* 0x0000000000017941 */ /* 0x000fea0003800000 */
.L_x_389:
[----:B----4-:R4:W0:Y:S01]  /*d060*/  SHFL.IDX PT, R0, R3, 0x2, 0x181f ;  /* 0x00581f0003007f89 */ /* 0x01082200000e0000 */
[----:B------:R-:W-:Y:S03]  /*d070*/  BSSY B1, `(.L_x_391) ;  /* 0x000000c000017945 */ /* 0x000fe60003800000 */
[----:B---3--:R4:W3:Y:S01]  /*d080*/  SHFL.IDX PT, R14, R23, 0x2, 0x181f ;  /* 0x00581f00170e7f89 */ /* 0x0088e200000e0000 */
[----:B------:R-:W-:Y:S05]  /*d090*/  @P1 BRA `(.L_x_392) ;  /* 0x0000000000241947 */ /* 0x000fea0003800000 */
[----:B------:R-:W-:Y:S02]  /*d0a0*/  ULDC UR4, c[0x0][0xac8] ;  /* 0x0002b20000047ab9 */ /* 0x000fe40000000800 */
[----:B------:R-:W-:Y:S02]  /*d0b0*/  ISETP.GE.AND P2, PT, R17, UR4, PT ;  /* 0x0000000411007c0c */ /* 0x000fe4000bf46270 */
[----:B------:R-:W-:-:S11]  /*d0c0*/  ISETP.GE.AND P3, PT, R22, UR4, PT ;  /* 0x0000000416007c0c */ /* 0x000fd6000bf66270 */
[CC--:B---3--:R-:W-:Y:S02]  /*d0d0*/  @!P2 LEA R12, P0, R17.reuse, R14.reuse, 0x1 ;  /* 0x0000000e110ca211 */ /* 0x0c8fe400078008ff */
[C---:B------:R-:W-:Y:S02]  /*d0e0*/  @!P3 LEA R14, P1, R22.reuse, R14, 0x1 ;  /* 0x0000000e160eb211 */ /* 0x040fe400078208ff */
[-C--:B0-----:R-:W-:Y:S02]  /*d0f0*/  @!P2 LEA.HI.X R13, R17, R0.reuse, R233, 0x1, P0 ;  /* 0x00000000110da211 */ /* 0x081fe400000f0ce9 */
[----:B------:R-:W-:-:S03]  /*d100*/  @!P3 LEA.HI.X R15, R22, R0, R232, 0x1, P1 ;  /* 0x00000000160fb211 */ /* 0x000fc600008f0ce8 */
[----:B------:R0:W-:Y:S04]  /*d110*/  @!P2 ST.E.128 desc[UR60][R12.64], R4 ;  /* 0x000000040c00a985 */ /* 0x0001e8000c101d3c */
[----:B------:R0:W-:Y:S02]  /*d120*/  @!P3 ST.E.128 desc[UR60][R14.64], R32 ;  /* 0x000000200e00b985 */ /* 0x0001e4000c101d3c */
.L_x_392:
[----:B------:R-:W-:Y:S05]  /*d130*/  BSYNC B1 ;  /* 0x0000000000017941 */ /* 0x000fea0003800000 */
.L_x_391:
[----:B0-----:R-:W-:Y:S01]  /*d140*/  VIADD R0, R50, 0x60 ;  /* 0x0000006032007836 */ /* 0x001fe20000000000 */
[----:B--2-4-:R-:W0:Y:S04]  /*d150*/  SHFL.IDX PT, R3, R3, 0x3, 0x181f ;  /* 0x00781f0003037f89 */ /* 0x014e2800000e0000 */
[----:B------:R-:W-:Y:S01]  /*d160*/  ISETP.GE.AND P0, PT, R0, R57, PT ;  /* 0x000000390000720c */ /* 0x000fe20003f06270 */
[----:B------:R-:W2:-:S12]  /*d170*/  SHFL.IDX PT, R23, R23, 0x3, 0x181f ;  /* 0x00781f0017177f89 */ /* 0x000e9800000e0000 */
[----:B------:R-:W-:Y:S05]  /*d180*/  @P0 BRA `(.L_x_393) ;  /* 0x0000000800dc0947 */ /* 0x000fea0003800000 */
[----:B------:R-:W-:Y:S02]  /*d190*/  ULDC UR4, c[0x0][0xac8] ;  /* 0x0002b20000047ab9 */ /* 0x000fe40000000800 */
[----:B------:R-:W-:-:S13]  /*d1a0*/  ISETP.GE.AND P1, PT, R17, UR4, PT ;  /* 0x0000000411007c0c */ /* 0x000fda000bf26270 */
[----:B--2---:R-:W-:-:S04]  /*d1b0*/  @!P1 LEA R4, P0, R17, R23, 0x1 ;  /* 0x0000001711049211 */ /* 0x004fc800078008ff */
[----:B0-----:R-:W-:Y:S02]  /*d1c0*/  @!P1 LEA.HI.X R5, R17, R3, R233, 0x1, P0 ;  /* 0x0000000311059211 */ /* 0x001fe400000f0ce9 */
[----:B------:R-:W-:-:S03]  /*d1d0*/  ISETP.GE.AND P0, PT, R22, UR4, PT ;  /* 0x0000000416007c0c */ /* 0x000fc6000bf06270 */
[----:B------:R4:W-:Y:S10]  /*d1e0*/  @!P1 ST.E.128 desc[UR60][R4.64], R8 ;  /* 0x0000000804009985 */ /* 0x0009f4000c101d3c */
[----:B------:R-:W-:Y:S05]  /*d1f0*/  @P0 BRA `(.L_x_393) ;  /* 0x0000000800c00947 */ /* 0x000fea0003800000 */
[----:B----4-:R-:W-:-:S04]  /*d200*/  LEA R4, P0, R22, R23, 0x1 ;  /* 0x0000001716047211 */ /* 0x010fc800078008ff */
[----:B------:R-:W-:-:S05]  /*d210*/  LEA.HI.X R5, R22, R3, R232, 0x1, P0 ;  /* 0x0000000316057211 */ /* 0x000fca00000f0ce8 */
[----:B------:R0:W-:Y:S01]  /*d220*/  ST.E.128 desc[UR60][R4.64], R28 ;  /* 0x0000001c04007985 */ /* 0x0001e2000c101d3c */
[----:B------:R-:W-:Y:S05]  /*d230*/  BRA `(.L_x_393) ;  /* 0x0000000800b07947 */ /* 0x000fea0003800000 */
.L_x_385:
[----:B------:R-:W2:Y:S01]  /*d240*/  LDC.64 R6, c[0x0][0xc00] ;  /* 0x00030000ff067b82 */ /* 0x000ea20000000a00 */
[----:B------:R-:W-:Y:S01]  /*d250*/  ULDC.64 UR4, c[0x0][0xc08] ;  /* 0x0003020000047ab9 */ /* 0x000fe20000000a00 */
[----:B------:R-:W-:-:S06]  /*d260*/  IMAD.MOV.U32 R3, RZ, RZ, RZ ;  /* 0x000000ffff037224 */ /* 0x000fcc00078e00ff */
[----:B------:R-:W3:Y:S01]  /*d270*/  LDC.64 R4, c[0x0][0xc00] ;  /* 0x00030000ff047b82 */ /* 0x000ee20000000a00 */
[----:B------:R-:W-:-:S04]  /*d280*/  ISETP.NE.U32.AND P1, PT, RZ, UR4, PT ;  /* 0x00000004ff007c0c */ /* 0x000fc8000bf25070 */
[----:B------:R-:W-:-:S03]  /*d290*/  ISETP.NE.AND.EX P1, PT, RZ, UR5, PT, P1 ;  /* 0x00000005ff007c0c */ /* 0x000fc6000bf25310 */
[----:B------:R-:W4:Y:S01]  /*d2a0*/  LDC R21, c[0x0][0xbe8] ;  /* 0x0002fa00ff157b82 */ /* 0x000f220000000800 */
[----:B--2---:R-:W-:-:S04]  /*d2b0*/  ISETP.NE.U32.AND P0, PT, R6, RZ, PT ;  /* 0x000000ff0600720c */ /* 0x004fc80003f05070 */
[----:B------:R-:W-:Y:S01]  /*d2c0*/  ISETP.NE.AND.EX P0, PT, R7, RZ, PT, P0 ;  /* 0x000000ff0700720c */ /* 0x000fe20003f05300 */
[----:B---3--:R-:W-:-:S04]  /*d2d0*/  IMAD.WIDE R6, R23, 0x4, R4 ;  /* 0x0000000417067825 */ /* 0x008fc800078e0204 */
[----:B------:R-:W2:Y:S01]  /*d2e0*/  @P1 LDC.64 R4, c[0x0][0xc08] ;  /* 0x00030200ff041b82 */ /* 0x000ea20000000a00 */
[----:B------:R-:W-:Y:S02]  /*d2f0*/  ULDC UR4, c[0x0][0xa88] ;  /* 0x0002a20000047ab9 */ /* 0x000fe40000000800 */
[----:B------:R-:W-:-:S05]  /*d300*/  IMAD.U32 R0, RZ, RZ, UR4 ;  /* 0x00000004ff007e24 */ /* 0x000fca000f8e00ff */
[----:B------:R3:W5:Y:S01]  /*d310*/  @P0 LDG.E R3, desc[UR60][R6.64] ;  /* 0x0000003c06030981 */ /* 0x000762000c1e1900 */
[----:B--2---:R-:W-:-:S05]  /*d320*/  @P1 IMAD.WIDE R4, R23, 0x4, R4 ;  /* 0x0000000417041825 */ /* 0x004fca00078e0204 */
[----:B------:R3:W5:Y:S01]  /*d330*/  @P1 LDG.E R0, desc[UR60][R4.64] ;  /* 0x0000003c04001981 */ /* 0x000762000c1e1900 */
[----:B----4-:R-:W-:Y:S02]  /*d340*/  ISETP.NE.AND P2, PT, R21, 0x1, PT ;  /* 0x000000011500780c */ /* 0x010fe40003f45270 */
[----:B------:R-:W-:-:S11]  /*d350*/  ISETP.GE.AND P3, PT, R234, 0x80, PT ;  /* 0x00000080ea00780c */ /* 0x000fd60003f66270 */
[----:B------:R-:W2:Y:S08]  /*d360*/  @P2 LDC R14, c[0x0][0xbec] ;  /* 0x0002fb00ff0e2b82 */ /* 0x000eb00000000800 */
[----:B------:R-:W4:Y:S01]  /*d370*/  @P2 LDC R25, c[0x0][0xbf0] ;  /* 0x0002fc00ff192b82 */ /* 0x000f220000000800 */
[----:B---3--:R-:W-:Y:S05]  /*d380*/  @P1 BRA `(.L_x_394) ;  /* 0x0000000000101947 */ /* 0x008fea0003800000 */
[----:B------:R-:W-:Y:S05]  /*d390*/  @!P0 BRA `(.L_x_394) ;  /* 0x00000000000c8947 */ /* 0x000fea0003800000 */
[----:B------:R-:W3:Y:S04]  /*d3a0*/  LDG.E R5, desc[UR60][R6.64] ;  /* 0x0000003c06057981 */ /* 0x000ee8000c1e1900 */
[----:B-----5:R-:W3:Y:S02]  /*d3b0*/  LDG.E R0, desc[UR60][R6.64+0x4] ;  /* 0x0000043c06007981 */ /* 0x020ee4000c1e1900 */
[----:B---3--:R-:W-:-:S07]  /*d3c0*/  IMAD.IADD R0, R0, 0x1, -R5 ;  /* 0x0000000100007824 */ /* 0x008fce00078e0a05 */
.L_x_394:
[----:B------:R-:W-:Y:S01]  /*d3d0*/  BSSY B1, `(.L_x_395) ;  /* 0x000002e000017945 */ /* 0x000fe20003800000 */
[----:B------:R-:W-:Y:S02]  /*d3e0*/  SHF.R.S32.HI R13, RZ, 0x1f, R221 ;  /* 0x0000001fff0d7819 */ /* 0x000fe400000114dd */
[----:B------:R-:W-:Y:S02]  /*d3f0*/  SEL R23, R23, RZ, !P0 ;  /* 0x000000ff17177207 */ /* 0x000fe40004000000 */
[----:B------:R-:W-:Y:S02]  /*d400*/  SEL R223, R223, RZ, !P0 ;  /* 0x000000ffdfdf7207 */ /* 0x000fe40004000000 */
[----:B-----5:R-:W-:Y:S01]  /*d410*/  SHF.R.S32.HI R10, RZ, 0x1f, R3 ;  /* 0x0000001fff0a7819 */ /* 0x020fe20000011403 */
[----:B------:R-:W-:Y:S06]  /*d420*/  @P3 BRA `(.L_x_396) ;  /* 0x0000000000a03947 */ /* 0x000fec0003800000 */
[----:B------:R-:W3:Y:S01]  /*d430*/  S2R R4, SR_TID.X ;  /* 0x0000000000047919 */ /* 0x000ee20000002100 */
[----:B------:R-:W5:Y:S02]  /*d440*/  LDC R11, c[0x0][0xbe8] ;  /* 0x0002fa00ff0b7b82 */ /* 0x000f640000000800 */
[----:B-----5:R-:W-:Y:S02]  /*d450*/  IMAD R5, R0, R11, RZ ;  /* 0x0000000b00057224 */ /* 0x020fe400078e02ff */
[----:B---3--:R-:W-:-:S04]  /*d460*/  IMAD R4, R222, 0x80, R4 ;  /* 0x00000080de047824 */ /* 0x008fc800078e0204 */
[----:B------:R-:W-:-:S05]  /*d470*/  VIADD R12, R4, 0xffffff80 ;  /* 0xffffff80040c7836 */ /* 0x000fca0000000000 */
[----:B------:R-:W-:-:S13]  /*d480*/  ISETP.GE.AND P0, PT, R12, R5, PT ;  /* 0x000000050c00720c */ /* 0x000fda0003f06270 */
[----:B------:R-:W-:Y:S05]  /*d490*/  @P0 BRA `(.L_x_396) ;  /* 0x0000000000840947 */ /* 0x000fea0003800000 */
[----:B------:R-:W-:Y:S01]  /*d4a0*/  ISETP.NE.AND P0, PT, R11, 0x1, PT ;  /* 0x000000010b00780c */ /* 0x000fe20003f05270 */
[----:B------:R-:W-:Y:S01]  /*d4b0*/  ULDC.64 UR4, c[0x0][0xb90] ;  /* 0x0002e40000047ab9 */ /* 0x000fe20000000a00 */
[----:B------:R-:W-:Y:S02]  /*d4c0*/  IMAD.MOV.U32 R4, RZ, RZ, R3 ;  /* 0x000000ffff047224 */ /* 0x000fe400078e0003 */
[----:B------:R-:W-:Y:S02]  /*d4d0*/  IMAD R8, R13, UR4, RZ ;  /* 0x000000040d087c24 */ /* 0x000fe4000f8e02ff */
[----:B------:R-:W-:Y:S02]  /*d4e0*/  IMAD.MOV.U32 R5, RZ, RZ, R10 ;  /* 0x000000ffff057224 */ /* 0x000fe400078e000a */
[----:B------:R-:W-:Y:S02]  /*d4f0*/  IMAD.MOV.U32 R7, RZ, RZ, R12 ;  /* 0x000000ffff077224 */ /* 0x000fe400078e000c */
[----:B------:R-:W-:-:S03]  /*d500*/  IMAD.WIDE.U32 R4, R221, UR4, R4 ;  /* 0x00000004dd047c25 */ /* 0x000fc6000f8e0004 */
[----:B------:R-:W3:Y:S08]  /*d510*/  @P0 LDC R9, c[0x0][0xbec] ;  /* 0x0002fb00ff090b82 */ /* 0x000ef00000000800 */
[----:B------:R-:W5:Y:S01]  /*d520*/  @P0 LDC R15, c[0x0][0xbf0] ;  /* 0x0002fc00ff0f0b82 */ /* 0x000f620000000800 */
[----:B---3--:R-:W-:-:S04]  /*d530*/  @P0 IMAD.HI.U32 R6, R12, R9, RZ ;  /* 0x000000090c060227 */ /* 0x008fc800078e00ff */
[----:B------:R-:W-:Y:S01]  /*d540*/  IMAD R9, R221, UR5, R8 ;  /* 0x00000005dd097c24 */ /* 0x000fe2000f8e0208 */
[----:B------:R-:W-:Y:S01]  /*d550*/  ULDC.64 UR4, c[0x0][0xb98] ;  /* 0x0002e60000047ab9 */ /* 0x000fe20000000a00 */
[----:B-----5:R-:W-:Y:S02]  /*d560*/  @P0 SHF.R.U32.HI R7, RZ, R15, R6 ;  /* 0x0000000fff070219 */ /* 0x020fe40000011606 */
[----:B------:R-:W-:Y:S02]  /*d570*/  IMAD.IADD R5, R5, 0x1, R9 ;  /* 0x0000000105057824 */ /* 0x000fe400078e0209 */
[----:B------:R-:W-:Y:S02]  /*d580*/  IMAD R6, R223, UR4, RZ ;  /* 0x00000004df067c24 */ /* 0x000fe4000f8e02ff */
[----:B------:R-:W-:Y:S02]  /*d590*/  IMAD.MOV R9, RZ, RZ, -R7 ;  /* 0x000000ffff097224 */ /* 0x000fe400078e0a07 */
[----:B------:R-:W-:-:S04]  /*d5a0*/  IMAD.WIDE.U32 R4, R23, UR4, R4 ;  /* 0x0000000417047c25 */ /* 0x000fc8000f8e0004 */
[----:B------:R-:W-:Y:S01]  /*d5b0*/  IMAD R9, R11, R9, R12 ;  /* 0x000000090b097224 */ /* 0x000fe200078e020c */
[----:B------:R-:W-:Y:S01]  /*d5c0*/  SHF.R.S32.HI R11, RZ, 0x1f, R7 ;  /* 0x0000001fff0b7819 */ /* 0x000fe20000011407 */
[----:B------:R-:W-:Y:S01]  /*d5d0*/  IMAD R8, R23, UR5, R6 ;  /* 0x0000000517087c24 */ /* 0x000fe2000f8e0206 */
[----:B------:R-:W-:Y:S01]  /*d5e0*/  IADD3 R4, P0, R7, R4, RZ ;  /* 0x0000000407047210 */ /* 0x000fe20007f1e0ff */
[----:B------:R-:W-:Y:S01]  /*d5f0*/  ULDC.64 UR4, c[0x0][0xb88] ;  /* 0x0002e20000047ab9 */ /* 0x000fe20000000a00 */
[----:B------:R-:W-:Y:S02]  /*d600*/  SHF.R.S32.HI R6, RZ, 0x1f, R9 ;  /* 0x0000001fff067819 */ /* 0x000fe40000011409 */
[----:B------:R-:W-:-:S03]  /*d610*/  IADD3.X R5, R11, R5, R8, P0, !PT ;  /* 0x000000050b057210 */ /* 0x000fc600007fe408 */
[----:B------:R-:W-:Y:S02]  /*d620*/  IMAD R6, R6, UR4, RZ ;  /* 0x0000000406067c24 */ /* 0x000fe4000f8e02ff */
[----:B------:R-:W-:-:S04]  /*d630*/  IMAD.WIDE.U32 R4, R9, UR4, R4 ;  /* 0x0000000409047c25 */ /* 0x000fc8000f8e0004 */
[----:B------:R-:W-:Y:S01]  /*d640*/  IMAD R7, R9, UR5, R6 ;  /* 0x0000000509077c24 */ /* 0x000fe2000f8e0206 */
[----:B------:R-:W-:Y:S02]  /*d650*/  ULDC.64 UR4, c[0x0][0xb50] ;  /* 0x0002d40000047ab9 */ /* 0x000fe40000000a00 */
[----:B------:R-:W-:Y:S01]  /*d660*/  LEA R6, P0, R4, UR4, 0x2 ;  /* 0x0000000404067c11 */ /* 0x000fe2000f8010ff */
[----:B------:R-:W-:-:S05]  /*d670*/  IMAD.IADD R5, R5, 0x1, R7 ;  /* 0x0000000105057824 */ /* 0x000fca00078e0207 */
[----:B------:R-:W-:Y:S01]  /*d680*/  LEA.HI.X R7, R4, UR5, R5, 0x2, P0 ;  /* 0x0000000504077c11 */ /* 0x000fe200080f1405 */
[----:B------:R-:W-:-:S05]  /*d690*/  IMAD.MOV.U32 R5, RZ, RZ, -0x800000 ;  /* 0xff800000ff057424 */ /* 0x000fca00078e00ff */
[----:B------:R3:W-:Y:S02]  /*d6a0*/  STG.E desc[UR60][R6.64], R5 ;  /* 0x0000000506007986 */ /* 0x0007e4000c10193c */
.L_x_396:
[----:B------:R-:W-:Y:S05]  /*d6b0*/  BSYNC B1 ;  /* 0x0000000000017941 */ /* 0x000fea0003800000 */
.L_x_395:
[----:B------:R-:W-:Y:S01]  /*d6c0*/  ULDC.64 UR4, c[0x0][0xaa0] ;  /* 0x0002a80000047ab9 */ /* 0x000fe20000000a00 */
[----:B------:R-:W-:Y:S01]  /*d6d0*/  BSSY B1, `(.L_x_397) ;  /* 0x0000038000017945 */ /* 0x000fe20003800000 */
[----:B------:R-:W-:-:S04]  /*d6e0*/  IMAD R4, R10, UR4, RZ ;  /* 0x000000040a047c24 */ /* 0x000fc8000f8e02ff */
[C---:B---3--:R-:W-:Y:S02]  /*d6f0*/  IMAD R7, R3.reuse, UR5, R4 ;  /* 0x0000000503077c24 */ /* 0x048fe4000f8e0204 */
[----:B------:R-:W-:Y:S01]  /*d700*/  IMAD.WIDE.U32 R4, R3, UR4, RZ ;  /* 0x0000000403047c25 */ /* 0x000fe2000f8e00ff */
[----:B------:R-:W-:-:S03]  /*d710*/  ULDC.64 UR4, c[0x0][0xae8] ;  /* 0x0002ba0000047ab9 */ /* 0x000fc60000000a00 */
[----:B------:R-:W-:Y:S02]  /*d720*/  IMAD R3, R220, 0x20, R224 ;  /* 0x00000020dc037824 */ /* 0x000fe400078e02e0 */
[----:B------:R-:W-:Y:S02]  /*d730*/  IMAD.IADD R5, R5, 0x1, R7 ;  /* 0x0000000105057824 */ /* 0x000fe400078e0207 */
[----:B------:R-:W-:Y:S02]  /*d740*/  IMAD R9, R222, 0x80, R3 ;  /* 0x00000080de097824 */ /* 0x000fe400078e0203 */
[----:B------:R-:W-:Y:S02]  /*d750*/  IMAD R8, R13, UR4, RZ ;  /* 0x000000040d087c24 */ /* 0x000fe4000f8e02ff */
[----:B--2---:R-:W-:-:S04]  /*d760*/  @P2 IMAD.HI.U32 R6, R9, R14, RZ ;  /* 0x0000000e09062227 */ /* 0x004fc800078e00ff */
[C---:B------:R-:W-:Y:S02]  /*d770*/  IMAD R7, R221.reuse, UR5, R8 ;  /* 0x00000005dd077c24 */ /* 0x040fe4000f8e0208 */
[----:B------:R-:W-:Y:S01]  /*d780*/  IMAD.WIDE.U32 R4, R221, UR4, R4 ;  /* 0x00000004dd047c25 */ /* 0x000fe2000f8e0004 */
[----:B------:R-:W-:-:S03]  /*d790*/  ULDC.64 UR4, c[0x0][0xaf0] ;  /* 0x0002bc0000047ab9 */ /* 0x000fc60000000a00 */
[----:B------:R-:W-:Y:S01]  /*d7a0*/  IMAD.MOV.U32 R3, RZ, RZ, R9 ;  /* 0x000000ffff037224 */ /* 0x000fe200078e0009 */
[----:B----4-:R-:W-:Y:S01]  /*d7b0*/  @P2 SHF.R.U32.HI R3, RZ, R25, R6 ;  /* 0x00000019ff032219 */ /* 0x010fe20000011606 */
[----:B------:R-:W-:Y:S02]  /*d7c0*/  IMAD R8, R223, UR4, RZ ;  /* 0x00000004df087c24 */ /* 0x000fe4000f8e02ff */
[----:B------:R-:W-:Y:S01]  /*d7d0*/  IMAD.IADD R5, R5, 0x1, R7 ;  /* 0x0000000105057824 */ /* 0x000fe200078e0207 */
[----:B------:R-:W-:Y:S01]  /*d7e0*/  SHF.R.S32.HI R6, RZ, 0x1f, R3 ;  /* 0x0000001fff067819 */ /* 0x000fe20000011403 */
[C---:B------:R-:W-:Y:S02]  /*d7f0*/  IMAD R7, R23.reuse, UR5, R8 ;  /* 0x0000000517077c24 */ /* 0x040fe4000f8e0208 */
[----:B------:R-:W-:Y:S01]  /*d800*/  IMAD.WIDE.U32 R4, R23, UR4, R4 ;  /* 0x0000000417047c25 */ /* 0x000fe2000f8e0004 */
[----:B------:R-:W-:-:S03]  /*d810*/  ULDC.64 UR4, c[0x0][0xae0] ;  /* 0x0002b80000047ab9 */ /* 0x000fc60000000a00 */
[----:B------:R-:W-:Y:S02]  /*d820*/  IMAD.MOV R8, RZ, RZ, -R3 ;  /* 0x000000ffff087224 */ /* 0x000fe400078e0a03 */
        /* <DEDUP_REMOVED lines=10> */
[----:B------:R-:W-:Y:S02]  /*d8d0*/  IMAD R21, R0, R21, RZ ;  /* 0x0000001500157224 */ /* 0x000fe400078e02ff */
[C---:B------:R-:W-:Y:S02]  /*d8e0*/  IMAD R3, R7.reuse, UR5, R6 ;  /* 0x0000000507037c24 */ /* 0x040fe4000f8e0206 */
[----:B------:R-:W-:Y:S01]  /*d8f0*/  IMAD.WIDE.U32 R4, R7, UR4, R4 ;  /* 0x0000000407047c25 */ /* 0x000fe2000f8e0004 */
[----:B------:R-:W-:Y:S01]  /*d900*/  ISETP.GE.AND P2, PT, R8, R21, PT ;  /* 0x000000150800720c */ /* 0x000fe20003f46270 */
[----:B------:R-:W-:-:S02]  /*d910*/  ULDC.64 UR4, c[0x0][0xa80] ;  /* 0x0002a00000047ab9 */ /* 0x000fc40000000a00 */
[----:B------:R-:W-:Y:S01]  /*d920*/  VIADD R0, R8, 0x20 ;  /* 0x0000002008007836 */ /* 0x000fe20000000000 */
[----:B------:R-:W-:Y:S01]  /*d930*/  LEA R6, P3, R4, UR4, 0x1 ;  /* 0x0000000404067c11 */ /* 0x000fe2000f8608ff */
[----:B------:R-:W-:-:S03]  /*d940*/  IMAD.IADD R3, R5, 0x1, R3 ;  /* 0x0000000105037824 */ /* 0x000fc600078e0203 */
[-C--:B------:R-:W-:Y:S01]  /*d950*/  ISETP.GE.AND P1, PT, R0, R21.reuse, PT ;  /* 0x000000150000720c */ /* 0x080fe20003f26270 */
[----:B------:R-:W-:Y:S01]  /*d960*/  VIADD R0, R8, 0x40 ;  /* 0x0000004008007836 */ /* 0x000fe20000000000 */
[----:B------:R-:W-:Y:S02]  /*d970*/  LEA.HI.X R3, R4, UR5, R3, 0x1, P3 ;  /* 0x0000000504037c11 */ /* 0x000fe400098f0c03 */
[----:B------:R2:W3:Y:S02]  /*d980*/  SHFL.IDX PT, R4, R6, RZ, 0x181f ;  /* 0x00181fff06047589 */ /* 0x0004e400000e0000 */
[----:B------:R-:W-:Y:S02]  /*d990*/  ISETP.GE.AND P0, PT, R0, R21, PT ;  /* 0x000000150000720c */ /* 0x000fe40003f06270 */
[----:B------:R2:W4:Y:S01]  /*d9a0*/  SHFL.IDX PT, R0, R3, RZ, 0x181f ;  /* 0x00181fff03007589 */ /* 0x00052200000e0000 */
[----:B------:R-:W-:Y:S10]  /*d9b0*/  @P2 BRA `(.L_x_398) ;  /* 0x0000000000242947 */ /* 0x000ff40003800000 */
[----:B------:R-:W-:Y:S02]  /*d9c0*/  ULDC UR4, c[0x0][0xac8] ;  /* 0x0002b20000047ab9 */ /* 0x000fe40000000800 */
[----:B------:R-:W-:Y:S02]  /*d9d0*/  ISETP.GE.AND P4, PT, R17, UR4, PT ;  /* 0x0000000411007c0c */ /* 0x000fe4000bf86270 */
[----:B------:R-:W-:-:S11]  /*d9e0*/  ISETP.GE.AND P5, PT, R22, UR4, PT ;  /* 0x0000000416007c0c */ /* 0x000fd6000bfa6270 */
[CC--:B---3--:R-:W-:Y:S02]  /*d9f0*/  @!P4 LEA R10, P2, R17.reuse, R4.reuse, 0x1 ;  /* 0x00000004110ac211 */ /* 0x0c8fe400078408ff */
[C---:B------:R-:W-:Y:S02]  /*da00*/  @!P5 LEA R4, P3, R22.reuse, R4, 0x1 ;  /* 0x000000041604d211 */ /* 0x040fe400078608ff */
[-C--:B----4-:R-:W-:Y:S02]  /*da10*/  @!P4 LEA.HI.X R11, R17, R0.reuse, R233, 0x1, P2 ;  /* 0x00000000110bc211 */ /* 0x090fe400010f0ce9 */
[----:B------:R-:W-:-:S03]  /*da20*/  @!P5 LEA.HI.X R5, R22, R0, R232, 0x1, P3 ;  /* 0x000000001605d211 */ /* 0x000fc600018f0ce8 */
[----:B------:R3:W-:Y:S04]  /*da30*/  @!P4 ST.E.128 desc[UR60][R10.64], RZ ;  /* 0x000000ff0a00c985 */ /* 0x0007e8000c101d3c */
[----:B------:R3:W-:Y:S02]  /*da40*/  @!P5 ST.E.128 desc[UR60][R4.64], RZ ;  /* 0x000000ff0400d985 */ /* 0x0007e4000c101d3c */
.L_x_398:
[----:B------:R-:W-:Y:S05]  /*da50*/  BSYNC B1 ;  /* 0x0000000000017941 */ /* 0x000fea0003800000 */
.L_x_397:
        /* <DEDUP_REMOVED lines=11> */
[----:B------:R0:W-:Y:S04]  /*db10*/  @!P3 ST.E.128 desc[UR60][R10.64], RZ ;  /* 0x000000ff0a00b985 */ /* 0x0001e8000c101d3c */
[----:B------:R0:W-:Y:S02]  /*db20*/  @!P4 ST.E.128 desc[UR60][R4.64], RZ ;  /* 0x000000ff0400c985 */ /* 0x0001e4000c101d3c */
.L_x_400:
[----:B------:R-:W-:Y:S05]  /*db30*/  BSYNC B1 ;  /* 0x0000000000017941 */ /* 0x000fea0003800000 */
.L_x_399:
[----:B0-----:R0:W0:Y:S01]  /*db40*/  SHFL.IDX PT, R0, R3, 0x2, 0x181f ;  /* 0x00581f0003007f89 */ /* 0x00102200000e0000 */
[----:B------:R-:W-:Y:S03]  /*db50*/  BSSY B1, `(.L_x_401) ;  /* 0x000000c000017945 */ /* 0x000fe60003800000 */
[----:B---3--:R3:W0:Y:S01]  /*db60*/  SHFL.IDX PT, R4, R6, 0x2, 0x181f ;  /* 0x00581f0006047f89 */ /* 0x00862200000e0000 */
[----:B------:R-:W-:Y:S05]  /*db70*/  @P0 BRA `(.L_x_402) ;  /* 0x0000000000240947 */ /* 0x000fea0003800000 */
[----:B------:R-:W-:Y:S02]  /*db80*/  ULDC UR4, c[0x0][0xac8] ;  /* 0x0002b20000047ab9 */ /* 0x000fe40000000800 */
[----:B------:R-:W-:Y:S02]  /*db90*/  ISETP.GE.AND P2, PT, R17, UR4, PT ;  /* 0x0000000411007c0c */ /* 0x000fe4000bf46270 */
[----:B------:R-:W-:-:S11]  /*dba0*/  ISETP.GE.AND P3, PT, R22, UR4, PT ;  /* 0x0000000416007c0c */ /* 0x000fd6000bf66270 */
[CC--:B0-----:R-:W-:Y:S02]  /*dbb0*/  @!P2 LEA R10, P0, R17.reuse, R4.reuse, 0x1 ;  /* 0x00000004110aa211 */ /* 0x0c1fe400078008ff */
[C---:B------:R-:W-:Y:S02]  /*dbc0*/  @!P3 LEA R4, P1, R22.reuse, R4, 0x1 ;  /* 0x000000041604b211 */ /* 0x040fe400078208ff */
[-C--:B------:R-:W-:Y:S02]  /*dbd0*/  @!P2 LEA.HI.X R11, R17, R0.reuse, R233, 0x1, P0 ;  /* 0x00000000110ba211 */ /* 0x080fe400000f0ce9 */
[----:B------:R-:W-:-:S03]  /*dbe0*/  @!P3 LEA.HI.X R5, R22, R0, R232, 0x1, P1 ;  /* 0x000000001605b211 */ /* 0x000fc600008f0ce8 */
[----:B------:R0:W-:Y:S04]  /*dbf0*/  @!P2 ST.E.128 desc[UR60][R10.64], RZ ;  /* 0x000000ff0a00a985 */ /* 0x0001e8000c101d3c */
[----:B------:R0:W-:Y:S02]  /*dc00*/  @!P3 ST.E.128 desc[UR60][R4.64], RZ ;  /* 0x000000ff0400b985 */ /* 0x0001e4000c101d3c */
.L_x_402:
[----:B------:R-:W-:Y:S05]  /*dc10*/  BSYNC B1 ;  /* 0x0000000000017941 */ /* 0x000fea0003800000 */
.L_x_401:
[----:B0-----:R-:W-:Y:S01]  /*dc20*/  VIADD R0, R8, 0x60 ;  /* 0x0000006008007836 */ /* 0x001fe20000000000 */
[----:B--2-4-:R-:W0:Y:S04]  /*dc30*/  SHFL.IDX PT, R3, R3, 0x3, 0x181f ;  /* 0x00781f0003037f89 */ /* 0x014e2800000e0000 */
[----:B------:R-:W-:Y:S01]  /*dc40*/  ISETP.GE.AND P0, PT, R0, R21, PT ;  /* 0x000000150000720c */ /* 0x000fe20003f06270 */
[----:B------:R2:W4:-:S12]  /*dc50*/  SHFL.IDX PT, R4, R6, 0x3, 0x181f ;  /* 0x00781f0006047f89 */ /* 0x00051800000e0000 */
[----:B--2---:R-:W-:Y:S05]  /*dc60*/  @P0 BRA `(.L_x_393) ;  /* 0x0000000000240947 */ /* 0x004fea0003800000 */
[----:B------:R-:W-:Y:S02]  /*dc70*/  ULDC UR4, c[0x0][0xac8] ;  /* 0x0002b20000047ab9 */ /* 0x000fe40000000800 */
[----:B------:R-:W-:Y:S02]  /*dc80*/  ISETP.GE.AND P2, PT, R17, UR4, PT ;  /* 0x0000000411007c0c */ /* 0x000fe4000bf46270 */
[----:B------:R-:W-:-:S11]  /*dc90*/  ISETP.GE.AND P3, PT, R22, UR4, PT ;  /* 0x0000000416007c0c */ /* 0x000fd6000bf66270 */
[CC--:B---34-:R-:W-:Y:S02]  /*dca0*/  @!P2 LEA R6, P0, R17.reuse, R4.reuse, 0x1 ;  /* 0x000000041106a211 */ /* 0x0d8fe400078008ff */
[C---:B------:R-:W-:Y:S02]  /*dcb0*/  @!P3 LEA R4, P1, R22.reuse, R4, 0x1 ;  /* 0x000000041604b211 */ /* 0x040fe400078208ff */
[-C--:B0-----:R-:W-:Y:S02]  /*dcc0*/  @!P2 LEA.HI.X R7, R17, R3.reuse, R233, 0x1, P0 ;  /* 0x000000031107a211 */ /* 0x081fe400000f0ce9 */
[----:B------:R-:W-:-:S03]  /*dcd0*/  @!P3 LEA.HI.X R5, R22, R3, R232, 0x1, P1 ;  /* 0x000000031605b211 */ /* 0x000fc600008f0ce8 */
[----:B------:R0:W-:Y:S04]  /*dce0*/  @!P2 ST.E.128 desc[UR60][R6.64], RZ ;  /* 0x000000ff0600a985 */ /* 0x0001e8000c101d3c */
[----:B------:R0:W-:Y:S02]  /*dcf0*/  @!P3 ST.E.128 desc[UR60][R4.64], RZ ;  /* 0x000000ff0400b985 */ /* 0x0001e4000c101d3c */
.L_x_393:
[----:B------:R-:W-:Y:S05]  /*dd00*/  BSYNC B0 ;  /* 0x0000000000007941 */ /* 0x000fea0003800000 */
.L_x_384:
[----:B------:R-:W-:Y:S02]  /*dd10*/  ULDC UR4, c[0x0][0xc3c] ;  /* 0x00030f0000047ab9 */ /* 0x000fe40000000800 */
[----:B-1----:R-:W-:-:S13]  /*dd20*/  ISETP.GE.AND P0, PT, R47, UR4, PT ;  /* 0x000000042f007c0c */ /* 0x002fda000bf06270 */
[----:B------:R-:W-:Y:S05]  /*dd30*/  @!P0 BRA `(.L_x_403) ;  /* 0xffffff3000308947 */ /* 0x000fea000383ffff */
[----:B------:R-:W-:Y:S05]  /*dd40*/  EXIT ;  /* 0x000000000000794d */ /* 0x000fea0003800000 */
.L_x_359:
[----:B------:R-:W-:-:S08]  /*dd50*/  NOP ;  /* 0x0000000000007918 */ /* 0x000fd00000000000 */
[----:B--2---:R-:W0:-:S00]  /*dd60*/  USETMAXREG.DEALLOC.CTAPOOL 0x18 ;  /* 0x00000018000079c8 */ /* 0x004e0000080e0500 */
[----:B0-----:R-:W2:Y:S01]  /*dd70*/  LDL.LU R2, [R1+0x1c] ;  /* 0x00001c0001027983 */ /* 0x001ea20000300800 */
[----:B------:R-:W-:-:S06]  /*dd80*/  LOP3.LUT R0, R0, 0x3, RZ, 0xc0, !PT ;  /* 0x0000000300007812 */ /* 0x000fcc00078ec0ff */
[----:B------:R-:W0:Y:S02]  /*dd90*/  SHFL.IDX PT, R0, R0, RZ, 0x1f ;  /* 0x00001fff00007589 */ /* 0x000e2400000e0000 */
[----:B0-----:R-:W-:Y:S01]  /*dda0*/  ISETP.NE.AND P0, PT, R0, RZ, PT ;  /* 0x000000ff0000720c */ /* 0x001fe20003f05270 */
[----:B------:R-:W-:Y:S01]  /*ddb0*/  IMAD.MOV.U32 R0, RZ, RZ, RZ ;  /* 0x000000ffff007224 */ /* 0x000fe200078e00ff */
[----:B--2---:R-:W-:-:S11]  /*ddc0*/  LOP3.LUT R2, R2, 0xfffffffd, RZ, 0xc0, !PT ;  /* 0xfffffffd02027812 */ /* 0x004fd600078ec0ff */
[----:B------:R-:W-:-:S05]  /*ddd0*/  @P0 LOP3.LUT R2, R2, 0x2, RZ, 0xfc, !PT ;  /* 0x0000000202020812 */ /* 0x000fca00078efcff */
[----:B------:R0:W-:Y:S01]  /*dde0*/  STL [R1+0x1c], R2 ;  /* 0x00001c0201007387 */ /* 0x0001e20000100800 */
[----:B------:R-:W-:Y:S05]  /*ddf0*/  @!P0 BRA `(.L_x_404) ;  /* 0x00000000001c8947 */ /* 0x000fea0003800000 */
[----:B------:R-:W1:Y:S08]  /*de00*/  S2UR UR5, SR_CgaCtaId ;  /* 0x00000000000579c3 */ /* 0x000e700000008800 */
[----:B------:R-:W-:Y:S06]  /*de10*/  BAR.SYNC.DEFER_BLOCKING 0x5, 0x180 ;  /* 0x0146000000007b1d */ /* 0x000fec0000010000 */
[----:B------:R-:W-:-:S02]  /*de20*/  UMOV UR4, 0x400 ;  /* 0x0000040000047882 */ /* 0x000fc40000000000 */
[----:B-1----:R-:W-:-:S09]  /*de30*/  ULEA UR4, UR5, UR4, 0x18 ;  /* 0x0000000405047291 */ /* 0x002fd2000f8ec03f */
[----:B------:R-:W1:Y:S01]  /*de40*/  LDS.128 R16, [UR4+0x348d0] ;  /* 0x0348d004ff107984 */ /* 0x000e620008000c00 */
[----:B------:R-:W-:Y:S06]  /*de50*/  BAR.ARV 0x4, 0x180 ;  /* 0x0106000000007b1d */ /* 0x000fec0000002000 */
[----:B------:R-:W-:Y:S05]  /*de60*/  BRA `(.L_x_405) ;  /* 0x0000000400fc7947 */ /* 0x000fea0003800000 */
.L_x_404:
[----:B0-----:R-:W0:Y:S01]  /*de70*/  S2R R2, SR_TID.X ;  /* 0x0000000000027919 */ /* 0x001e220000002100 */
[----:B------:R-:W-:Y:S01]  /*de80*/  ULDC UR4, c[0x0][0xc3c] ;  /* 0x00030f0000047ab9 */ /* 0x000fe20000000800 */
[----:B------:R-:W1:Y:S01]  /*de90*/  S2UR UR6, SR_CTAID.X ;  /* 0x00000000000679c3 */ /* 0x000e620000002500 */
[----:B------:R-:W-:Y:S01]  /*dea0*/  ULDC UR5, c[0x0][0xc38] ;  /* 0x00030e0000057ab9 */ /* 0x000fe20000000800 */
[----:B0-----:R-:W-:-:S04]  /*deb0*/  LOP3.LUT R5, R2, 0x1f, RZ, 0xc0, !PT ;  /* 0x0000001f02057812 */ /* 0x001fc800078ec0ff */
[----:B------:R-:W-:-:S04]  /*dec0*/  ISETP.NE.AND P0, PT, R5, 0x1f, PT ;  /* 0x0000001f0500780c */ /* 0x000fc80003f05270 */
[----:B------:R-:W-:-:S13]  /*ded0*/  ISETP.GE.OR P1, PT, R5, UR4, !P0 ;  /* 0x0000000405007c0c */ /* 0x000fda000c726670 */
[----:B------:R-:W0:Y:S02]  /*dee0*/  @!P1 LDC.64 R2, c[0x0][0xc80] ;  /* 0x00032000ff029b82 */ /* 0x000e240000000a00 */
[----:B0-----:R-:W-:-:S05]  /*def0*/  @!P1 IMAD.WIDE.U32 R2, R5, 0x4, R2 ;  /* 0x0000000405029825 */ /* 0x001fca00078e0002 */
[----:B------:R-:W2:Y:S01]  /*df00*/  @!P1 LDG.E R0, desc[UR60][R2.64] ;  /* 0x0000003c02009981 */ /* 0x000ea2000c1e1900 */
[C---:B------:R-:W-:Y:S01]  /*df10*/  ISETP.NE.AND P1, PT, R5.reuse, RZ, PT ;  /* 0x000000ff0500720c */ /* 0x040fe20003f25270 */
[----:B------:R-:W-:Y:S01]  /*df20*/  UMOV UR4, URZ ;  /* 0x0000003f00047c82 */ /* 0x000fe20008000000 */
[C---:B------:R-:W-:Y:S01]  /*df30*/  ISETP.GE.U32.AND P2, PT, R5.reuse, 0x2, PT ;  /* 0x000000020500780c */ /* 0x040fe20003f46070 */
[----:B------:R-:W-:Y:S01]  /*df40*/  IMAD.MOV.U32 R16, RZ, RZ, RZ ;  /* 0x000000ffff107224 */ /* 0x000fe200078e00ff */
[C---:B------:R-:W-:Y:S02]  /*df50*/  ISETP.GE.U32.AND P3, PT, R5.reuse, 0x4, PT ;  /* 0x000000040500780c */ /* 0x040fe40003f66070 */
[C---:B------:R-:W-:Y:S02]  /*df60*/  ISETP.GE.U32.AND P4, PT, R5.reuse, 0x8, PT ;  /* 0x000000080500780c */ /* 0x040fe40003f86070 */
[----:B------:R-:W-:Y:S01]  /*df70*/  ISETP.GE.U32.AND P5, PT, R5, 0x10, PT ;  /* 0x000000100500780c */ /* 0x000fe20003fa6070 */
[----:B--2---:R-:W0:Y:S02]  /*df80*/  SHFL.UP PT, R4, R0, 0x1, RZ ;  /* 0x0420000000047989 */ /* 0x004e2400000e00ff */
[----:B0-----:R-:W-:-:S05]  /*df90*/  SEL R7, R4, RZ, P1 ;  /* 0x000000ff04077207 */ /* 0x001fca0000800000 */
[----:B------:R-:W-:-:S05]  /*dfa0*/  IMAD.IADD R7, R0, 0x1, R7 ;  /* 0x0000000100077824 */ /* 0x000fca00078e0207 */
[----:B------:R-:W0:Y:S02]  /*dfb0*/  SHFL.UP PT, R4, R7, 0x2, RZ ;  /* 0x0440000007047989 */ /* 0x000e2400000e00ff */
        /* <DEDUP_REMOVED lines=11> */
[----:B------:R-:W0:Y:S02]  /*e070*/  SHFL.IDX PT, R4, R2, 0x1f, 0x1f ;  /* 0x03e01f0002047f89 */ /* 0x000e2400000e0000 */
[----:B0-----:R-:W-:-:S04]  /*e080*/  IMAD R4, R4, UR5, RZ ;  /* 0x0000000504047c24 */ /* 0x001fc8000f8e02ff */
[----:B------:R-:W-:Y:S01]  /*e090*/  IMAD.MOV.U32 R7, RZ, RZ, R4 ;  /* 0x000000ffff077224 */ /* 0x000fe200078e0004 */
[----:B-1----:R-:W-:-:S13]  /*e0a0*/  ISETP.GT.AND P6, PT, R4, UR6, PT ;  /* 0x0000000604007c0c */ /* 0x002fda000bfc4270 */
[----:B------:R-:W-:Y:S05]  /*e0b0*/  @P6 BRA `(.L_x_406) ;  /* 0x0000000000a06947 */ /* 0x000fea0003800000 */
[----:B------:R-:W0:Y:S01]  /*e0c0*/  LDC R6, c[0x0][0xc3c] ;  /* 0x00030f00ff067b82 */ /* 0x000e220000000800 */
[----:B------:R-:W-:Y:S01]  /*e0d0*/  IMAD.MOV.U32 R4, RZ, RZ, R7 ;  /* 0x000000ffff047224 */ /* 0x000fe200078e0007 */
[----:B------:R-:W-:Y:S01]  /*e0e0*/  UMOV UR4, URZ ;  /* 0x0000003f00047c82 */ /* 0x000fe20008000000 */
[----:B------:R-:W-:Y:S01]  /*e0f0*/  ULDC UR7, c[0x0][0xc3c] ;  /* 0x00030f0000077ab9 */ /* 0x000fe20000000800 */
[----:B------:R-:W-:-:S05]  /*e100*/  ULDC UR5, c[0x0][0xc38] ;  /* 0x00030e0000057ab9 */ /* 0x000fca0000000800 */
.L_x_410:
[----:B------:R-:W-:Y:S01]  /*e110*/  UIADD3 UR4, UR4, 0x1f, URZ ;  /* 0x0000001f04047890 */ /* 0x000fe2000fffe03f */
[----:B------:R-:W-:-:S05]  /*e120*/  IMAD.U32 R19, RZ, RZ, UR7 ;  /* 0x00000007ff137e24 */ /* 0x000fca000f8e00ff */
[----:B0-----:R-:W-:-:S13]  /*e130*/  ISETP.LE.AND P6, PT, R6, UR4, PT ;  /* 0x0000000406007c0c */ /* 0x001fda000bfc3270 */
[----:B------:R-:W-:Y:S05]  /*e140*/  @P6 BRA `(.L_x_407) ;  /* 0x0000000400206947 */ /* 0x000fea0003800000 */
[----:B------:R-:W-:Y:S01]  /*e150*/  VIADD R7, R5, UR4 ;  /* 0x0000000405077c36 */ /* 0x000fe20008000000 */
[----:B------:R-:W-:Y:S01]  /*e160*/  BSSY B0, `(.L_x_408) ;  /* 0x0000007000007945 */ /* 0x000fe20003800000 */
[----:B------:R-:W-:-:S03]  /*e170*/  IMAD.MOV.U32 R0, RZ, RZ, RZ ;  /* 0x000000ffff007224 */ /* 0x000fc600078e00ff */
[----:B------:R-:W-:-:S13]  /*e180*/  ISETP.GE.OR P6, PT, R7, R6, !P0 ;  /* 0x000000060700720c */ /* 0x000fda00047c6670 */
[----:B------:R-:W-:Y:S05]  /*e190*/  @P6 BRA `(.L_x_409) ;  /* 0x00000000000c6947 */ /* 0x000fea0003800000 */
[----:B------:R-:W0:Y:S02]  /*e1a0*/  LDC.64 R2, c[0x0][0xc80] ;  /* 0x00032000ff027b82 */ /* 0x000e240000000a00 */
[----:B0-----:R-:W-:-:S05]  /*e1b0*/  IMAD.WIDE R2, R7, 0x4, R2 ;  /* 0x0000000407027825 */ /* 0x001fca00078e0202 */
[----:B------:R0:W5:Y:S02]  /*e1c0*/  LDG.E R0, desc[UR60][R2.64] ;  /* 0x0000003c02007981 */ /* 0x000164000c1e1900 */
.L_x_409:
[----:B------:R-:W-:Y:S05]  /*e1d0*/  BSYNC B0 ;  /* 0x0000000000007941 */ /* 0x000fea0003800000 */
.L_x_408:
[----:B0----5:R-:W0:Y:S02]  /*e1e0*/  SHFL.UP PT, R2, R0, 0x1, RZ ;  /* 0x0420000000027989 */ /* 0x021e2400000e00ff */
        /* <DEDUP_REMOVED lines=16> */
[----:B------:R-:W-:-:S05]  /*e2f0*/  IMAD.IADD R4, R3, 0x1, R4 ;  /* 0x0000000103047824 */ /* 0x000fca00078e0204 */
[----:B------:R-:W-:-:S13]  /*e300*/  ISETP.GT.AND P6, PT, R4, UR6, PT ;  /* 0x0000000604007c0c */ /* 0x000fda000bfc4270 */
[----:B------:R-:W-:Y:S05]  /*e310*/  @!P6 BRA `(.L_x_410) ;  /* 0xfffffffc007ce947 */ /* 0x000fea000383ffff */
[----:B------:R-:W-:Y:S02]  /*e320*/  IMAD.MOV.U32 R2, RZ, RZ, R9 ;  /* 0x000000ffff027224 */ /* 0x000fe400078e0009 */
[----:B------:R-:W-:-:S07]  /*e330*/  IMAD.MOV.U32 R7, RZ, RZ, R3 ;  /* 0x000000ffff077224 */ /* 0x000fce00078e0003 */
.L_x_406:
[----:B------:R-:W-:-:S04]  /*e340*/  IMAD.IADD R7, R4, 0x1, -R7 ;  /* 0x0000000104077824 */ /* 0x000fc800078e0a07 */
[----:B------:R-:W-:-:S05]  /*e350*/  IMAD R3, R2, UR5, R7 ;  /* 0x0000000502037c24 */ /* 0x000fca000f8e0207 */
[----:B------:R-:W-:-:S13]  /*e360*/  ISETP.GT.AND P0, PT, R3, UR6, PT ;  /* 0x0000000603007c0c */ /* 0x000fda000bf04270 */
[----:B------:R-:W-:-:S04]  /*e370*/  VOTE.ANY R6, PT, !P0 ;  /* 0x0000000000067806 */ /* 0x000fc800040e0100 */
[----:B------:R-:W0:Y:S01]  /*e380*/  POPC R19, R6 ;  /* 0x0000000600137309 */ /* 0x000e220000000000 */
[----:B------:R-:W-:Y:S01]  /*e390*/  ISETP.NE.AND P0, PT, R6, RZ, PT ;  /* 0x000000ff0600720c */ /* 0x000fe20003f05270 */
[----:B0-----:R-:W0:Y:S02]  /*e3a0*/  SHFL.IDX PT, R0, R0, R19, 0x1f ;  /* 0x00001f1300007589 */ /* 0x001e2400000e0000 */
[----:B0-----:R-:W-:-:S04]  /*e3b0*/  IABS R4, R0 ;  /* 0x0000000000047213 */ /* 0x001fc80000000000 */
[----:B------:R-:W0:Y:S08]  /*e3c0*/  I2F.RP R8, R4 ;  /* 0x0000000400087306 */ /* 0x000e300000209400 */
[----:B0-----:R-:W0:Y:S02]  /*e3d0*/  MUFU.RCP R8, R8 ;  /* 0x0000000800087308 */ /* 0x001e240000001000 */
[----:B0-----:R-:W-:-:S06]  /*e3e0*/  VIADD R3, R8, 0xffffffe ;  /* 0x0ffffffe08037836 */ /* 0x001fcc0000000000 */
[----:B------:R-:W0:Y:S02]  /*e3f0*/  F2I.FTZ.U32.TRUNC.NTZ R3, R3 ;  /* 0x0000000300037305 */ /* 0x000e24000021f000 */
[----:B0-----:R-:W-:Y:S01]  /*e400*/  IMAD.MOV R11, RZ, RZ, -R3 ;  /* 0x000000ffff0b7224 */ /* 0x001fe200078e0a03 */
[----:B------:R-:W-:Y:S06]  /*e410*/  @!P0 BRA `(.L_x_411) ;  /* 0x0000000000088947 */ /* 0x000fec0003800000 */
[----:B------:R-:W-:-:S05]  /*e420*/  VIADD R9, R19, 0xffffffff ;  /* 0xffffffff13097836 */ /* 0x000fca0000000000 */
[----:B------:R0:W1:Y:S02]  /*e430*/  SHFL.IDX PT, R16, R2, R9, 0x1f ;  /* 0x00001f0902107589 */ /* 0x00006400000e0000 */
.L_x_411:
[----:B-1----:R-:W-:Y:S01]  /*e440*/  IMAD R16, R16, UR5, R7 ;  /* 0x0000000510107c24 */ /* 0x002fe2000f8e0207 */
[----:B------:R-:W-:Y:S01]  /*e450*/  IABS R6, R0 ;  /* 0x0000000000067213 */ /* 0x000fe20000000000 */
[----:B------:R-:W-:Y:S02]  /*e460*/  IMAD R7, R11, R4, RZ ;  /* 0x000000040b077224 */ /* 0x000fe400078e02ff */
[----:B0-----:R-:W-:Y:S01]  /*e470*/  IMAD.MOV.U32 R2, RZ, RZ, RZ ;  /* 0x000000ffff027224 */ /* 0x001fe200078e00ff */
[----:B------:R-:W-:Y:S01]  /*e480*/  IADD3 R17, -R16, UR6, RZ ;  /* 0x0000000610117c10 */ /* 0x000fe2000fffe1ff */
[----:B------:R-:W-:Y:S02]  /*e490*/  IMAD.MOV R6, RZ, RZ, -R6 ;  /* 0x000000ffff067224 */ /* 0x000fe400078e0a06 */
[----:B------:R-:W-:Y:S01]  /*e4a0*/  IMAD.HI.U32 R2, R3, R7, R2 ;  /* 0x0000000703027227 */ /* 0x000fe200078e0002 */
[----:B------:R-:W-:-:S03]  /*e4b0*/  IABS R3, R17 ;  /* 0x0000001100037213 */ /* 0x000fc60000000000 */
[----:B------:R-:W-:Y:S02]  /*e4c0*/  VIADD R19, R19, UR4 ;  /* 0x0000000413137c36 */ /* 0x000fe40008000000 */
[----:B------:R-:W-:-:S04]  /*e4d0*/  IMAD.HI.U32 R2, R2, R3, RZ ;  /* 0x0000000302027227 */ /* 0x000fc800078e00ff */
[----:B------:R-:W-:-:S05]  /*e4e0*/  IMAD R3, R2, R6, R3 ;  /* 0x0000000602037224 */ /* 0x000fca00078e0203 */
[----:B------:R-:W-:-:S13]  /*e4f0*/  ISETP.GT.U32.AND P1, PT, R4, R3, PT ;  /* 0x000000030400720c */ /* 0x000fda0003f24070 */
[----:B------:R-:W-:Y:S02]  /*e500*/  @!P1 IMAD.IADD R3, R3, 0x1, -R4 ;  /* 0x0000000103039824 */ /* 0x000fe400078e0a04 */
[----:B------:R-:W-:Y:S01]  /*e510*/  @!P1 VIADD R2, R2, 0x1 ;  /* 0x0000000102029836 */ /* 0x000fe20000000000 */
[----:B------:R-:W-:Y:S02]  /*e520*/  ISETP.NE.AND P1, PT, R0, RZ, PT ;  /* 0x000000ff0000720c */ /* 0x000fe40003f25270 */
[----:B------:R-:W-:Y:S02]  /*e530*/  ISETP.GE.U32.AND P0, PT, R3, R4, PT ;  /* 0x000000040300720c */ /* 0x000fe40003f06070 */
[----:B------:R-:W-:-:S04]  /*e540*/  LOP3.LUT R3, R17, R0, RZ, 0x3c, !PT ;  /* 0x0000000011037212 */ /* 0x000fc800078e3cff */
[----:B------:R-:W-:-:S07]  /*e550*/  ISETP.GE.AND P2, PT, R3, RZ, PT ;  /* 0x000000ff0300720c */ /* 0x000fce0003f46270 */
[----:B------:R-:W-:-:S06]  /*e560*/  @P0 VIADD R2, R2, 0x1 ;  /* 0x0000000102020836 */ /* 0x000fcc0000000000 */
[----:B------:R-:W-:Y:S01]  /*e570*/  @!P2 IMAD.MOV R2, RZ, RZ, -R2 ;  /* 0x000000ffff02a224 */ /* 0x000fe200078e0a02 */
[----:B------:R-:W-:-:S05]  /*e580*/  @!P1 LOP3.LUT R2, RZ, R0, RZ, 0x33, !PT ;  /* 0x00000000ff029212 */ /* 0x000fca00078e33ff */
[--C-:B------:R-:W-:Y:S02]  /*e590*/  IMAD.MOV R3, RZ, RZ, -R2.reuse ;  /* 0x000000ffff037224 */ /* 0x100fe400078e0a02 */
[----:B------:R-:W-:Y:S02]  /*e5a0*/  IMAD.MOV.U32 R18, RZ, RZ, R2 ;  /* 0x000000ffff127224 */ /* 0x000fe400078e0002 */
[----:B------:R-:W-:Y:S01]  /*e5b0*/  IMAD R17, R0, R3, R17 ;  /* 0x0000000300117224 */ /* 0x000fe200078e0211 */
[----:B------:R-:W-:Y:S06]  /*e5c0*/  BRA `(.L_x_412) ;  /* 0x00000000000c7947 */ /* 0x000fec0003800000 */
.L_x_407:
[----:B------:R-:W-:Y:S02]  /*e5d0*/  IMAD.MOV.U32 R17, RZ, RZ, RZ ;  /* 0x000000ffff117224 */ /* 0x000fe400078e00ff */
[----:B------:R-:W-:Y:S02]  /*e5e0*/  IMAD.U32 R16, RZ, RZ, UR6 ;  /* 0x00000006ff107e24 */ /* 0x000fe4000f8e00ff */
[----:B------:R-:W-:-:S07]  /*e5f0*/  IMAD.MOV.U32 R18, RZ, RZ, RZ ;  /* 0x000000ffff127224 */ /* 0x000fce00078e00ff */
.L_x_412:
[----:B------:R-:W-:-:S13]  /*e600*/  ISETP.NE.AND P0, PT, R5, RZ, PT ;  /* 0x000000ff0500720c */ /* 0x000fda0003f05270 */
[----:B------:R-:W0:Y:S01]  /*e610*/  @!P0 S2R R3, SR_CgaCtaId ;  /* 0x0000000000038919 */ /* 0x000e220000008800 */
[----:B------:R-:W-:-:S04]  /*e620*/  @!P0 MOV R0, 0x400 ;  /* 0x0000040000008802 */ /* 0x000fc80000000f00 */
[----:B0-----:R-:W-:-:S05]  /*e630*/  @!P0 LEA R0, R3, R0, 0x18 ;  /* 0x0000000003008211 */ /* 0x001fca00078ec0ff */
[----:B------:R0:W-:Y:S01]  /*e640*/  @!P0 STS.128 [R0+0x348d0], R16 ;  /* 0x0348d01000008388 */ /* 0x0001e20000000c00 */
[----:B------:R-:W-:Y:S06]  /*e650*/  BAR.ARV 0x5, 0x180 ;  /* 0x0146000000007b1d */ /* 0x000fec0000002000 */
.L_x_405:
[----:B0-----:R-:W-:Y:S01]  /*e660*/  IMAD.MOV.U32 R0, RZ, RZ, 0x1 ;  /* 0x00000001ff007424 */ /* 0x001fe200078e00ff */
[----:B------:R0:W-:Y:S01]  /*e670*/  STL [R1+0x50], RZ ;  /* 0x000050ff01007387 */ /* 0x0001e20000100800 */
[----:B------:R-:W-:Y:S02]  /*e680*/  ULDC UR4, c[0x0][0xc3c] ;  /* 0x00030f0000047ab9 */ /* 0x000fe40000000800 */
[----:B-1----:R-:W-:Y:S01]  /*e690*/  ISETP.GE.AND P0, PT, R19, UR4, PT ;  /* 0x0000000413007c0c */ /* 0x002fe2000bf06270 */
[----:B------:R0:W-:Y:S04]  /*e6a0*/  STL [R1+0x10], R0 ;  /* 0x0000100001007387 */ /* 0x0001e80000100800 */
[----:B------:R0:W-:Y:S08]  /*e6b0*/  STL [R1+0x8], RZ ;  /* 0x000008ff01007387 */ /* 0x0001f00000100800 */
[----:B0-----:R-:W-:Y:S05]  /*e6c0*/  @P0 BRA `(.L_x_413) ;  /* 0x0000004c00f40947 */ /* 0x001fea0003800000 */
[----:B------:R-:W0:Y:S01]  /*e6d0*/  S2R R5, SR_TID.X ;  /* 0x0000000000057919 */ /* 0x000e220000002100 */
[----:B------:R-:W1:Y:S01]  /*e6e0*/  S2UR UR5, SR_CgaCtaId ;  /* 0x00000000000579c3 */ /* 0x000e620000008800 */
[----:B------:R-:W-:Y:S01]  /*e6f0*/  UMOV UR4, 0x400 ;  /* 0x0000040000047882 */ /* 0x000fe20000000000 */
[----:B------:R-:W-:Y:S01]  /*e700*/  BSSY B8, `(.L_x_413) ;  /* 0x00004f9000087945 */ /* 0x000fe20003800000 */
[----:B------:R-:W-:Y:S01]  /*e710*/  ULDC UR38, c[0x0][0xc] ;  /* 0x0000030000267ab9 */ /* 0x000fe20000000800 */
[----:B------:R-:W-:Y:S01]  /*e720*/  ULDC.64 UR36, c[0x0][0x198] ;  /* 0x0000660000247ab9 */ /* 0x000fe20000000a00 */
[----:B-1----:R-:W-:Y:S01]  /*e730*/  ULEA UR4, UR5, UR4, 0x18 ;  /* 0x0000000405047291 */ /* 0x002fe2000f8ec03f */
[C---:B0-----:R-:W-:Y:S01]  /*e740*/  IMAD.SHL.U32 R0, R5.reuse, 0x8, RZ ;  /* 0x0000000805007824 */ /* 0x041fe200078e00ff */
[----:B------:R-:W-:-:S04]  /*e750*/  LOP3.LUT R4, R5, 0x7f, RZ, 0xc0, !PT ;  /* 0x0000007f05047812 */ /* 0x000fc800078ec0ff */
[C---:B------:R-:W-:Y:S02]  /*e760*/  LOP3.LUT R2, R0.reuse, 0x1f8, RZ, 0xc0, !PT ;  /* 0x000001f800027812 */ /* 0x040fe400078ec0ff */
[----:B------:R-:W-:Y:S02]  /*e770*/  LOP3.LUT R0, R0, 0x38, RZ, 0xc0, !PT ;  /* 0x0000003800007812 */ /* 0x000fe400078ec0ff */
[----:B------:R-:W-:Y:S01]  /*e780*/  LOP3.LUT R3, R2, 0x38, R5, 0x78, !PT ;  /* 0x0000003802037812 */ /* 0x000fe200078e7805 */
[----:B------:R-:W-:Y:S01]  /*e790*/  IMAD.SHL.U32 R2, R4, 0x8, RZ ;  /* 0x0000000804027824 */ /* 0x000fe200078e00ff */
[----:B------:R-:W-:-:S04]  /*e7a0*/  LOP3.LUT R0, R0, 0x40, RZ, 0xfc, !PT ;  /* 0x0000004000007812 */ /* 0x000fc800078efcff */
[----:B------:R-:W-:Y:S01]  /*e7b0*/  LOP3.LUT R3, R3, 0x200, R2, 0xf8, !PT ;  /* 0x0000020003037812 */ /* 0x000fe200078ef802 */
[----:B------:R-:W-:Y:S01]  /*e7c0*/  IMAD.SHL.U32 R2, R5, 0x10, RZ ;  /* 0x0000001005027824 */ /* 0x000fe200078e00ff */
[----:B------:R-:W-:Y:S01]  /*e7d0*/  SHF.R.U32.HI R5, RZ, 0x3, R4 ;  /* 0x00000003ff057819 */ /* 0x000fe20000011604 */
[----:B------:R-:W-:-:S03]  /*e7e0*/  IMAD.U32 R4, RZ, RZ, UR4 ;  /* 0x00000004ff047e24 */ /* 0x000fc6000f8e00ff */
[----:B------:R-:W-:Y:S01]  /*e7f0*/  LOP3.LUT R2, R5, 0x70, R2, 0xf8, !PT ;  /* 0x0000007005027812 */ /* 0x000fe200078ef802 */
[----:B------:R-:W-:Y:S01]  /*e800*/  IMAD R3, R3, 0x2, R4 ;  /* 0x0000000203037824 */ /* 0x000fe200078e0204 */
[----:B------:R0:W-:Y:S01]  /*e810*/  STL [R1+0x4], R4 ;  /* 0x0000040401007387 */ /* 0x0001e20000100800 */
[----:B------:R-:W-:-:S03]  /*e820*/  IMAD.MOV.U32 R2, RZ, RZ, 0x1 ;  /* 0x00000001ff027424 */ /* 0x000fc600078e00ff */
[----:B------:R0:W-:Y:S04]  /*e830*/  STL [R1+0x24], R3 ;  /* 0x0000240301007387 */ /* 0x0001e80000100800 */
[----:B------:R0:W-:Y:S04]  /*e840*/  STL [R1+0x8], RZ ;  /* 0x000008ff01007387 */ /* 0x0001e80000100800 */
[----:B------:R0:W-:Y:S04]  /*e850*/  STL [R1+0x10], R2 ;  /* 0x0000100201007387 */ /* 0x0001e80000100800 */
[----:B------:R0:W-:Y:S02]  /*e860*/  STL [R1+0x50], RZ ;  /* 0x000050ff01007387 */ /* 0x0001e40000100800 */
.L_x_512:
[----:B01----:R-:W0:Y:S02]  /*e870*/  LDC.64 R2, c[0x0][0xc88] ;  /* 0x00032200ff027b82 */ /* 0x003e240000000a00 */
[----:B0-----:R-:W-:-:S05]  /*e880*/  IMAD.WIDE R2, R19, 0x4, R2 ;  /* 0x0000000413027825 */ /* 0x001fca00078e0202 */
[----:B--23--:R-:W2:Y:S01]  /*e890*/  LDG.E R11, desc[UR60][R2.64] ;  /* 0x0000003c020b7981 */ /* 0x00cea2000c1e1900 */
[----:B------:R-:W-:Y:S05]  /*e8a0*/  YIELD ;  /* 0x0000000000007946 */ /* 0x000fea0003800000 */
[----:B------:R-:W-:Y:S01]  /*e8b0*/  ULDC.64 UR4, c[0x0][0xa28] ;  /* 0x00028a0000047ab9 */ /* 0x000fe20000000a00 */
[----:B------:R-:W-:Y:S01]  /*e8c0*/  IMAD.MOV.U32 R0, RZ, RZ, RZ ;  /* 0x000000ffff007224 */ /* 0x000fe200078e00ff */
[----:B------:R-:W-:Y:S01]  /*e8d0*/  ISETP.NE.U32.AND P0, PT, RZ, UR4, PT ;  /* 0x00000004ff007c0c */ /* 0x000fe2000bf05070 */
[----:B------:R-:W-:Y:S01]  /*e8e0*/  IMAD.MOV.U32 R6, RZ, RZ, RZ ;  /* 0x000000ffff067224 */ /* 0x000fe200078e00ff */
[----:B------:R-:W-:Y:S01]  /*e8f0*/  ULDC.64 UR6, c[0x0][0xa18] ;  /* 0x0002860000067ab9 */ /* 0x000fe20000000a00 */
[----:B------:R-:W-:Y:S01]  /*e900*/  ULDC.64 UR8, c[0x0][0xa08] ;  /* 0x0002820000087ab9 */ /* 0x000fe20000000a00 */
[----:B------:R-:W-:-:S02]  /*e910*/  ISETP.NE.AND.EX P0, PT, RZ, UR5, PT, P0 ;  /* 0x00000005ff007c0c */ /* 0x000fc4000bf05300 */
[----:B--2---:R-:W-:Y:S01]  /*e920*/  SHF.R.S32.HI R4, RZ, 0x1f, R11 ;  /* 0x0000001fff047819 */ /* 0x004fe2000001140b */
[----:B------:R-:W-:-:S10]  /*e930*/  IMAD.SHL.U32 R10, R11, 0x4, RZ ;  /* 0x000000040b0a7824 */ /* 0x000fd400078e00ff */
[C---:B------:R-:W-:Y:S01]  /*e940*/  @P0 LEA R2, P1, R11.reuse, UR4, 0x2 ;  /* 0x000000040b020c11 */ /* 0x040fe2000f8210ff */
[----:B------:R-:W-:Y:S03]  /*e950*/  STL [R1+0x28], R11 ;  /* 0x0000280b01007387 */ /* 0x000fe60000100800 */
[C-C-:B------:R-:W-:Y:S01]  /*e960*/  @P0 LEA.HI.X R3, R11.reuse, UR5, R4.reuse, 0x2, P1 ;  /* 0x000000050b030c11 */ /* 0x140fe200088f1404 */
[----:B------:R-:W-:Y:S01]  /*e970*/  ULDC.64 UR4, c[0x0][0xa00] ;  /* 0x0002800000047ab9 */ /* 0x000fe20000000a00 */
[----:B------:R-:W-:Y:S01]  /*e980*/  SHF.L.U64.HI R9, R11, 0x2, R4 ;  /* 0x000000020b097819 */ /* 0x000fe20000010204 */
[----:B------:R0:W-:Y:S01]  /*e990*/  STL [R1+0x38], R4 ;  /* 0x0000380401007387 */ /* 0x0001e20000100800 */
[----:B------:R-:W-:-:S03]  /*e9a0*/  ISETP.NE.U32.AND P1, PT, RZ, UR4, PT ;  /* 0x00000004ff007c0c */ /* 0x000fc6000bf25070 */
[----:B-----5:R1:W5:Y:S01]  /*e9b0*/  @P0 LDG.E R0, desc[UR60][R2.64] ;  /* 0x0000003c02000981 */ /* 0x020362000c1e1900 */
[----:B------:R-:W-:Y:S01]  /*e9c0*/  ISETP.NE.AND.EX P1, PT, RZ, UR5, PT, P1 ;  /* 0x00000005ff007c0c */ /* 0x000fe2000bf25310 */
[----:B------:R-:W-:Y:S01]  /*e9d0*/  IMAD.MOV.U32 R8, RZ, RZ, RZ ;  /* 0x000000ffff087224 */ /* 0x000fe200078e00ff */
[----:B------:R-:W-:Y:S01]  /*e9e0*/  ISETP.NE.U32.AND P2, PT, RZ, UR6, PT ;  /* 0x00000006ff007c0c */ /* 0x000fe2000bf45070 */
[----:B------:R-:W-:Y:S01]  /*e9f0*/  STL [R1], R10 ;  /* 0x0000000a01007387 */ /* 0x000fe20000100800 */
[----:B------:R-:W-:Y:S02]  /*ea00*/  ISETP.NE.U32.AND P0, PT, RZ, UR8, PT ;  /* 0x00000008ff007c0c */ /* 0x000fe4000bf05070 */
[----:B------:R-:W-:Y:S01]  /*ea10*/  ISETP.NE.AND.EX P2, PT, RZ, UR7, PT, P2 ;  /* 0x00000007ff007c0c */ /* 0x000fe2000bf45320 */
[----:B------:R-:W-:Y:S01]  /*ea20*/  STL [R1+0x20], R9 ;  /* 0x0000200901007387 */ /* 0x000fe20000100800 */
[----:B------:R-:W-:Y:S02]  /*ea30*/  ISETP.NE.AND.EX P0, PT, RZ, UR9, PT, P0 ;  /* 0x00000009ff007c0c */ /* 0x000fe4000bf05300 */
[----:B-1----:R-:W-:-:S02]  /*ea40*/  IADD3 R2, P3, R10, UR4, RZ ;  /* 0x000000040a027c10 */ /* 0x002fc4000ff7e0ff */
[----:B0-----:R-:W-:Y:S02]  /*ea50*/  IADD3 R4, P4, R10, UR8, RZ ;  /* 0x000000080a047c10 */ /* 0x001fe4000ff9e0ff */
[C---:B------:R-:W-:Y:S01]  /*ea60*/  IADD3.X R3, R9.reuse, UR5, RZ, P3, !PT ;  /* 0x0000000509037c10 */ /* 0x040fe20009ffe4ff */
[----:B------:R-:W-:Y:S01]  /*ea70*/  ULDC UR4, c[0x0][0x288] ;  /* 0x0000a20000047ab9 */ /* 0x000fe20000000800 */
[----:B------:R-:W-:-:S03]  /*ea80*/  IADD3.X R5, R9, UR9, RZ, P4, !PT ;  /* 0x0000000909057c10 */ /* 0x000fc6000a7fe4ff */
[----:B------:R-:W2:Y:S01]  /*ea90*/  @P1 LDG.E R6, desc[UR60][R2.64] ;  /* 0x0000003c02061981 */ /* 0x000ea2000c1e1900 */
[----:B------:R-:W-:Y:S01]  /*eaa0*/  IMAD.U32 R12, RZ, RZ, UR4 ;  /* 0x00000004ff0c7e24 */ /* 0x000fe2000f8e00ff */
[----:B------:R-:W-:Y:S02]  /*eab0*/  ULDC.64 UR4, c[0x0][0x418] ;  /* 0x0001060000047ab9 */ /* 0x000fe40000000a00 */
[----:B------:R-:W5:Y:S04]  /*eac0*/  @P0 LDG.E R8, desc[UR60][R4.64] ;  /* 0x0000003c04080981 */ /* 0x000f68000c1e1900 */
[----:B--2---:R0:W-:Y:S02]  /*ead0*/  STL [R1+0x34], R6 ;  /* 0x0000340601007387 */ /* 0x0041e40000100800 */
[----:B0-----:R-:W-:-:S04]  /*eae0*/  @P2 IADD3 R6, P3, R10, UR6, RZ ;  /* 0x000000060a062c10 */ /* 0x001fc8000ff7e0ff */
[----:B------:R-:W-:-:S05]  /*eaf0*/  @P2 IADD3.X R7, R9, UR7, RZ, P3, !PT ;  /* 0x0000000709072c10 */ /* 0x000fca0009ffe4ff */
[----:B------:R0:W2:Y:S01]  /*eb00*/  @P2 LDG.E R12, desc[UR60][R6.64] ;  /* 0x0000003c060c2981 */ /* 0x0000a2000c1e1900 */
[----:B------:R-:W-:-:S03]  /*eb10*/  UISETP.NE.U32.AND UP0, UPT, UR4, URZ, UPT ;  /* 0x0000003f0400728c */ /* 0x000fc6000bf05070 */
[----:B------:R-:W-:Y:S01]  /*eb20*/  ULDC UR4, c[0x0][0x424] ;  /* 0x0001090000047ab9 */ /* 0x000fe20000000800 */
[----:B------:R-:W-:-:S03]  /*eb30*/  UISETP.NE.AND.EX UP0, UPT, UR5, URZ, UPT, UP0 ;  /* 0x0000003f0500728c */ /* 0x000fc6000bf05300 */
[----:B------:R-:W-:Y:S01]  /*eb40*/  ULDC UR5, c[0x0][0x2f0] ;  /* 0x0000bc0000057ab9 */ /* 0x000fe20000000800 */
[----:B------:R-:W-:-:S04]  /*eb50*/  USEL UR4, UR4, 0x1, UP0 ;  /* 0x0000000104047887 */ /* 0x000fc80008000000 */
[----:B------:R-:W-:-:S06]  /*eb60*/  UIMAD UR4, UR4, UR5, URZ ;  /* 0x00000005040472a4 */ /* 0x000fcc000f8e023f */
[----:B0-----:R-:W-:Y:S01]  /*eb70*/  IMAD.U32 R6, RZ, RZ, UR4 ;  /* 0x00000004ff067e24 */ /* 0x001fe2000f8e00ff */
[----:B--2---:R0:W-:Y:S01]  /*eb80*/  STL [R1+0x40], R12 ;  /* 0x0000400c01007387 */ /* 0x0041e20000100800 */
[----:B------:R-:W-:Y:S05]  /*eb90*/  @P2 BRA `(.L_x_414) ;  /* 0x0000000000142947 */ /* 0x000fea0003800000 */
[----:B------:R-:W-:Y:S05]  /*eba0*/  @!P1 BRA `(.L_x_414) ;  /* 0x0000000000109947 */ /* 0x000fea0003800000 */
[----:B------:R-:W2:Y:S04]  /*ebb0*/  LDG.E R7, desc[UR60][R2.64] ;  /* 0x0000003c02077981 */ /* 0x000ea8000c1e1900 */
[----:B------:R-:W2:Y:S02]  /*ebc0*/  LDG.E R2, desc[UR60][R2.64+0x4] ;  /* 0x0000043c02027981 */ /* 0x000ea4000c1e1900 */
[----:B--2---:R-:W-:-:S05]  /*ebd0*/  IMAD.IADD R2, R2, 0x1, -R7 ;  /* 0x0000000102027824 */ /* 0x004fca00078e0a07 */
[----:B------:R1:W-:Y:S02]  /*ebe0*/  STL [R1+0x40], R2 ;  /* 0x0000400201007387 */ /* 0x0003e40000100800 */
.L_x_414:
[----:B-1----:R-:W-:Y:S01]  /*ebf0*/  IMAD.MOV.U32 R2, RZ, RZ, R11 ;  /* 0x000000ffff027224 */ /* 0x002fe200078e000b */
[----:B------:R-:W-:Y:S01]  /*ec00*/  ULDC.64 UR4, c[0x0][0xa20] ;  /* 0x0002880000047ab9 */ /* 0x000fe20000000a00 */
[----:B-----5:R-:W-:Y:S01]  /*ec10*/  IMAD.IADD R3, R8, 0x1, R0 ;  /* 0x0000000108037824 */ /* 0x020fe200078e0200 */
[----:B------:R-:W-:Y:S02]  /*ec20*/  ISETP.NE.U32.AND P1, PT, RZ, UR4, PT ;  /* 0x00000004ff007c0c */ /* 0x000fe4000bf25070 */
[----:B------:R1:W-:Y:S02]  /*ec30*/  STL [R1+0xc], R2 ;  /* 0x00000c0201007387 */ /* 0x0003e40000100800 */
[----:B------:R-:W-:Y:S02]  /*ec40*/  ISETP.NE.AND.EX P1, PT, RZ, UR5, PT, P1 ;  /* 0x00000005ff007c0c */ /* 0x000fe4000bf25310 */
[----:B------:R1:W-:Y:S11]  /*ec50*/  STL [R1+0x18], R3 ;  /* 0x0000180301007387 */ /* 0x0003f60000100800 */
[----:B-1----:R-:W-:Y:S05]  /*ec60*/  @!P1 BRA `(.L_x_415) ;  /* 0x0000000000109947 */ /* 0x002fea0003800000 */
[----:B------:R-:W-:-:S04]  /*ec70*/  IADD3 R6, P0, R10, UR4, RZ ;  /* 0x000000040a067c10 */ /* 0x000fc8000ff1e0ff */
[----:B------:R-:W-:-:S05]  /*ec80*/  IADD3.X R7, R9, UR5, RZ, P0, !PT ;  /* 0x0000000509077c10 */ /* 0x000fca00087fe4ff */
[----:B------:R1:W5:Y:S01]  /*ec90*/  LDG.E R6, desc[UR60][R6.64] ;  /* 0x0000003c06067981 */ /* 0x000362000c1e1900 */
[----:B------:R-:W-:Y:S05]  /*eca0*/  BRA `(.L_x_416) ;  /* 0x0000000000107947 */ /* 0x000fea0003800000 */
.L_x_415:
[----:B------:R-:W-:Y:S05]  /*ecb0*/  @!P0 BRA `(.L_x_416) ;  /* 0x00000000000c8947 */ /* 0x000fea0003800000 */
[----:B------:R-:W2:Y:S04]  /*ecc0*/  LDG.E R6, desc[UR60][R4.64] ;  /* 0x0000003c04067981 */ /* 0x000ea8000c1e1900 */
[----:B------:R-:W2:Y:S02]  /*ecd0*/  LDG.E R4, desc[UR60][R4.64+0x4] ;  /* 0x0000043c04047981 */ /* 0x000ea4000c1e1900 */
[----:B--2---:R-:W-:-:S07]  /*ece0*/  IMAD.IADD R6, R4, 0x1, -R6 ;  /* 0x0000000104067824 */ /* 0x004fce00078e0a06 */
.L_x_416:
[----:B-----5:R-:W-:Y:S01]  /*ecf0*/  IMAD.IADD R2, R6, 0x1, -R0 ;  /* 0x0000000106027824 */ /* 0x020fe200078e0a00 */
[----:B------:R-:W-:Y:S03]  /*ed00*/  BSSY B7, `(.L_x_417) ;  /* 0x00003f6000077945 */ /* 0x000fe60003800000 */
[C---:B------:R-:W-:Y:S01]  /*ed10*/  VIADD R0, R2.reuse, 0xaf ;  /* 0x000000af02007836 */ /* 0x040fe20000000000 */
[----:B------:R2:W-:Y:S01]  /*ed20*/  STL [R1+0x3c], R2 ;  /* 0x00003c0201007387 */ /* 0x0005e20000100800 */
[----:B------:R-:W-:Y:S02]  /*ed30*/  ISETP.GT.AND P0, PT, R2, RZ, PT ;  /* 0x000000ff0200720c */ /* 0x000fe40003f04270 */
[----:B------:R-:W-:-:S05]  /*ed40*/  IMAD.HI R0, R0, 0x2e8ba2e9, RZ ;  /* 0x2e8ba2e900007827 */ /* 0x000fca00078e02ff */
[----:B--2---:R-:W-:-:S04]  /*ed50*/  SHF.R.U32.HI R2, RZ, 0x1f, R0 ;  /* 0x0000001fff027819 */ /* 0x004fc80000011600 */
[----:B------:R-:W-:-:S05]  /*ed60*/  LEA.HI.SX32 R0, R0, R2, 0x1b ;  /* 0x0000000200007211 */ /* 0x000fca00078fdaff */
[----:B------:R2:W-:Y:S01]  /*ed70*/  STL [R1+0x30], R0 ;  /* 0x0000300001007387 */ /* 0x0005e20000100800 */
[----:B------:R-:W-:Y:S05]  /*ed80*/  @P0 BRA `(.L_x_418) ;  /* 0x0000000000440947 */ /* 0x000fea0003800000 */
[----:B------:R-:W3:Y:S02]  /*ed90*/  S2R R3, SR_TID.X ;  /* 0x0000000000037919 */ /* 0x000ee40000002100 */
[----:B---3--:R-:W-:-:S04]  /*eda0*/  LOP3.LUT R3, R3, 0x7f, RZ, 0xc0, !PT ;  /* 0x0000007f03037812 */ /* 0x008fc800078ec0ff */
[----:B------:R-:W-:-:S13]  /*edb0*/  ISETP.NE.AND P0, PT, R3, RZ, PT ;  /* 0x000000ff0300720c */ /* 0x000fda0003f05270 */
[----:B------:R-:W-:Y:S05]  /*edc0*/  @P0 BRA `(.L_x_419) ;  /* 0x0000003c00a40947 */ /* 0x000fea0003800000 */
[----:B------:R-:W3:Y:S01]  /*edd0*/  S2R R3, SR_LANEID ;  /* 0x0000000000037919 */ /* 0x000ee20000000000 */
[----:B------:R-:W-:Y:S02]  /*ede0*/  VOTEU.ANY UR4, UPT, PT ;  /* 0x0000000000047886 */ /* 0x000fe400038e0100 */
[----:B--2---:R-:W3:Y:S08]  /*edf0*/  FLO.U32 R0, UR4 ;  /* 0x0000000400007d00 */ /* 0x004ef000080e0000 */
[----:B------:R-:W2:Y:S01]  /*ee00*/  POPC R5, UR4 ;  /* 0x0000000400057d09 */ /* 0x000ea20008000000 */
[----:B---3--:R-:W-:-:S02]  /*ee10*/  ISETP.EQ.U32.AND P0, PT, R0, R3, PT ;  /* 0x000000030000720c */ /* 0x008fc40003f02070 */
[----:B------:R-:W2:Y:S11]  /*ee20*/  LDC.64 R2, c[0x0][0xc60] ;  /* 0x00031800ff027b82 */ /* 0x000eb60000000a00 */
[----:B--2---:R-:W2:Y:S01]  /*ee30*/  @P0 ATOMG.E.ADD.STRONG.GPU PT, R3, desc[UR60][R2.64], R5 ;  /* 0x00000005020309a8 */ /* 0x004ea200081ee1fc */
[----:B------:R-:W3:Y:S02]  /*ee40*/  S2R R4, SR_LTMASK ;  /* 0x0000000000047919 */ /* 0x000ee40000003900 */
[----:B---3--:R-:W-:-:S04]  /*ee50*/  LOP3.LUT R4, R4, UR4, RZ, 0xc0, !PT ;  /* 0x0000000404047c12 */ /* 0x008fc8000f8ec0ff */
[----:B-1----:R-:W1:Y:S01]  /*ee60*/  POPC R7, R4 ;  /* 0x0000000400077309 */ /* 0x002e620000000000 */
[----:B--2---:R-:W1:Y:S02]  /*ee70*/  SHFL.IDX PT, R0, R3, R0, 0x1f ;  /* 0x00001f0003007589 */ /* 0x004e6400000e0000 */
[----:B-1----:R-:W-:Y:S01]  /*ee80*/  IADD3 R16, R0, UR38, R7 ;  /* 0x0000002600107c10 */ /* 0x002fe2000fffe007 */
[----:B------:R-:W-:Y:S06]  /*ee90*/  BRA `(.L_x_419) ;  /* 0x0000003c00707947 */ /* 0x000fec0003800000 */
.L_x_418:
[----:B--2---:R-:W2:Y:S01]  /*eea0*/  LDL R0, [R1+0x4] ;  /* 0x0000040001007983 */ /* 0x004ea20000100800 */
[----:B------:R-:W-:Y:S01]  /*eeb0*/  BSSY B6, `(.L_x_420) ;  /* 0x0000014000067945 */ /* 0x000fe20003800000 */
[----:B--2---:R-:W-:-:S05]  /*eec0*/  VIADD R0, R0, 0x1e400 ;  /* 0x0001e40000007836 */ /* 0x004fca0000000000 */
[----:B------:R-:W-:-:S13]  /*eed0*/  LOP3.LUT P0, RZ, R0, 0x3ff, RZ, 0xc0, !PT ;  /* 0x000003ff00ff7812 */ /* 0x000fda000780c0ff */
[----:B------:R-:W-:Y:S05]  /*eee0*/  @!P0 BRA `(.L_x_421) ;  /* 0x0000000000408947 */ /* 0x000fea0003800000 */
[----:B------:R-:W-:Y:S01]  /*eef0*/  MOV R2, 0x0 ;  /* 0x0000000000027802 */ /* 0x000fe20000000f00 */
[----:B------:R-:W-:Y:S01]  /*ef00*/  ULDC.64 UR6, c[0x4][0xa0] ;  /* 0x0100280000067ab9 */ /* 0x000fe20000000a00 */
[----:B------:R-:W-:Y:S01]  /*ef10*/  ULDC.64 UR8, c[0x4][0xa8] ;  /* 0x01002a0000087ab9 */ /* 0x000fe20000000a00 */
[----:B------:R-:W-:Y:S01]  /*ef20*/  ULDC.64 UR4, c[0x4][0x28] ;  /* 0x01000a0000047ab9 */ /* 0x000fe20000000a00 */
[----:B------:R-:W-:Y:S02]  /*ef30*/  IMAD.U32 R4, RZ, RZ, UR6 ;  /* 0x00000006ff047e24 */ /* 0x000fe4000f8e00ff */
[----:B------:R-:W2:Y:S01]  /*ef40*/  LDC.64 R2, c[0x4][R2] ;  /* 0x0100000002027b82 */ /* 0x000ea20000000a00 */
[----:B------:R-:W-:Y:S02]  /*ef50*/  IMAD.U32 R5, RZ, RZ, UR7 ;  /* 0x00000007ff057e24 */ /* 0x000fe4000f8e00ff */
[----:B------:R-:W-:Y:S02]  /*ef60*/  IMAD.U32 R6, RZ, RZ, UR8 ;  /* 0x00000008ff067e24 */ /* 0x000fe4000f8e00ff */
[----:B-1----:R-:W-:-:S02]  /*ef70*/  IMAD.U32 R7, RZ, RZ, UR9 ;  /* 0x00000009ff077e24 */ /* 0x002fc4000f8e00ff */
[----:B------:R-:W-:Y:S02]  /*ef80*/  IMAD.U32 R10, RZ, RZ, UR4 ;  /* 0x00000004ff0a7e24 */ /* 0x000fe4000f8e00ff */
[----:B------:R-:W-:Y:S02]  /*ef90*/  IMAD.U32 R11, RZ, RZ, UR5 ;  /* 0x00000005ff0b7e24 */ /* 0x000fe4000f8e00ff */
[----:B------:R-:W-:Y:S02]  /*efa0*/  IMAD.MOV.U32 R8, RZ, RZ, 0x70 ;  /* 0x00000070ff087424 */ /* 0x000fe400078e00ff */
[----:B0-----:R-:W-:Y:S02]  /*efb0*/  IMAD.MOV.U32 R12, RZ, RZ, 0x1 ;  /* 0x00000001ff0c7424 */ /* 0x001fe400078e00ff */
[----:B------:R-:W-:-:S07]  /*efc0*/  IMAD.MOV.U32 R13, RZ, RZ, RZ ;  /* 0x000000ffff0d7224 */ /* 0x000fce00078e00ff */
[----:B------:R-:W-:-:S07]  /*efd0*/  LEPC R20, `(.L_x_421) ;  /* 0x000000001014794e */ /* 0x000fce0000000000 */
[----:B--2---:R-:W-:Y:S05]  /*efe0*/  CALL.ABS.NOINC R2 ;  /* 0x0000000002007343 */ /* 0x004fea0003c00000 */
.L_x_421:
[----:B------:R-:W-:Y:S05]  /*eff0*/  BSYNC B6 ;  /* 0x0000000000067941 */ /* 0x000fea0003800000 */
.L_x_420:
[----:B------:R-:W2:Y:S01]  /*f000*/  LDL R2, [R1+0x4] ;  /* 0x0000040001027983 */ /* 0x000ea20000100800 */
        /* <DEDUP_REMOVED lines=8> */
[----:B------:R2:W3:Y:S01]  /*f090*/  LDC.64 R2, c[0x4][R0] ;  /* 0x0100000000027b82 */ /* 0x0004e20000000a00 */
[----:B------:R-:W-:Y:S02]  /*f0a0*/  IMAD.U32 R4, RZ, RZ, UR6 ;  /* 0x00000006ff047e24 */ /* 0x000fe4000f8e00ff */
[----:B------:R-:W-:Y:S02]  /*f0b0*/  IMAD.U32 R5, RZ, RZ, UR7 ;  /* 0x00000007ff057e24 */ /* 0x000fe4000f8e00ff */
[----:B------:R-:W-:Y:S02]  /*f0c0*/  IMAD.U32 R6, RZ, RZ, UR8 ;  /* 0x00000008ff067e24 */ /* 0x000fe4000f8e00ff */
[----:B-1----:R-:W-:-:S02]  /*f0d0*/  IMAD.U32 R7, RZ, RZ, UR9 ;  /* 0x00000009ff077e24 */ /* 0x002fc4000f8e00ff */
[----:B------:R-:W-:Y:S02]  /*f0e0*/  IMAD.U32 R10, RZ, RZ, UR4 ;  /* 0x00000004ff0a7e24 */ /* 0x000fe4000f8e00ff */
[----:B------:R-:W-:Y:S02]  /*f0f0*/  IMAD.U32 R11, RZ, RZ, UR5 ;  /* 0x00000005ff0b7e24 */ /* 0x000fe4000f8e00ff */
[----:B------:R-:W-:Y:S02]  /*f100*/  IMAD.MOV.U32 R8, RZ, RZ, 0x70 ;  /* 0x00000070ff087424 */ /* 0x000fe400078e00ff */
[----:B0-----:R-:W-:Y:S02]  /*f110*/  IMAD.MOV.U32 R12, RZ, RZ, 0x1 ;  /* 0x00000001ff0c7424 */ /* 0x001fe400078e00ff */
[----:B--2---:R-:W-:-:S07]  /*f120*/  IMAD.MOV.U32 R13, RZ, RZ, RZ ;  /* 0x000000ffff0d7224 */ /* 0x004fce00078e00ff */
[----:B------:R-:W-:-:S07]  /*f130*/  LEPC R20, `(.L_x_424) ;  /* 0x000000001014794e */ /* 0x000fce0000000000 */
[----:B---3--:R-:W-:Y:S05]  /*f140*/  CALL.ABS.NOINC R2 ;  /* 0x0000000002007343 */ /* 0x008fea0003c00000 */
.L_x_424:
[----:B------:R-:W-:Y:S01]  /*f150*/  MOV R2, 0x0 ;  /* 0x0000000000027802 */ /* 0x000fe20000000f00 */
        /* <DEDUP_REMOVED lines=14> */
[----:B0-----:R-:W-:Y:S05]  /*f240*/  CALL.ABS.NOINC R2 ;  /* 0x0000000002007343 */ /* 0x001fea0003c00000 */
.L_x_423:
[----:B------:R-:W-:Y:S05]  /*f250*/  BSYNC B6 ;  /* 0x0000000000067941 */ /* 0x000fea0003800000 */
.L_x_422:
[----:B------:R-:W2:Y:S01]  /*f260*/  LDL.LU R2, [R1] ;  /* 0x0000000001027983 */ /* 0x000ea20000300800 */
[----:B------:R-:W-:-:S03]  /*f270*/  ULDC.64 UR4, c[0x0][0x9f8] ;  /* 0x00027e0000047ab9 */ /* 0x000fc60000000a00 */
[----:B------:R-:W3:Y:S04]  /*f280*/  LDL.LU R4, [R1+0x20] ;  /* 0x0000200001047983 */ /* 0x000ee80000300800 */
[----:B-1----:R-:W4:Y:S01]  /*f290*/  LDL R7, [R1+0xc] ;  /* 0x00000c0001077983 */ /* 0x002f220000100800 */
[----:B------:R-:W-:-:S03]  /*f2a0*/  ISETP.NE.U32.AND P0, PT, RZ, UR4, PT ;  /* 0x00000004ff007c0c */ /* 0x000fc6000bf05070 */
[----:B------:R-:W5:Y:S01]  /*f2b0*/  LDL R0, [R1+0x30] ;  /* 0x0000300001007983 */ /* 0x000f620000100800 */
[----:B------:R-:W-:-:S13]  /*f2c0*/  ISETP.NE.AND.EX P0, PT, RZ, UR5, PT, P0 ;  /* 0x00000005ff007c0c */ /* 0x000fda000bf05300 */
[----:B--2---:R-:W-:-:S04]  /*f2d0*/  @P0 IADD3 R2, P1, R2, UR4, RZ ;  /* 0x0000000402020c10 */ /* 0x004fc8000ff3e0ff */
[----:B---3--:R-:W-:Y:S01]  /*f2e0*/  @P0 IADD3.X R3, R4, UR5, RZ, P1, !PT ;  /* 0x0000000504030c10 */ /* 0x008fe20008ffe4ff */
[----:B------:R-:W-:-:S04]  /*f2f0*/  ULDC.64 UR4, c[0x0][0xa08] ;  /* 0x0002820000047ab9 */ /* 0x000fc80000000a00 */
[----:B----4-:R1:W2:Y:S01]  /*f300*/  @P0 LDG.E R7, desc[UR60][R2.64] ;  /* 0x0000003c02070981 */ /* 0x0102a2000c1e1900 */
[----:B-----5:R-:W-:Y:S01]  /*f310*/  VIADD R9, R0, 0xffffffff ;  /* 0xffffffff00097836 */ /* 0x020fe20000000000 */
[----:B-1----:R-:W1:Y:S01]  /*f320*/  LDC.64 R2, c[0x0][0x418] ;  /* 0x00010600ff027b82 */ /* 0x002e620000000a00 */
[----:B--2---:R-:W-:Y:S01]  /*f330*/  SHF.R.S32.HI R8, RZ, 0x1f, R7 ;  /* 0x0000001fff087819 */ /* 0x004fe20000011407 */
[----:B------:R2:W-:Y:S04]  /*f340*/  @P0 STL [R1+0xc], R7 ;  /* 0x00000c0701000387 */ /* 0x0005e80000100800 */
[----:B------:R2:W-:Y:S04]  /*f350*/  STL [R1+0x2c], R9 ;  /* 0x00002c0901007387 */ /* 0x0005e80000100800 */
[----:B------:R2:W-:Y:S01]  /*f360*/  STL [R1+0x20], R8 ;  /* 0x0000200801007387 */ /* 0x0005e20000100800 */
[----:B-1----:R-:W-:Y:S01]  /*f370*/  LOP3.LUT P0, RZ, R2, UR4, RZ, 0xfc, !PT ;  /* 0x0000000402ff7c12 */ /* 0x002fe2000f80fcff */
[----:B------:R-:W-:-:S03]  /*f380*/  UMOV UR4, 0xffffffff ;  /* 0xffffffff00047882 */ /* 0x000fc60000000000 */
[----:B------:R-:W-:-:S04]  /*f390*/  LOP3.LUT P0, RZ, R3, UR5, RZ, 0xfc, P0 ;  /* 0x0000000503ff7c12 */ /* 0x000fc8000800fcff */
[----:B------:R-:W-:Y:S01]  /*f3a0*/  SEL R0, R7, RZ, !P0 ;  /* 0x000000ff07007207 */ /* 0x000fe20004000000 */
[----:B--2---:R-:W-:Y:S08]  /*f3b0*/  BRA.DIV UR4, `(.L_x_425) ;  /* 0x0000004a04147947 */ /* 0x004ff0000b800000 */
[----:B------:R-:W1:Y:S02]  /*f3c0*/  S2R R4, SR_TID.X ;  /* 0x0000000000047919 */ /* 0x000e640000002100 */
[----:B-1----:R-:W-:-:S04]  /*f3d0*/  SHF.R.U32.HI R4, RZ, 0x5, R4 ;  /* 0x00000005ff047819 */ /* 0x002fc80000011604 */
[----:B------:R-:W-:-:S05]  /*f3e0*/  LOP3.LUT R4, R4, 0x3, RZ, 0xc0, !PT ;  /* 0x0000000304047812 */ /* 0x000fca00078ec0ff */
[----:B------:R1:W2:Y:S02]  /*f3f0*/  SHFL.IDX PT, R14, R4, RZ, 0x1f ;  /* 0x00001fff040e7589 */ /* 0x0002a400000e0000 */
.L_x_528:
[----:B-1----:R-:W3:Y:S01]  /*f400*/  LDL.LU R4, [R1+0x1c] ;  /* 0x00001c0001047983 */ /* 0x002ee20000300800 */
[----:B------:R-:W-:Y:S02]  /*f410*/  PLOP3.LUT P1, PT, PT, PT, PT, 0x8, 0x0 ;  /* 0x000000000000781c */ /* 0x000fe40003f2e170 */
[----:B--2---:R-:W-:Y:S01]  /*f420*/  ISETP.NE.AND P0, PT, R14, RZ, PT ;  /* 0x000000ff0e00720c */ /* 0x004fe20003f05270 */
[----:B------:R1:W-:Y:S01]  /*f430*/  STL [R1], R0 ;  /* 0x0000000001007387 */ /* 0x0003e20000100800 */
[----:B---3--:R-:W-:-:S09]  /*f440*/  LOP3.LUT R4, R4, 0xfffffffe, RZ, 0xc0, !PT ;  /* 0xfffffffe04047812 */ /* 0x008fd200078ec0ff */
[----:B------:R-:W-:-:S05]  /*f450*/  @P1 LOP3.LUT R4, R4, 0x1, RZ, 0xfc, !PT ;  /* 0x0000000104041812 */ /* 0x000fca00078efcff */
[----:B------:R1:W-:Y:S01]  /*f460*/  STL [R1+0x1c], R4 ;  /* 0x00001c0401007387 */ /* 0x0003e20000100800 */
[----:B------:R-:W-:Y:S05]  /*f470*/  @P0 BRA `(.L_x_426) ;  /* 0x0000000400380947 */ /* 0x000fea0003800000 */
[----:B------:R-:W-:-:S03]  /*f480*/  UMOV UR4, 0xffffffff ;  /* 0xffffffff00047882 */ /* 0x000fc60000000000 */
[----:B------:R-:W-:Y:S05]  /*f490*/  BRA.DIV UR4, `(.L_x_427) ;  /* 0x0000004a04107947 */ /* 0x000fea000b800000 */
[----:B------:R-:W-:-:S13]  /*f4a0*/  ELECT P6, URZ, PT ;  /* 0x00000000003f782f */ /* 0x000fda00038c0000 */
.L_x_531:
[----:B------:R-:W-:Y:S05]  /*f4b0*/  @!P6 BRA `(.L_x_426) ;  /* 0x000000040028e947 */ /* 0x000fea0003800000 */
[----:B------:R2:W-:Y:S01]  /*f4c0*/  STL [R1+0x14], R9 ;  /* 0x0000140901007387 */ /* 0x0005e20000100800 */
[----:B------:R-:W-:-:S04]  /*f4d0*/  ISETP.NE.U32.AND P0, PT, R2, RZ, PT ;  /* 0x000000ff0200720c */ /* 0x000fc80003f05070 */
[----:B------:R-:W-:-:S13]  /*f4e0*/  ISETP.NE.AND.EX P0, PT, R3, RZ, PT, P0 ;  /* 0x000000ff0300720c */ /* 0x000fda0003f05300 */
[----:B--2---:R-:W-:Y:S05]  /*f4f0*/  @!P0 BRA `(.L_x_428) ;  /* 0x0000000000508947 */ /* 0x004fea0003800000 */
[----:B------:R-:W2:Y:S01]  /*f500*/  LDC R6, c[0x0][0x43c] ;  /* 0x00010f00ff067b82 */ /* 0x000ea20000000800 */
[----:B-1----:R-:W-:Y:S01]  /*f510*/  IMAD.MOV.U32 R0, RZ, RZ, R9 ;  /* 0x000000ffff007224 */ /* 0x002fe200078e0009 */
[----:B------:R-:W-:Y:S01]  /*f520*/  ULDC.64 UR4, c[0x0][0x428] ;  /* 0x00010a0000047ab9 */ /* 0x000fe20000000a00 */
[----:B--2---:R-:W-:-:S13]  /*f530*/  ISETP.NE.AND P0, PT, R6, 0x1, PT ;  /* 0x000000010600780c */ /* 0x004fda0003f05270 */
[----:B------:R-:W1:Y:S02]  /*f540*/  @P0 LDC.64 R4, c[0x0][0x440] ;  /* 0x00011000ff040b82 */ /* 0x000e640000000a00 */
[----:B-1----:R-:W-:-:S05]  /*f550*/  @P0 IMAD.HI.U32 R4, R9, R4, RZ ;  /* 0x0000000409040227 */ /* 0x002fca00078e00ff */
        /* <DEDUP_REMOVED lines=8> */
[----:B-1----:R-:W-:-:S04]  /*f5e0*/  IMAD R6, R8, UR4, RZ ;  /* 0x0000000408067c24 */ /* 0x002fc8000f8e02ff */
[----:B------:R-:W-:-:S04]  /*f5f0*/  IMAD R0, R7, UR5, R6 ;  /* 0x0000000507007c24 */ /* 0x000fc8000f8e0206 */
[----:B------:R-:W-:-:S05]  /*f600*/  IMAD.IADD R0, R5, 0x1, R0 ;  /* 0x0000000105007824 */ /* 0x000fca00078e0200 */
[----:B------:R-:W-:-:S05]  /*f610*/  LEA.HI.X R3, R4, R3, R0, 0x2, P0 ;  /* 0x0000000304037211 */ /* 0x000fca00000f1400 */
[----:B------:R-:W2:Y:S04]  /*f620*/  LDG.E R0, desc[UR60][R2.64] ;  /* 0x0000003c02007981 */ /* 0x000ea8000c1e1900 */
[----:B--2---:R2:W-:Y:S02]  /*f630*/  STL [R1], R0 ;  /* 0x0000000001007387 */ /* 0x0045e40000100800 */
.L_x_428:
[----:B------:R-:W3:Y:S04]  /*f640*/  LDL R7, [R1+0x4] ;  /* 0x0000040001077983 */ /* 0x000ee80000100800 */
[----:B-12---:R-:W3:Y:S04]  /*f650*/  LDL R0, [R1+0x8] ;  /* 0x0000080001007983 */ /* 0x006ee80000100800 */
[----:B------:R-:W2:Y:S01]  /*f660*/  LDL R2, [R1+0x10] ;  /* 0x0000100001027983 */ /* 0x000ea20000100800 */
[----:B---3--:R-:W-:Y:S01]  /*f670*/  IMAD R0, R0, 0x8, R7 ;  /* 0x0000000800007824 */ /* 0x008fe200078e0207 */
[----:B--2---:R-:W-:-:S04]  /*f680*/  SHF.L.U32 R2, R2, 0x1f, RZ ;  /* 0x0000001f02027819 */ /* 0x004fc800000006ff */
[----:B------:R-:W1:Y:S02]  /*f690*/  SYNCS.PHASECHK.TRANS64.TRYWAIT P0, [R0+URZ+0x34840], R2 ;  /* 0x03484002000075a7 */ /* 0x000e64000800017f */
[----:B-1----:R-:W-:Y:S05]  /*f6a0*/  @!P0 BRA `(.L_x_429) ;  /* 0x0000004400ac8947 */ /* 0x002fea0003800000 */
.L_x_532:
[----:B------:R-:W2:Y:S02]  /*f6b0*/  S2R R3, SR_TID.X ;  /* 0x0000000000037919 */ /* 0x000ea40000002100 */
        /* <DEDUP_REMOVED lines=10> */
.L_x_430:
[----:B------:R-:W2:Y:S04]  /*f760*/  LDL R7, [R1+0x4] ;  /* 0x0000040001077983 */ /* 0x000ea80000100800 */
[----:B------:R-:W2:Y:S04]  /*f770*/  LDL R6, [R1+0x8] ;  /* 0x0000080001067983 */ /* 0x000ea80000100800 */
[----:B------:R-:W3:Y:S04]  /*f780*/  LDL R5, [R1+0x14] ;  /* 0x0000140001057983 */ /* 0x000ee80000100800 */
[----:B------:R-:W4:Y:S04]  /*f790*/  LDL R4, [R1+0x18] ;  /* 0x0000180001047983 */ /* 0x000f280000100800 */
[----:B------:R-:W5:Y:S04]  /*f7a0*/  LDL R3, [R1] ;  /* 0x0000000001037983 */ /* 0x000f680000100800 */
[----:B-1----:R-:W5:Y:S01]  /*f7b0*/  LDL.LU R2, [R1+0x1c] ;  /* 0x00001c0001027983 */ /* 0x002f620000300800 */
[----:B------:R-:W-:Y:S01]  /*f7c0*/  R2UR UR9, R0 ;  /* 0x00000000000972ca */ /* 0x000fe200000e0000 */
[----:B------:R-:W-:Y:S01]  /*f7d0*/  UIADD3 UR4, UP0, UR36, 0x370, URZ ;  /* 0x0000037024047890 */ /* 0x000fe2000ff1e03f */
[----:B------:R-:W-:Y:S01]  /*f7e0*/  PLOP3.LUT P0, PT, PT, PT, PT, 0x80, 0x0 ;  /* 0x000000000000781c */ /* 0x000fe20003f0f070 */
[----:B------:R-:W-:Y:S01]  /*f7f0*/  UMOV UR10, URZ ;  /* 0x0000003f000a7c82 */ /* 0x000fe20008000000 */
[----:B------:R-:W-:Y:S01]  /*f800*/  R2UR UR12, R18 ;  /* 0x00000000120c72ca */ /* 0x000fe200000e0000 */
[----:B------:R-:W-:Y:S01]  /*f810*/  UMOV UR7, 0x14f00000 ;  /* 0x14f0000000077882 */ /* 0x000fe20000000000 */
[----:B------:R-:W-:-:S07]  /*f820*/  UMOV UR15, 0x40 ;  /* 0x00000040000f7882 */ /* 0x000fce0000000000 */
[----:B------:R-:W-:Y:S01]  /*f830*/  UIADD3 UR9, UR9, 0x34830, URZ ;  /* 0x0003483009097890 */ /* 0x000fe2000fffe03f */
[----:B--2---:R-:W-:Y:S01]  /*f840*/  IMAD R0, R6, 0xb000, R7 ;  /* 0x0000b00006007824 */ /* 0x004fe200078e0207 */
[----:B---3--:R-:W-:-:S04]  /*f850*/  R2UR UR11, R5 ;  /* 0x00000000050b72ca */ /* 0x008fc800000e0000 */
[----:B------:R-:W-:Y:S02]  /*f860*/  R2UR UR6, R0 ;  /* 0x00000000000672ca */ /* 0x000fe400000e0000 */
[----:B----4-:R-:W-:Y:S02]  /*f870*/  R2UR UR5, R4 ;  /* 0x00000000040572ca */ /* 0x010fe400000e0000 */
[----:B-----5:R-:W-:Y:S02]  /*f880*/  R2UR UR13, R3 ;  /* 0x00000000030d72ca */ /* 0x020fe400000e0000 */
[----:B------:R-:W-:-:S07]  /*f890*/  LOP3.LUT R2, R2, 0xfffffffe, RZ, 0xc0, !PT ;  /* 0xfffffffe02027812 */ /* 0x000fce00078ec0ff */
[----:B------:R-:W-:Y:S01]  /*f8a0*/  UIADD3 UR8, UR6, 0x1e400, URZ ;  /* 0x0001e40006087890 */ /* 0x000fe2000fffe03f */
[----:B------:R-:W-:Y:S01]  /*f8b0*/  @P0 LOP3.LUT R2, R2, 0x1, RZ, 0xfc, !PT ;  /* 0x0000000102020812 */ /* 0x000fe200078efcff */
[----:B------:R-:W-:Y:S02]  /*f8c0*/  UIMAD UR11, UR11, 0xb0, UR5 ;  /* 0x000000b00b0b78a4 */ /* 0x000fe4000f8e0205 */
[----:B------:R-:W-:Y:S02]  /*f8d0*/  UIADD3.X UR5, URZ, UR37, URZ, UP0, !UPT ;  /* 0x000000253f057290 */ /* 0x000fe400087fe43f */
[----:B------:R-:W-:Y:S01]  /*f8e0*/  UIADD3 UR14, UR6, 0x23c00, URZ ;  /* 0x00023c00060e7890 */ /* 0x000fe2000fffe03f */
[----:B------:R2:W-:Y:S02]  /*f8f0*/  STL [R1+0x1c], R2 ;  /* 0x00001c0201007387 */ /* 0x0005e40000100800 */
[----:B------:R-:W-:-:S04]  /*f900*/  UMOV UR6, 0x0 ;  /* 0x0000000000067882 */ /* 0x000fc80000000000 */
[----:B------:R1:W-:Y:S02]  /*f910*/  UTMALDG.4D [UR8], [UR4], desc[UR6] ;  /* 0x00000608040075b4 */ /* 0x0003e40008019000 */
[----:B-1----:R-:W-:Y:S01]  /*f920*/  UMOV UR8, UR14 ;  /* 0x0000000e00087c82 */ /* 0x002fe20008000000 */
[----:B------:R-:W-:Y:S02]  /*f930*/  UMOV UR10, UR15 ;  /* 0x0000000f000a7c82 */ /* 0x000fe40008000000 */
[----:B------:R2:W-:Y:S02]  /*f940*/  UTMALDG.4D [UR8], [UR4], desc[UR6] ;  /* 0x00000608040075b4 */ /* 0x0005e40008019000 */
[----:B--2---:R-:W-:Y:S01]  /*f950*/  NOP ;  /* 0x0000000000007918 */ /* 0x004fe20000000000 */
.L_x_426:
[----:B------:R-:W2:Y:S04]  /*f960*/  LDL R2, [R1+0x4] ;  /* 0x0000040001027983 */ /* 0x000ea80000100800 */
[----:B------:R-:W3:Y:S04]  /*f970*/  LDL.LU R3, [R1+0x34] ;  /* 0x0000340001037983 */ /* 0x000ee80000300800 */
[----:B------:R-:W4:Y:S04]  /*f980*/  LDL.LU R5, [R1+0x28] ;  /* 0x0000280001057983 */ /* 0x000f280000300800 */
[----:B-1----:R-:W5:Y:S01]  /*f990*/  LDL.LU R4, [R1+0x38] ;  /* 0x0000380001047983 */ /* 0x002f620000300800 */
[----:B------:R-:W-:Y:S05]  /*f9a0*/  WARPSYNC.ALL ;  /* 0x0000000000007948 */ /* 0x000fea0003800000 */
[----:B------:R-:W-:Y:S01]  /*f9b0*/  ULDC.64 UR4, c[0x0][0x298] ;  /* 0x0000a60000047ab9 */ /* 0x000fe20000000a00 */
[----:B------:R-:W-:Y:S01]  /*f9c0*/  ULDC.64 UR6, c[0x0][0xa00] ;  /* 0x0002800000067ab9 */ /* 0x000fe20000000a00 */
[----:B------:R-:W-:Y:S01]  /*f9d0*/  BSSY B6, `(.L_x_431) ;  /* 0x0000024000067945 */ /* 0x000fe20003800000 */
[----:B------:R-:W-:Y:S01]  /*f9e0*/  BAR.SYNC.DEFER_BLOCKING 0x8, 0x180 ;  /* 0x0206000000007b1d */ /* 0x000fe20000010000 */
[----:B------:R-:W-:-:S04]  /*f9f0*/  ISETP.NE.U32.AND P0, PT, RZ, UR6, PT ;  /* 0x00000006ff007c0c */ /* 0x000fc8000bf05070 */
[----:B------:R-:W-:Y:S01]  /*fa00*/  ISETP.NE.AND.EX P0, PT, RZ, UR7, PT, P0 ;  /* 0x00000007ff007c0c */ /* 0x000fe2000bf05300 */
[----:B--2---:R-:W-:Y:S01]  /*fa10*/  VIADD R2, R2, 0x16400 ;  /* 0x0001640002027836 */ /* 0x004fe20000000000 */
[----:B---3--:R-:W-:-:S04]  /*fa20*/  SHF.R.S32.HI R0, RZ, 0x1f, R3 ;  /* 0x0000001fff007819 */ /* 0x008fc80000011403 */
[----:B------:R-:W-:Y:S02]  /*fa30*/  LOP3.LUT P1, RZ, R2, 0x3ff, RZ, 0xc0, !PT ;  /* 0x000003ff02ff7812 */ /* 0x000fe4000782c0ff */
[----:B----4-:R-:W-:Y:S01]  /*fa40*/  SEL R5, R5, RZ, !P0 ;  /* 0x000000ff05057207 */ /* 0x010fe20004000000 */
[----:B------:R-:W-:Y:S01]  /*fa50*/  IMAD R0, R0, UR4, RZ ;  /* 0x0000000400007c24 */ /* 0x000fe2000f8e02ff */
[----:B-----5:R-:W-:-:S03]  /*fa60*/  SEL R4, R4, RZ, !P0 ;  /* 0x000000ff04047207 */ /* 0x020fc60004000000 */
[C---:B------:R-:W-:Y:S02]  /*fa70*/  IMAD R0, R3.reuse, UR5, R0 ;  /* 0x0000000503007c24 */ /* 0x040fe4000f8e0200 */
[----:B------:R-:W-:-:S05]  /*fa80*/  IMAD.WIDE.U32 R2, R3, UR4, RZ ;  /* 0x0000000403027c25 */ /* 0x000fca000f8e00ff */
[----:B------:R1:W-:Y:S04]  /*fa90*/  STL.64 [R1+0x48], R2 ;  /* 0x0000480201007387 */ /* 0x0003e80000100a00 */
[----:B------:R2:W-:Y:S04]  /*faa0*/  STL [R1+0x28], R5 ;  /* 0x0000280501007387 */ /* 0x0005e80000100800 */
[----:B------:R2:W-:Y:S01]  /*fab0*/  STL [R1+0x54], R4 ;  /* 0x0000540401007387 */ /* 0x0005e20000100800 */
[----:B-1----:R-:W-:Y:S01]  /*fac0*/  IMAD.IADD R2, R3, 0x1, R0 ;  /* 0x0000000103027824 */ /* 0x002fe200078e0200 */
[----:B------:R-:W-:-:S05]  /*fad0*/  SHF.R.S32.HI R0, RZ, 0x1f, R18 ;  /* 0x0000001fff007819 */ /* 0x000fca0000011412 */
[----:B------:R2:W-:Y:S04]  /*fae0*/  STL [R1+0x38], R0 ;  /* 0x0000380001007387 */ /* 0x0005e80000100800 */
[----:B------:R2:W-:Y:S01]  /*faf0*/  STL [R1+0x34], R2 ;  /* 0x0000340201007387 */ /* 0x0005e20000100800 */
[----:B------:R-:W-:Y:S05]  /*fb00*/  @!P1 BRA `(.L_x_432) ;  /* 0x0000000000409947 */ /* 0x000fea0003800000 */
[----:B--2---:R-:W-:Y:S01]  /*fb10*/  MOV R2, 0x0 ;  /* 0x0000000000027802 */ /* 0x004fe20000000f00 */
        /* <DEDUP_REMOVED lines=11> */
[----:B0-----:R-:W-:Y:S02]  /*fbd0*/  IMAD.MOV.U32 R12, RZ, RZ, 0x1 ;  /* 0x00000001ff0c7424 */ /* 0x001fe400078e00ff */
[----:B------:R-:W-:-:S07]  /*fbe0*/  IMAD.MOV.U32 R13, RZ, RZ, RZ ;  /* 0x000000ffff0d7224 */ /* 0x000fce00078e00ff */
[----:B------:R-:W-:-:S07]  /*fbf0*/  LEPC R20, `(.L_x_432) ;  /* 0x000000001014794e */ /* 0x000fce0000000000 */
[----:B-1----:R-:W-:Y:S05]  /*fc00*/  CALL.ABS.NOINC R2 ;  /* 0x0000000002007343 */ /* 0x002fea0003c00000 */
.L_x_432:
[----:B------:R-:W-:Y:S05]  /*fc10*/  BSYNC B6 ;  /* 0x0000000000067941 */ /* 0x000fea0003800000 */
.L_x_431:
[----:B--2---:R-:W2:Y:S01]  /*fc20*/  LDL.LU R4, [R1+0x34] ;  /* 0x0000340001047983 */ /* 0x004ea20000300800 */
[----:B------:R-:W1:Y:S01]  /*fc30*/  LDC R7, c[0x0][0x448] ;  /* 0x00011200ff077b82 */ /* 0x000e620000000800 */
[----:B------:R-:W-:Y:S01]  /*fc40*/  ULDC.64 UR4, c[0x0][0x2d8] ;  /* 0x0000b60000047ab9 */ /* 0x000fe20000000a00 */
[----:B------:R-:W-:Y:S01]  /*fc50*/  IMAD.SHL.U32 R17, R17, 0x80, RZ ;  /* 0x0000008011117824 */ /* 0x000fe200078e00ff */
[----:B------:R-:W2:Y:S01]  /*fc60*/  LDL.LU.64 R2, [R1+0x48] ;  /* 0x0000480001027983 */ /* 0x000ea20000300a00 */
[----:B------:R-:W-:-:S03]  /*fc70*/  ULDC.64 UR6, c[0x0][0x280] ;  /* 0x0000a00000067ab9 */ /* 0x000fc60000000a00 */
[----:B------:R-:W3:Y:S04]  /*fc80*/  LDL.LU R0, [R1+0x38] ;  /* 0x0000380001007983 */ /* 0x000ee80000300800 */
[----:B------:R-:W4:Y:S04]  /*fc90*/  LDL.LU R6, [R1+0x54] ;  /* 0x0000540001067983 */ /* 0x000f280000300800 */
[----:B------:R-:W4:Y:S01]  /*fca0*/  LDL.LU R5, [R1+0x28] ;  /* 0x0000280001057983 */ /* 0x000f220000300800 */
[----:B------:R-:W0:Y:S01]  /*fcb0*/  S2R R9, SR_TID.X ;  /* 0x0000000000097919 */ /* 0x000e220000002100 */
[----:B------:R-:W0:Y:S01]  /*fcc0*/  S2R R8, SR_TID.X ;  /* 0x0000000000087919 */ /* 0x000e220000002100 */
[----:B-1----:R-:W-:Y:S01]  /*fcd0*/  ISETP.NE.AND P0, PT, R7, 0x1, PT ;  /* 0x000000010700780c */ /* 0x002fe20003f05270 */
[----:B0-----:R-:W-:-:S02]  /*fce0*/  IMAD.SHL.U32 R9, R9, 0x8, RZ ;  /* 0x0000000809097824 */ /* 0x001fc400078e00ff */
[----:B------:R-:W-:-:S03]  /*fcf0*/  IMAD.SHL.U32 R10, R8, 0x8, RZ ;  /* 0x00000008080a7824 */ /* 0x000fc600078e00ff */
[----:B------:R-:W-:-:S04]  /*fd00*/  LOP3.LUT R9, R9, 0x38, RZ, 0xc0, !PT ;  /* 0x0000003809097812 */ /* 0x000fc800078ec0ff */
[----:B------:R-:W-:Y:S02]  /*fd10*/  LOP3.LUT R9, R9, 0x40, RZ, 0xfc, !PT ;  /* 0x0000004009097812 */ /* 0x000fe400078efcff */
[----:B------:R-:W-:Y:S01]  /*fd20*/  LOP3.LUT R10, R10, 0x38, RZ, 0xc0, !PT ;  /* 0x000000380a0a7812 */ /* 0x000fe200078ec0ff */
[----:B--2---:R-:W-:Y:S02]  /*fd30*/  IMAD.MOV.U32 R3, RZ, RZ, R4 ;  /* 0x000000ffff037224 */ /* 0x004fe400078e0004 */
[----:B------:R-:W0:Y:S01]  /*fd40*/  S2R R4, SR_TID.X ;  /* 0x0000000000047919 */ /* 0x000e220000002100 */
[----:B---3--:R-:W-:Y:S02]  /*fd50*/  IMAD R0, R0, UR4, RZ ;  /* 0x0000000400007c24 */ /* 0x008fe4000f8e02ff */
[----:B------:R-:W-:-:S04]  /*fd60*/  IMAD.WIDE.U32 R2, R18, UR4, R2 ;  /* 0x0000000412027c25 */ /* 0x000fc8000f8e0002 */
[----:B------:R-:W-:Y:S01]  /*fd70*/  IMAD R0, R18, UR5, R0 ;  /* 0x0000000512007c24 */ /* 0x000fe2000f8e0200 */
[----:B------:R-:W-:-:S03]  /*fd80*/  ULDC.64 UR4, c[0x0][0x2e0] ;  /* 0x0000b80000047ab9 */ /* 0x000fc60000000a00 */
[----:B------:R-:W-:Y:S02]  /*fd90*/  IMAD.IADD R3, R3, 0x1, R0 ;  /* 0x0000000103037824 */ /* 0x000fe400078e0200 */
[----:B----4-:R-:W-:Y:S02]  /*fda0*/  IMAD R0, R6, UR4, RZ ;  /* 0x0000000406007c24 */ /* 0x010fe4000f8e02ff */
[C---:B------:R-:W-:Y:S01]  /*fdb0*/  IMAD.WIDE.U32 R2, R5.reuse, UR4, R2 ;  /* 0x0000000405027c25 */ /* 0x040fe2000f8e0002 */
[----:B------:R-:W1:Y:S03]  /*fdc0*/  @P0 LDC R6, c[0x0][0x450] ;  /* 0x00011400ff060b82 */ /* 0x000e660000000800 */
[----:B------:R-:W-:Y:S01]  /*fdd0*/  IMAD R0, R5, UR5, R0 ;  /* 0x0000000505007c24 */ /* 0x000fe2000f8e0200 */
[----:B------:R-:W-:-:S03]  /*fde0*/  ULDC.64 UR4, c[0x0][0x2d0] ;  /* 0x0000b40000047ab9 */ /* 0x000fc60000000a00 */
[----:B------:R-:W-:Y:S01]  /*fdf0*/  IMAD.IADD R3, R3, 0x1, R0 ;  /* 0x0000000103037824 */ /* 0x000fe200078e0200 */
[C---:B0-----:R-:W-:Y:S01]  /*fe00*/  LOP3.LUT R5, R4.reuse, 0x7f, RZ, 0xc0, !PT ;  /* 0x0000007f04057812 */ /* 0x041fe200078ec0ff */
[----:B------:R-:W-:-:S03]  /*fe10*/  IMAD.SHL.U32 R4, R4, 0x10, RZ ;  /* 0x0000001004047824 */ /* 0x000fc600078e00ff */
[----:B------:R-:W-:-:S04]  /*fe20*/  SHF.R.U32.HI R5, RZ, 0x3, R5 ;  /* 0x00000003ff057819 */ /* 0x000fc80000011605 */
[----:B------:R-:W-:Y:S02]  /*fe30*/  LOP3.LUT R4, R5, 0x70, R4, 0xf8, !PT ;  /* 0x0000007005047812 */ /* 0x000fe400078ef804 */
[----:B------:R-:W0:Y:S02]  /*fe40*/  @P0 LDC R5, c[0x0][0x44c] ;  /* 0x00011300ff050b82 */ /* 0x000e240000000800 */
[----:B------:R-:W-:-:S05]  /*fe50*/  LOP3.LUT R0, R4, R17, RZ, 0xfc, !PT ;  /* 0x0000001104007212 */ /* 0x000fca00078efcff */
[----:B------:R-:W-:Y:S02]  /*fe60*/  IMAD.MOV.U32 R4, RZ, RZ, R0 ;  /* 0x000000ffff047224 */ /* 0x000fe400078e0000 */
[----:B0-----:R-:W-:-:S05]  /*fe70*/  @P0 IMAD.HI.U32 R5, R0, R5, RZ ;  /* 0x0000000500050227 */ /* 0x001fca00078e00ff */
[----:B-1----:R-:W-:-:S05]  /*fe80*/  @P0 SHF.R.U32.HI R4, RZ, R6, R5 ;  /* 0x00000006ff040219 */ /* 0x002fca0000011605 */
[----:B------:R-:W-:Y:S02]  /*fe90*/  IMAD.MOV R5, RZ, RZ, -R4 ;  /* 0x000000ffff057224 */ /* 0x000fe400078e0a04 */
[----:B------:R-:W-:-:S04]  /*fea0*/  IMAD.WIDE.U32 R2, R4, UR4, R2 ;  /* 0x0000000404027c25 */ /* 0x000fc8000f8e0002 */
[----:B------:R-:W-:Y:S01]  /*feb0*/  IMAD R0, R7, R5, R0 ;  /* 0x0000000507007224 */ /* 0x000fe200078e0200 */
[----:B------:R-:W-:-:S05]  /*fec0*/  SHF.R.S32.HI R5, RZ, 0x1f, R4 ;  /* 0x0000001fff057819 */ /* 0x000fca0000011404 */
[----:B------:R-:W-:-:S04]  /*fed0*/  IMAD R5, R5, UR4, RZ ;  /* 0x0000000405057c24 */ /* 0x000fc8000f8e02ff */
[----:B------:R-:W-:Y:S01]  /*fee0*/  IMAD R4, R4, UR5, R5 ;  /* 0x0000000504047c24 */ /* 0x000fe2000f8e0205 */
[----:B------:R-:W-:-:S03]  /*fef0*/  ULDC.64 UR4, c[0x0][0x2c8] ;  /* 0x0000b20000047ab9 */ /* 0x000fc60000000a00 */
[----:B------:R-:W-:Y:S01]  /*ff00*/  IMAD.IADD R3, R3, 0x1, R4 ;  /* 0x0000000103037824 */ /* 0x000fe200078e0204 */
[----:B------:R-:W-:Y:S01]  /*ff10*/  SHF.R.S32.HI R4, RZ, 0x1f, R0 ;  /* 0x0000001fff047819 */ /* 0x000fe20000011400 */
        /* <DEDUP_REMOVED lines=12> */
[----:B------:R-:W0:Y:S02]  /*ffe0*/  S2R R5, SR_TID.X ;  /* 0x0000000000057919 */ /* 0x000e240000002100 */
[----:B0-----:R-:W-:-:S04]  /*fff0*/  LOP3.LUT R5, R5, 0x7f, RZ, 0xc0, !PT ;  /* 0x0000007f05057812 */ /* 0x001fc800078ec0ff */
[----:B------:R-:W-:Y:S02]  /*10000*/  SHF.R.U32.HI R6, RZ, 0x3, R5 ;  /* 0x00000003ff067819 */ /* 0x000fe40000011605 */
[----:B------:R-:W2:Y:S03]  /*10010*/  LDL.LU R5, [R1+0x40] ;  /* 0x0000400001057983 */ /* 0x000ea60000300800 */
[----:B------:R-:W-:Y:S01]  /*10020*/  IMAD.IADD R2, R6, 0x1, R17 ;  /* 0x0000000106027824 */ /* 0x000fe200078e0211 */
[----:B------:R-:W-:Y:S04]  /*10030*/  SHFL.IDX PT, R8, R0, 0x1, 0x181f ;  /* 0x00381f0000087f89 */ /* 0x000fe800000e0000 */
[----:B------:R-:W-:Y:S01]  /*10040*/  SHFL.IDX PT, R6, R0, RZ, 0x181f ;  /* 0x00181fff00067589 */ /* 0x000fe200000e0000 */
[----:B--2---:R-:W-:-:S03]  /*10050*/  IMAD R3, R5, R7, RZ ;  /* 0x0000000705037224 */ /* 0x004fc600078e02ff */
[----:B------:R-:W0:Y:S01]  /*10060*/  SHFL.IDX PT, R7, R4, RZ, 0x181f ;  /* 0x00181fff04077589 */ /* 0x000e2200000e0000 */
[C---:B------:R-:W-:Y:S01]  /*10070*/  VIADD R5, R2.reuse, 0x10 ;  /* 0x0000001002057836 */ /* 0x040fe20000000000 */
[----:B------:R-:W-:-:S04]  /*10080*/  ISETP.GE.AND P4, PT, R2, R3, PT ;  /* 0x000000030200720c */ /* 0x000fc80003f86270 */
[----:B------:R-:W-:Y:S02]  /*10090*/  ISETP.GE.AND P2, PT, R5, R3, PT ;  /* 0x000000030500720c */ /* 0x000fe40003f46270 */
[----:B------:R-:W1:Y:S07]  /*100a0*/  SHFL.IDX PT, R5, R4, 0x1, 0x181f ;  /* 0x00381f0004057f89 */ /* 0x000e6e00000e0000 */
[----:B0-----:R-:W-:-:S05]  /*100b0*/  @!P4 LEA R7, P3, R10, R7, 0x1 ;  /* 0x000000070a07c211 */ /* 0x001fca00078608ff */
[----:B------:R-:W-:-:S05]  /*100c0*/  @!P4 IMAD.X R6, RZ, RZ, R6, P3 ;  /* 0x000000ffff06c224 */ /* 0x000fca00018e0606 */
[----:B------:R-:W-:-:S04]  /*100d0*/  @!P4 LOP3.LUT R7, R7, R6, RZ, 0x3c, !PT ;  /* 0x000000060707c212 */ /* 0x000fc800078e3cff */
[----:B------:R-:W-:-:S04]  /*100e0*/  @!P4 LOP3.LUT R6, R7, R6, RZ, 0x3c, !PT ;  /* 0x000000060706c212 */ /* 0x000fc800078e3cff */
[----:B------:R-:W-:-:S05]  /*100f0*/  @!P4 LOP3.LUT R7, R7, R6, RZ, 0x3c, !PT ;  /* 0x000000060707c212 */ /* 0x000fca00078e3cff */
[----:B-----5:R-:W-:Y:S04]  /*10100*/  @!P4 LDGSTS.E.BYPASS.LTC128B.128 [R9+0x16400], desc[UR60][R6.64], !P0 ;  /* 0x164000000609cfae */ /* 0x020fe8000c101d7c */
[----:B------:R1:W-:Y:S02]  /*10110*/  @!P4 LDGSTS.E.BYPASS.LTC128B.128 [R9+0x1a400], desc[UR60][R6.64+0x80], !P1 ;  /* 0x1a4000800609cfae */ /* 0x0003e4000c901d7c */
[----:B-1----:R-:W-:Y:S01]  /*10120*/  @!P2 LEA R7, P3, R10, R5, 0x1 ;  /* 0x000000050a07a211 */ /* 0x002fe200078608ff */
[----:B------:R-:W-:-:S04]  /*10130*/  VIADD R5, R2, 0x20 ;  /* 0x0000002002057836 */ /* 0x000fc80000000000 */
[----:B------:R-:W-:-:S05]  /*10140*/  @!P2 IMAD.X R6, RZ, RZ, R8, P3 ;  /* 0x000000ffff06a224 */ /* 0x000fca00018e0608 */
[----:B------:R-:W-:-:S04]  /*10150*/  @!P2 LOP3.LUT R7, R7, R6, RZ, 0x3c, !PT ;  /* 0x000000060707a212 */ /* 0x000fc800078e3cff */
[----:B------:R-:W-:-:S04]  /*10160*/  @!P2 LOP3.LUT R6, R7, R6, RZ, 0x3c, !PT ;  /* 0x000000060706a212 */ /* 0x000fc800078e3cff */
[----:B------:R-:W-:-:S05]  /*10170*/  @!P2 LOP3.LUT R7, R7, R6, RZ, 0x3c, !PT ;  /* 0x000000060707a212 */ /* 0x000fca00078e3cff */
        /* <DEDUP_REMOVED lines=45> */
[----:B0-----:R-:W0:Y:S04]  /*10450*/  SHFL.IDX PT, R6, R0, 0x6, 0x181f ;  /* 0x00d81f0000067f89 */ /* 0x001e2800000e0000 */
[----:B------:R-:W2:Y:S01]  /*10460*/  SHFL.IDX PT, R0, R0, 0x7, 0x181f ;  /* 0x00f81f0000007f89 */ /* 0x000ea200000e0000 */
[----:B-1----:R-:W-:-:S05]  /*10470*/  @!P2 LEA R5, P3, R10, R5, 0x1 ;  /* 0x000000050a05a211 */ /* 0x002fca00078608ff */
[----:B0-----:R-:W-:-:S04]  /*10480*/  @!P2 IMAD.X R6, RZ, RZ, R6, P3 ;  /* 0x000000ffff06a224 */ /* 0x001fc800018e0606 */
[----:B------:R-:W-:Y:S02]  /*10490*/  @!P2 IMAD.MOV.U32 R7, RZ, RZ, R6 ;  /* 0x000000ffff07a224 */ /* 0x000fe400078e0006 */
[----:B------:R-:W-:-:S05]  /*104a0*/  @!P2 IMAD.MOV.U32 R6, RZ, RZ, R5 ;  /* 0x000000ffff06a224 */ /* 0x000fca00078e0005 */
[----:B------:R0:W-:Y:S04]  /*104b0*/  @!P2 LDGSTS.E.BYPASS.LTC128B.128 [R9+0x19400], desc[UR60][R6.64], !P0 ;  /* 0x194000000609afae */ /* 0x0001e8000c101d7c */
[----:B--2---:R0:W-:Y:S02]  /*104c0*/  @!P2 LDGSTS.E.BYPASS.LTC128B.128 [R9+0x1d400], desc[UR60][R6.64+0x80], !P1 ;  /* 0x1d4000800609afae */ /* 0x0041e4000c901d7c */
.L_x_549:
[----:B------:R-:W-:Y:S01]  /*104d0*/  VIADD R2, R2, 0x70 ;  /* 0x0000007002027836 */ /* 0x000fe20000000000 */
[----:B------:R-:W-:Y:S04]  /*104e0*/  BSSY B0, `(.L_x_434) ;  /* 0x000000a000007945 */ /* 0x000fe80003800000 */
[----:B------:R-:W-:-:S13]  /*104f0*/  ISETP.GE.AND P2, PT, R2, R3, PT ;  /* 0x000000030200720c */ /* 0x000fda0003f46270 */
[----:B------:R-:W-:Y:S05]  /*10500*/  @P2 BRA `(.L_x_435) ;  /* 0x00000000001c2947 */ /* 0x000fea0003800000 */
[----:B------:R-:W-:-:S05]  /*10510*/  LEA R2, P2, R10, R4, 0x1 ;  /* 0x000000040a027211 */ /* 0x000fca00078408ff */
[----:B------:R-:W-:-:S05]  /*10520*/  IMAD.X R3, RZ, RZ, R0, P2 ;  /* 0x000000ffff037224 */ /* 0x000fca00010e0600 */
[----:B------:R-:W-:Y:S01]  /*10530*/  @!PT LDS RZ, [RZ] ;  /* 0x00000000fffff984 */ /* 0x000fe20000000800 */
[----:B------:R-:W-:Y:S01]  /*10540*/  @!PT LDS RZ, [RZ] ;  /* 0x00000000fffff984 */ /* 0x000fe20000000800 */
[----:B------:R-:W-:Y:S01]  /*10550*/  @!PT LDS RZ, [RZ] ;  /* 0x00000000fffff984 */ /* 0x000fe20000000800 */
[----:B------:R1:W-:Y:S04]  /*10560*/  LDGSTS.E.BYPASS.LTC128B.128 [R9+0x19c00], desc[UR60][R2.64], !P0 ;  /* 0x19c0000002097fae */ /* 0x0003e8000c101d7c */
[----:B------:R1:W-:Y:S02]  /*10570*/  LDGSTS.E.BYPASS.LTC128B.128 [R9+0x1dc00], desc[UR60][R2.64+0x80], !P1 ;  /* 0x1dc0008002097fae */ /* 0x0003e4000c901d7c */
.L_x_435:
[----:B------:R-:W-:Y:S05]  /*10580*/  BSYNC B0 ;  /* 0x0000000000007941 */ /* 0x000fea0003800000 */
.L_x_434:
[----:B01----:R-:W2:Y:S01]  /*10590*/  LDL R9, [R1+0x4] ;  /* 0x0000040001097983 */ /* 0x003ea20000100800 */
[----:B------:R-:W-:Y:S01]  /*105a0*/  PLOP3.LUT P0, PT, PT, PT, PT, 0x80, 0x0 ;  /* 0x000000000000781c */ /* 0x000fe20003f0f070 */
[----:B------:R-:W-:Y:S01]  /*105b0*/  NOP ;  /* 0x0000000000007918 */ /* 0x000fe20000000000 */
[----:B--2---:R-:W-:-:S11]  /*105c0*/  VIADD R6, R9, 0x34800 ;  /* 0x0003480009067836 */ /* 0x004fd60000000000 */
.L_x_436:
[----:B------:R-:W2:Y:S01]  /*105d0*/  LDL R2, [R1+0x4] ;  /* 0x0000040001027983 */ /* 0x000ea20000100800 */
[----:B------:R-:W-:Y:S02]  /*105e0*/  PLOP3.LUT P1, PT, P1, P0, PT, 0xa2, 0x0 ;  /* 0x000000000000781c */ /* 0x000fe40000f21472 */
[----:B--2---:R-:W-:-:S08]  /*105f0*/  @P0 R2UR P1, UR4, R2 ;  /* 0x00000000020402ca */ /* 0x004fd00000020000 */
[----:B------:R-:W-:-:S05]  /*10600*/  @P0 PLOP3.LUT P0, PT, P1, PT, PT, 0x80, 0x0 ;  /* 0x000000000000081c */ /* 0x000fca0000f0f070 */
[----:B------:R-:W-:Y:S01]  /*10610*/  @!P1 SYNCS.ARRIVE.TRANS64.RED.A0T1 RZ, [UR4+0x34800], RZ ;  /* 0x034800ffffff99a7 */ /* 0x000fe20008200404 */
[----:B------:R-:W-:Y:S07]  /*10620*/  @!P1 ARRIVES.LDGSTSBAR.64.TRANSCNT [UR4+0x34800] ;  /* 0x03480000ff0099b0 */ /* 0x000fee0008000a84 */
[----:B------:R-:W-:Y:S05]  /*10630*/  @P0 BRA.U.ANY `(.L_x_436) ;  /* 0xfffffffd00e40947 */ /* 0x000fea000393ffff */
[----:B------:R-:W2:Y:S02]  /*10640*/  LDL.LU R3, [R1+0x50] ;  /* 0x0000500001037983 */ /* 0x000ea40000300800 */
[----:B--2---:R-:W-:-:S05]  /*10650*/  VIADD R3, R3, 0x1 ;  /* 0x0000000103037836 */ /* 0x004fca0000000000 */
[----:B------:R0:W-:Y:S01]  /*10660*/  STL [R1+0x50], R3 ;  /* 0x0000500301007387 */ /* 0x0001e20000100800 */
[----:B------:R-:W-:-:S04]  /*10670*/  LEA.HI R0, R3, R3, RZ, 0x1 ;  /* 0x0000000303007211 */ /* 0x000fc800078f08ff */
[----:B------:R-:W-:-:S05]  /*10680*/  LOP3.LUT R0, R0, 0xfffffffe, RZ, 0xc0, !PT ;  /* 0xfffffffe00007812 */ /* 0x000fca00078ec0ff */
[----:B------:R-:W-:-:S05]  /*10690*/  IMAD.IADD R0, R3, 0x1, -R0 ;  /* 0x0000000103007824 */ /* 0x000fca00078e0a00 */
[----:B------:R-:W-:Y:S01]  /*106a0*/  SHF.L.U32 R0, R0, 0x1f, RZ ;  /* 0x0000001f00007819 */ /* 0x000fe200000006ff */
[----:B------:R-:W-:Y:S01]  /*106b0*/  NOP ;  /* 0x0000000000007918 */ /* 0x000fe20000000000 */
[----:B------:R0:W-:Y:S01]  /*106c0*/  SYNCS.ARRIVE.TRANS64.A1T0 RZ, [R2+URZ+0x34800], RZ ;  /* 0x034800ff02ff79a7 */ /* 0x0001e2000810003f */
[----:B------:R-:W-:Y:S01]  /*106d0*/  BSSY B0, `(.L_x_437) ;  /* 0x0000003000007945 */ /* 0x000fe20003800000 */
[----:B------:R-:W1:Y:S03]  /*106e0*/  SYNCS.PHASECHK.TRANS64.TRYWAIT P0, [R2+URZ+0x34820], R0 ;  /* 0x03482000020075a7 */ /* 0x000e66000800017f */
[----:B01----:R-:W-:Y:S05]  /*106f0*/  @!P0 BRA `(.L_x_438) ;  /* 0x0000004000648947 */ /* 0x003fea0003800000 */
.L_x_550:
[----:B------:R-:W-:Y:S05]  /*10700*/  BSYNC B0 ;  /* 0x0000000000007941 */ /* 0x000fea0003800000 */
.L_x_437:
[----:B0-----:R-:W2:Y:S01]  /*10710*/  LDL.LU R2, [R1+0x3c] ;  /* 0x00003c0001027983 */ /* 0x001ea20000300800 */
[----:B------:R-:W-:Y:S01]  /*10720*/  BSSY B0, `(.L_x_439) ;  /* 0x00001f6000007945 */ /* 0x000fe20003800000 */
[----:B--2---:R-:W-:-:S13]  /*10730*/  ISETP.GE.AND P0, PT, R2, 0xb1, PT ;  /* 0x000000b10200780c */ /* 0x004fda0003f06270 */
[----:B------:R-:W-:Y:S05]  /*10740*/  @!P0 BRA `(.L_x_440) ;  /* 0x0000001c00cc8947 */ /* 0x000fea0003800000 */
[----:B------:R-:W2:Y:S01]  /*10750*/  LDL R2, [R1+0x30] ;  /* 0x0000300001027983 */ /* 0x000ea20000100800 */
[----:B------:R-:W-:Y:S01]  /*10760*/  IMAD.MOV.U32 R0, RZ, RZ, 0x1 ;  /* 0x00000001ff007424 */ /* 0x000fe200078e00ff */
[----:B------:R-:W-:Y:S01]  /*10770*/  BSSY B2, `(.L_x_441) ;  /* 0x00000ac000027945 */ /* 0x000fe20003800000 */
[----:B--2---:R-:W-:-:S05]  /*10780*/  IMAD.MOV R9, RZ, RZ, -R2 ;  /* 0x000000ffff097224 */ /* 0x004fca00078e0a02 */
[----:B------:R-:W-:-:S05]  /*10790*/  VIADDMNMX R9, R9, R0, 0xffffffff, !PT ;  /* 0xffffffff09097446 */ /* 0x000fca0007800100 */
[----:B------:R-:W-:-:S05]  /*107a0*/  IMAD.IADD R0, R2, 0x1, R9 ;  /* 0x0000000102007824 */ /* 0x000fca00078e0209 */
[----:B------:R-:W-:-:S04]  /*107b0*/  LOP3.LUT R0, R0, 0x1, RZ, 0xc0, !PT ;  /* 0x0000000100007812 */ /* 0x000fc800078ec0ff */
[----:B------:R-:W-:Y:S01]  /*107c0*/  ISETP.NE.U32.AND P0, PT, R0, 0x1, PT ;  /* 0x000000010000780c */ /* 0x000fe20003f05070 */
[----:B------:R-:W-:-:S12]  /*107d0*/  VIADD R0, R2, 0xfffffffe ;  /* 0xfffffffe02007836 */ /* 0x000fd80000000000 */
[----:B------:R-:W-:Y:S05]  /*107e0*/  @P0 BRA `(.L_x_442) ;  /* 0x0000000800900947 */ /* 0x000fea0003800000 */
[----:B------:R-:W2:Y:S04]  /*107f0*/  LDL R4, [R1+0x1c] ;  /* 0x00001c0001047983 */ /* 0x000ea80000100800 */
[----:B------:R-:W3:Y:S04]  /*10800*/  LDL R3, [R1+0x8] ;  /* 0x0000080001037983 */ /* 0x000ee80000100800 */
[----:B------:R-:W4:Y:S01]  /*10810*/  LDL R2, [R1+0x10] ;  /* 0x0000100001027983 */ /* 0x000f220000100800 */
[----:B------:R-:W-:Y:S01]  /*10820*/  BSSY B1, `(.L_x_443) ;  /* 0x000009c000017945 */ /* 0x000fe20003800000 */
[----:B--2---:R-:W-:Y:S01]  /*10830*/  LOP3.LUT P1, RZ, R4, 0x1, RZ, 0xc0, !PT ;  /* 0x0000000104ff7812 */ /* 0x004fe2000782c0ff */
[----:B---3--:R-:W-:-:S05]  /*10840*/  VIADD R7, R3, 0x1 ;  /* 0x0000000103077836 */ /* 0x008fca0000000000 */
[----:B------:R-:W-:-:S04]  /*10850*/  ISETP.NE.AND P0, PT, R7, 0x2, PT ;  /* 0x000000020700780c */ /* 0x000fc80003f05270 */
[----:B------:R-:W-:Y:S02]  /*10860*/  SEL R10, RZ, 0x1, P0 ;  /* 0x00000001ff0a7807 */ /* 0x000fe40000000000 */
[----:B------:R-:W-:Y:S02]  /*10870*/  SEL R7, R7, RZ, P0 ;  /* 0x000000ff07077207 */ /* 0x000fe40000000000 */
[----:B----4-:R-:W-:Y:S01]  /*10880*/  LOP3.LUT R10, R2, R10, RZ, 0x3c, !PT ;  /* 0x0000000a020a7212 */ /* 0x010fe200078e3cff */
[----:B------:R-:W-:Y:S06]  /*10890*/  @!P1 BRA `(.L_x_444) ;  /* 0x0000000800509947 */ /* 0x000fec0003800000 */
[----:B------:R0:W5:Y:S01]  /*108a0*/  LDL R4, [R1] ;  /* 0x0000000001047983 */ /* 0x0001620000100800 */
[----:B------:R-:W-:Y:S02]  /*108b0*/  ULDC.64 UR4, c[0x0][0x418] ;  /* 0x0001060000047ab9 */ /* 0x000fe40000000a00 */
[----:B------:R-:W-:-:S04]  /*108c0*/  ISETP.NE.U32.AND P0, PT, RZ, UR4, PT ;  /* 0x00000004ff007c0c */ /* 0x000fc8000bf05070 */
[----:B------:R-:W-:-:S13]  /*108d0*/  ISETP.NE.AND.EX P0, PT, RZ, UR5, PT, P0 ;  /* 0x00000005ff007c0c */ /* 0x000fda000bf05300 */
[----:B0-----:R-:W-:Y:S05]  /*108e0*/  @!P0 BRA `(.L_x_445) ;  /* 0x00000000004c8947 */ /* 0x001fea0003800000 */
[----:B------:R-:W2:Y:S01]  /*108f0*/  LDL R11, [R1+0x20] ;  /* 0x00002000010b7983 */ /* 0x000ea20000100800 */
[----:B------:R-:W0:Y:S01]  /*10900*/  LDC R5, c[0x0][0x43c] ;  /* 0x00010f00ff057b82 */ /* 0x000e220000000800 */
[----:B------:R-:W-:Y:S02]  /*10910*/  ULDC.64 UR6, c[0x0][0x428] ;  /* 0x00010a0000067ab9 */ /* 0x000fe40000000a00 */
[----:B------:R-:W3:Y:S01]  /*10920*/  LDL R8, [R1+0xc] ;  /* 0x00000c0001087983 */ /* 0x000ee20000100800 */
[----:B0-----:R-:W-:-:S13]  /*10930*/  ISETP.NE.AND P0, PT, R5, 0x1, PT ;  /* 0x000000010500780c */ /* 0x001fda0003f05270 */
[----:B------:R-:W0:Y:S02]  /*10940*/  @P0 LDC.64 R2, c[0x0][0x440] ;  /* 0x00011000ff020b82 */ /* 0x000e240000000a00 */
[----:B0----5:R-:W-:-:S04]  /*10950*/  @P0 IMAD.HI.U32 R4, R0, R2, RZ ;  /* 0x0000000200040227 */ /* 0x021fc800078e00ff */
[----:B------:R-:W-:Y:S01]  /*10960*/  IMAD.MOV.U32 R2, RZ, RZ, R0 ;  /* 0x000000ffff027224 */ /* 0x000fe200078e0000 */
[----:B------:R-:W-:-:S05]  /*10970*/  @P0 SHF.R.U32.HI R2, RZ, R3, R4 ;  /* 0x00000003ff020219 */ /* 0x000fca0000011604 */
[----:B------:R-:W-:-:S04]  /*10980*/  IMAD.MOV R3, RZ, RZ, -R2 ;  /* 0x000000ffff037224 */ /* 0x000fc800078e0a02 */
[----:B------:R-:W-:Y:S01]  /*10990*/  IMAD R0, R5, R3, R0 ;  /* 0x0000000305007224 */ /* 0x000fe200078e0200 */
[----:B------:R-:W-:Y:S01]  /*109a0*/  SHF.R.S32.HI R3, RZ, 0x1f, R2 ;  /* 0x0000001fff037819 */ /* 0x000fe20000011402 */
[----:B--2---:R-:W-:-:S04]  /*109b0*/  IMAD R4, R11, UR6, RZ ;  /* 0x000000060b047c24 */ /* 0x004fc8000f8e02ff */
[C---:B---3--:R-:W-:Y:S02]  /*109c0*/  IMAD R4, R8.reuse, UR7, R4 ;  /* 0x0000000708047c24 */ /* 0x048fe4000f8e0204 */
[----:B------:R-:W-:-:S04]  /*109d0*/  IMAD.WIDE.U32 R2, R8, UR6, R2 ;  /* 0x0000000608027c25 */ /* 0x000fc8000f8e0002 */
[----:B------:R-:W-:Y:S01]  /*109e0*/  IMAD.IADD R3, R4, 0x1, R3 ;  /* 0x0000000104037824 */ /* 0x000fe200078e0203 */
[----:B------:R-:W-:-:S04]  /*109f0*/  LEA R4, P0, R2, UR4, 0x2 ;  /* 0x0000000402047c11 */ /* 0x000fc8000f8010ff */
[----:B------:R-:W-:-:S05]  /*10a00*/  LEA.HI.X R5, R2, UR5, R3, 0x2, P0 ;  /* 0x0000000502057c11 */ /* 0x000fca00080f1403 */
[----:B------:R0:W5:Y:S04]  /*10a10*/  LDG.E R4, desc[UR60][R4.64] ;  /* 0x0000003c04047981 */ /* 0x000168000c1e1900 */
.L_x_445:
[----:B------:R-:W2:Y:S01]  /*10a20*/  LDL R2, [R1+0x4] ;  /* 0x0000040001027983 */ /* 0x000ea20000100800 */
[----:B------:R-:W-:Y:S01]  /*10a30*/  BSSY B3, `(.L_x_446) ;  /* 0x0000005000037945 */ /* 0x000fe20003800000 */
[----:B--2---:R-:W-:Y:S01]  /*10a40*/  IMAD R3, R7, 0x8, R2 ;  /* 0x0000000807037824 */ /* 0x004fe200078e0202 */
[----:B------:R-:W-:-:S04]  /*10a50*/  SHF.L.U32 R2, R10, 0x1f, RZ ;  /* 0x0000001f0a027819 */ /* 0x000fc800000006ff */
[----:B------:R-:W1:Y:S02]  /*10a60*/  SYNCS.PHASECHK.TRANS64.TRYWAIT P0, [R3+URZ+0x34840], R2 ;  /* 0x03484002030075a7 */ /* 0x000e64000800017f */
[----:B-1----:R-:W-:Y:S05]  /*10a70*/  @!P0 BRA `(.L_x_447) ;  /* 0x0000003c009c8947 */ /* 0x002fea0003800000 */
.L_x_551:
[----:B------:R-:W-:Y:S05]  /*10a80*/  BSYNC B3 ;  /* 0x0000000000037941 */ /* 0x000fea0003800000 */
.L_x_446:
        /* <DEDUP_REMOVED lines=12> */
.L_x_449:
[----:B------:R-:W-:Y:S05]  /*10b50*/  BSYNC B3 ;  /* 0x0000000000037941 */ /* 0x000fea0003800000 */
.L_x_448:
[----:B------:R-:W2:Y:S04]  /*10b60*/  LDL R5, [R1+0x4] ;  /* 0x0000040001057983 */ /* 0x000ea80000100800 */
[----:B-1----:R-:W3:Y:S01]  /*10b70*/  LDL R2, [R1+0x18] ;  /* 0x0000180001027983 */ /* 0x002ee20000100800 */
        /* <DEDUP_REMOVED lines=8> */
[----:B--2---:R-:W-:-:S02]  /*10c00*/  IMAD R8, R7, 0xb000, R5 ;  /* 0x0000b00007087824 */ /* 0x004fc400078e0205 */
[----:B---3--:R-:W-:Y:S02]  /*10c10*/  IMAD R2, R0, 0xb0, R2 ;  /* 0x000000b000027824 */ /* 0x008fe400078e0202 */
[----:B------:R-:W-:-:S08]  /*10c20*/  VIADD R5, R8, 0x1e400 ;  /* 0x0001e40008057836 */ /* 0x000fd00000000000 */
.L_x_450:
        /* <DEDUP_REMOVED lines=16> */
.L_x_451:
        /* <DEDUP_REMOVED lines=10> */
[----:B------:R-:W2:Y:S04]  /*10dd0*/  LDL.LU R12, [R1+0x10] ;  /* 0x00001000010c7983 */ /* 0x000ea80000300800 */
[----:B------:R-:W3:Y:S01]  /*10de0*/  LDL R8, [R1+0x8] ;  /* 0x0000080001087983 */ /* 0x000ee20000100800 */
[----:B------:R-:W-:Y:S01]  /*10df0*/  BSSY B3, `(.L_x_452) ;  /* 0x0000005000037945 */ /* 0x000fe20003800000 */
[----:B--2---:R-:W-:Y:S01]  /*10e00*/  SHF.L.U32 R2, R12, 0x1f, RZ ;  /* 0x0000001f0c027819 */ /* 0x004fe200000006ff */
[----:B---3--:R-:W-:-:S04]  /*10e10*/  IMAD R3, R8, 0x8, R6 ;  /* 0x0000000808037824 */ /* 0x008fc800078e0206 */
[----:B------:R-:W0:Y:S02]  /*10e20*/  SYNCS.PHASECHK.TRANS64.TRYWAIT P0, [R3+URZ+0x60], R2 ;  /* 0x00006002030075a7 */ /* 0x000e24000800017f */
[----:B0-----:R-:W-:Y:S05]  /*10e30*/  @!P0 BRA `(.L_x_453) ;  /* 0x0000003800c08947 */ /* 0x001fea0003800000 */
.L_x_552:
[----:B------:R-:W-:Y:S05]  /*10e40*/  BSYNC B3 ;  /* 0x0000000000037941 */ /* 0x000fea0003800000 */
.L_x_452:
[----:B------:R1:W5:Y:S04]  /*10e50*/  LDL R17, [R1+0x4] ;  /* 0x0000040001117983 */ /* 0x0003680000100800 */
[----:B------:R1:W5:Y:S01]  /*10e60*/  LDL R15, [R1+0x8] ;  /* 0x00000800010f7983 */ /* 0x0003620000100800 */
[----:B------:R-:W-:Y:S01]  /*10e70*/  BSSY B3, `(.L_x_454) ;  /* 0x000000c000037945 */ /* 0x000fe20003800000 */
[----:B------:R-:W-:Y:S02]  /*10e80*/  IMAD.MOV.U32 R12, RZ, RZ, 0x0 ;  /* 0x00000000ff0c7424 */ /* 0x000fe400078e00ff */
[----:B------:R-:W-:Y:S01]  /*10e90*/  IMAD.MOV.U32 R13, RZ, RZ, 0x14f00000 ;  /* 0x14f00000ff0d7424 */ /* 0x000fe200078e00ff */
[----:B------:R-:W-:Y:S06]  /*10ea0*/  @P1 BRA `(.L_x_455) ;  /* 0x0000000000201947 */ /* 0x000fec0003800000 */
[----:B------:R-:W2:Y:S01]  /*10eb0*/  S2R R5, SR_TID.X ;  /* 0x0000000000057919 */ /* 0x000ea20000002100 */
[----:B0----5:R-:W-:Y:S02]  /*10ec0*/  IMAD R2, R15, 0x8, R17 ;  /* 0x000000080f027824 */ /* 0x021fe400078e0211 */
[----:B------:R-:W-:-:S04]  /*10ed0*/  IMAD.MOV.U32 R3, RZ, RZ, 0xb000 ;  /* 0x0000b000ff037424 */ /* 0x000fc800078e00ff */
[----:B------:R3:W-:Y:S01]  /*10ee0*/  SYNCS.ARRIVE.TRANS64 RZ, [R2+URZ+0x34850], R3 ;  /* 0x0348500302ff79a7 */ /* 0x0007e2000800003f */
[----:B--2---:R-:W-:-:S04]  /*10ef0*/  LOP3.LUT R5, R5, 0x1f, RZ, 0xc0, !PT ;  /* 0x0000001f05057812 */ /* 0x004fc800078ec0ff */
[----:B------:R-:W-:-:S13]  /*10f00*/  ISETP.NE.AND P0, PT, R5, RZ, PT ;  /* 0x000000ff0500720c */ /* 0x000fda0003f05270 */
[----:B---3--:R-:W-:Y:S05]  /*10f10*/  @!P0 BRA `(.L_x_455) ;  /* 0x0000000000048947 */ /* 0x008fea0003800000 */
[----:B------:R-:W-:Y:S01]  /*10f20*/  BPT.TRAP 0x1 ;  /* 0x000000040000795c */ /* 0x000fe20000300000 */
.L_x_455:
[----:B------:R-:W-:Y:S05]  /*10f30*/  BSYNC B3 ;  /* 0x0000000000037941 */ /* 0x000fea0003800000 */
.L_x_454:
[----:B------:R-:W2:Y:S04]  /*10f40*/  LDL R8, [R1+0x18] ;  /* 0x0000180001087983 */ /* 0x000ea80000100800 */
[----:B0-----:R-:W2:Y:S01]  /*10f50*/  LDL.LU R3, [R1+0x14] ;  /* 0x0000140001037983 */ /* 0x001ea20000300800 */
[----:B------:R-:W-:Y:S01]  /*10f60*/  R2UR UR10, R11 ;  /* 0x000000000b0a72ca */ /* 0x000fe200000e0000 */
[C-C-:B-----5:R-:W-:Y:S01]  /*10f70*/  IMAD R5, R15.reuse, 0x8, R17.reuse ;  /* 0x000000080f057824 */ /* 0x160fe200078e0211 */
[----:B------:R-:W-:Y:S01]  /*10f80*/  R2UR UR6, R12 ;  /* 0x000000000c0672ca */ /* 0x000fe200000e0000 */
[----:B------:R-:W-:Y:S01]  /*10f90*/  IMAD R2, R15, 0xb000, R17 ;  /* 0x0000b0000f027824 */ /* 0x000fe200078e0211 */
[----:B------:R-:W-:Y:S01]  /*10fa0*/  R2UR UR7, R13 ;  /* 0x000000000d0772ca */ /* 0x000fe200000e0000 */
[----:B------:R-:W-:Y:S01]  /*10fb0*/  UIADD3 UR4, UP0, UR36, 0x470, URZ ;  /* 0x0000047024047890 */ /* 0x000fe2000ff1e03f */
[----:B------:R-:W-:Y:S01]  /*10fc0*/  PLOP3.LUT P0, PT, PT, PT, PT, 0x80, 0x0 ;  /* 0x000000000000781c */ /* 0x000fe20003f0f070 */
[----:B------:R-:W-:-:S02]  /*10fd0*/  VIADD R5, R5, 0x34850 ;  /* 0x0003485005057836 */ /* 0x000fc40000000000 */
[----:B------:R-:W-:Y:S01]  /*10fe0*/  UIADD3.X UR5, URZ, UR37, URZ, UP0, !UPT ;  /* 0x000000253f057290 */ /* 0x000fe200087fe43f */
[----:B--2---:R-:W-:Y:S02]  /*10ff0*/  IMAD R3, R3, 0xb0, R8 ;  /* 0x000000b003037824 */ /* 0x004fe400078e0208 */
[----:B------:R-:W-:-:S09]  /*11000*/  VIADD R8, R2, 0x400 ;  /* 0x0000040002087836 */ /* 0x000fd20000000000 */
.L_x_456:
[----:B------:R-:W2:Y:S01]  /*11010*/  LDL R11, [R1] ;  /* 0x00000000010b7983 */ /* 0x000ea20000100800 */
[----:B------:R-:W-:-:S13]  /*11020*/  @P0 ELECT P1, URZ, PT ;  /* 0x00000000003f082f */ /* 0x000fda0003820000 */
[----:B------:R-:W-:Y:S02]  /*11030*/  @P1 R2UR UR12, R18 ;  /* 0x00000000120c12ca */ /* 0x000fe400000e0000 */
[----:B------:R-:W-:Y:S02]  /*11040*/  @P1 R2UR UR11, R3 ;  /* 0x00000000030b12ca */ /* 0x000fe400000e0000 */
[----:B------:R-:W-:Y:S02]  /*11050*/  @P1 R2UR UR9, R5 ;  /* 0x00000000050912ca */ /* 0x000fe400000e0000 */
[----:B------:R-:W-:Y:S02]  /*11060*/  @P1 R2UR UR8, R8 ;  /* 0x00000000080812ca */ /* 0x000fe400000e0000 */
[----:B------:R-:W-:Y:S02]  /*11070*/  @P1 PLOP3.LUT P0, PT, P1, PT, PT, 0x8, 0x0 ;  /* 0x000000000000181c */ /* 0x000fe40000f0e170 */
[----:B--2---:R-:W-:-:S02]  /*11080*/  @P1 R2UR UR13, R11 ;  /* 0x000000000b0d12ca */ /* 0x004fc400000e0000 */
[----:B------:R-:W-:-:S11]  /*11090*/  PLOP3.LUT P1, PT, PT, PT, PT, 0x8, 0x0 ;  /* 0x000000000000781c */ /* 0x000fd60003f2e170 */
[----:B------:R0:W-:Y:S02]  /*110a0*/  UTMALDG.4D [UR8], [UR4], desc[UR6] ;  /* 0x00000608040075b4 */ /* 0x0001e40008019000 */
[----:B0-----:R-:W-:Y:S05]  /*110b0*/  @P0 BRA.U.ANY `(.L_x_456) ;  /* 0xfffffffd00d40947 */ /* 0x001fea000393ffff */
[----:B------:R-:W-:Y:S01]  /*110c0*/  R2UR UR10, R14 ;  /* 0x000000000e0a72ca */ /* 0x000fe200000e0000 */
[----:B------:R-:W-:Y:S01]  /*110d0*/  VIADD R2, R2, 0x5c00 ;  /* 0x00005c0002027836 */ /* 0x000fe20000000000 */
[----:B------:R-:W-:Y:S02]  /*110e0*/  R2UR UR6, R12 ;  /* 0x000000000c0672ca */ /* 0x000fe400000e0000 */
[----:B------:R-:W-:Y:S02]  /*110f0*/  R2UR UR7, R13 ;  /* 0x000000000d0772ca */ /* 0x000fe400000e0000 */
[----:B------:R-:W-:-:S13]  /*11100*/  PLOP3.LUT P0, PT, PT, PT, PT, 0x80, 0x0 ;  /* 0x000000000000781c */ /* 0x000fda0003f0f070 */
.L_x_457:
        /* <DEDUP_REMOVED lines=11> */
[----:B------:R0:W-:Y:S04]  /*111c0*/  STL [R1], R4 ;  /* 0x0000000401007387 */ /* 0x0001e80000100800 */
[----:B------:R0:W-:Y:S02]  /*111d0*/  STL [R1+0x14], R0 ;  /* 0x0000140001007387 */ /* 0x0001e40000100800 */
.L_x_444:
[----:B------:R-:W-:Y:S05]  /*111e0*/  BSYNC B1 ;  /* 0x0000000000017941 */ /* 0x000fea0003800000 */
.L_x_443:
[----:B0-----:R-:W2:Y:S04]  /*111f0*/  LDL.LU R0, [R1+0x30] ;  /* 0x0000300001007983 */ /* 0x001ea80000300800 */
[----:B------:R0:W-:Y:S04]  /*11200*/  STL [R1+0x8], R7 ;  /* 0x0000080701007387 */ /* 0x0001e80000100800 */
[----:B------:R0:W-:Y:S02]  /*11210*/  STL [R1+0x10], R10 ;  /* 0x0000100a01007387 */ /* 0x0001e40000100800 */
[----:B0-2---:R-:W-:-:S07]  /*11220*/  VIADD R0, R0, 0xfffffffd ;  /* 0xfffffffd00007836 */ /* 0x005fce0000000000 */
.L_x_442:
[----:B------:R-:W-:Y:S05]  /*11230*/  BSYNC B2 ;  /* 0x0000000000027941 */ /* 0x000fea0003800000 */
.L_x_441:
[----:B------:R-:W2:Y:S01]  /*11240*/  LDL.LU R2, [R1+0x2c] ;  /* 0x00002c0001027983 */ /* 0x000ea20000300800 */
[----:B------:R-:W-:-:S05]  /*11250*/  IMAD.MOV R9, RZ, RZ, -R9 ;  /* 0x000000ffff097224 */ /* 0x000fca00078e0a09 */
[----:B--2---:R-:W-:-:S13]  /*11260*/  ISETP.NE.AND P0, PT, R2, R9, PT ;  /* 0x000000090200720c */ /* 0x004fda0003f05270 */
[----:B------:R-:W-:Y:S05]  /*11270*/  @!P0 BRA `(.L_x_440) ;  /* 0x0000001400008947 */ /* 0x000fea0003800000 */
[----:B------:R0:W5:Y:S02]  /*11280*/  LDL R8, [R1] ;  /* 0x0000000001087983 */ /* 0x0001640000100800 */
.L_x_488:
[----:B--2---:R-:W2:Y:S04]  /*11290*/  LDL R4, [R1+0x1c] ;  /* 0x00001c0001047983 */ /* 0x004ea80000100800 */
[----:B---3--:R-:W3:Y:S04]  /*112a0*/  LDL R3, [R1+0x8] ;  /* 0x0000080001037983 */ /* 0x008ee80000100800 */
[----:B----4-:R-:W4:Y:S01]  /*112b0*/  LDL R2, [R1+0x10] ;  /* 0x0000100001027983 */ /* 0x010f220000100800 */
[----:B------:R-:W-:Y:S05]  /*112c0*/  YIELD ;  /* 0x0000000000007946 */ /* 0x000fea0003800000 */
        /* <DEDUP_REMOVED lines=8> */
[----:B------:R-:W-:Y:S01]  /*11350*/  ULDC.64 UR4, c[0x0][0x418] ;  /* 0x0001060000047ab9 */ /* 0x000fe20000000a00 */
[----:B------:R-:W-:Y:S01]  /*11360*/  IMAD.MOV.U32 R7, RZ, RZ, R0 ;  /* 0x000000ffff077224 */ /* 0x000fe200078e0000 */
[----:B------:R-:W-:-:S04]  /*11370*/  ISETP.NE.U32.AND P0, PT, RZ, UR4, PT ;  /* 0x00000004ff007c0c */ /* 0x000fc8000bf05070 */
[----:B------:R-:W-:-:S13]  /*11380*/  ISETP.NE.AND.EX P0, PT, RZ, UR5, PT, P0 ;  /* 0x00000005ff007c0c */ /* 0x000fda000bf05300 */
[----:B------:R-:W-:Y:S05]  /*11390*/  @!P0 BRA `(.L_x_460) ;  /* 0x00000000004c8947 */ /* 0x000fea0003800000 */
[----:B------:R-:W2:Y:S01]  /*113a0*/  LDL R10, [R1+0x20] ;  /* 0x00002000010a7983 */ /* 0x000ea20000100800 */
[----:B-----5:R-:W3:Y:S01]  /*113b0*/  LDC R8, c[0x0][0x43c] ;  /* 0x00010f00ff087b82 */ /* 0x020ee20000000800 */
[----:B------:R-:W-:Y:S02]  /*113c0*/  ULDC.64 UR6, c[0x0][0x428] ;  /* 0x00010a0000067ab9 */ /* 0x000fe40000000a00 */
[----:B------:R-:W4:Y:S01]  /*113d0*/  LDL R9, [R1+0xc] ;  /* 0x00000c0001097983 */ /* 0x000f220000100800 */
[----:B---3--:R-:W-:-:S13]  /*113e0*/  ISETP.NE.AND P0, PT, R8, 0x1, PT ;  /* 0x000000010800780c */ /* 0x008fda0003f05270 */
[----:B------:R-:W3:Y:S02]  /*113f0*/  @P0 LDC.64 R2, c[0x0][0x440] ;  /* 0x00011000ff020b82 */ /* 0x000ee40000000a00 */
[----:B---3--:R-:W-:-:S04]  /*11400*/  @P0 IMAD.HI.U32 R7, R0, R2, RZ ;  /* 0x0000000200070227 */ /* 0x008fc800078e00ff */
[----:B------:R-:W-:Y:S01]  /*11410*/  IMAD.MOV.U32 R2, RZ, RZ, R0 ;  /* 0x000000ffff027224 */ /* 0x000fe200078e0000 */
[----:B------:R-:W-:-:S04]  /*11420*/  @P0 SHF.R.U32.HI R2, RZ, R3, R7 ;  /* 0x00000003ff020219 */ /* 0x000fc80000011607 */
[--C-:B------:R-:W-:Y:S01]  /*11430*/  SHF.R.S32.HI R3, RZ, 0x1f, R2.reuse ;  /* 0x0000001fff037819 */ /* 0x100fe20000011402 */
[----:B------:R-:W-:-:S04]  /*11440*/  IMAD.MOV R7, RZ, RZ, -R2 ;  /* 0x000000ffff077224 */ /* 0x000fc800078e0a02 */
[----:B------:R-:W-:Y:S02]  /*11450*/  IMAD R7, R8, R7, R0 ;  /* 0x0000000708077224 */ /* 0x000fe400078e0200 */
[----:B--2---:R-:W-:-:S04]  /*11460*/  IMAD R8, R10, UR6, RZ ;  /* 0x000000060a087c24 */ /* 0x004fc8000f8e02ff */
[C---:B----4-:R-:W-:Y:S02]  /*11470*/  IMAD R8, R9.reuse, UR7, R8 ;  /* 0x0000000709087c24 */ /* 0x050fe4000f8e0208 */
[----:B------:R-:W-:-:S04]  /*11480*/  IMAD.WIDE.U32 R2, R9, UR6, R2 ;  /* 0x0000000609027c25 */ /* 0x000fc8000f8e0002 */
[----:B------:R-:W-:Y:S01]  /*11490*/  IMAD.IADD R3, R8, 0x1, R3 ;  /* 0x0000000108037824 */ /* 0x000fe200078e0203 */
[----:B------:R-:W-:-:S04]  /*114a0*/  LEA R8, P0, R2, UR4, 0x2 ;  /* 0x0000000402087c11 */ /* 0x000fc8000f8010ff */
[----:B------:R-:W-:-:S05]  /*114b0*/  LEA.HI.X R9, R2, UR5, R3, 0x2, P0 ;  /* 0x0000000502097c11 */ /* 0x000fca00080f1403 */
[----:B------:R2:W5:Y:S04]  /*114c0*/  LDG.E R8, desc[UR60][R8.64] ;  /* 0x0000003c08087981 */ /* 0x000568000c1e1900 */
.L_x_460:
[----:B------:R-:W3:Y:S01]  /*114d0*/  LDL R2, [R1+0x4] ;  /* 0x0000040001027983 */ /* 0x000ee20000100800 */
[----:B------:R-:W-:Y:S01]  /*114e0*/  BSSY B2, `(.L_x_461) ;  /* 0x0000005000027945 */ /* 0x000fe20003800000 */
[----:B---3--:R-:W-:Y:S01]  /*114f0*/  IMAD R3, R4, 0x8, R2 ;  /* 0x0000000804037824 */ /* 0x008fe200078e0202 */
[----:B------:R-:W-:-:S04]  /*11500*/  SHF.L.U32 R2, R5, 0x1f, RZ ;  /* 0x0000001f05027819 */ /* 0x000fc800000006ff */
[----:B------:R-:W3:Y:S02]  /*11510*/  SYNCS.PHASECHK.TRANS64.TRYWAIT P0, [R3+URZ+0x34840], R2 ;  /* 0x03484002030075a7 */ /* 0x000ee4000800017f */
[----:B---3--:R-:W-:Y:S05]  /*11520*/  @!P0 BRA `(.L_x_462) ;  /* 0x0000003400188947 */ /* 0x008fea0003800000 */
.L_x_553:
[----:B------:R-:W-:Y:S05]  /*11530*/  BSYNC B2 ;  /* 0x0000000000027941 */ /* 0x000fea0003800000 */
.L_x_461:
[----:B--2---:R-:W2:Y:S01]  /*11540*/  S2R R9, SR_TID.X ;  /* 0x0000000000097919 */ /* 0x004ea20000002100 */
[----:B------:R-:W-:Y:S01]  /*11550*/  BSSY B2, `(.L_x_463) ;  /* 0x000000b000027945 */ /* 0x000fe20003800000 */
[----:B--2---:R-:W-:-:S04]  /*11560*/  LOP3.LUT R9, R9, 0x7f, RZ, 0xc0, !PT ;  /* 0x0000007f09097812 */ /* 0x004fc800078ec0ff */
[----:B------:R-:W-:-:S13]  /*11570*/  ISETP.NE.AND P1, PT, R9, RZ, PT ;  /* 0x000000ff0900720c */ /* 0x000fda0003f25270 */
[----:B------:R-:W-:Y:S05]  /*11580*/  @P1 BRA `(.L_x_464) ;  /* 0x00000000001c1947 */ /* 0x000fea0003800000 */
[----:B------:R-:W2:Y:S01]  /*11590*/  S2R R9, SR_TID.X ;  /* 0x0000000000097919 */ /* 0x000ea20000002100 */
[----:B---3--:R-:W-:-:S04]  /*115a0*/  IMAD.MOV.U32 R2, RZ, RZ, 0xb000 ;  /* 0x0000b000ff027424 */ /* 0x008fc800078e00ff */
[----:B------:R4:W-:Y:S01]  /*115b0*/  SYNCS.ARRIVE.TRANS64 RZ, [R3+URZ+0x34830], R2 ;  /* 0x0348300203ff79a7 */ /* 0x0009e2000800003f */
[----:B--2---:R-:W-:-:S04]  /*115c0*/  LOP3.LUT R9, R9, 0x1f, RZ, 0xc0, !PT ;  /* 0x0000001f09097812 */ /* 0x004fc800078ec0ff */
[----:B------:R-:W-:-:S13]  /*115d0*/  ISETP.NE.AND P0, PT, R9, RZ, PT ;  /* 0x000000ff0900720c */ /* 0x000fda0003f05270 */
[----:B----4-:R-:W-:Y:S05]  /*115e0*/  @!P0 BRA `(.L_x_464) ;  /* 0x0000000000048947 */ /* 0x010fea0003800000 */
[----:B------:R-:W-:Y:S01]  /*115f0*/  BPT.TRAP 0x1 ;  /* 0x000000040000795c */ /* 0x000fe20000300000 */
.L_x_464:
[----:B------:R-:W-:Y:S05]  /*11600*/  BSYNC B2 ;  /* 0x0000000000027941 */ /* 0x000fea0003800000 */
.L_x_463:
[----:B---3--:R-:W2:Y:S04]  /*11610*/  LDL R2, [R1+0x4] ;  /* 0x0000040001027983 */ /* 0x008ea80000100800 */
[----:B------:R-:W3:Y:S01]  /*11620*/  LDL R9, [R1+0x18] ;  /* 0x0000180001097983 */ /* 0x000ee20000100800 */
        /* <DEDUP_REMOVED lines=11> */
.L_x_465:
        /* <DEDUP_REMOVED lines=9> */
[----:B--2---:R-:W-:Y:S05]  /*11770*/  @P0 BRA.U.ANY `(.L_x_465) ;  /* 0xfffffffd00d80947 */ /* 0x004fea000393ffff */
[----:B------:R-:W-:Y:S01]  /*11780*/  IMAD.MOV.U32 R14, RZ, RZ, 0x40 ;  /* 0x00000040ff0e7424 */ /* 0x000fe200078e00ff */
[----:B------:R-:W-:Y:S01]  /*11790*/  PLOP3.LUT P0, PT, PT, PT, PT, 0x80, 0x0 ;  /* 0x000000000000781c */ /* 0x000fe20003f0f070 */
[----:B------:R-:W-:Y:S01]  /*117a0*/  VIADD R2, R2, 0x23c00 ;  /* 0x00023c0002027836 */ /* 0x000fe20000000000 */
[----:B------:R-:W-:Y:S01]  /*117b0*/  UMOV UR6, 0x0 ;  /* 0x0000000000067882 */ /* 0x000fe20000000000 */
[----:B------:R-:W-:Y:S01]  /*117c0*/  UMOV UR7, 0x14f00000 ;  /* 0x14f0000000077882 */ /* 0x000fe20000000000 */
[----:B------:R-:W-:-:S15]  /*117d0*/  R2UR UR10, R14 ;  /* 0x000000000e0a72ca */ /* 0x000fde00000e0000 */
.L_x_466:
        /* <DEDUP_REMOVED lines=10> */
[----:B------:R-:W2:Y:S04]  /*11880*/  LDL.LU R12, [R1+0x10] ;  /* 0x00001000010c7983 */ /* 0x000ea80000300800 */
[----:B------:R-:W3:Y:S01]  /*11890*/  LDL R10, [R1+0x8] ;  /* 0x00000800010a7983 */ /* 0x000ee20000100800 */
[----:B------:R-:W-:Y:S01]  /*118a0*/  BSSY B2, `(.L_x_467) ;  /* 0x0000005000027945 */ /* 0x000fe20003800000 */
[----:B--2---:R-:W-:Y:S01]  /*118b0*/  SHF.L.U32 R3, R12, 0x1f, RZ ;  /* 0x0000001f0c037819 */ /* 0x004fe200000006ff */
[----:B---3--:R-:W-:-:S04]  /*118c0*/  IMAD R2, R10, 0x8, R6 ;  /* 0x000000080a027824 */ /* 0x008fc800078e0206 */
[----:B------:R-:W2:Y:S02]  /*118d0*/  SYNCS.PHASECHK.TRANS64.TRYWAIT P0, [R2+URZ+0x60], R3 ;  /* 0x00006003020075a7 */ /* 0x000ea4000800017f */
[----:B--2---:R-:W-:Y:S05]  /*118e0*/  @!P0 BRA `(.L_x_468) ;  /* 0x00000030003c8947 */ /* 0x004fea0003800000 */
.L_x_554:
[----:B------:R-:W-:Y:S05]  /*118f0*/  BSYNC B2 ;  /* 0x0000000000027941 */ /* 0x000fea0003800000 */
.L_x_467:
[----:B------:R-:W-:Y:S01]  /*11900*/  BSSY B2, `(.L_x_469) ;  /* 0x000000b000027945 */ /* 0x000fe20003800000 */
[----:B------:R-:W-:Y:S02]  /*11910*/  IMAD.MOV.U32 R12, RZ, RZ, 0x0 ;  /* 0x00000000ff0c7424 */ /* 0x000fe400078e00ff */
[----:B------:R-:W-:Y:S01]  /*11920*/  IMAD.MOV.U32 R13, RZ, RZ, 0x14f00000 ;  /* 0x14f00000ff0d7424 */ /* 0x000fe200078e00ff */
[----:B------:R-:W-:Y:S06]  /*11930*/  @P1 BRA `(.L_x_470) ;  /* 0x00000000001c1947 */ /* 0x000fec0003800000 */
[----:B------:R-:W3:Y:S01]  /*11940*/  S2R R9, SR_TID.X ;  /* 0x0000000000097919 */ /* 0x000ee20000002100 */
[----:B--2---:R-:W-:-:S04]  /*11950*/  IMAD.MOV.U32 R3, RZ, RZ, 0xb000 ;  /* 0x0000b000ff037424 */ /* 0x004fc800078e00ff */
[----:B------:R4:W-:Y:S01]  /*11960*/  SYNCS.ARRIVE.TRANS64 RZ, [R2+URZ+0x50], R3 ;  /* 0x0000500302ff79a7 */ /* 0x0009e2000800003f */
[----:B---3--:R-:W-:-:S04]  /*11970*/  LOP3.LUT R9, R9, 0x1f, RZ, 0xc0, !PT ;  /* 0x0000001f09097812 */ /* 0x008fc800078ec0ff */
[----:B------:R-:W-:-:S13]  /*11980*/  ISETP.NE.AND P0, PT, R9, RZ, PT ;  /* 0x000000ff0900720c */ /* 0x000fda0003f05270 */
[----:B----4-:R-:W-:Y:S05]  /*11990*/  @!P0 BRA `(.L_x_470) ;  /* 0x0000000000048947 */ /* 0x010fea0003800000 */
[----:B------:R-:W-:Y:S01]  /*119a0*/  BPT.TRAP 0x1 ;  /* 0x000000040000795c */ /* 0x000fe20000300000 */
.L_x_470:
[----:B------:R-:W-:Y:S05]  /*119b0*/  BSYNC B2 ;  /* 0x0000000000027941 */ /* 0x000fea0003800000 */
.L_x_469:
[----:B------:R-:W3:Y:S04]  /*119c0*/  LDL R15, [R1+0x4] ;  /* 0x00000400010f7983 */ /* 0x000ee80000100800 */
[----:B--2---:R-:W3:Y:S04]  /*119d0*/  LDL.LU R3, [R1+0x8] ;  /* 0x0000080001037983 */ /* 0x004ee80000300800 */
[----:B------:R-:W2:Y:S04]  /*119e0*/  LDL R10, [R1+0x18] ;  /* 0x00001800010a7983 */ /* 0x000ea80000100800 */
[----:B------:R-:W2:Y:S01]  /*119f0*/  LDL.LU R9, [R1+0x14] ;  /* 0x0000140001097983 */ /* 0x000ea20000300800 */
[----:B------:R-:W-:Y:S01]  /*11a00*/  R2UR UR10, R11 ;  /* 0x000000000b0a72ca */ /* 0x000fe200000e0000 */
[----:B------:R-:W-:Y:S01]  /*11a10*/  UIADD3 UR4, UP0, UR36, 0x470, URZ ;  /* 0x0000047024047890 */ /* 0x000fe2000ff1e03f */
[----:B------:R-:W-:Y:S01]  /*11a20*/  R2UR UR6, R12 ;  /* 0x000000000c0672ca */ /* 0x000fe200000e0000 */
[----:B------:R-:W-:Y:S01]  /*11a30*/  VIADD R2, R2, 0x50 ;  /* 0x0000005002027836 */ /* 0x000fe20000000000 */
[----:B------:R-:W-:Y:S01]  /*11a40*/  R2UR UR7, R13 ;  /* 0x000000000d0772ca */ /* 0x000fe200000e0000 */
[----:B------:R-:W-:Y:S01]  /*11a50*/  UIADD3.X UR5, URZ, UR37, URZ, UP0, !UPT ;  /* 0x000000253f057290 */ /* 0x000fe200087fe43f */
[----:B------:R-:W-:Y:S01]  /*11a60*/  PLOP3.LUT P0, PT, PT, PT, PT, 0x80, 0x0 ;  /* 0x000000000000781c */ /* 0x000fe20003f0f070 */
[----:B---3--:R-:W-:-:S02]  /*11a70*/  IMAD R3, R3, 0xb000, R15 ;  /* 0x0000b00003037824 */ /* 0x008fc400078e020f */
[----:B--2---:R-:W-:Y:S02]  /*11a80*/  IMAD R9, R9, 0xb0, R10 ;  /* 0x000000b009097824 */ /* 0x004fe400078e020a */
[----:B------:R-:W-:-:S08]  /*11a90*/  VIADD R10, R3, 0x400 ;  /* 0x00000400030a7836 */ /* 0x000fd00000000000 */
.L_x_471:
        /* <DEDUP_REMOVED lines=10> */
[----:B--2---:R-:W-:Y:S05]  /*11b40*/  @P0 BRA.U.ANY `(.L_x_471) ;  /* 0xfffffffd00d40947 */ /* 0x004fea000393ffff */
[----:B------:R-:W-:Y:S01]  /*11b50*/  R2UR UR10, R14 ;  /* 0x000000000e0a72ca */ /* 0x000fe200000e0000 */
[----:B------:R-:W-:Y:S01]  /*11b60*/  VIADD R3, R3, 0x5c00 ;  /* 0x00005c0003037836 */ /* 0x000fe20000000000 */
[----:B------:R-:W-:Y:S02]  /*11b70*/  R2UR UR6, R12 ;  /* 0x000000000c0672ca */ /* 0x000fe400000e0000 */
[----:B------:R-:W-:Y:S02]  /*11b80*/  R2UR UR7, R13 ;  /* 0x000000000d0772ca */ /* 0x000fe400000e0000 */
[----:B------:R-:W-:-:S13]  /*11b90*/  PLOP3.LUT P0, PT, PT, PT, PT, 0x80, 0x0 ;  /* 0x000000000000781c */ /* 0x000fda0003f0f070 */
.L_x_472:
        /* <DEDUP_REMOVED lines=11> */
[----:B------:R2:W-:Y:S04]  /*11c50*/  STL [R1+0x14], R7 ;  /* 0x0000140701007387 */ /* 0x0005e80000100800 */
[----:B------:R2:W-:Y:S02]  /*11c60*/  STL [R1], R8 ;  /* 0x0000000801007387 */ /* 0x0005e40000100800 */
.L_x_459:
[----:B------:R-:W-:Y:S05]  /*11c70*/  BSYNC B1 ;  /* 0x0000000000017941 */ /* 0x000fea0003800000 */
.L_x_458:
[----:B------:R-:W3:Y:S01]  /*11c80*/  LDL R2, [R1+0x1c] ;  /* 0x00001c0001027983 */ /* 0x000ee20000100800 */
[----:B------:R-:W-:Y:S01]  /*11c90*/  VIADD R3, R4, 0x1 ;  /* 0x0000000104037836 */ /* 0x000fe20000000000 */
[----:B------:R-:W-:Y:S04]  /*11ca0*/  BSSY B1, `(.L_x_473) ;  /* 0x000009a000017945 */ /* 0x000fe80003800000 */
[----:B------:R-:W-:-:S04]  /*11cb0*/  ISETP.NE.AND P0, PT, R3, 0x2, PT ;  /* 0x000000020300780c */ /* 0x000fc80003f05270 */
[----:B------:R-:W-:Y:S02]  /*11cc0*/  SEL R11, R3, RZ, P0 ;  /* 0x000000ff030b7207 */ /* 0x000fe40000000000 */
[----:B---3--:R-:W-:Y:S02]  /*11cd0*/  LOP3.LUT P1, RZ, R2, 0x1, RZ, 0xc0, !PT ;  /* 0x0000000102ff7812 */ /* 0x008fe4000782c0ff */
[----:B------:R-:W-:-:S04]  /*11ce0*/  SEL R2, RZ, 0x1, P0 ;  /* 0x00000001ff027807 */ /* 0x000fc80000000000 */
[----:B------:R-:W-:-:S05]  /*11cf0*/  LOP3.LUT R10, R5, R2, RZ, 0x3c, !PT ;  /* 0x00000002050a7212 */ /* 0x000fca00078e3cff */
[----:B------:R3:W-:Y:S04]  /*11d00*/  STL [R1+0x10], R10 ;  /* 0x0000100a01007387 */ /* 0x0007e80000100800 */
[----:B------:R3:W-:Y:S01]  /*11d10*/  STL [R1+0x8], R11 ;  /* 0x0000080b01007387 */ /* 0x0007e20000100800 */
[----:B------:R-:W-:Y:S05]  /*11d20*/  @!P1 BRA `(.L_x_474) ;  /* 0x0000000800449947 */ /* 0x000fea0003800000 */
[----:B------:R-:W-:Y:S01]  /*11d30*/  ULDC.64 UR4, c[0x0][0x418] ;  /* 0x0001060000047ab9 */ /* 0x000fe20000000a00 */
[----:B--2---:R-:W-:Y:S01]  /*11d40*/  VIADD R7, R0, 0xffffffff ;  /* 0xffffffff00077836 */ /* 0x004fe20000000000 */
[----:B------:R-:W-:-:S04]  /*11d50*/  ISETP.NE.U32.AND P0, PT, RZ, UR4, PT ;  /* 0x00000004ff007c0c */ /* 0x000fc8000bf05070 */
[----:B------:R-:W-:-:S13]  /*11d60*/  ISETP.NE.AND.EX P0, PT, RZ, UR5, PT, P0 ;  /* 0x00000005ff007c0c */ /* 0x000fda000bf05300 */
[----:B------:R-:W-:Y:S05]  /*11d70*/  @!P0 BRA `(.L_x_475) ;  /* 0x00000000004c8947 */ /* 0x000fea0003800000 */
[----:B------:R-:W2:Y:S01]  /*11d80*/  LDL R13, [R1+0x20] ;  /* 0x00002000010d7983 */ /* 0x000ea20000100800 */
[----:B------:R-:W4:Y:S01]  /*11d90*/  LDC R9, c[0x0][0x43c] ;  /* 0x00010f00ff097b82 */ /* 0x000f220000000800 */
[----:B------:R-:W-:Y:S02]  /*11da0*/  ULDC.64 UR6, c[0x0][0x428] ;  /* 0x00010a0000067ab9 */ /* 0x000fe40000000a00 */
[----:B------:R-:W3:Y:S01]  /*11db0*/  LDL R12, [R1+0xc] ;  /* 0x00000c00010c7983 */ /* 0x000ee20000100800 */
[----:B----4-:R-:W-:-:S13]  /*11dc0*/  ISETP.NE.AND P0, PT, R9, 0x1, PT ;  /* 0x000000010900780c */ /* 0x010fda0003f05270 */
[----:B------:R-:W4:Y:S02]  /*11dd0*/  @P0 LDC.64 R2, c[0x0][0x440] ;  /* 0x00011000ff020b82 */ /* 0x000f240000000a00 */
[----:B----45:R-:W-:-:S04]  /*11de0*/  @P0 IMAD.HI.U32 R8, R7, R2, RZ ;  /* 0x0000000207080227 */ /* 0x030fc800078e00ff */
        /* <DEDUP_REMOVED lines=12> */
.L_x_475:
[----:B------:R-:W4:Y:S01]  /*11eb0*/  LDL R2, [R1+0x4] ;  /* 0x0000040001027983 */ /* 0x000f220000100800 */
[----:B------:R-:W-:Y:S01]  /*11ec0*/  SHF.L.U32 R3, R10, 0x1f, RZ ;  /* 0x0000001f0a037819 */ /* 0x000fe200000006ff */
[----:B------:R-:W-:Y:S01]  /*11ed0*/  BSSY B2, `(.L_x_476) ;  /* 0x0000004000027945 */ /* 0x000fe20003800000 */
[----:B----4-:R-:W-:-:S04]  /*11ee0*/  IMAD R2, R11, 0x8, R2 ;  /* 0x000000080b027824 */ /* 0x010fc800078e0202 */
[----:B------:R-:W4:Y:S02]  /*11ef0*/  SYNCS.PHASECHK.TRANS64.TRYWAIT P0, [R2+URZ+0x34840], R3 ;  /* 0x03484003020075a7 */ /* 0x000f24000800017f */
[----:B----4-:R-:W-:Y:S05]  /*11f00*/  @!P0 BRA `(.L_x_477) ;  /* 0x0000002800c88947 */ /* 0x010fea0003800000 */
.L_x_555:
[----:B------:R-:W-:Y:S05]  /*11f10*/  BSYNC B2 ;  /* 0x0000000000027941 */ /* 0x000fea0003800000 */
.L_x_476:
[----:B--2---:R-:W2:Y:S01]  /*11f20*/  S2R R9, SR_TID.X ;  /* 0x0000000000097919 */ /* 0x004ea20000002100 */
[----:B------:R-:W-:Y:S01]  /*11f30*/  BSSY B2, `(.L_x_478) ;  /* 0x000000b000027945 */ /* 0x000fe20003800000 */
[----:B--2---:R-:W-:-:S04]  /*11f40*/  LOP3.LUT R9, R9, 0x7f, RZ, 0xc0, !PT ;  /* 0x0000007f09097812 */ /* 0x004fc800078ec0ff */
[----:B------:R-:W-:-:S13]  /*11f50*/  ISETP.NE.AND P1, PT, R9, RZ, PT ;  /* 0x000000ff0900720c */ /* 0x000fda0003f25270 */
[----:B------:R-:W-:Y:S05]  /*11f60*/  @P1 BRA `(.L_x_479) ;  /* 0x00000000001c1947 */ /* 0x000fea0003800000 */
[----:B------:R-:W2:Y:S01]  /*11f70*/  S2R R9, SR_TID.X ;  /* 0x0000000000097919 */ /* 0x000ea20000002100 */
[----:B----4-:R-:W-:-:S04]  /*11f80*/  IMAD.MOV.U32 R3, RZ, RZ, 0xb000 ;  /* 0x0000b000ff037424 */ /* 0x010fc800078e00ff */
[----:B------:R4:W-:Y:S01]  /*11f90*/  SYNCS.ARRIVE.TRANS64 RZ, [R2+URZ+0x34830], R3 ;  /* 0x0348300302ff79a7 */ /* 0x0009e2000800003f */
[----:B--2---:R-:W-:-:S04]  /*11fa0*/  LOP3.LUT R9, R9, 0x1f, RZ, 0xc0, !PT ;  /* 0x0000001f09097812 */ /* 0x004fc800078ec0ff */
[----:B------:R-:W-:-:S13]  /*11fb0*/  ISETP.NE.AND P0, PT, R9, RZ, PT ;  /* 0x000000ff0900720c */ /* 0x000fda0003f05270 */
[----:B----4-:R-:W-:Y:S05]  /*11fc0*/  @!P0 BRA `(.L_x_479) ;  /* 0x0000000000048947 */ /* 0x010fea0003800000 */
[----:B------:R-:W-:Y:S01]  /*11fd0*/  BPT.TRAP 0x1 ;  /* 0x000000040000795c */ /* 0x000fe20000300000 */
.L_x_479:
[----:B------:R-:W-:Y:S05]  /*11fe0*/  BSYNC B2 ;  /* 0x0000000000027941 */ /* 0x000fea0003800000 */
.L_x_478:
[----:B----4-:R-:W2:Y:S04]  /*11ff0*/  LDL R2, [R1+0x8] ;  /* 0x0000080001027983 */ /* 0x010ea80000100800 */
[----:B---3--:R-:W3:Y:S04]  /*12000*/  LDL R10, [R1+0x4] ;  /* 0x00000400010a7983 */ /* 0x008ee80000100800 */
[----:B------:R-:W4:Y:S01]  /*12010*/  LDL R9, [R1+0x18] ;  /* 0x0000180001097983 */ /* 0x000f220000100800 */
[----:B------:R-:W-:-:S05]  /*12020*/  IMAD.MOV.U32 R12, RZ, RZ, RZ ;  /* 0x000000ffff0c7224 */ /* 0x000fca00078e00ff */
[----:B------:R-:W-:Y:S01]  /*12030*/  R2UR UR10, R12 ;  /* 0x000000000c0a72ca */ /* 0x000fe200000e0000 */
[----:B------:R-:W-:Y:S01]  /*12040*/  UIADD3 UR4, UP0, UR36, 0x370, URZ ;  /* 0x0000037024047890 */ /* 0x000fe2000ff1e03f */
[----:B------:R-:W-:Y:S01]  /*12050*/  PLOP3.LUT P0, PT, PT, PT, PT, 0x80, 0x0 ;  /* 0x000000000000781c */ /* 0x000fe20003f0f070 */
[----:B------:R-:W-:Y:S01]  /*12060*/  UMOV UR6, 0x0 ;  /* 0x0000000000067882 */ /* 0x000fe20000000000 */
[----:B------:R-:W-:Y:S01]  /*12070*/  UMOV UR7, 0x14f00000 ;  /* 0x14f0000000077882 */ /* 0x000fe20000000000 */
[----:B------:R-:W-:Y:S01]  /*12080*/  UIADD3.X UR5, URZ, UR37, URZ, UP0, !UPT ;  /* 0x000000253f057290 */ /* 0x000fe200087fe43f */
[C---:B--2---:R-:W-:Y:S02]  /*12090*/  IMAD R3, R2.reuse, 0x8, R6 ;  /* 0x0000000802037824 */ /* 0x044fe400078e0206 */
[----:B---3--:R-:W-:Y:S02]  /*120a0*/  IMAD R2, R2, 0xb000, R10 ;  /* 0x0000b00002027824 */ /* 0x008fe400078e020a */
[----:B------:R-:W-:-:S02]  /*120b0*/  VIADD R3, R3, 0x30 ;  /* 0x0000003003037836 */ /* 0x000fc40000000000 */
[----:B----4-:R-:W-:Y:S02]  /*120c0*/  IMAD R9, R7, 0xb0, R9 ;  /* 0x000000b007097824 */ /* 0x010fe400078e0209 */
[----:B------:R-:W-:-:S07]  /*120d0*/  VIADD R10, R2, 0x1e400 ;  /* 0x0001e400020a7836 */ /* 0x000fce0000000000 */
.L_x_480:
        /* <DEDUP_REMOVED lines=16> */
.L_x_481:
        /* <DEDUP_REMOVED lines=10> */
[----:B------:R-:W-:Y:S01]  /*12280*/  SHF.L.U32 R5, R5, 0x1f, RZ ;  /* 0x0000001f05057819 */ /* 0x000fe200000006ff */
[----:B------:R-:W-:Y:S01]  /*12290*/  IMAD R2, R4, 0x8, R6 ;  /* 0x0000000804027824 */ /* 0x000fe200078e0206 */
[----:B------:R-:W-:Y:S03]  /*122a0*/  BSSY B2, `(.L_x_482) ;  /* 0x0000003000027945 */ /* 0x000fe60003800000 */
[----:B------:R-:W2:Y:S02]  /*122b0*/  SYNCS.PHASECHK.TRANS64.TRYWAIT P0, [R2+URZ+0x60], R5 ;  /* 0x00006005020075a7 */ /* 0x000ea4000800017f */
[----:B--2---:R-:W-:Y:S05]  /*122c0*/  @!P0 BRA `(.L_x_483) ;  /* 0x0000002400ec8947 */ /* 0x004fea0003800000 */
.L_x_556:
[----:B------:R-:W-:Y:S05]  /*122d0*/  BSYNC B2 ;  /* 0x0000000000027941 */ /* 0x000fea0003800000 */
.L_x_482:
[----:B------:R-:W-:Y:S01]  /*122e0*/  BSSY B2, `(.L_x_484) ;  /* 0x000000b000027945 */ /* 0x000fe20003800000 */
[----:B------:R-:W-:Y:S02]  /*122f0*/  IMAD.MOV.U32 R10, RZ, RZ, 0x0 ;  /* 0x00000000ff0a7424 */ /* 0x000fe400078e00ff */
[----:B------:R-:W-:Y:S01]  /*12300*/  IMAD.MOV.U32 R11, RZ, RZ, 0x14f00000 ;  /* 0x14f00000ff0b7424 */ /* 0x000fe200078e00ff */
[----:B------:R-:W-:Y:S06]  /*12310*/  @P1 BRA `(.L_x_485) ;  /* 0x00000000001c1947 */ /* 0x000fec0003800000 */
[----:B------:R-:W3:Y:S02]  /*12320*/  S2R R3, SR_TID.X ;  /* 0x0000000000037919 */ /* 0x000ee40000002100 */
[----:B---3--:R-:W-:Y:S01]  /*12330*/  LOP3.LUT R9, R3, 0x1f, RZ, 0xc0, !PT ;  /* 0x0000001f03097812 */ /* 0x008fe200078ec0ff */
[----:B------:R-:W-:-:S03]  /*12340*/  IMAD.MOV.U32 R3, RZ, RZ, 0xb000 ;  /* 0x0000b000ff037424 */ /* 0x000fc600078e00ff */
[----:B------:R-:W-:Y:S01]  /*12350*/  ISETP.NE.AND P0, PT, R9, RZ, PT ;  /* 0x000000ff0900720c */ /* 0x000fe20003f05270 */
[----:B------:R3:W-:-:S12]  /*12360*/  SYNCS.ARRIVE.TRANS64 RZ, [R2+URZ+0x50], R3 ;  /* 0x0000500302ff79a7 */ /* 0x0007d8000800003f */
[----:B---3--:R-:W-:Y:S05]  /*12370*/  @!P0 BRA `(.L_x_485) ;  /* 0x0000000000048947 */ /* 0x008fea0003800000 */
[----:B------:R-:W-:Y:S01]  /*12380*/  BPT.TRAP 0x1 ;  /* 0x000000040000795c */ /* 0x000fe20000300000 */
.L_x_485:
[----:B------:R-:W-:Y:S05]  /*12390*/  BSYNC B2 ;  /* 0x0000000000027941 */ /* 0x000fea0003800000 */
.L_x_484:
[----:B------:R-:W3:Y:S04]  /*123a0*/  LDL R9, [R1+0x4] ;  /* 0x0000040001097983 */ /* 0x000ee80000100800 */
[----:B--2---:R-:W2:Y:S04]  /*123b0*/  LDL R5, [R1+0x18] ;  /* 0x0000180001057983 */ /* 0x004ea80000100800 */
        /* <DEDUP_REMOVED lines=11> */
.L_x_486:
        /* <DEDUP_REMOVED lines=16> */
.L_x_487:
        /* <DEDUP_REMOVED lines=13> */
.L_x_474:
[----:B------:R-:W-:Y:S05]  /*12640*/  BSYNC B1 ;  /* 0x0000000000017941 */ /* 0x000fea0003800000 */
.L_x_473:
[C---:B------:R-:W-:Y:S01]  /*12650*/  ISETP.GT.AND P0, PT, R0.reuse, 0x1, PT ;  /* 0x000000010000780c */ /* 0x040fe20003f04270 */
[----:B------:R-:W-:-:S12]  /*12660*/  VIADD R0, R0, 0xfffffffe ;  /* 0xfffffffe00007836 */ /* 0x000fd80000000000 */
[----:B------:R-:W-:Y:S05]  /*12670*/  @P0 BRA `(.L_x_488) ;  /* 0xffffffec00040947 */ /* 0x000fea000383ffff */
.L_x_440:
[----:B------:R-:W-:Y:S05]  /*12680*/  BSYNC B0 ;  /* 0x0000000000007941 */ /* 0x000fea0003800000 */
.L_x_439:
[----:B------:R-:W2:Y:S01]  /*12690*/  S2R R2, SR_TID.X ;  /* 0x0000000000027919 */ /* 0x000ea20000002100 */
[----:B------:R-:W-:Y:S01]  /*126a0*/  BSSY B0, `(.L_x_489) ;  /* 0x0000010000007945 */ /* 0x000fe20003800000 */
[----:B--2-4-:R-:W-:-:S04]  /*126b0*/  LOP3.LUT R7, R2, 0x7f, RZ, 0xc0, !PT ;  /* 0x0000007f02077812 */ /* 0x014fc800078ec0ff */
[----:B------:R-:W-:-:S13]  /*126c0*/  ISETP.NE.AND P0, PT, R7, RZ, PT ;  /* 0x000000ff0700720c */ /* 0x000fda0003f05270 */
[----:B------:R-:W-:Y:S05]  /*126d0*/  @P0 BRA `(.L_x_490) ;  /* 0x0000000000300947 */ /* 0x000fea0003800000 */
[----:B------:R-:W2:Y:S01]  /*126e0*/  S2R R3, SR_LANEID ;  /* 0x0000000000037919 */ /* 0x000ea20000000000 */
[----:B------:R-:W-:Y:S01]  /*126f0*/  VOTEU.ANY UR4, UPT, PT ;  /* 0x0000000000047886 */ /* 0x000fe200038e0100 */
[----:B------:R-:W4:Y:S01]  /*12700*/  LDC.64 R4, c[0x0][0xc60] ;  /* 0x00031800ff047b82 */ /* 0x000f220000000a00 */
[----:B------:R-:W2:Y:S08]  /*12710*/  FLO.U32 R0, UR4 ;  /* 0x0000000400007d00 */ /* 0x000eb000080e0000 */
[----:B------:R-:W4:Y:S01]  /*12720*/  POPC R2, UR4 ;  /* 0x0000000400027d09 */ /* 0x000f220008000000 */
[----:B--2---:R-:W-:-:S13]  /*12730*/  ISETP.EQ.U32.AND P0, PT, R0, R3, PT ;  /* 0x000000030000720c */ /* 0x004fda0003f02070 */
[----:B----4-:R-:W2:Y:S01]  /*12740*/  @P0 ATOMG.E.ADD.STRONG.GPU PT, R5, desc[UR60][R4.64], R2 ;  /* 0x00000002040509a8 */ /* 0x010ea200081ee1fc */
[----:B------:R-:W4:Y:S02]  /*12750*/  S2R R3, SR_LTMASK ;  /* 0x0000000000037919 */ /* 0x000f240000003900 */
[----:B----4-:R-:W-:-:S06]  /*12760*/  LOP3.LUT R3, R3, UR4, RZ, 0xc0, !PT ;  /* 0x0000000403037c12 */ /* 0x010fcc000f8ec0ff */
[----:B------:R-:W4:Y:S01]  /*12770*/  POPC R3, R3 ;  /* 0x0000000300037309 */ /* 0x000f220000000000 */
[----:B--2---:R-:W4:Y:S02]  /*12780*/  SHFL.IDX PT, R0, R5, R0, 0x1f ;  /* 0x00001f0005007589 */ /* 0x004f2400000e0000 */
[----:B----4-:R-:W-:-:S07]  /*12790*/  IADD3 R16, R0, UR38, R3 ;  /* 0x0000002600107c10 */ /* 0x010fce000fffe003 */
.L_x_490:
[----:B------:R-:W-:Y:S05]  /*127a0*/  BSYNC B0 ;  /* 0x0000000000007941 */ /* 0x000fea0003800000 */
.L_x_489:
[----:B------:R-:W2:Y:S01]  /*127b0*/  LDL R0, [R1+0x1c] ;  /* 0x00001c0001007983 */ /* 0x000ea20000100800 */
[----:B------:R-:W-:Y:S01]  /*127c0*/  BSSY B0, `(.L_x_491) ;  /* 0x0000040000007945 */ /* 0x000fe20003800000 */
[----:B--2---:R-:W-:-:S13]  /*127d0*/  LOP3.LUT P0, RZ, R0, 0x1, RZ, 0xc0, !PT ;  /* 0x0000000100ff7812 */ /* 0x004fda000780c0ff */
[----:B------:R-:W-:Y:S05]  /*127e0*/  @!P0 BRA `(.L_x_492) ;  /* 0x0000000000f48947 */ /* 0x000fea0003800000 */
[----:B------:R-:W2:Y:S04]  /*127f0*/  LDL R3, [R1+0x4] ;  /* 0x0000040001037983 */ /* 0x000ea80000100800 */
[----:B------:R-:W2:Y:S04]  /*12800*/  LDL R2, [R1+0x8] ;  /* 0x0000080001027983 */ /* 0x000ea80000100800 */
[----:B------:R-:W4:Y:S01]  /*12810*/  LDL R0, [R1+0x10] ;  /* 0x0000100001007983 */ /* 0x000f220000100800 */
[----:B------:R-:W-:Y:S01]  /*12820*/  BSSY B1, `(.L_x_493) ;  /* 0x0000006000017945 */ /* 0x000fe20003800000 */
[----:B------:R-:W-:Y:S01]  /*12830*/  ISETP.NE.AND P1, PT, R7, RZ, PT ;  /* 0x000000ff0700720c */ /* 0x000fe20003f25270 */
[----:B--2---:R-:W-:Y:S01]  /*12840*/  IMAD R2, R2, 0x8, R3 ;  /* 0x0000000802027824 */ /* 0x004fe200078e0203 */
[----:B----4-:R-:W-:-:S04]  /*12850*/  SHF.L.U32 R0, R0, 0x1f, RZ ;  /* 0x0000001f00007819 */ /* 0x010fc800000006ff */
[----:B------:R-:W2:Y:S02]  /*12860*/  SYNCS.PHASECHK.TRANS64.TRYWAIT P0, [R2+URZ+0x34860], R0 ;  /* 0x03486000020075a7 */ /* 0x000ea4000800017f */
[----:B--2---:R-:W-:Y:S05]  /*12870*/  @!P0 BRA `(.L_x_494) ;  /* 0x0000002000948947 */ /* 0x004fea0003800000 */
.L_x_557:
[----:B------:R-:W-:Y:S05]  /*12880*/  BSYNC B1 ;  /* 0x0000000000017941 */ /* 0x000fea0003800000 */
.L_x_493:
[----:B------:R-:W-:Y:S04]  /*12890*/  BSSY B1, `(.L_x_495) ;  /* 0x0000009000017945 */ /* 0x000fe80003800000 */
        /* <DEDUP_REMOVED lines=8> */
.L_x_496:
[----:B------:R-:W-:Y:S05]  /*12920*/  BSYNC B1 ;  /* 0x0000000000017941 */ /* 0x000fea0003800000 */
.L_x_495:
[----:B------:R-:W4:Y:S04]  /*12930*/  LDL R5, [R1+0x4] ;  /* 0x0000040001057983 */ /* 0x000f280000100800 */
[----:B--2---:R-:W4:Y:S04]  /*12940*/  LDL R0, [R1+0x8] ;  /* 0x0000080001007983 */ /* 0x004f280000100800 */
[----:B------:R-:W2:Y:S04]  /*12950*/  LDL.LU R4, [R1+0x18] ;  /* 0x0000180001047983 */ /* 0x000ea80000300800 */
[----:B------:R-:W2:Y:S01]  /*12960*/  LDL R3, [R1+0x14] ;  /* 0x0000140001037983 */ /* 0x000ea20000100800 */
[----:B------:R-:W-:Y:S01]  /*12970*/  UIADD3 UR4, UP0, UR36, 0x470, URZ ;  /* 0x0000047024047890 */ /* 0x000fe2000ff1e03f */
[----:B------:R-:W-:Y:S01]  /*12980*/  PLOP3.LUT P0, PT, PT, PT, PT, 0x80, 0x0 ;  /* 0x000000000000781c */ /* 0x000fe20003f0f070 */
[----:B------:R-:W-:Y:S01]  /*12990*/  VIADD R2, R2, 0x34850 ;  /* 0x0003485002027836 */ /* 0x000fe20000000000 */
[----:B------:R-:W-:Y:S01]  /*129a0*/  UMOV UR6, 0x0 ;  /* 0x0000000000067882 */ /* 0x000fe20000000000 */
[----:B------:R-:W-:Y:S01]  /*129b0*/  UIADD3.X UR5, URZ, UR37, URZ, UP0, !UPT ;  /* 0x000000253f057290 */ /* 0x000fe200087fe43f */
[----:B------:R-:W-:Y:S01]  /*129c0*/  UMOV UR7, 0x14f00000 ;  /* 0x14f0000000077882 */ /* 0x000fe20000000000 */
[----:B------:R-:W-:Y:S01]  /*129d0*/  UMOV UR10, URZ ;  /* 0x0000003f000a7c82 */ /* 0x000fe20008000000 */
[----:B----4-:R-:W-:-:S02]  /*129e0*/  IMAD R0, R0, 0xb000, R5 ;  /* 0x0000b00000007824 */ /* 0x010fc400078e0205 */
[----:B--2---:R-:W-:Y:S02]  /*129f0*/  IMAD R3, R3, 0xb0, R4 ;  /* 0x000000b003037824 */ /* 0x004fe400078e0204 */
[----:B------:R-:W-:-:S07]  /*12a00*/  VIADD R4, R0, 0x400 ;  /* 0x0000040000047836 */ /* 0x000fce0000000000 */
.L_x_497:
        /* <DEDUP_REMOVED lines=11> */
[----:B------:R-:W-:Y:S01]  /*12ac0*/  PLOP3.LUT P0, PT, PT, PT, PT, 0x80, 0x0 ;  /* 0x000000000000781c */ /* 0x000fe20003f0f070 */
[----:B------:R-:W-:Y:S01]  /*12ad0*/  VIADD R0, R0, 0x5c00 ;  /* 0x00005c0000007836 */ /* 0x000fe20000000000 */
[----:B------:R-:W-:Y:S01]  /*12ae0*/  UMOV UR6, 0x0 ;  /* 0x0000000000067882 */ /* 0x000fe20000000000 */
[----:B------:R-:W-:Y:S01]  /*12af0*/  UMOV UR7, 0x14f00000 ;  /* 0x14f0000000077882 */ /* 0x000fe20000000000 */
[----:B------:R-:W-:-:S09]  /*12b00*/  UMOV UR10, 0x40 ;  /* 0x00000040000a7882 */ /* 0x000fd20000000000 */
.L_x_498:
        /* <DEDUP_REMOVED lines=11> */
.L_x_492:
[----:B------:R-:W-:Y:S05]  /*12bc0*/  BSYNC B0 ;  /* 0x0000000000007941 */ /* 0x000fea0003800000 */
.L_x_491:
[----:B------:R-:W2:Y:S04]  /*12bd0*/  LDL.LU R5, [R1+0x8] ;  /* 0x0000080001057983 */ /* 0x000ea80000300800 */
[----:B------:R-:W4:Y:S01]  /*12be0*/  LDL.LU R4, [R1+0x10] ;  /* 0x0000100001047983 */ /* 0x000f220000300800 */
[----:B--2---:R-:W-:-:S05]  /*12bf0*/  VIADD R0, R5, 0x1 ;  /* 0x0000000105007836 */ /* 0x004fca0000000000 */
[----:B------:R-:W-:-:S04]  /*12c00*/  ISETP.NE.AND P0, PT, R0, 0x2, PT ;  /* 0x000000020000780c */ /* 0x000fc80003f05270 */
[----:B------:R-:W-:Y:S02]  /*12c10*/  SEL R2, RZ, 0x1, P0 ;  /* 0x00000001ff027807 */ /* 0x000fe40000000000 */
[----:B------:R-:W-:Y:S02]  /*12c20*/  SEL R0, R0, RZ, P0 ;  /* 0x000000ff00007207 */ /* 0x000fe40000000000 */
[----:B----4-:R-:W-:-:S03]  /*12c30*/  LOP3.LUT R4, R4, R2, RZ, 0x3c, !PT ;  /* 0x0000000204047212 */ /* 0x010fc600078e3cff */
[----:B------:R2:W-:Y:S04]  /*12c40*/  STL [R1+0x8], R0 ;  /* 0x0000080001007387 */ /* 0x0005e80000100800 */
[----:B------:R2:W-:Y:S02]  /*12c50*/  STL [R1+0x10], R4 ;  /* 0x0000100401007387 */ /* 0x0005e40000100800 */
.L_x_419:
[----:B------:R-:W-:Y:S05]  /*12c60*/  BSYNC B7 ;  /* 0x0000000000077941 */ /* 0x000fea0003800000 */
.L_x_417:
[----:B--2---:R-:W2:Y:S02]  /*12c70*/  LDL R0, [R1+0x1c] ;  /* 0x00001c0001007983 */ /* 0x004ea40000100800 */
[----:B--2---:R-:W-:-:S13]  /*12c80*/  LOP3.LUT P0, RZ, R0, 0x2, RZ, 0xc0, !PT ;  /* 0x0000000200ff7812 */ /* 0x004fda000780c0ff */
[----:B------:R-:W-:Y:S05]  /*12c90*/  @!P0 BRA `(.L_x_499) ;  /* 0x0000000000288947 */ /* 0x000fea0003800000 */
[----:B------:R-:W-:Y:S05]  /*12ca0*/  WARPSYNC.ALL ;  /* 0x0000000000007948 */ /* 0x000fea0003800000 */
[----:B------:R-:W2:Y:S08]  /*12cb0*/  S2UR UR5, SR_CgaCtaId ;  /* 0x00000000000579c3 */ /* 0x000eb00000008800 */
[----:B------:R-:W-:Y:S06]  /*12cc0*/  BAR.SYNC.DEFER_BLOCKING 0x5, 0x180 ;  /* 0x0146000000007b1d */ /* 0x000fec0000010000 */
[----:B------:R-:W-:-:S02]  /*12cd0*/  UMOV UR4, 0x400 ;  /* 0x0000040000047882 */ /* 0x000fc40000000000 */
[----:B--2---:R-:W-:-:S06]  /*12ce0*/  ULEA UR4, UR5, UR4, 0x18 ;  /* 0x0000000405047291 */ /* 0x004fcc000f8ec03f */
[----:B------:R-:W-:-:S05]  /*12cf0*/  IMAD.U32 R0, RZ, RZ, UR4 ;  /* 0x00000004ff007e24 */ /* 0x000fca000f8e00ff */
[----:B------:R2:W4:Y:S04]  /*12d00*/  LDS.128 R16, [R0+0x348d0] ;  /* 0x0348d00000107984 */ /* 0x0005280000000c00 */
[----:B------:R2:W-:Y:S01]  /*12d10*/  STL [R1+0x4], R0 ;  /* 0x0000040001007387 */ /* 0x0005e20000100800 */
[----:B------:R-:W-:Y:S06]  /*12d20*/  BAR.ARV 0x4, 0x180 ;  /* 0x0106000000007b1d */ /* 0x000fec0000002000 */
[----:B------:R-:W-:Y:S05]  /*12d30*/  BRA `(.L_x_500) ;  /* 0x0000000800487947 */ /* 0x000fea0003800000 */
.L_x_499:
[----:B------:R-:W1:Y:S01]  /*12d40*/  S2R R0, SR_TID.X ;  /* 0x0000000000007919 */ /* 0x000e620000002100 */
[----:B------:R-:W-:Y:S01]  /*12d50*/  UMOV UR4, 0xffffffff ;  /* 0xffffffff00047882 */ /* 0x000fe20000000000 */
[----:B-1----:R-:W-:-:S04]  /*12d60*/  LOP3.LUT R7, R0, 0x1f, RZ, 0xc0, !PT ;  /* 0x0000001f00077812 */ /* 0x002fc800078ec0ff */
[----:B------:R-:W-:Y:S01]  /*12d70*/  ISETP.NE.AND P0, PT, R7, 0x1f, PT ;  /* 0x0000001f0700780c */ /* 0x000fe20003f05270 */
[----:B------:R-:W-:-:S12]  /*12d80*/  BRA.DIV UR4, `(.L_x_501) ;  /* 0x0000001e04647947 */ /* 0x000fd8000b800000 */
[----:B------:R-:W-:Y:S01]  /*12d90*/  IMAD.IADD R5, R19, 0x1, R7 ;  /* 0x0000000113057824 */ /* 0x000fe200078e0207 */
[----:B------:R-:W-:-:S04]  /*12da0*/  ULDC UR4, c[0x0][0xc3c] ;  /* 0x00030f0000047ab9 */ /* 0x000fc80000000800 */
[----:B------:R-:W-:-:S13]  /*12db0*/  ISETP.GE.OR P1, PT, R5, UR4, !P0 ;  /* 0x0000000405007c0c */ /* 0x000fda000c726670 */
[----:B------:R-:W1:Y:S02]  /*12dc0*/  @!P1 LDC.64 R2, c[0x0][0xc80] ;  /* 0x00032000ff029b82 */ /* 0x000e640000000a00 */
[----:B-1----:R-:W-:-:S06]  /*12dd0*/  @!P1 IMAD.WIDE R2, R5, 0x4, R2 ;  /* 0x0000000405029825 */ /* 0x002fcc00078e0202 */
[----:B------:R1:W2:Y:S01]  /*12de0*/  @!P1 LDG.E R3, desc[UR60][R2.64] ;  /* 0x0000003c02039981 */ /* 0x0002a2000c1e1900 */
[C---:B------:R-:W-:Y:S02]  /*12df0*/  ISETP.GE.U32.AND P2, PT, R7.reuse, 0x2, PT ;  /* 0x000000020700780c */ /* 0x040fe40003f46070 */
[C---:B------:R-:W-:Y:S01]  /*12e00*/  ISETP.GE.U32.AND P3, PT, R7.reuse, 0x4, PT ;  /* 0x000000040700780c */ /* 0x040fe20003f66070 */
[----:B------:R-:W-:Y:S01]  /*12e10*/  SHFL.IDX PT, R4, R16, 0x1, 0x1f ;  /* 0x00201f0010047f89 */ /* 0x000fe200000e0000 */
[C---:B------:R-:W-:Y:S02]  /*12e20*/  ISETP.GE.U32.AND P4, PT, R7.reuse, 0x8, PT ;  /* 0x000000080700780c */ /* 0x040fe40003f86070 */
[C---:B------:R-:W-:Y:S01]  /*12e30*/  ISETP.GE.U32.AND P5, PT, R7.reuse, 0x10, PT ;  /* 0x000000100700780c */ /* 0x040fe20003fa6070 */
[----:B-1----:R-:W-:Y:S02]  /*12e40*/  IMAD.MOV.U32 R2, RZ, RZ, RZ ;  /* 0x000000ffff027224 */ /* 0x002fe400078e00ff */
[----:B--2---:R-:W-:Y:S01]  /*12e50*/  @!P1 IMAD.MOV.U32 R2, RZ, RZ, R3 ;  /* 0x000000ffff029224 */ /* 0x004fe200078e0003 */
[----:B------:R-:W-:-:S04]  /*12e60*/  ISETP.NE.AND P1, PT, R7, RZ, PT ;  /* 0x000000ff0700720c */ /* 0x000fc80003f25270 */
[----:B------:R-:W1:Y:S02]  /*12e70*/  SHFL.UP PT, R14, R2, 0x1, RZ ;  /* 0x04200000020e7989 */ /* 0x000e6400000e00ff */
[----:B-1----:R-:W-:-:S05]  /*12e80*/  SEL R5, R14, RZ, P1 ;  /* 0x000000ff0e057207 */ /* 0x002fca0000800000 */
[----:B------:R-:W-:-:S05]  /*12e90*/  IMAD.IADD R3, R2, 0x1, R5 ;  /* 0x0000000102037824 */ /* 0x000fca00078e0205 */
        /* <DEDUP_REMOVED lines=11> */
[----:B------:R-:W-:Y:S02]  /*12f50*/  IMAD.IADD R3, R3, 0x1, R0 ;  /* 0x0000000103037824 */ /* 0x000fe400078e0200 */
[----:B------:R1:W2:Y:S04]  /*12f60*/  SHFL.IDX PT, R0, R16, RZ, 0x1f ;  /* 0x00001fff10007589 */ /* 0x0002a800000e0000 */
[----:B------:R1:W4:Y:S02]  /*12f70*/  SHFL.IDX PT, R6, R3, 0x1f, 0x1f ;  /* 0x03e01f0003067f89 */ /* 0x00032400000e0000 */
.L_x_567:
[----:B------:R-:W-:Y:S02]  /*12f80*/  ULDC UR4, c[0x0][0xc38] ;  /* 0x00030e0000047ab9 */ /* 0x000fe40000000800 */
[----:B-1----:R-:W-:-:S04]  /*12f90*/  IMAD.U32 R16, RZ, RZ, UR4 ;  /* 0x00000004ff107e24 */ /* 0x002fc8000f8e00ff */
[----:B----4-:R-:W-:-:S04]  /*12fa0*/  IMAD R6, R6, R16, RZ ;  /* 0x0000001006067224 */ /* 0x010fc800078e02ff */
[----:B------:R-:W-:-:S05]  /*12fb0*/  IMAD.IADD R4, R4, 0x1, R6 ;  /* 0x0000000104047824 */ /* 0x000fca00078e0206 */
[----:B--2---:R-:W-:-:S13]  /*12fc0*/  ISETP.GT.AND P6, PT, R4, R0, PT ;  /* 0x000000000400720c */ /* 0x004fda0003fc4270 */
[----:B------:R-:W-:Y:S05]  /*12fd0*/  @P6 BRA `(.L_x_502) ;  /* 0x00000000009c6947 */ /* 0x000fea0003800000 */
.L_x_507:
[----:B-1----:R-:W1:Y:S01]  /*12fe0*/  LDC R2, c[0x0][0xc3c] ;  /* 0x00030f00ff027b82 */ /* 0x002e620000000800 */
[----:B------:R-:W-:-:S05]  /*12ff0*/  VIADD R19, R19, 0x1f ;  /* 0x0000001f13137836 */ /* 0x000fca0000000000 */
[----:B-1----:R-:W-:-:S13]  /*13000*/  ISETP.GE.AND P6, PT, R19, R2, PT ;  /* 0x000000021300720c */ /* 0x002fda0003fc6270 */
[----:B------:R-:W-:Y:S05]  /*13010*/  @P6 BRA `(.L_x_503) ;  /* 0x0000000400446947 */ /* 0x000fea0003800000 */
[----:B------:R-:W1:Y:S01]  /*13020*/  S2R R3, SR_TID.X ;  /* 0x0000000000037919 */ /* 0x000e620000002100 */
[----:B------:R-:W-:Y:S01]  /*13030*/  BSSY B0, `(.L_x_504) ;  /* 0x0000009000007945 */ /* 0x000fe20003800000 */
[----:B-1----:R-:W-:-:S05]  /*13040*/  LOP3.LUT R3, R3, 0x1f, RZ, 0xc0, !PT ;  /* 0x0000001f03037812 */ /* 0x002fca00078ec0ff */
[----:B------:R-:W-:-:S05]  /*13050*/  IMAD.IADD R5, R19, 0x1, R3 ;  /* 0x0000000113057824 */ /* 0x000fca00078e0203 */
[----:B------:R-:W-:Y:S01]  /*13060*/  ISETP.GE.OR P6, PT, R5, R2, !P0 ;  /* 0x000000020500720c */ /* 0x000fe200047c6670 */
[----:B------:R-:W-:-:S12]  /*13070*/  IMAD.MOV.U32 R2, RZ, RZ, RZ ;  /* 0x000000ffff027224 */ /* 0x000fd800078e00ff */
[----:B------:R-:W-:Y:S05]  /*13080*/  @P6 BRA `(.L_x_505) ;  /* 0x00000000000c6947 */ /* 0x000fea0003800000 */
[----:B------:R-:W1:Y:S02]  /*13090*/  LDC.64 R2, c[0x0][0xc80] ;  /* 0x00032000ff027b82 */ /* 0x000e640000000a00 */
[----:B-1----:R-:W-:-:S06]  /*130a0*/  IMAD.WIDE R2, R5, 0x4, R2 ;  /* 0x0000000405027825 */ /* 0x002fcc00078e0202 */
[----:B------:R1:W5:Y:S02]  /*130b0*/  LDG.E R2, desc[UR60][R2.64] ;  /* 0x0000003c02027981 */ /* 0x000364000c1e1900 */
.L_x_505:
[----:B------:R-:W-:Y:S05]  /*130c0*/  BSYNC B0 ;  /* 0x0000000000007941 */ /* 0x000fea0003800000 */
.L_x_504:
[----:B------:R-:W-:-:S03]  /*130d0*/  UMOV UR4, 0xffffffff ;  /* 0xffffffff00047882 */ /* 0x000fc60000000000 */
[----:B------:R-:W-:Y:S05]  /*130e0*/  BRA.DIV UR4, `(.L_x_506) ;  /* 0x0000001e04c47947 */ /* 0x000fea000b800000 */
[----:B-----5:R-:W1:Y:S02]  /*130f0*/  SHFL.UP PT, R14, R2, 0x1, RZ ;  /* 0x04200000020e7989 */ /* 0x020e6400000e00ff */
        /* <DEDUP_REMOVED lines=14> */
[----:B------:R1:W2:Y:S02]  /*131e0*/  SHFL.IDX PT, R6, R3, 0x1f, 0x1f ;  /* 0x03e01f0003067f89 */ /* 0x0002a400000e0000 */
.L_x_575:
[----:B------:R-:W-:Y:S02]  /*131f0*/  ULDC UR4, c[0x0][0xc38] ;  /* 0x00030e0000047ab9 */ /* 0x000fe40000000800 */
[----:B------:R-:W-:-:S04]  /*13200*/  IMAD.U32 R16, RZ, RZ, UR4 ;  /* 0x00000004ff107e24 */ /* 0x000fc8000f8e00ff */
[----:B--2---:R-:W-:-:S04]  /*13210*/  IMAD R6, R6, R16, RZ ;  /* 0x0000001006067224 */ /* 0x004fc800078e02ff */
[----:B------:R-:W-:-:S05]  /*13220*/  IMAD.IADD R4, R6, 0x1, R4 ;  /* 0x0000000106047824 */ /* 0x000fca00078e0204 */
[----:B------:R-:W-:-:S13]  /*13230*/  ISETP.GT.AND P6, PT, R4, R0, PT ;  /* 0x000000000400720c */ /* 0x000fda0003fc4270 */
[----:B------:R-:W-:Y:S05]  /*13240*/  @!P6 BRA `(.L_x_507) ;  /* 0xfffffffc0064e947 */ /* 0x000fea000383ffff */
.L_x_502:
[----:B------:R-:W-:Y:S01]  /*13250*/  IMAD.IADD R6, R4, 0x1, -R6 ;  /* 0x0000000104067824 */ /* 0x000fe200078e0a06 */
[----:B------:R-:W-:-:S03]  /*13260*/  UMOV UR4, 0xffffffff ;  /* 0xffffffff00047882 */ /* 0x000fc60000000000 */
[----:B------:R-:W-:-:S05]  /*13270*/  IMAD R4, R3, R16, R6 ;  /* 0x0000001003047224 */ /* 0x000fca00078e0206 */
[----:B------:R-:W-:Y:S01]  /*13280*/  ISETP.GT.AND P6, PT, R4, R0, PT ;  /* 0x000000000400720c */ /* 0x000fe20003fc4270 */
[----:B------:R-:W-:-:S12]  /*13290*/  BRA.DIV UR4, `(.L_x_508) ;  /* 0x00000022041c7947 */ /* 0x000fd8000b800000 */
[----:B------:R-:W-:-:S04]  /*132a0*/  VOTE.ANY R5, PT, !P6 ;  /* 0x0000000000057806 */ /* 0x000fc800070e0100 */
[----:B------:R-:W2:Y:S02]  /*132b0*/  POPC R4, R5 ;  /* 0x0000000500047309 */ /* 0x000ea40000000000 */
[----:B--2---:R2:W4:Y:S02]  /*132c0*/  SHFL.IDX PT, R17, R2, R4, 0x1f ;  /* 0x00001f0402117589 */ /* 0x00452400000e0000 */
.L_x_579:
[----:B------:R-:W-:Y:S01]  /*132d0*/  ISETP.NE.AND P0, PT, R5, RZ, PT ;  /* 0x000000ff0500720c */ /* 0x000fe20003f05270 */
[----:B--2---:R-:W-:-:S12]  /*132e0*/  IMAD.MOV.U32 R2, RZ, RZ, RZ ;  /* 0x000000ffff027224 */ /* 0x004fd800078e00ff */
[----:B------:R-:W-:Y:S05]  /*132f0*/  @!P0 BRA `(.L_x_509) ;  /* 0x0000000000108947 */ /* 0x000fea0003800000 */
[----:B------:R-:W-:Y:S01]  /*13300*/  UMOV UR4, 0xffffffff ;  /* 0xffffffff00047882 */ /* 0x000fe20000000000 */
[----:B0-----:R-:W-:Y:S02]  /*13310*/  VIADD R12, R4, 0xffffffff ;  /* 0xffffffff040c7836 */ /* 0x001fe40000000000 */
[----:B------:R-:W-:Y:S05]  /*13320*/  BRA.DIV UR4, `(.L_x_510) ;  /* 0x0000002204407947 */ /* 0x000fea000b800000 */
[----:B------:R2:W0:Y:S02]  /*13330*/  SHFL.IDX PT, R2, R3, R12, 0x1f ;  /* 0x00001f0c03027589 */ /* 0x00042400000e0000 */
.L_x_509:
[----:B----4-:R-:W-:Y:S01]  /*13340*/  IABS R5, R17 ;  /* 0x0000001100057213 */ /* 0x010fe20000000000 */
[----:B0-----:R-:W-:Y:S02]  /*13350*/  IMAD R16, R2, R16, R6 ;  /* 0x0000001002107224 */ /* 0x001fe400078e0206 */
[----:B------:R-:W-:Y:S01]  /*13360*/  IMAD.IADD R19, R4, 0x1, R19 ;  /* 0x0000000104137824 */ /* 0x000fe200078e0213 */
[----:B------:R-:W0:Y:S01]  /*13370*/  I2F.RP R2, R5 ;  /* 0x0000000500027306 */ /* 0x000e220000209400 */
[----:B------:R-:W-:-:S07]  /*13380*/  IMAD.IADD R0, R0, 0x1, -R16 ;  /* 0x0000000100007824 */ /* 0x000fce00078e0a10 */
[----:B0-----:R-:W0:Y:S02]  /*13390*/  MUFU.RCP R2, R2 ;  /* 0x0000000200027308 */ /* 0x001e240000001000 */
[----:B0-----:R-:W-:-:S06]  /*133a0*/  VIADD R2, R2, 0xffffffe ;  /* 0x0ffffffe02027836 */ /* 0x001fcc0000000000 */
[----:B-12---:R-:W0:Y:S02]  /*133b0*/  F2I.FTZ.U32.TRUNC.NTZ R3, R2 ;  /* 0x0000000200037305 */ /* 0x006e24000021f000 */
[----:B0-----:R-:W-:-:S04]  /*133c0*/  IMAD.MOV R2, RZ, RZ, -R3 ;  /* 0x000000ffff027224 */ /* 0x001fc800078e0a03 */
[----:B------:R-:W-:Y:S02]  /*133d0*/  IMAD R6, R2, R5, RZ ;  /* 0x0000000502067224 */ /* 0x000fe400078e02ff */
[----:B------:R-:W-:-:S04]  /*133e0*/  IMAD.MOV.U32 R2, RZ, RZ, RZ ;  /* 0x000000ffff027224 */ /* 0x000fc800078e00ff */
[----:B------:R-:W-:Y:S01]  /*133f0*/  IMAD.HI.U32 R2, R3, R6, R2 ;  /* 0x0000000603027227 */ /* 0x000fe200078e0002 */
[----:B------:R-:W-:Y:S02]  /*13400*/  IABS R6, R17 ;  /* 0x0000001100067213 */ /* 0x000fe40000000000 */
[----:B------:R-:W-:-:S03]  /*13410*/  IABS R3, R0 ;  /* 0x0000000000037213 */ /* 0x000fc60000000000 */
[----:B------:R-:W-:Y:S02]  /*13420*/  IMAD.MOV R6, RZ, RZ, -R6 ;  /* 0x000000ffff067224 */ /* 0x000fe400078e0a06 */
        /* <DEDUP_REMOVED lines=16> */
.L_x_503:
[----:B------:R-:W-:Y:S01]  /*13530*/  UMOV UR4, URZ ;  /* 0x0000003f00047c82 */ /* 0x000fe20008000000 */
[----:B------:R-:W-:Y:S01]  /*13540*/  UMOV UR5, URZ ;  /* 0x0000003f00057c82 */ /* 0x000fe20008000000 */
[----:B------:R-:W-:Y:S01]  /*13550*/  ULDC UR6, c[0x0][0xc3c] ;  /* 0x00030f0000067ab9 */ /* 0x000fe20000000800 */
[----:B------:R-:W-:Y:S02]  /*13560*/  IMAD.MOV.U32 R16, RZ, RZ, R0 ;  /* 0x000000ffff107224 */ /* 0x000fe400078e0000 */
[----:B------:R-:W-:Y:S02]  /*13570*/  IMAD.U32 R17, RZ, RZ, UR4 ;  /* 0x00000004ff117e24 */ /* 0x000fe4000f8e00ff */
[----:B------:R-:W-:Y:S02]  /*13580*/  IMAD.U32 R18, RZ, RZ, UR5 ;  /* 0x00000005ff127e24 */ /* 0x000fe4000f8e00ff */
[----:B------:R-:W-:-:S07]  /*13590*/  IMAD.U32 R19, RZ, RZ, UR6 ;  /* 0x00000006ff137e24 */ /* 0x000fce000f8e00ff */
.L_x_511:
[----:B------:R1:W2:Y:S01]  /*135a0*/  LDL R2, [R1+0x4] ;  /* 0x0000040001027983 */ /* 0x0002a20000100800 */
[----:B------:R-:W4:Y:S01]  /*135b0*/  S2R R0, SR_TID.X ;  /* 0x0000000000007919 */ /* 0x000f220000002100 */
[----:B------:R-:W-:Y:S05]  /*135c0*/  WARPSYNC.ALL ;  /* 0x0000000000007948 */ /* 0x000fea0003800000 */
[----:B----4-:R-:W-:Y:S01]  /*135d0*/  LOP3.LUT R0, R0, 0x1f, RZ, 0xc0, !PT ;  /* 0x0000001f00007812 */ /* 0x010fe200078ec0ff */
[----:B------:R-:W-:Y:S03]  /*135e0*/  BAR.SYNC.DEFER_BLOCKING 0x4, 0x180 ;  /* 0x0106000000007b1d */ /* 0x000fe60000010000 */
[----:B------:R-:W-:-:S13]  /*135f0*/  ISETP.NE.AND P0, PT, R0, RZ, PT ;  /* 0x000000ff0000720c */ /* 0x000fda0003f05270 */
[----:B------:R-:W2:Y:S01]  /*13600*/  @!P0 S2R R3, SR_CgaCtaId ;  /* 0x0000000000038919 */ /* 0x000ea20000008800 */
[----:B------:R-:W-:-:S04]  /*13610*/  @!P0 MOV R0, 0x400 ;  /* 0x0000040000008802 */ /* 0x000fc80000000f00 */
[----:B--2---:R-:W-:-:S05]  /*13620*/  @!P0 LEA R2, R3, R0, 0x18 ;  /* 0x0000000003028211 */ /* 0x004fca00078ec0ff */
[----:B------:R1:W-:Y:S04]  /*13630*/  @!P0 STS.128 [R2+0x348d0], R16 ;  /* 0x0348d01002008388 */ /* 0x0003e80000000c00 */
[----:B------:R1:W-:Y:S01]  /*13640*/  @!P0 STL [R1+0x4], R2 ;  /* 0x0000040201008387 */ /* 0x0003e20000100800 */
[----:B------:R-:W-:Y:S06]  /*13650*/  BAR.ARV 0x5, 0x180 ;  /* 0x0146000000007b1d */ /* 0x000fec0000002000 */
.L_x_500:
[----:B------:R-:W-:Y:S02]  /*13660*/  ULDC UR4, c[0x0][0xc3c] ;  /* 0x00030f0000047ab9 */ /* 0x000fe40000000800 */
[----:B----4-:R-:W-:-:S13]  /*13670*/  ISETP.GE.AND P0, PT, R19, UR4, PT ;  /* 0x0000000413007c0c */ /* 0x010fda000bf06270 */
[----:B------:R-:W-:Y:S05]  /*13680*/  @!P0 BRA `(.L_x_512) ;  /* 0xffffffb000788947 */ /* 0x000fea000383ffff */
[----:B------:R-:W-:Y:S05]  /*13690*/  BSYNC B8 ;  /* 0x0000000000087941 */ /* 0x000fea0003800000 */
.L_x_413:
[----:B--2---:R-:W2:Y:S01]  /*136a0*/  LDL.LU R0, [R1+0x50] ;  /* 0x0000500001007983 */ /* 0x004ea20000300800 */
[----:B------:R-:W-:Y:S01]  /*136b0*/  BSSY B0, `(.L_x_513) ;  /* 0x000000b000007945 */ /* 0x000fe20003800000 */
[----:B------:R-:W4:Y:S01]  /*136c0*/  S2R R5, SR_CgaCtaId ;  /* 0x0000000000057919 */ /* 0x000f220000008800 */
[----:B--2---:R-:W-:-:S05]  /*136d0*/  VIADD R0, R0, 0x1 ;  /* 0x0000000100007836 */ /* 0x004fca0000000000 */
[----:B-1----:R-:W-:-:S04]  /*136e0*/  LEA.HI R2, R0, R0, RZ, 0x1 ;  /* 0x0000000000027211 */ /* 0x002fc800078f08ff */
[----:B------:R-:W-:-:S05]  /*136f0*/  LOP3.LUT R3, R2, 0xfffffffe, RZ, 0xc0, !PT ;  /* 0xfffffffe02037812 */ /* 0x000fca00078ec0ff */
[----:B------:R-:W-:Y:S01]  /*13700*/  IMAD.IADD R3, R0, 0x1, -R3 ;  /* 0x0000000100037824 */ /* 0x000fe200078e0a03 */
[----:B------:R-:W-:-:S04]  /*13710*/  MOV R0, 0x400 ;  /* 0x0000040000007802 */ /* 0x000fc80000000f00 */
[----:B----4-:R-:W-:Y:S02]  /*13720*/  LEA R0, R5, R0, 0x18 ;  /* 0x0000000005007211 */ /* 0x010fe400078ec0ff */
[----:B------:R-:W-:-:S04]  /*13730*/  SHF.L.U32 R3, R3, 0x1f, RZ ;  /* 0x0000001f03037819 */ /* 0x000fc800000006ff */
[----:B------:R-:W1:Y:S02]  /*13740*/  SYNCS.PHASECHK.TRANS64.TRYWAIT P0, [R0+URZ+0x34820], R3 ;  /* 0x03482003000075a7 */ /* 0x000e64000800017f */
[----:B-1----:R-:W-:Y:S05]  /*13750*/  @!P0 BRA `(.L_x_514) ;  /* 0x0000001c005c8947 */ /* 0x002fea0003800000 */
.L_x_582:
[----:B------:R-:W-:Y:S05]  /*13760*/  BSYNC B0 ;  /* 0x0000000000007941 */ /* 0x000fea0003800000 */
.L_x_513:
[----:B------:R-:W-:-:S03]  /*13770*/  UMOV UR4, 0xffffffff ;  /* 0xffffffff00047882 */ /* 0x000fc60000000000 */
[----:B------:R-:W-:Y:S05]  /*13780*/  BRA.DIV UR4, `(.L_x_515) ;  /* 0x0000001e04647947 */ /* 0x000fea000b800000 */
[----:B------:R-:W2:Y:S02]  /*13790*/  S2R R2, SR_TID.X ;  /* 0x0000000000027919 */ /* 0x000ea40000002100 */
[----:B--2---:R-:W-:-:S04]  /*137a0*/  SHF.R.U32.HI R2, RZ, 0x5, R2 ;  /* 0x00000005ff027819 */ /* 0x004fc80000011602 */
[----:B------:R-:W-:-:S05]  /*137b0*/  LOP3.LUT R2, R2, 0x3, RZ, 0xc0, !PT ;  /* 0x0000000302027812 */ /* 0x000fca00078ec0ff */
[----:B------:R2:W4:Y:S02]  /*137c0*/  SHFL.IDX PT, R14, R2, RZ, 0x1f ;  /* 0x00001fff020e7589 */ /* 0x00052400000e0000 */
.L_x_585:
[----:B----4-:R-:W-:Y:S01]  /*137d0*/  ISETP.NE.AND P0, PT, R14, RZ, PT ;  /* 0x000000ff0e00720c */ /* 0x010fe20003f05270 */
[----:B------:R-:W-:-:S12]  /*137e0*/  BSSY B0, `(.L_x_516) ;  /* 0x0000027000007945 */ /* 0x000fd80003800000 */
[----:B------:R-:W-:Y:S05]  /*137f0*/  @P0 BRA `(.L_x_517) ;  /* 0x0000000000940947 */ /* 0x000fea0003800000 */
[----:B------:R-:W-:-:S03]  /*13800*/  UMOV UR4, 0xffffffff ;  /* 0xffffffff00047882 */ /* 0x000fc60000000000 */
[----:B------:R-:W-:Y:S05]  /*13810*/  BRA.DIV UR4, `(.L_x_518) ;  /* 0x0000001e04747947 */ /* 0x000fea000b800000 */
[----:B------:R-:W-:-:S13]  /*13820*/  ELECT P6, URZ, PT ;  /* 0x00000000003f782f */ /* 0x000fda00038c0000 */
.L_x_588:
[----:B------:R-:W-:Y:S05]  /*13830*/  @!P6 BRA `(.L_x_517) ;  /* 0x000000000084e947 */ /* 0x000fea0003800000 */
[----:B--2---:R-:W2:Y:S02]  /*13840*/  LDL.LU R2, [R1+0x58] ;  /* 0x0000580001027983 */ /* 0x004ea40000300800 */
[----:B--2---:R-:W-:-:S04]  /*13850*/  LOP3.LUT R2, R2, 0x2, RZ, 0xfc, !PT ;  /* 0x0000000202027812 */ /* 0x004fc800078efcff */
[----:B------:R-:W-:-:S13]  /*13860*/  ISETP.NE.AND P2, PT, R2, 0x3, PT ;  /* 0x000000030200780c */ /* 0x000fda0003f45270 */
[----:B------:R-:W-:Y:S05]  /*13870*/  @!P2 BRA `(.L_x_519) ;  /* 0x000000000004a947 */ /* 0x000fea0003800000 */
[----:B------:R-:W-:Y:S01]  /*13880*/  BPT.TRAP 0x1 ;  /* 0x000000040000795c */ /* 0x000fe20000300000 */
.L_x_519:
[----:B-1----:R-:W2:Y:S04]  /*13890*/  LDL R3, [R1+0x8] ;  /* 0x0000080001037983 */ /* 0x002ea80000100800 */
[----:B------:R-:W4:Y:S01]  /*138a0*/  LDL.LU R7, [R1+0x10] ;  /* 0x0000100001077983 */ /* 0x000f220000300800 */
[----:B------:R-:W-:-:S04]  /*138b0*/  VIADD R2, R0, 0x34840 ;  /* 0x0003484000027836 */ /* 0x000fc80000000000 */
[C---:B--2---:R-:W-:Y:S02]  /*138c0*/  IMAD R6, R3.reuse, 0x8, R2 ;  /* 0x0000000803067824 */ /* 0x044fe400078e0202 */
[----:B------:R-:W-:Y:S01]  /*138d0*/  VIADD R3, R3, 0x1 ;  /* 0x0000000103037836 */ /* 0x000fe20000000000 */
[----:B----4-:R-:W-:-:S04]  /*138e0*/  SHF.L.U32 R5, R7, 0x1f, RZ ;  /* 0x0000001f07057819 */ /* 0x010fc800000006ff */
[C---:B------:R-:W-:Y:S01]  /*138f0*/  ISETP.NE.AND P1, PT, R3.reuse, 0x2, PT ;  /* 0x000000020300780c */ /* 0x040fe20003f25270 */
[----:B------:R-:W1:Y:S03]  /*13900*/  SYNCS.PHASECHK.TRANS64.TRYWAIT P0, [R6+URZ], R5 ;  /* 0x00000005060075a7 */ /* 0x000e66000800017f */
[----:B------:R-:W-:Y:S02]  /*13910*/  SEL R4, RZ, 0x1, P1 ;  /* 0x00000001ff047807 */ /* 0x000fe40000800000 */
[----:B------:R-:W-:Y:S02]  /*13920*/  SEL R3, R3, RZ, P1 ;  /* 0x000000ff03037207 */ /* 0x000fe40000800000 */
[----:B------:R-:W-:-:S03]  /*13930*/  LOP3.LUT R4, R7, R4, RZ, 0x3c, !PT ;  /* 0x0000000407047212 */ /* 0x000fc600078e3cff */
[----:B------:R-:W-:Y:S01]  /*13940*/  IMAD R7, R3, 0x8, R2 ;  /* 0x0000000803077824 */ /* 0x000fe200078e0202 */
[----:B------:R-:W-:Y:S01]  /*13950*/  SHF.L.U32 R2, R4, 0x1f, RZ ;  /* 0x0000001f04027819 */ /* 0x000fe200000006ff */
[----:B-1----:R-:W-:Y:S06]  /*13960*/  @!P0 BRA `(.L_x_520) ;  /* 0x0000001c00408947 */ /* 0x002fec0003800000 */
.L_x_589:
[----:B------:R-:W2:Y:S02]  /*13970*/  SYNCS.PHASECHK.TRANS64.TRYWAIT P0, [R7+URZ], R2 ;  /* 0x00000002070075a7 */ /* 0x000ea4000800017f */
[----:B--2---:R-:W-:Y:S05]  /*13980*/  @!P0 BRA `(.L_x_521) ;  /* 0x0000001c004c8947 */ /* 0x004fea0003800000 */
.L_x_590:
[----:B------:R-:W-:Y:S05]  /*13990*/  @!P2 BRA `(.L_x_522) ;  /* 0x000000000004a947 */ /* 0x000fea0003800000 */
[----:B------:R-:W-:Y:S01]  /*139a0*/  BPT.TRAP 0x1 ;  /* 0x000000040000795c */ /* 0x000fe20000300000 */
.L_x_522:
[----:B------:R-:W4:Y:S01]  /*139b0*/  LDL.LU R4, [R1+0x8] ;  /* 0x0000080001047983 */ /* 0x000f220000300800 */
[----:B------:R-:W-:-:S04]  /*139c0*/  VIADD R0, R0, 0x34860 ;  /* 0x0003486000007836 */ /* 0x000fc80000000000 */
[----:B----4-:R-:W-:-:S04]  /*139d0*/  IMAD R4, R4, 0x8, R0 ;  /* 0x0000000804047824 */ /* 0x010fc800078e0200 */
[----:B------:R-:W4:Y:S02]  /*139e0*/  SYNCS.PHASECHK.TRANS64.TRYWAIT P0, [R4+URZ], R5 ;  /* 0x00000005040075a7 */ /* 0x000f24000800017f */
[----:B----4-:R-:W-:Y:S05]  /*139f0*/  @!P0 BRA `(.L_x_523) ;  /* 0x0000001c00448947 */ /* 0x010fea0003800000 */
.L_x_591:
[----:B------:R-:W-:-:S07]  /*13a00*/  IMAD R3, R3, 0x8, R0 ;  /* 0x0000000803037824 */ /* 0x000fce00078e0200 */
.L_x_524:
[----:B------:R0:W0:Y:S02]  /*13a10*/  SYNCS.PHASECHK.TRANS64.TRYWAIT P0, [R3+URZ], R2 ;  /* 0x00000002030075a7 */ /* 0x000024000800017f */
[----:B0-----:R-:W-:Y:S05]  /*13a20*/  @!P0 NANOSLEEP.SYNCS 0x989680 ;  /* 0x009896800000895d */ /* 0x001fea0003900000 */
[----:B------:R-:W0:Y:S02]  /*13a30*/  @!P0 SYNCS.PHASECHK.TRANS64 P0, [R3+URZ], R2 ;  /* 0x00000002030085a7 */ /* 0x000e24000800007f */
[----:B0-----:R-:W-:Y:S05]  /*13a40*/  @!P0 BRA `(.L_x_524) ;  /* 0xfffffffc00f08947 */ /* 0x001fea000383ffff */
.L_x_517:
[----:B------:R-:W-:Y:S05]  /*13a50*/  BSYNC B0 ;  /* 0x0000000000007941 */ /* 0x000fea0003800000 */
.L_x_516:
[----:B------:R-:W-:Y:S05]  /*13a60*/  EXIT ;  /* 0x000000000000794d */ /* 0x000fea0003800000 */
.L_x_365:
[----:B0-----:R0:W1:Y:S02]  /*13a70*/  SYNCS.PHASECHK.TRANS64.TRYWAIT P1, [R0+URZ+0x34800], R3 ;  /* 0x03480003000075a7 */ /* 0x001064000802017f */
[----:B-1----:R-:W-:Y:S05]  /*13a80*/  @!P1 NANOSLEEP.SYNCS 0x989680 ;  /* 0x009896800000995d */ /* 0x002fea0003900000 */
[----:B------:R-:W1:Y:S02]  /*13a90*/  @!P1 SYNCS.PHASECHK.TRANS64 P1, [R0+URZ+0x34800], R3 ;  /* 0x03480003000095a7 */ /* 0x000e64000802007f */
[----:B-1----:R-:W-:Y:S05]  /*13aa0*/  @!P1 BRA `(.L_x_365) ;  /* 0xfffffffc00f09947 */ /* 0x002fea000383ffff */
[----:B------:R-:W-:Y:S05]  /*13ab0*/  BRA `(.L_x_525) ;  /* 0xfffffed800c87947 */ /* 0x000fea000383ffff */
.L_x_369:
[----:B-1----:R1:W2:Y:S02]  /*13ac0*/  SYNCS.PHASECHK.TRANS64.TRYWAIT P2, [R12+URZ+0x34830], R3 ;  /* 0x034830030c0075a7 */ /* 0x0022a4000804017f */
[----:B--2---:R-:W-:Y:S05]  /*13ad0*/  @!P2 NANOSLEEP.SYNCS 0x989680 ;  /* 0x009896800000a95d */ /* 0x004fea0003900000 */
[----:B------:R-:W2:Y:S02]  /*13ae0*/  @!P2 SYNCS.PHASECHK.TRANS64 P2, [R12+URZ+0x34830], R3 ;  /* 0x034830030c00a5a7 */ /* 0x000ea4000804007f */
[----:B--2---:R-:W-:Y:S05]  /*13af0*/  @!P2 BRA `(.L_x_369) ;  /* 0xfffffffc00f0a947 */ /* 0x004fea000383ffff */
[----:B------:R-:W-:Y:S05]  /*13b00*/  BRA `(.L_x_368) ;  /* 0xfffffed800ec7947 */ /* 0x000fea000383ffff */
.L_x_374:
[----:B-1----:R1:W2:Y:S02]  /*13b10*/  SYNCS.PHASECHK.TRANS64.TRYWAIT P2, [R0+URZ+0x34830], R11 ;  /* 0x0348300b000075a7 */ /* 0x0022a4000804017f */
[----:B--2---:R-:W-:Y:S05]  /*13b20*/  @!P2 NANOSLEEP.SYNCS 0x989680 ;  /* 0x009896800000a95d */ /* 0x004fea0003900000 */
[----:B------:R-:W2:Y:S02]  /*13b30*/  @!P2 SYNCS.PHASECHK.TRANS64 P2, [R0+URZ+0x34830], R11 ;  /* 0x0348300b0000a5a7 */ /* 0x000ea4000804007f */
[----:B--2---:R-:W-:Y:S05]  /*13b40*/  @!P2 BRA `(.L_x_374) ;  /* 0xfffffffc00f0a947 */ /* 0x004fea000383ffff */
[----:B------:R-:W-:Y:S05]  /*13b50*/  BRA `(.L_x_371) ;  /* 0xffffff2c00087947 */ /* 0x000fea000383ffff */
.L_x_378:
[----:B-1----:R-:W-:-:S04]  /*13b60*/  IMAD.U32 R11, RZ, RZ, UR6 ;  /* 0x00000006ff0b7e24 */ /* 0x002fc8000f8e00ff */
[----:B------:R1:W2:Y:S03]  /*13b70*/  SYNCS.PHASECHK.TRANS64.TRYWAIT P2, [R11+URZ+0x34850], R0 ;  /* 0x034850000b0075a7 */ /* 0x0002a6000804017f */
[----:B--2---:R-:W-:Y:S05]  /*13b80*/  @!P2 NANOSLEEP.SYNCS 0x989680 ;  /* 0x009896800000a95d */ /* 0x004fea0003900000 */
[----:B------:R-:W2:Y:S02]  /*13b90*/  @!P2 SYNCS.PHASECHK.TRANS64 P2, [R11+URZ+0x34850], R0 ;  /* 0x034850000b00a5a7 */ /* 0x000ea4000804007f */
[----:B--2---:R-:W-:Y:S05]  /*13ba0*/  @!P2 BRA `(.L_x_378) ;  /* 0xfffffffc00eca947 */ /* 0x004fea000383ffff */
[----:B------:R-:W-:Y:S05]  /*13bb0*/  BRA `(.L_x_375) ;  /* 0xffffff5000b47947 */ /* 0x000fea000383ffff */
.L_x_383:
[----:B-1----:R1:W2:Y:S02]  /*13bc0*/  SYNCS.PHASECHK.TRANS64.TRYWAIT P0, [R8+URZ+0x34850], R3 ;  /* 0x03485003080075a7 */ /* 0x0022a4000800017f */
[----:B--2---:R-:W-:Y:S05]  /*13bd0*/  @!P0 NANOSLEEP.SYNCS 0x989680 ;  /* 0x009896800000895d */ /* 0x004fea0003900000 */
[----:B------:R-:W2:Y:S02]  /*13be0*/  @!P0 SYNCS.PHASECHK.TRANS64 P0, [R8+URZ+0x34850], R3 ;  /* 0x03485003080085a7 */ /* 0x000ea4000800007f */
[----:B--2---:R-:W-:Y:S05]  /*13bf0*/  @!P0 BRA `(.L_x_383) ;  /* 0xfffffffc00f08947 */ /* 0x004fea000383ffff */
[----:B------:R-:W-:Y:S05]  /*13c00*/  BRA `(.L_x_382) ;  /* 0xffffff7400987947 */ /* 0x000fea000383ffff */
.L_x_425:
[----:B------:R-:W1:Y:S01]  /*13c10*/  S2R R4, SR_TID.X ;  /* 0x0000000000047919 */ /* 0x000e620000002100 */
[----:B------:R-:W-:Y:S01]  /*13c20*/  BSSY B0, `(.L_x_526) ;  /* 0x000000a000007945 */ /* 0x000fe20003800000 */
[----:B0-----:R-:W-:Y:S02]  /*13c30*/  IMAD.MOV.U32 R12, RZ, RZ, RZ ;  /* 0x000000ffff0c7224 */ /* 0x001fe400078e00ff */
[----:B------:R-:W-:Y:S02]  /*13c40*/  IMAD.MOV.U32 R11, RZ, RZ, 0x1f ;  /* 0x0000001fff0b7424 */ /* 0x000fe400078e00ff */
[----:B------:R-:W-:Y:S01]  /*13c50*/  IMAD.MOV.U32 R15, RZ, RZ, -0x1 ;  /* 0xffffffffff0f7424 */ /* 0x000fe200078e00ff */
[----:B-1----:R-:W-:-:S04]  /*13c60*/  SHF.R.U32.HI R4, RZ, 0x5, R4 ;  /* 0x00000005ff047819 */ /* 0x002fc80000011604 */
[----:B------:R-:W-:-:S05]  /*13c70*/  LOP3.LUT R4, R4, 0x3, RZ, 0xc0, !PT ;  /* 0x0000000304047812 */ /* 0x000fca00078ec0ff */
[----:B------:R-:W-:-:S07]  /*13c80*/  IMAD.MOV.U32 R13, RZ, RZ, R4 ;  /* 0x000000ffff0d7224 */ /* 0x000fce00078e0004 */
[----:B------:R-:W-:Y:S05]  /*13c90*/  WARPSYNC.COLLECTIVE R15, `(.L_x_527) ;  /* 0x000000000f087348 */ /* 0x000fea0003c00000 */
[----:B------:R0:W1:Y:S02]  /*13ca0*/  SHFL.IDX P6, R14, R13, R12, R11 ;  /* 0x0000000c0d0e7389 */ /* 0x00006400000c000b */
[----:B01----:R-:W-:Y:S01]  /*13cb0*/  ENDCOLLECTIVE ;  /* 0x000000000000791b */ /* 0x003fe20003800000 */
.L_x_527:
[----:B------:R-:W-:Y:S05]  /*13cc0*/  BSYNC B0 ;  /* 0x0000000000007941 */ /* 0x000fea0003800000 */
.L_x_526:
[----:B------:R-:W-:Y:S05]  /*13cd0*/  BRA `(.L_x_528) ;  /* 0xffffffb400c87947 */ /* 0x000fea000383ffff */
.L_x_427:
[----:B------:R-:W-:Y:S01]  /*13ce0*/  BSSY B0, `(.L_x_529) ;  /* 0x0000006000007945 */ /* 0x000fe20003800000 */
[----:B------:R-:W-:-:S07]  /*13cf0*/  IMAD.MOV.U32 R15, RZ, RZ, -0x1 ;  /* 0xffffffffff0f7424 */ /* 0x000fce00078e00ff */
[----:B01----:R-:W-:Y:S05]  /*13d00*/  WARPSYNC.COLLECTIVE R15, `(.L_x_530) ;  /* 0x000000000f0c7348 */ /* 0x003fea0003c00000 */
[----:B------:R-:W-:Y:S02]  /*13d10*/  ELECT P6, UR62, PT ;  /* 0x00000000003e782f */ /* 0x000fe400038c0000 */
[----:B------:R-:W-:Y:S01]  /*13d20*/  MOV R14, UR62 ;  /* 0x0000003e000e7c02 */ /* 0x000fe20008000f00 */
[----:B01----:R-:W-:Y:S10]  /*13d30*/  ENDCOLLECTIVE ;  /* 0x000000000000791b */ /* 0x003ff40003800000 */
.L_x_530:
[----:B------:R-:W-:Y:S05]  /*13d40*/  BSYNC B0 ;  /* 0x0000000000007941 */ /* 0x000fea0003800000 */
.L_x_529:
[----:B------:R-:W-:Y:S05]  /*13d50*/  BRA `(.L_x_531) ;  /* 0xffffffb400d47947 */ /* 0x000fea000383ffff */
.L_x_429:
[----:B-1----:R1:W2:Y:S02]  /*13d60*/  SYNCS.PHASECHK.TRANS64.TRYWAIT P0, [R0+URZ+0x34840], R2 ;  /* 0x03484002000075a7 */ /* 0x0022a4000800017f */
[----:B--2---:R-:W-:Y:S05]  /*13d70*/  @!P0 NANOSLEEP.SYNCS 0x989680 ;  /* 0x009896800000895d */ /* 0x004fea0003900000 */
[----:B------:R-:W2:Y:S02]  /*13d80*/  @!P0 SYNCS.PHASECHK.TRANS64 P0, [R0+URZ+0x34840], R2 ;  /* 0x03484002000085a7 */ /* 0x000ea4000800007f */
[----:B--2---:R-:W-:Y:S05]  /*13d90*/  @!P0 BRA `(.L_x_429) ;  /* 0xfffffffc00f08947 */ /* 0x004fea000383ffff */
[----:B------:R-:W-:Y:S05]  /*13da0*/  BRA `(.L_x_532) ;  /* 0xffffffb800407947 */ /* 0x000fea000383ffff */
.L_x_433:
[----:B------:R-:W2:Y:S01]  /*13db0*/  LDL.LU R11, [R1+0x40] ;  /* 0x00004000010b7983 */ /* 0x000ea20000300800 */
[----:B------:R-:W-:Y:S01]  /*13dc0*/  IMAD.MOV.U32 R13, RZ, RZ, R0 ;  /* 0x000000ffff0d7224 */ /* 0x000fe200078e0000 */
[----:B------:R-:W-:Y:S01]  /*13dd0*/  LOP3.LUT R8, R8, 0x7f, RZ, 0xc0, !PT ;  /* 0x0000007f08087812 */ /* 0x000fe200078ec0ff */
[----:B------:R-:W-:Y:S02]  /*13de0*/  IMAD.MOV.U32 R12, RZ, RZ, RZ ;  /* 0x000000ffff0c7224 */ /* 0x000fe400078e00ff */
[----:B------:R-:W-:Y:S01]  /*13df0*/  IMAD.MOV.U32 R15, RZ, RZ, -0x1 ;  /* 0xffffffffff0f7424 */ /* 0x000fe200078e00ff */
[----:B------:R-:W-:-:S05]  /*13e00*/  SHF.R.U32.HI R5, RZ, 0x3, R8 ;  /* 0x00000003ff057819 */ /* 0x000fca0000011608 */
[----:B------:R-:W-:-:S04]  /*13e10*/  IMAD.IADD R2, R5, 0x1, R17 ;  /* 0x0000000105027824 */ /* 0x000fc800078e0211 */
[----:B------:R-:W-:Y:S02]  /*13e20*/  VIADD R5, R2, 0x10 ;  /* 0x0000001002057836 */ /* 0x000fe40000000000 */
[----:B--2---:R-:W-:Y:S02]  /*13e30*/  IMAD R3, R11, R7, RZ ;  /* 0x000000070b037224 */ /* 0x004fe400078e02ff */
[----:B------:R-:W-:-:S03]  /*13e40*/  IMAD.MOV.U32 R11, RZ, RZ, 0x181f ;  /* 0x0000181fff0b7424 */ /* 0x000fc600078e00ff */
[----:B------:R-:W-:-:S13]  /*13e50*/  ISETP.GE.AND P2, PT, R2, R3, PT ;  /* 0x000000030200720c */ /* 0x000fda0003f46270 */
[----:B-----5:R-:W-:Y:S05]  /*13e60*/  WARPSYNC.COLLECTIVE R15, `(.L_x_533) ;  /* 0x000000000f087348 */ /* 0x020fea0003c00000 */
[----:B------:R0:W1:Y:S02]  /*13e70*/  SHFL.IDX P6, R14, R13, R12, R11 ;  /* 0x0000000c0d0e7389 */ /* 0x00006400000c000b */
[----:B01---5:R-:W-:Y:S01]  /*13e80*/  ENDCOLLECTIVE ;  /* 0x000000000000791b */ /* 0x023fe20003800000 */
.L_x_533:
[----:B------:R-:W-:Y:S02]  /*13e90*/  IMAD.MOV.U32 R13, RZ, RZ, R4 ;  /* 0x000000ffff0d7224 */ /* 0x000fe400078e0004 */
[----:B------:R-:W-:-:S07]  /*13ea0*/  IMAD.MOV.U32 R6, RZ, RZ, R14 ;  /* 0x000000ffff067224 */ /* 0x000fce00078e000e */
[----:B------:R-:W-:Y:S05]  /*13eb0*/  WARPSYNC.COLLECTIVE R15, `(.L_x_534) ;  /* 0x000000000f087348 */ /* 0x000fea0003c00000 */
[----:B------:R0:W1:Y:S02]  /*13ec0*/  SHFL.IDX P6, R14, R13, R12, R11 ;  /* 0x0000000c0d0e7389 */ /* 0x00006400000c000b */
[----:B01----:R-:W-:Y:S01]  /*13ed0*/  ENDCOLLECTIVE ;  /* 0x000000000000791b */ /* 0x003fe20003800000 */
.L_x_534:
[----:B------:R-:W-:Y:S02]  /*13ee0*/  IMAD.MOV.U32 R13, RZ, RZ, R0 ;  /* 0x000000ffff0d7224 */ /* 0x000fe400078e0000 */
[----:B------:R-:W-:Y:S02]  /*13ef0*/  IMAD.MOV.U32 R12, RZ, RZ, 0x1 ;  /* 0x00000001ff0c7424 */ /* 0x000fe400078e00ff */
[----:B------:R-:W-:-:S07]  /*13f00*/  IMAD.MOV.U32 R7, RZ, RZ, R14 ;  /* 0x000000ffff077224 */ /* 0x000fce00078e000e */
[----:B------:R-:W-:Y:S05]  /*13f10*/  WARPSYNC.COLLECTIVE R15, `(.L_x_535) ;  /* 0x000000000f087348 */ /* 0x000fea0003c00000 */
[----:B------:R0:W1:Y:S02]  /*13f20*/  SHFL.IDX P6, R14, R13, R12, R11 ;  /* 0x0000000c0d0e7389 */ /* 0x00006400000c000b */
[----:B01----:R-:W-:Y:S01]  /*13f30*/  ENDCOLLECTIVE ;  /* 0x000000000000791b */ /* 0x003fe20003800000 */
.L_x_535:
[----:B------:R-:W-:-:S05]  /*13f40*/  @!P2 LEA R7, P3, R10, R7, 0x1 ;  /* 0x000000070a07a211 */ /* 0x000fca00078608ff */
[----:B------:R-:W-:-:S05]  /*13f50*/  @!P2 IMAD.X R6, RZ, RZ, R6, P3 ;  /* 0x000000ffff06a224 */ /* 0x000fca00018e0606 */
[----:B------:R-:W-:Y:S01]  /*13f60*/  @!P2 LOP3.LUT R7, R7, R6, RZ, 0x3c, !PT ;  /* 0x000000060707a212 */ /* 0x000fe200078e3cff */
[----:B------:R-:W-:-:S03]  /*13f70*/  IMAD.MOV.U32 R13, RZ, RZ, R4 ;  /* 0x000000ffff0d7224 */ /* 0x000fc600078e0004 */
[----:B------:R-:W-:-:S04]  /*13f80*/  @!P2 LOP3.LUT R6, R7, R6, RZ, 0x3c, !PT ;  /* 0x000000060706a212 */ /* 0x000fc800078e3cff */
[----:B------:R-:W-:Y:S01]  /*13f90*/  @!P2 LOP3.LUT R7, R7, R6, RZ, 0x3c, !PT ;  /* 0x000000060707a212 */ /* 0x000fe200078e3cff */
[----:B------:R-:W-:-:S07]  /*13fa0*/  IMAD.MOV.U32 R8, RZ, RZ, R14 ;  /* 0x000000ffff087224 */ /* 0x000fce00078e000e */
[----:B------:R-:W-:Y:S05]  /*13fb0*/  WARPSYNC.COLLECTIVE R15, `(.L_x_536) ;  /* 0x000000000f087348 */ /* 0x000fea0003c00000 */
[----:B------:R0:W1:Y:S02]  /*13fc0*/  SHFL.IDX P6, R14, R13, R12, R11 ;  /* 0x0000000c0d0e7389 */ /* 0x00006400000c000b */
[----:B01----:R-:W-:Y:S01]  /*13fd0*/  ENDCOLLECTIVE ;  /* 0x000000000000791b */ /* 0x003fe20003800000 */
.L_x_536:
[----:B------:R-:W-:Y:S01]  /*13fe0*/  @!PT LDS RZ, [RZ] ;  /* 0x00000000fffff984 */ /* 0x000fe20000000800 */
[----:B------:R-:W-:Y:S01]  /*13ff0*/  @!PT LDS RZ, [RZ] ;  /* 0x00000000fffff984 */ /* 0x000fe20000000800 */
[----:B------:R-:W-:Y:S01]  /*14000*/  @!PT LDS RZ, [RZ] ;  /* 0x00000000fffff984 */ /* 0x000fe20000000800 */
[----:B------:R0:W-:Y:S04]  /*14010*/  @!P2 LDGSTS.E.BYPASS.LTC128B.128 [R9+0x16400], desc[UR60][R6.64], !P0 ;  /* 0x164000000609afae */ /* 0x0001e8000c101d7c */
[----:B------:R0:W-:Y:S01]  /*14020*/  @!P2 LDGSTS.E.BYPASS.LTC128B.128 [R9+0x1a400], desc[UR60][R6.64+0x80], !P1 ;  /* 0x1a4000800609afae */ /* 0x0001e2000c901d7c */
[----:B------:R-:W-:Y:S01]  /*14030*/  ISETP.GE.AND P2, PT, R5, R3, PT ;  /* 0x000000030500720c */ /* 0x000fe20003f46270 */
[----:B------:R-:W-:Y:S02]  /*14040*/  IMAD.MOV.U32 R13, RZ, RZ, R0 ;  /* 0x000000ffff0d7224 */ /* 0x000fe400078e0000 */
[----:B------:R-:W-:Y:S02]  /*14050*/  IMAD.MOV.U32 R12, RZ, RZ, 0x2 ;  /* 0x00000002ff0c7424 */ /* 0x000fe400078e00ff */
[----:B------:R-:W-:-:S08]  /*14060*/  IMAD.MOV.U32 R5, RZ, RZ, R14 ;  /* 0x000000ffff057224 */ /* 0x000fd000078e000e */
[----:B0-----:R-:W-:Y:S05]  /*14070*/  WARPSYNC.COLLECTIVE R15, `(.L_x_537) ;  /* 0x000000000f087348 */ /* 0x001fea0003c00000 */
[----:B------:R1:W2:Y:S02]  /*14080*/  SHFL.IDX P6, R14, R13, R12, R11 ;  /* 0x0000000c0d0e7389 */ /* 0x0002a400000c000b */
[----:B012---:R-:W-:Y:S01]  /*14090*/  ENDCOLLECTIVE ;  /* 0x000000000000791b */ /* 0x007fe20003800000 */
.L_x_537:
[----:B------:R-:W-:Y:S01]  /*140a0*/  @!P2 LEA R7, P3, R10, R5, 0x1 ;  /* 0x000000050a07a211 */ /* 0x000fe200078608ff */
[----:B------:R-:W-:-:S04]  /*140b0*/  VIADD R5, R2, 0x20 ;  /* 0x0000002002057836 */ /* 0x000fc80000000000 */
[----:B------:R-:W-:Y:S02]  /*140c0*/  @!P2 IMAD.X R6, RZ, RZ, R8, P3 ;  /* 0x000000ffff06a224 */ /* 0x000fe400018e0608 */
[----:B------:R-:W-:-:S03]  /*140d0*/  VIADD R8, R2, 0x60 ;  /* 0x0000006002087836 */ /* 0x000fc60000000000 */
[----:B------:R-:W-:Y:S01]  /*140e0*/  @!P2 LOP3.LUT R7, R7, R6, RZ, 0x3c, !PT ;  /* 0x000000060707a212 */ /* 0x000fe200078e3cff */
[----:B------:R-:W-:-:S03]  /*140f0*/  IMAD.MOV.U32 R13, RZ, RZ, R4 ;  /* 0x000000ffff0d7224 */ /* 0x000fc600078e0004 */
[----:B------:R-:W-:-:S04]  /*14100*/  @!P2 LOP3.LUT R6, R7, R6, RZ, 0x3c, !PT ;  /* 0x000000060706a212 */ /* 0x000fc800078e3cff */
[----:B------:R-:W-:-:S05]  /*14110*/  @!P2 LOP3.LUT R7, R7, R6, RZ, 0x3c, !PT ;  /* 0x000000060707a212 */ /* 0x000fca00078e3cff */
[----:B------:R-:W-:Y:S01]  /*14120*/  @!PT LDS RZ, [RZ] ;  /* 0x00000000fffff984 */ /* 0x000fe20000000800 */
[----:B------:R-:W-:Y:S01]  /*14130*/  @!PT LDS RZ, [RZ] ;  /* 0x00000000fffff984 */ /* 0x000fe20000000800 */
[----:B------:R-:W-:Y:S01]  /*14140*/  @!PT LDS RZ, [RZ] ;  /* 0x00000000fffff984 */ /* 0x000fe20000000800 */
[----:B------:R-:W-:Y:S04]  /*14150*/  @!P2 LDGSTS.E.BYPASS.LTC128B.128 [R9+0x16c00], desc[UR60][R6.64], !P0 ;  /* 0x16c000000609afae */ /* 0x000fe8000c101d7c */
[----:B------:R0:W-:Y:S01]  /*14160*/  @!P2 LDGSTS.E.BYPASS.LTC128B.128 [R9+0x1ac00], desc[UR60][R6.64+0x80], !P1 ;  /* 0x1ac000800609afae */ /* 0x0001e2000c901d7c */
[----:B------:R-:W-:Y:S01]  /*14170*/  ISETP.GE.AND P2, PT, R5, R3, PT ;  /* 0x000000030500720c */ /* 0x000fe20003f46270 */
[----:B0-----:R-:W-:-:S12]  /*14180*/  IMAD.MOV.U32 R6, RZ, RZ, R14 ;  /* 0x000000ffff067224 */ /* 0x001fd800078e000e */
[----:B------:R-:W-:Y:S05]  /*14190*/  WARPSYNC.COLLECTIVE R15, `(.L_x_538) ;  /* 0x000000000f087348 */ /* 0x000fea0003c00000 */
[----:B------:R0:W1:Y:S02]  /*141a0*/  SHFL.IDX P6, R14, R13, R12, R11 ;  /* 0x0000000c0d0e7389 */ /* 0x00006400000c000b */
[----:B01----:R-:W-:Y:S01]  /*141b0*/  ENDCOLLECTIVE ;  /* 0x000000000000791b */ /* 0x003fe20003800000 */
.L_x_538:
[----:B------:R-:W-:Y:S02]  /*141c0*/  IMAD.MOV.U32 R13, RZ, RZ, R0 ;  /* 0x000000ffff0d7224 */ /* 0x000fe400078e0000 */
[----:B------:R-:W-:Y:S02]  /*141d0*/  IMAD.MOV.U32 R12, RZ, RZ, 0x3 ;  /* 0x00000003ff0c7424 */ /* 0x000fe400078e00ff */
[----:B------:R-:W-:-:S07]  /*141e0*/  IMAD.MOV.U32 R5, RZ, RZ, R14 ;  /* 0x000000ffff057224 */ /* 0x000fce00078e000e */
[----:B------:R-:W-:Y:S05]  /*141f0*/  WARPSYNC.COLLECTIVE R15, `(.L_x_539) ;  /* 0x000000000f087348 */ /* 0x000fea0003c00000 */
[----:B------:R0:W1:Y:S02]  /*14200*/  SHFL.IDX P6, R14, R13, R12, R11 ;  /* 0x0000000c0d0e7389 */ /* 0x00006400000c000b */
[----:B01----:R-:W-:Y:S01]  /*14210*/  ENDCOLLECTIVE ;  /* 0x000000000000791b */ /* 0x003fe20003800000 */
.L_x_539:
[----:B------:R-:W-:-:S05]  /*14220*/  @!P2 LEA R5, P3, R10, R5, 0x1 ;  /* 0x000000050a05a211 */ /* 0x000fca00078608ff */
[----:B------:R-:W-:-:S04]  /*14230*/  @!P2 IMAD.X R6, RZ, RZ, R6, P3 ;  /* 0x000000ffff06a224 */ /* 0x000fc800018e0606 */
[----:B------:R-:W-:Y:S02]  /*14240*/  @!P2 IMAD.MOV.U32 R7, RZ, RZ, R6 ;  /* 0x000000ffff07a224 */ /* 0x000fe400078e0006 */
[----:B------:R-:W-:Y:S02]  /*14250*/  @!P2 IMAD.MOV.U32 R6, RZ, RZ, R5 ;  /* 0x000000ffff06a224 */ /* 0x000fe400078e0005 */
[----:B------:R-:W-:Y:S02]  /*14260*/  IMAD.MOV.U32 R13, RZ, RZ, R4 ;  /* 0x000000ffff0d7224 */ /* 0x000fe400078e0004 */
[----:B------:R-:W-:Y:S01]  /*14270*/  VIADD R5, R2, 0x30 ;  /* 0x0000003002057836 */ /* 0x000fe20000000000 */
        /* <DEDUP_REMOVED lines=10> */
.L_x_540:
[----:B------:R-:W-:Y:S02]  /*14320*/  IMAD.MOV.U32 R13, RZ, RZ, R0 ;  /* 0x000000ffff0d7224 */ /* 0x000fe400078e0000 */
[----:B------:R-:W-:Y:S02]  /*14330*/  IMAD.MOV.U32 R12, RZ, RZ, 0x4 ;  /* 0x00000004ff0c7424 */ /* 0x000fe400078e00ff */
[----:B------:R-:W-:-:S07]  /*14340*/  IMAD.MOV.U32 R5, RZ, RZ, R14 ;  /* 0x000000ffff057224 */ /* 0x000fce00078e000e */
[----:B------:R-:W-:Y:S05]  /*14350*/  WARPSYNC.COLLECTIVE R15, `(.L_x_541) ;  /* 0x000000000f087348 */ /* 0x000fea0003c00000 */
[----:B------:R0:W1:Y:S02]  /*14360*/  SHFL.IDX P6, R14, R13, R12, R11 ;  /* 0x0000000c0d0e7389 */ /* 0x00006400000c000b */
[----:B01----:R-:W-:Y:S01]  /*14370*/  ENDCOLLECTIVE ;  /* 0x000000000000791b */ /* 0x003fe20003800000 */
.L_x_541:
        /* <DEDUP_REMOVED lines=16> */
.L_x_542:
[----:B------:R-:W-:Y:S02]  /*14480*/  IMAD.MOV.U32 R13, RZ, RZ, R0 ;  /* 0x000000ffff0d7224 */ /* 0x000fe400078e0000 */
[----:B------:R-:W-:Y:S02]  /*14490*/  IMAD.MOV.U32 R12, RZ, RZ, 0x5 ;  /* 0x00000005ff0c7424 */ /* 0x000fe400078e00ff */
[----:B------:R-:W-:-:S07]  /*144a0*/  IMAD.MOV.U32 R5, RZ, RZ, R14 ;  /* 0x000000ffff057224 */ /* 0x000fce00078e000e */
[----:B------:R-:W-:Y:S05]  /*144b0*/  WARPSYNC.COLLECTIVE R15, `(.L_x_543) ;  /* 0x000000000f087348 */ /* 0x000fea0003c00000 */
[----:B------:R0:W1:Y:S02]  /*144c0*/  SHFL.IDX P6, R14, R13, R12, R11 ;  /* 0x0000000c0d0e7389 */ /* 0x00006400000c000b */
[----:B01----:R-:W-:Y:S01]  /*144d0*/  ENDCOLLECTIVE ;  /* 0x000000000000791b */ /* 0x003fe20003800000 */
.L_x_543:
        /* <DEDUP_REMOVED lines=16> */
.L_x_544:
[----:B------:R-:W-:Y:S02]  /*145e0*/  IMAD.MOV.U32 R13, RZ, RZ, R0 ;  /* 0x000000ffff0d7224 */ /* 0x000fe400078e0000 */
[----:B------:R-:W-:Y:S02]  /*145f0*/  IMAD.MOV.U32 R12, RZ, RZ, 0x6 ;  /* 0x00000006ff0c7424 */ /* 0x000fe400078e00ff */
[----:B------:R-:W-:-:S07]  /*14600*/  IMAD.MOV.U32 R5, RZ, RZ, R14 ;  /* 0x000000ffff057224 */ /* 0x000fce00078e000e */
[----:B------:R-:W-:Y:S05]  /*14610*/  WARPSYNC.COLLECTIVE R15, `(.L_x_545) ;  /* 0x000000000f087348 */ /* 0x000fea0003c00000 */
[----:B------:R0:W1:Y:S02]  /*14620*/  SHFL.IDX P6, R14, R13, R12, R11 ;  /* 0x0000000c0d0e7389 */ /* 0x00006400000c000b */
[----:B01----:R-:W-:Y:S01]  /*14630*/  ENDCOLLECTIVE ;  /* 0x000000000000791b */ /* 0x003fe20003800000 */
.L_x_545:
[----:B------:R-:W-:-:S05]  /*14640*/  @!P2 LEA R5, P3, R10, R5, 0x1 ;  /* 0x000000050a05a211 */ /* 0x000fca00078608ff */
[----:B------:R-:W-:-:S04]  /*14650*/  @!P2 IMAD.X R6, RZ, RZ, R6, P3 ;  /* 0x000000ffff06a224 */ /* 0x000fc800018e0606 */
[----:B------:R-:W-:Y:S02]  /*14660*/  @!P2 IMAD.MOV.U32 R7, RZ, RZ, R6 ;  /* 0x000000ffff07a224 */ /* 0x000fe400078e0006 */
[----:B------:R-:W-:Y:S02]  /*14670*/  @!P2 IMAD.MOV.U32 R6, RZ, RZ, R5 ;  /* 0x000000ffff06a224 */ /* 0x000fe400078e0005 */
[----:B------:R-:W-:-:S03]  /*14680*/  IMAD.MOV.U32 R13, RZ, RZ, R4 ;  /* 0x000000ffff0d7224 */ /* 0x000fc600078e0004 */
        /* <DEDUP_REMOVED lines=10> */
.L_x_546:
[----:B------:R-:W-:Y:S02]  /*14730*/  IMAD.MOV.U32 R13, RZ, RZ, R0 ;  /* 0x000000ffff0d7224 */ /* 0x000fe400078e0000 */
[----:B------:R-:W-:Y:S02]  /*14740*/  IMAD.MOV.U32 R12, RZ, RZ, 0x7 ;  /* 0x00000007ff0c7424 */ /* 0x000fe400078e00ff */
[----:B------:R-:W-:-:S07]  /*14750*/  IMAD.MOV.U32 R5, RZ, RZ, R14 ;  /* 0x000000ffff057224 */ /* 0x000fce00078e000e */
[----:B------:R-:W-:Y:S05]  /*14760*/  WARPSYNC.COLLECTIVE R15, `(.L_x_547) ;  /* 0x000000000f087348 */ /* 0x000fea0003c00000 */
[----:B------:R0:W1:Y:S02]  /*14770*/  SHFL.IDX P6, R14, R13, R12, R11 ;  /* 0x0000000c0d0e7389 */ /* 0x00006400000c000b */
[----:B01----:R-:W-:Y:S01]  /*14780*/  ENDCOLLECTIVE ;  /* 0x000000000000791b */ /* 0x003fe20003800000 */
.L_x_547:
[----:B------:R-:W-:-:S05]  /*14790*/  @!P2 LEA R5, P3, R10, R5, 0x1 ;  /* 0x000000050a05a211 */ /* 0x000fca00078608ff */
[----:B------:R-:W-:-:S04]  /*147a0*/  @!P2 IMAD.X R6, RZ, RZ, R6, P3 ;  /* 0x000000ffff06a224 */ /* 0x000fc800018e0606 */
[----:B------:R-:W-:Y:S02]  /*147b0*/  @!P2 IMAD.MOV.U32 R7, RZ, RZ, R6 ;  /* 0x000000ffff07a224 */ /* 0x000fe400078e0006 */
[----:B------:R-:W-:Y:S02]  /*147c0*/  IMAD.MOV.U32 R13, RZ, RZ, R4 ;  /* 0x000000ffff0d7224 */ /* 0x000fe400078e0004 */
[----:B------:R-:W-:-:S05]  /*147d0*/  @!P2 IMAD.MOV.U32 R6, RZ, RZ, R5 ;  /* 0x000000ffff06a224 */ /* 0x000fca00078e0005 */
[----:B------:R-:W-:Y:S01]  /*147e0*/  @!PT LDS RZ, [RZ] ;  /* 0x00000000fffff984 */ /* 0x000fe20000000800 */
[----:B------:R-:W-:Y:S01]  /*147f0*/  @!PT LDS RZ, [RZ] ;  /* 0x00000000fffff984 */ /* 0x000fe20000000800 */
[----:B------:R-:W-:Y:S01]  /*14800*/  @!PT LDS RZ, [RZ] ;  /* 0x00000000fffff984 */ /* 0x000fe20000000800 */
[----:B------:R0:W-:Y:S01]  /*14810*/  @!P2 LDGSTS.E.BYPASS.LTC128B.128 [R9+0x19400], desc[UR60][R6.64], !P0 ;  /* 0x194000000609afae */ /* 0x0001e2000c101d7c */
[----:B------:R-:W-:-:S03]  /*14820*/  IMAD.MOV.U32 R0, RZ, RZ, R14 ;  /* 0x000000ffff007224 */ /* 0x000fc600078e000e */
[----:B------:R0:W-:Y:S04]  /*14830*/  @!P2 LDGSTS.E.BYPASS.LTC128B.128 [R9+0x1d400], desc[UR60][R6.64+0x80], !P1 ;  /* 0x1d4000800609afae */ /* 0x0001e8000c901d7c */
[----:B0-----:R-:W-:Y:S05]  /*14840*/  WARPSYNC.COLLECTIVE R15, `(.L_x_548) ;  /* 0x000000000f087348 */ /* 0x001fea0003c00000 */
[----:B------:R1:W2:Y:S02]  /*14850*/  SHFL.IDX P6, R14, R13, R12, R11 ;  /* 0x0000000c0d0e7389 */ /* 0x0002a400000c000b */
[----:B012---:R-:W-:Y:S01]  /*14860*/  ENDCOLLECTIVE ;  /* 0x000000000000791b */ /* 0x007fe20003800000 */
.L_x_548:
[----:B------:R-:W-:Y:S01]  /*14870*/  IMAD.MOV.U32 R4, RZ, RZ, R14 ;  /* 0x000000ffff047224 */ /* 0x000fe200078e000e */
[----:B------:R-:W-:Y:S06]  /*14880*/  BRA `(.L_x_549) ;  /* 0xffffffbc00107947 */ /* 0x000fec000383ffff */
.L_x_438:
[----:B0-----:R-:W2:Y:S02]  /*14890*/  LDL R2, [R1+0x4] ;  /* 0x0000040001027983 */ /* 0x001ea40000100800 */
[----:B--2---:R0:W1:Y:S02]  /*148a0*/  SYNCS.PHASECHK.TRANS64.TRYWAIT P0, [R2+URZ+0x34820], R0 ;  /* 0x03482000020075a7 */ /* 0x004064000800017f */
[----:B-1----:R-:W-:Y:S05]  /*148b0*/  @!P0 NANOSLEEP.SYNCS 0x989680 ;  /* 0x009896800000895d */ /* 0x002fea0003900000 */
[----:B------:R-:W1:Y:S02]  /*148c0*/  @!P0 SYNCS.PHASECHK.TRANS64 P0, [R2+URZ+0x34820], R0 ;  /* 0x03482000020085a7 */ /* 0x000e64000800007f */
[----:B-1----:R-:W-:Y:S05]  /*148d0*/  @!P0 BRA `(.L_x_438) ;  /* 0xfffffffc00ec8947 */ /* 0x002fea000383ffff */
[----:B------:R-:W-:Y:S05]  /*148e0*/  BRA `(.L_x_550) ;  /* 0xffffffbc00847947 */ /* 0x000fea000383ffff */
.L_x_447:
[----:B-1----:R1:W2:Y:S02]  /*148f0*/  SYNCS.PHASECHK.TRANS64.TRYWAIT P0, [R3+URZ+0x34840], R2 ;  /* 0x03484002030075a7 */ /* 0x0022a4000800017f */
[----:B--2---:R-:W-:Y:S05]  /*14900*/  @!P0 NANOSLEEP.SYNCS 0x989680 ;  /* 0x009896800000895d */ /* 0x004fea0003900000 */
[----:B------:R-:W2:Y:S02]  /*14910*/  @!P0 SYNCS.PHASECHK.TRANS64 P0, [R3+URZ+0x34840], R2 ;  /* 0x03484002030085a7 */ /* 0x000ea4000800007f */
[----:B--2---:R-:W-:Y:S05]  /*14920*/  @!P0 BRA `(.L_x_447) ;  /* 0xfffffffc00f08947 */ /* 0x004fea000383ffff */
[----:B------:R-:W-:Y:S05]  /*14930*/  BRA `(.L_x_551) ;  /* 0xffffffc000507947 */ /* 0x000fea000383ffff */
.L_x_453:
[----:B0-----:R0:W1:Y:S02]  /*14940*/  SYNCS.PHASECHK.TRANS64.TRYWAIT P0, [R3+URZ+0x60], R2 ;  /* 0x00006002030075a7 */ /* 0x001064000800017f */
[----:B-1----:R-:W-:Y:S05]  /*14950*/  @!P0 NANOSLEEP.SYNCS 0x989680 ;  /* 0x009896800000895d */ /* 0x002fea0003900000 */
[----:B------:R-:W1:Y:S02]  /*14960*/  @!P0 SYNCS.PHASECHK.TRANS64 P0, [R3+URZ+0x60], R2 ;  /* 0x00006002030085a7 */ /* 0x000e64000800007f */
[----:B-1----:R-:W-:Y:S05]  /*14970*/  @!P0 BRA `(.L_x_453) ;  /* 0xfffffffc00f08947 */ /* 0x002fea000383ffff */
[----:B------:R-:W-:Y:S05]  /*14980*/  BRA `(.L_x_552) ;  /* 0xffffffc4002c7947 */ /* 0x000fea000383ffff */
.L_x_462:
[----:B---3--:R3:W4:Y:S02]  /*14990*/  SYNCS.PHASECHK.TRANS64.TRYWAIT P0, [R3+URZ+0x34840], R2 ;  /* 0x03484002030075a7 */ /* 0x008724000800017f */
[----:B----4-:R-:W-:Y:S05]  /*149a0*/  @!P0 NANOSLEEP.SYNCS 0x989680 ;  /* 0x009896800000895d */ /* 0x010fea0003900000 */
[----:B------:R-:W4:Y:S02]  /*149b0*/  @!P0 SYNCS.PHASECHK.TRANS64 P0, [R3+URZ+0x34840], R2 ;  /* 0x03484002030085a7 */ /* 0x000f24000800007f */
[----:B----4-:R-:W-:Y:S05]  /*149c0*/  @!P0 BRA `(.L_x_462) ;  /* 0xfffffffc00f08947 */ /* 0x010fea000383ffff */
[----:B------:R-:W-:Y:S05]  /*149d0*/  BRA `(.L_x_553) ;  /* 0xffffffc800d47947 */ /* 0x000fea000383ffff */
.L_x_468:
[----:B--2---:R2:W3:Y:S02]  /*149e0*/  SYNCS.PHASECHK.TRANS64.TRYWAIT P0, [R2+URZ+0x60], R3 ;  /* 0x00006003020075a7 */ /* 0x0044e4000800017f */
[----:B---3--:R-:W-:Y:S05]  /*149f0*/  @!P0 NANOSLEEP.SYNCS 0x989680 ;  /* 0x009896800000895d */ /* 0x008fea0003900000 */
[----:B------:R-:W3:Y:S02]  /*14a00*/  @!P0 SYNCS.PHASECHK.TRANS64 P0, [R2+URZ+0x60], R3 ;  /* 0x00006003020085a7 */ /* 0x000ee4000800007f */
[----:B---3--:R-:W-:Y:S05]  /*14a10*/  @!P0 BRA `(.L_x_468) ;  /* 0xfffffffc00f08947 */ /* 0x008fea000383ffff */
[----:B------:R-:W-:Y:S05]  /*14a20*/  BRA `(.L_x_554) ;  /* 0xffffffcc00b07947 */ /* 0x000fea000383ffff */
.L_x_477:
[----:B----4-:R4:W0:Y:S02]  /*14a30*/  SYNCS.PHASECHK.TRANS64.TRYWAIT P0, [R2+URZ+0x34840], R3 ;  /* 0x03484003020075a7 */ /* 0x010824000800017f */
[----:B0-----:R-:W-:Y:S05]  /*14a40*/  @!P0 NANOSLEEP.SYNCS 0x989680 ;  /* 0x009896800000895d */ /* 0x001fea0003900000 */
[----:B------:R-:W0:Y:S02]  /*14a50*/  @!P0 SYNCS.PHASECHK.TRANS64 P0, [R2+URZ+0x34840], R3 ;  /* 0x03484003020085a7 */ /* 0x000e24000800007f */
[----:B0-----:R-:W-:Y:S05]  /*14a60*/  @!P0 BRA `(.L_x_477) ;  /* 0xfffffffc00f08947 */ /* 0x001fea000383ffff */
[----:B------:R-:W-:Y:S05]  /*14a70*/  BRA `(.L_x_555) ;  /* 0xffffffd400247947 */ /* 0x000fea000383ffff */
.L_x_483:
[----:B--2---:R2:W3:Y:S02]  /*14a80*/  SYNCS.PHASECHK.TRANS64.TRYWAIT P0, [R2+URZ+0x60], R5 ;  /* 0x00006005020075a7 */ /* 0x0044e4000800017f */
[----:B---3--:R-:W-:Y:S05]  /*14a90*/  @!P0 NANOSLEEP.SYNCS 0x989680 ;  /* 0x009896800000895d */ /* 0x008fea0003900000 */
[----:B------:R-:W3:Y:S02]  /*14aa0*/  @!P0 SYNCS.PHASECHK.TRANS64 P0, [R2+URZ+0x60], R5 ;  /* 0x00006005020085a7 */ /* 0x000ee4000800007f */
[----:B---3--:R-:W-:Y:S05]  /*14ab0*/  @!P0 BRA `(.L_x_483) ;  /* 0xfffffffc00f08947 */ /* 0x008fea000383ffff */
[----:B------:R-:W-:Y:S05]  /*14ac0*/  BRA `(.L_x_556) ;  /* 0xffffffd800007947 */ /* 0x000fea000383ffff */
.L_x_494:
[----:B--2---:R2:W4:Y:S02]  /*14ad0*/  SYNCS.PHASECHK.TRANS64.TRYWAIT P0, [R2+URZ+0x34860], R0 ;  /* 0x03486000020075a7 */ /* 0x004524000800017f */
[----:B----4-:R-:W-:Y:S05]  /*14ae0*/  @!P0 NANOSLEEP.SYNCS 0x989680 ;  /* 0x009896800000895d */ /* 0x010fea0003900000 */
[----:B------:R-:W4:Y:S02]  /*14af0*/  @!P0 SYNCS.PHASECHK.TRANS64 P0, [R2+URZ+0x34860], R0 ;  /* 0x03486000020085a7 */ /* 0x000f24000800007f */
[----:B----4-:R-:W-:Y:S05]  /*14b00*/  @!P0 BRA `(.L_x_494) ;  /* 0xfffffffc00f08947 */ /* 0x010fea000383ffff */
[----:B------:R-:W-:Y:S05]  /*14b10*/  BRA `(.L_x_557) ;  /* 0xffffffdc00587947 */ /* 0x000fea000383ffff */
.L_x_501:
[----:B------:R-:W-:Y:S01]  /*14b20*/  BSSY B0, `(.L_x_558) ;  /* 0x0000008000007945 */ /* 0x000fe20003800000 */
[----:B------:R-:W-:Y:S02]  /*14b30*/  IMAD.MOV.U32 R13, RZ, RZ, R16 ;  /* 0x000000ffff0d7224 */ /* 0x000fe400078e0010 */
[----:B0-----:R-:W-:Y:S02]  /*14b40*/  IMAD.MOV.U32 R12, RZ, RZ, RZ ;  /* 0x000000ffff0c7224 */ /* 0x001fe400078e00ff */
[----:B---3--:R-:W-:Y:S02]  /*14b50*/  IMAD.MOV.U32 R11, RZ, RZ, 0x1f ;  /* 0x0000001fff0b7424 */ /* 0x008fe400078e00ff */
[----:B------:R-:W-:-:S07]  /*14b60*/  IMAD.MOV.U32 R15, RZ, RZ, -0x1 ;  /* 0xffffffffff0f7424 */ /* 0x000fce00078e00ff */
[----:B-----5:R-:W-:Y:S05]  /*14b70*/  WARPSYNC.COLLECTIVE R15, `(.L_x_559) ;  /* 0x000000000f087348 */ /* 0x020fea0003c00000 */
[----:B------:R0:W1:Y:S02]  /*14b80*/  SHFL.IDX P6, R14, R13, R12, R11 ;  /* 0x0000000c0d0e7389 */ /* 0x00006400000c000b */
[----:B01---5:R-:W-:Y:S01]  /*14b90*/  ENDCOLLECTIVE ;  /* 0x000000000000791b */ /* 0x023fe20003800000 */
.L_x_559:
[----:B------:R-:W-:Y:S05]  /*14ba0*/  BSYNC B0 ;  /* 0x0000000000007941 */ /* 0x000fea0003800000 */
.L_x_558:
[----:B------:R-:W-:Y:S02]  /*14bb0*/  IMAD.MOV.U32 R13, RZ, RZ, R16 ;  /* 0x000000ffff0d7224 */ /* 0x000fe400078e0010 */
[----:B------:R-:W-:Y:S02]  /*14bc0*/  IMAD.MOV.U32 R12, RZ, RZ, 0x1 ;  /* 0x00000001ff0c7424 */ /* 0x000fe400078e00ff */
[----:B------:R-:W-:Y:S02]  /*14bd0*/  IMAD.MOV.U32 R11, RZ, RZ, 0x1f ;  /* 0x0000001fff0b7424 */ /* 0x000fe400078e00ff */
[----:B------:R-:W-:Y:S02]  /*14be0*/  IMAD.MOV.U32 R15, RZ, RZ, -0x1 ;  /* 0xffffffffff0f7424 */ /* 0x000fe400078e00ff */
[----:B------:R-:W-:Y:S02]  /*14bf0*/  IMAD.IADD R5, R19, 0x1, R7 ;  /* 0x0000000113057824 */ /* 0x000fe400078e0207 */
[----:B------:R-:W-:-:S07]  /*14c00*/  IMAD.MOV.U32 R0, RZ, RZ, R14 ;  /* 0x000000ffff007224 */ /* 0x000fce00078e000e */
[----:B------:R-:W-:Y:S05]  /*14c10*/  WARPSYNC.COLLECTIVE R15, `(.L_x_560) ;  /* 0x000000000f087348 */ /* 0x000fea0003c00000 */
[----:B------:R0:W1:Y:S02]  /*14c20*/  SHFL.IDX P6, R14, R13, R12, R11 ;  /* 0x0000000c0d0e7389 */ /* 0x00006400000c000b */
[----:B01----:R-:W-:Y:S01]  /*14c30*/  ENDCOLLECTIVE ;  /* 0x000000000000791b */ /* 0x003fe20003800000 */
.L_x_560:
[----:B------:R-:W-:Y:S02]  /*14c40*/  ULDC UR4, c[0x0][0xc3c] ;  /* 0x00030f0000047ab9 */ /* 0x000fe40000000800 */
[----:B------:R-:W-:-:S13]  /*14c50*/  ISETP.GE.OR P1, PT, R5, UR4, !P0 ;  /* 0x0000000405007c0c */ /* 0x000fda000c726670 */
[----:B------:R-:W0:Y:S01]  /*14c60*/  @!P1 LDC.64 R2, c[0x0][0xc80] ;  /* 0x00032000ff029b82 */ /* 0x000e220000000a00 */
[----:B------:R-:W-:Y:S02]  /*14c70*/  IMAD.MOV.U32 R11, RZ, RZ, RZ ;  /* 0x000000ffff0b7224 */ /* 0x000fe400078e00ff */
[----:B------:R-:W-:Y:S02]  /*14c80*/  IMAD.MOV.U32 R4, RZ, RZ, R14 ;  /* 0x000000ffff047224 */ /* 0x000fe400078e000e */
[----:B0-----:R-:W-:-:S06]  /*14c90*/  @!P1 IMAD.WIDE R2, R5, 0x4, R2 ;  /* 0x0000000405029825 */ /* 0x001fcc00078e0202 */
[----:B------:R0:W2:Y:S01]  /*14ca0*/  @!P1 LDG.E R3, desc[UR60][R2.64] ;  /* 0x0000003c02039981 */ /* 0x0000a2000c1e1900 */
[C---:B------:R-:W-:Y:S02]  /*14cb0*/  ISETP.GE.U32.AND P2, PT, R7.reuse, 0x2, PT ;  /* 0x000000020700780c */ /* 0x040fe40003f46070 */
[C---:B------:R-:W-:Y:S02]  /*14cc0*/  ISETP.GE.U32.AND P3, PT, R7.reuse, 0x4, PT ;  /* 0x000000040700780c */ /* 0x040fe40003f66070 */
[C---:B------:R-:W-:Y:S02]  /*14cd0*/  ISETP.GE.U32.AND P4, PT, R7.reuse, 0x8, PT ;  /* 0x000000080700780c */ /* 0x040fe40003f86070 */
[C---:B------:R-:W-:Y:S01]  /*14ce0*/  ISETP.GE.U32.AND P5, PT, R7.reuse, 0x10, PT ;  /* 0x000000100700780c */ /* 0x040fe20003fa6070 */
[----:B0-----:R-:W-:Y:S02]  /*14cf0*/  IMAD.MOV.U32 R2, RZ, RZ, RZ ;  /* 0x000000ffff027224 */ /* 0x001fe400078e00ff */
[----:B--2---:R-:W-:Y:S01]  /*14d00*/  @!P1 IMAD.MOV.U32 R2, RZ, RZ, R3 ;  /* 0x000000ffff029224 */ /* 0x004fe200078e0003 */
[----:B------:R-:W-:-:S03]  /*14d10*/  ISETP.NE.AND P1, PT, R7, RZ, PT ;  /* 0x000000ff0700720c */ /* 0x000fc60003f25270 */
[----:B------:R-:W-:-:S10]  /*14d20*/  IMAD.MOV.U32 R13, RZ, RZ, R2 ;  /* 0x000000ffff0d7224 */ /* 0x000fd400078e0002 */
[----:B------:R-:W-:Y:S05]  /*14d30*/  WARPSYNC.COLLECTIVE R15, `(.L_x_561) ;  /* 0x000000000f087348 */ /* 0x000fea0003c00000 */
[----:B------:R0:W1:Y:S02]  /*14d40*/  SHFL.UP P6, R14, R13, R12, R11 ;  /* 0x0400000c0d0e7389 */ /* 0x00006400000c000b */
[----:B01----:R-:W-:Y:S01]  /*14d50*/  ENDCOLLECTIVE ;  /* 0x000000000000791b */ /* 0x003fe20003800000 */
.L_x_561:
[----:B------:R-:W-:Y:S01]  /*14d60*/  IMAD.MOV.U32 R12, RZ, RZ, 0x2 ;  /* 0x00000002ff0c7424 */ /* 0x000fe200078e00ff */
[----:B------:R-:W-:-:S05]  /*14d70*/  SEL R5, R14, RZ, P1 ;  /* 0x000000ff0e057207 */ /* 0x000fca0000800000 */
[----:B------:R-:W-:-:S04]  /*14d80*/  IMAD.IADD R3, R2, 0x1, R5 ;  /* 0x0000000102037824 */ /* 0x000fc800078e0205 */
[----:B------:R-:W-:-:S07]  /*14d90*/  IMAD.MOV.U32 R13, RZ, RZ, R3 ;  /* 0x000000ffff0d7224 */ /* 0x000fce00078e0003 */
[----:B------:R-:W-:Y:S05]  /*14da0*/  WARPSYNC.COLLECTIVE R15, `(.L_x_562) ;  /* 0x000000000f087348 */ /* 0x000fea0003c00000 */
[----:B------:R0:W1:Y:S02]  /*14db0*/  SHFL.UP P6, R14, R13, R12, R11 ;  /* 0x0400000c0d0e7389 */ /* 0x00006400000c000b */
[----:B01----:R-:W-:Y:S01]  /*14dc0*/  ENDCOLLECTIVE ;  /* 0x000000000000791b */ /* 0x003fe20003800000 */
.L_x_562:
[----:B------:R-:W-:Y:S02]  /*14dd0*/  IMAD.MOV.U32 R12, RZ, RZ, 0x4 ;  /* 0x00000004ff0c7424 */ /* 0x000fe400078e00ff */
[----:B------:R-:W-:-:S05]  /*14de0*/  IMAD.MOV.U32 R5, RZ, RZ, R14 ;  /* 0x000000ffff057224 */ /* 0x000fca00078e000e */
[----:B------:R-:W-:-:S05]  /*14df0*/  SEL R6, R5, RZ, P2 ;  /* 0x000000ff05067207 */ /* 0x000fca0001000000 */
[----:B------:R-:W-:-:S04]  /*14e00*/  IMAD.IADD R3, R3, 0x1, R6 ;  /* 0x0000000103037824 */ /* 0x000fc800078e0206 */
[----:B------:R-:W-:-:S07]  /*14e10*/  IMAD.MOV.U32 R13, RZ, RZ, R3 ;  /* 0x000000ffff0d7224 */ /* 0x000fce00078e0003 */
[----:B------:R-:W-:Y:S05]  /*14e20*/  WARPSYNC.COLLECTIVE R15, `(.L_x_563) ;  /* 0x000000000f087348 */ /* 0x000fea0003c00000 */
[----:B------:R0:W1:Y:S02]  /*14e30*/  SHFL.UP P6, R14, R13, R12, R11 ;  /* 0x0400000c0d0e7389 */ /* 0x00006400000c000b */
[----:B01----:R-:W-:Y:S01]  /*14e40*/  ENDCOLLECTIVE ;  /* 0x000000000000791b */ /* 0x003fe20003800000 */
.L_x_563:
        /* <DEDUP_REMOVED lines=8> */
.L_x_564:
        /* <DEDUP_REMOVED lines=8> */
.L_x_565:
[----:B------:R-:W-:Y:S02]  /*14f50*/  IMAD.MOV.U32 R12, RZ, RZ, 0x1f ;  /* 0x0000001fff0c7424 */ /* 0x000fe400078e00ff */
[----:B------:R-:W-:Y:S02]  /*14f60*/  IMAD.MOV.U32 R11, RZ, RZ, 0x1f ;  /* 0x0000001fff0b7424 */ /* 0x000fe400078e00ff */
[----:B------:R-:W-:-:S05]  /*14f70*/  IMAD.MOV.U32 R5, RZ, RZ, R14 ;  /* 0x000000ffff057224 */ /* 0x000fca00078e000e */
[----:B------:R-:W-:-:S05]  /*14f80*/  SEL R6, R5, RZ, P5 ;  /* 0x000000ff05067207 */ /* 0x000fca0002800000 */
[----:B------:R-:W-:-:S04]  /*14f90*/  IMAD.IADD R3, R3, 0x1, R6 ;  /* 0x0000000103037824 */ /* 0x000fc800078e0206 */
[----:B------:R-:W-:-:S07]  /*14fa0*/  IMAD.MOV.U32 R13, RZ, RZ, R3 ;  /* 0x000000ffff0d7224 */ /* 0x000fce00078e0003 */
[----:B------:R-:W-:Y:S05]  /*14fb0*/  WARPSYNC.COLLECTIVE R15, `(.L_x_566) ;  /* 0x000000000f087348 */ /* 0x000fea0003c00000 */
[----:B------:R0:W1:Y:S02]  /*14fc0*/  SHFL.IDX P6, R14, R13, R12, R11 ;  /* 0x0000000c0d0e7389 */ /* 0x00006400000c000b */
[----:B01----:R-:W-:Y:S01]  /*14fd0*/  ENDCOLLECTIVE ;  /* 0x000000000000791b */ /* 0x003fe20003800000 */
.L_x_566:
[----:B------:R-:W-:Y:S01]  /*14fe0*/  IMAD.MOV.U32 R6, RZ, RZ, R14 ;  /* 0x000000ffff067224 */ /* 0x000fe200078e000e */
[----:B------:R-:W-:Y:S06]  /*14ff0*/  BRA `(.L_x_567) ;  /* 0xffffffdc00e07947 */ /* 0x000fec000383ffff */
.L_x_506:
[----:B------:R-:W-:Y:S01]  /*15000*/  BSSY B0, `(.L_x_568) ;  /* 0x0000008000007945 */ /* 0x000fe20003800000 */
[----:B-----5:R-:W-:Y:S02]  /*15010*/  IMAD.MOV.U32 R13, RZ, RZ, R2 ;  /* 0x000000ffff0d7224 */ /* 0x020fe400078e0002 */
[----:B0-----:R-:W-:Y:S02]  /*15020*/  IMAD.MOV.U32 R12, RZ, RZ, 0x1 ;  /* 0x00000001ff0c7424 */ /* 0x001fe400078e00ff */
[----:B---3--:R-:W-:Y:S02]  /*15030*/  IMAD.MOV.U32 R11, RZ, RZ, RZ ;  /* 0x000000ffff0b7224 */ /* 0x008fe400078e00ff */
[----:B------:R-:W-:-:S07]  /*15040*/  IMAD.MOV.U32 R15, RZ, RZ, -0x1 ;  /* 0xffffffffff0f7424 */ /* 0x000fce00078e00ff */
[----:B-1----:R-:W-:Y:S05]  /*15050*/  WARPSYNC.COLLECTIVE R15, `(.L_x_569) ;  /* 0x000000000f087348 */ /* 0x002fea0003c00000 */
[----:B------:R0:W2:Y:S02]  /*15060*/  SHFL.UP P6, R14, R13, R12, R11 ;  /* 0x0400000c0d0e7389 */ /* 0x0000a400000c000b */
[----:B012---:R-:W-:Y:S01]  /*15070*/  ENDCOLLECTIVE ;  /* 0x000000000000791b */ /* 0x007fe20003800000 */
.L_x_569:
[----:B------:R-:W-:Y:S05]  /*15080*/  BSYNC B0 ;  /* 0x0000000000007941 */ /* 0x000fea0003800000 */
.L_x_568:
[----:B------:R-:W-:Y:S01]  /*15090*/  SEL R3, R14, RZ, P1 ;  /* 0x000000ff0e037207 */ /* 0x000fe20000800000 */
[----:B------:R-:W-:Y:S02]  /*150a0*/  IMAD.MOV.U32 R12, RZ, RZ, 0x2 ;  /* 0x00000002ff0c7424 */ /* 0x000fe400078e00ff */
[----:B------:R-:W-:Y:S02]  /*150b0*/  IMAD.MOV.U32 R11, RZ, RZ, RZ ;  /* 0x000000ffff0b7224 */ /* 0x000fe400078e00ff */
[----:B------:R-:W-:Y:S02]  /*150c0*/  IMAD.IADD R3, R2, 0x1, R3 ;  /* 0x0000000102037824 */ /* 0x000fe400078e0203 */
[----:B------:R-:W-:Y:S02]  /*150d0*/  IMAD.MOV.U32 R15, RZ, RZ, -0x1 ;  /* 0xffffffffff0f7424 */ /* 0x000fe400078e00ff */
[----:B------:R-:W-:-:S07]  /*150e0*/  IMAD.MOV.U32 R13, RZ, RZ, R3 ;  /* 0x000000ffff0d7224 */ /* 0x000fce00078e0003 */
[----:B------:R-:W-:Y:S05]  /*150f0*/  WARPSYNC.COLLECTIVE R15, `(.L_x_570) ;  /* 0x000000000f087348 */ /* 0x000fea0003c00000 */
[----:B------:R0:W1:Y:S02]  /*15100*/  SHFL.UP P6, R14, R13, R12, R11 ;  /* 0x0400000c0d0e7389 */ /* 0x00006400000c000b */
[----:B01----:R-:W-:Y:S01]  /*15110*/  ENDCOLLECTIVE ;  /* 0x000000000000791b */ /* 0x003fe20003800000 */
.L_x_570:
[----:B------:R-:W-:Y:S01]  /*15120*/  IMAD.MOV.U32 R12, RZ, RZ, 0x4 ;  /* 0x00000004ff0c7424 */ /* 0x000fe200078e00ff */
[----:B------:R-:W-:-:S05]  /*15130*/  SEL R14, R14, RZ, P2 ;  /* 0x000000ff0e0e7207 */ /* 0x000fca0001000000 */
[----:B------:R-:W-:-:S04]  /*15140*/  IMAD.IADD R3, R3, 0x1, R14 ;  /* 0x0000000103037824 */ /* 0x000fc800078e020e */
[----:B------:R-:W-:-:S07]  /*15150*/  IMAD.MOV.U32 R13, RZ, RZ, R3 ;  /* 0x000000ffff0d7224 */ /* 0x000fce00078e0003 */
[----:B------:R-:W-:Y:S05]  /*15160*/  WARPSYNC.COLLECTIVE R15, `(.L_x_571) ;  /* 0x000000000f087348 */ /* 0x000fea0003c00000 */
[----:B------:R0:W1:Y:S02]  /*15170*/  SHFL.UP P6, R14, R13, R12, R11 ;  /* 0x0400000c0d0e7389 */ /* 0x00006400000c000b */
[----:B01----:R-:W-:Y:S01]  /*15180*/  ENDCOLLECTIVE ;  /* 0x000000000000791b */ /* 0x003fe20003800000 */
.L_x_571:
[----:B------:R-:W-:Y:S01]  /*15190*/  IMAD.MOV.U32 R12, RZ, RZ, 0x8 ;  /* 0x00000008ff0c7424 */ /* 0x000fe200078e00ff */
[----:B------:R-:W-:-:S05]  /*151a0*/  SEL R14, R14, RZ, P3 ;  /* 0x000000ff0e0e7207 */ /* 0x000fca0001800000 */
[----:B------:R-:W-:-:S04]  /*151b0*/  IMAD.IADD R3, R3, 0x1, R14 ;  /* 0x0000000103037824 */ /* 0x000fc800078e020e */
[----:B------:R-:W-:-:S07]  /*151c0*/  IMAD.MOV.U32 R13, RZ, RZ, R3 ;  /* 0x000000ffff0d7224 */ /* 0x000fce00078e0003 */
[----:B------:R-:W-:Y:S05]  /*151d0*/  WARPSYNC.COLLECTIVE R15, `(.L_x_572) ;  /* 0x000000000f087348 */ /* 0x000fea0003c00000 */
[----:B------:R0:W1:Y:S02]  /*151e0*/  SHFL.UP P6, R14, R13, R12, R11 ;  /* 0x0400000c0d0e7389 */ /* 0x00006400000c000b */
[----:B01----:R-:W-:Y:S01]  /*151f0*/  ENDCOLLECTIVE ;  /* 0x000000000000791b */ /* 0x003fe20003800000 */
.L_x_572:
[----:B------:R-:W-:Y:S01]  /*15200*/  IMAD.MOV.U32 R12, RZ, RZ, 0x10 ;  /* 0x00000010ff0c7424 */ /* 0x000fe200078e00ff */
[----:B------:R-:W-:-:S05]  /*15210*/  SEL R14, R14, RZ, P4 ;  /* 0x000000ff0e0e7207 */ /* 0x000fca0002000000 */
[----:B------:R-:W-:-:S04]  /*15220*/  IMAD.IADD R3, R3, 0x1, R14 ;  /* 0x0000000103037824 */ /* 0x000fc800078e020e */
[----:B------:R-:W-:-:S07]  /*15230*/  IMAD.MOV.U32 R13, RZ, RZ, R3 ;  /* 0x000000ffff0d7224 */ /* 0x000fce00078e0003 */
[----:B------:R-:W-:Y:S05]  /*15240*/  WARPSYNC.COLLECTIVE R15, `(.L_x_573) ;  /* 0x000000000f087348 */ /* 0x000fea0003c00000 */
[----:B------:R0:W1:Y:S02]  /*15250*/  SHFL.UP P6, R14, R13, R12, R11 ;  /* 0x0400000c0d0e7389 */ /* 0x00006400000c000b */
[----:B01----:R-:W-:Y:S01]  /*15260*/  ENDCOLLECTIVE ;  /* 0x000000000000791b */ /* 0x003fe20003800000 */
.L_x_573:
[----:B------:R-:W-:Y:S02]  /*15270*/  IMAD.MOV.U32 R12, RZ, RZ, 0x1f ;  /* 0x0000001fff0c7424 */ /* 0x000fe400078e00ff */
[----:B------:R-:W-:Y:S01]  /*15280*/  IMAD.MOV.U32 R11, RZ, RZ, 0x1f ;  /* 0x0000001fff0b7424 */ /* 0x000fe200078e00ff */
[----:B------:R-:W-:-:S05]  /*15290*/  SEL R14, R14, RZ, P5 ;  /* 0x000000ff0e0e7207 */ /* 0x000fca0002800000 */
[----:B------:R-:W-:-:S04]  /*152a0*/  IMAD.IADD R3, R3, 0x1, R14 ;  /* 0x0000000103037824 */ /* 0x000fc800078e020e */
[----:B------:R-:W-:-:S07]  /*152b0*/  IMAD.MOV.U32 R13, RZ, RZ, R3 ;  /* 0x000000ffff0d7224 */ /* 0x000fce00078e0003 */
[----:B------:R-:W-:Y:S05]  /*152c0*/  WARPSYNC.COLLECTIVE R15, `(.L_x_574) ;  /* 0x000000000f087348 */ /* 0x000fea0003c00000 */
[----:B------:R0:W1:Y:S02]  /*152d0*/  SHFL.IDX P6, R14, R13, R12, R11 ;  /* 0x0000000c0d0e7389 */ /* 0x00006400000c000b */
[----:B01----:R-:W-:Y:S01]  /*152e0*/  ENDCOLLECTIVE ;  /* 0x000000000000791b */ /* 0x003fe20003800000 */
.L_x_574:
[----:B------:R-:W-:Y:S01]  /*152f0*/  IMAD.MOV.U32 R6, RZ, RZ, R14 ;  /* 0x000000ffff067224 */ /* 0x000fe200078e000e */
[----:B------:R-:W-:Y:S06]  /*15300*/  BRA `(.L_x_575) ;  /* 0xffffffdc00b87947 */ /* 0x000fec000383ffff */
.L_x_508:
[----:B------:R-:W-:Y:S01]  /*15310*/  BSSY B0, `(.L_x_576) ;  /* 0x0000006000007945 */ /* 0x000fe20003800000 */
[----:B------:R-:W-:Y:S01]  /*15320*/  PLOP3.LUT P6, PT, P6, PT, PT, 0x8, 0x0 ;  /* 0x000000000000781c */ /* 0x000fe200037ce170 */
[----:B------:R-:W-:-:S12]  /*15330*/  IMAD.MOV.U32 R15, RZ, RZ, -0x1 ;  /* 0xffffffffff0f7424 */ /* 0x000fd800078e00ff */
[----:B01-3-5:R-:W-:Y:S05]  /*15340*/  WARPSYNC.COLLECTIVE R15, `(.L_x_577) ;  /* 0x000000000f087348 */ /* 0x02bfea0003c00000 */
[----:B------:R-:W-:Y:S01]  /*15350*/  VOTE.ANY R14, PT, P6 ;  /* 0x00000000000e7806 */ /* 0x000fe200030e0100 */
[----:B01-3-5:R-:W-:Y:S06]  /*15360*/  ENDCOLLECTIVE ;  /* 0x000000000000791b */ /* 0x02bfec0003800000 */
.L_x_577:
[----:B------:R-:W-:Y:S05]  /*15370*/  BSYNC B0 ;  /* 0x0000000000007941 */ /* 0x000fea0003800000 */
.L_x_576:
[----:B------:R-:W-:Y:S02]  /*15380*/  IMAD.MOV.U32 R5, RZ, RZ, R14 ;  /* 0x000000ffff057224 */ /* 0x000fe400078e000e */
[----:B------:R-:W-:Y:S02]  /*15390*/  IMAD.MOV.U32 R13, RZ, RZ, R2 ;  /* 0x000000ffff0d7224 */ /* 0x000fe400078e0002 */
[----:B------:R-:W0:Y:S01]  /*153a0*/  POPC R4, R5 ;  /* 0x0000000500047309 */ /* 0x000e220000000000 */
[----:B------:R-:W-:Y:S02]  /*153b0*/  IMAD.MOV.U32 R11, RZ, RZ, 0x1f ;  /* 0x0000001fff0b7424 */ /* 0x000fe400078e00ff */
[----:B------:R-:W-:Y:S02]  /*153c0*/  IMAD.MOV.U32 R15, RZ, RZ, -0x1 ;  /* 0xffffffffff0f7424 */ /* 0x000fe400078e00ff */
[----:B0-----:R-:W-:-:S07]  /*153d0*/  IMAD.MOV.U32 R12, RZ, RZ, R4 ;  /* 0x000000ffff0c7224 */ /* 0x001fce00078e0004 */
[----:B------:R-:W-:Y:S05]  /*153e0*/  WARPSYNC.COLLECTIVE R15, `(.L_x_578) ;  /* 0x000000000f087348 */ /* 0x000fea0003c00000 */
[----:B------:R0:W1:Y:S02]  /*153f0*/  SHFL.IDX P6, R14, R13, R12, R11 ;  /* 0x0000000c0d0e7389 */ /* 0x00006400000c000b */
[----:B01----:R-:W-:Y:S01]  /*15400*/  ENDCOLLECTIVE ;  /* 0x000000000000791b */ /* 0x003fe20003800000 */
.L_x_578:
[----:B------:R-:W-:Y:S01]  /*15410*/  IMAD.MOV.U32 R17, RZ, RZ, R14 ;  /* 0x000000ffff117224 */ /* 0x000fe200078e000e */
[----:B------:R-:W-:Y:S06]  /*15420*/  BRA `(.L_x_579) ;  /* 0xffffffdc00a87947 */ /* 0x000fec000383ffff */
.L_x_510:
[----:B------:R-:W-:Y:S01]  /*15430*/  BSSY B0, `(.L_x_580) ;  /* 0x0000007000007945 */ /* 0x000fe20003800000 */
[----:B------:R-:W-:Y:S02]  /*15440*/  IMAD.MOV.U32 R13, RZ, RZ, R3 ;  /* 0x000000ffff0d7224 */ /* 0x000fe400078e0003 */
[----:B---3--:R-:W-:Y:S02]  /*15450*/  IMAD.MOV.U32 R11, RZ, RZ, 0x1f ;  /* 0x0000001fff0b7424 */ /* 0x008fe400078e00ff */
[----:B------:R-:W-:-:S07]  /*15460*/  IMAD.MOV.U32 R15, RZ, RZ, -0x1 ;  /* 0xffffffffff0f7424 */ /* 0x000fce00078e00ff */
[----:B-1--45:R-:W-:Y:S05]  /*15470*/  WARPSYNC.COLLECTIVE R15, `(.L_x_581) ;  /* 0x000000000f087348 */ /* 0x032fea0003c00000 */
[----:B------:R0:W2:Y:S02]  /*15480*/  SHFL.IDX P6, R14, R13, R12, R11 ;  /* 0x0000000c0d0e7389 */ /* 0x0000a400000c000b */
[----:B012-45:R-:W-:Y:S01]  /*15490*/  ENDCOLLECTIVE ;  /* 0x000000000000791b */ /* 0x037fe20003800000 */
.L_x_581:
[----:B------:R-:W-:Y:S05]  /*154a0*/  BSYNC B0 ;  /* 0x0000000000007941 */ /* 0x000fea0003800000 */
.L_x_580:
[----:B------:R-:W-:Y:S01]  /*154b0*/  IMAD.MOV.U32 R2, RZ, RZ, R14 ;  /* 0x000000ffff027224 */ /* 0x000fe200078e000e */
[----:B------:R-:W-:Y:S06]  /*154c0*/  BRA `(.L_x_509) ;  /* 0xffffffdc009c7947 */ /* 0x000fec000383ffff */
.L_x_514:
[----:B-1----:R1:W2:Y:S02]  /*154d0*/  SYNCS.PHASECHK.TRANS64.TRYWAIT P0, [R0+URZ+0x34820], R3 ;  /* 0x03482003000075a7 */ /* 0x0022a4000800017f */
[----:B--2---:R-:W-:Y:S05]  /*154e0*/  @!P0 NANOSLEEP.SYNCS 0x989680 ;  /* 0x009896800000895d */ /* 0x004fea0003900000 */
[----:B------:R-:W2:Y:S02]  /*154f0*/  @!P0 SYNCS.PHASECHK.TRANS64 P0, [R0+URZ+0x34820], R3 ;  /* 0x03482003000085a7 */ /* 0x000ea4000800007f */
[----:B--2---:R-:W-:Y:S05]  /*15500*/  @!P0 BRA `(.L_x_514) ;  /* 0xfffffffc00f08947 */ /* 0x004fea000383ffff */
[----:B------:R-:W-:Y:S05]  /*15510*/  BRA `(.L_x_582) ;  /* 0xffffffe000907947 */ /* 0x000fea000383ffff */
.L_x_515:
[----:B------:R-:W2:Y:S01]  /*15520*/  S2R R2, SR_TID.X ;  /* 0x0000000000027919 */ /* 0x000ea20000002100 */
[----:B------:R-:W-:Y:S01]  /*15530*/  BSSY B0, `(.L_x_583) ;  /* 0x000000a000007945 */ /* 0x000fe20003800000 */
[----:B0-----:R-:W-:Y:S02]  /*15540*/  IMAD.MOV.U32 R12, RZ, RZ, RZ ;  /* 0x000000ffff0c7224 */ /* 0x001fe400078e00ff */
[----:B---3--:R-:W-:Y:S02]  /*15550*/  IMAD.MOV.U32 R11, RZ, RZ, 0x1f ;  /* 0x0000001fff0b7424 */ /* 0x008fe400078e00ff */
[----:B------:R-:W-:Y:S01]  /*15560*/  IMAD.MOV.U32 R15, RZ, RZ, -0x1 ;  /* 0xffffffffff0f7424 */ /* 0x000fe200078e00ff */
[----:B--2---:R-:W-:-:S04]  /*15570*/  SHF.R.U32.HI R2, RZ, 0x5, R2 ;  /* 0x00000005ff027819 */ /* 0x004fc80000011602 */
[----:B------:R-:W-:-:S05]  /*15580*/  LOP3.LUT R2, R2, 0x3, RZ, 0xc0, !PT ;  /* 0x0000000302027812 */ /* 0x000fca00078ec0ff */
[----:B------:R-:W-:-:S07]  /*15590*/  IMAD.MOV.U32 R13, RZ, RZ, R2 ;  /* 0x000000ffff0d7224 */ /* 0x000fce00078e0002 */
[----:B-1---5:R-:W-:Y:S05]  /*155a0*/  WARPSYNC.COLLECTIVE R15, `(.L_x_584) ;  /* 0x000000000f087348 */ /* 0x022fea0003c00000 */
[----:B------:R0:W2:Y:S02]  /*155b0*/  SHFL.IDX P6, R14, R13, R12, R11 ;  /* 0x0000000c0d0e7389 */ /* 0x0000a400000c000b */
[----:B012--5:R-:W-:Y:S01]  /*155c0*/  ENDCOLLECTIVE ;  /* 0x000000000000791b */ /* 0x027fe20003800000 */
.L_x_584:
[----:B------:R-:W-:Y:S05]  /*155d0*/  BSYNC B0 ;  /* 0x0000000000007941 */ /* 0x000fea0003800000 */
.L_x_583:
[----:B------:R-:W-:Y:S05]  /*155e0*/  BRA `(.L_x_585) ;  /* 0xffffffe000787947 */ /* 0x000fea000383ffff */
.L_x_518:
[----:B------:R-:W-:Y:S01]  /*155f0*/  BSSY B1, `(.L_x_586) ;  /* 0x0000006000017945 */ /* 0x000fe20003800000 */
[----:B------:R-:W-:-:S07]  /*15600*/  IMAD.MOV.U32 R15, RZ, RZ, -0x1 ;  /* 0xffffffffff0f7424 */ /* 0x000fce00078e00ff */
[----:B0123-5:R-:W-:Y:S05]  /*15610*/  WARPSYNC.COLLECTIVE R15, `(.L_x_587) ;  /* 0x000000000f0c7348 */ /* 0x02ffea0003c00000 */
[----:B------:R-:W-:Y:S02]  /*15620*/  ELECT P6, UR62, PT ;  /* 0x00000000003e782f */ /* 0x000fe400038c0000 */
[----:B------:R-:W-:Y:S01]  /*15630*/  MOV R14, UR62 ;  /* 0x0000003e000e7c02 */ /* 0x000fe20008000f00 */
[----:B0123-5:R-:W-:Y:S10]  /*15640*/  ENDCOLLECTIVE ;  /* 0x000000000000791b */ /* 0x02fff40003800000 */
.L_x_587:
[----:B------:R-:W-:Y:S05]  /*15650*/  BSYNC B1 ;  /* 0x0000000000017941 */ /* 0x000fea0003800000 */
.L_x_586:
[----:B------:R-:W-:Y:S05]  /*15660*/  BRA `(.L_x_588) ;  /* 0xffffffe000707947 */ /* 0x000fea000383ffff */
.L_x_520:
[----:B-1----:R1:W2:Y:S02]  /*15670*/  SYNCS.PHASECHK.TRANS64.TRYWAIT P0, [R6+URZ], R5 ;  /* 0x00000005060075a7 */ /* 0x0022a4000800017f */
[----:B--2---:R-:W-:Y:S05]  /*15680*/  @!P0 NANOSLEEP.SYNCS 0x989680 ;  /* 0x009896800000895d */ /* 0x004fea0003900000 */
[----:B------:R-:W2:Y:S02]  /*15690*/  @!P0 SYNCS.PHASECHK.TRANS64 P0, [R6+URZ], R5 ;  /* 0x00000005060085a7 */ /* 0x000ea4000800007f */
[----:B--2---:R-:W-:Y:S05]  /*156a0*/  @!P0 BRA `(.L_x_520) ;  /* 0xfffffffc00f08947 */ /* 0x004fea000383ffff */
[----:B------:R-:W-:Y:S05]  /*156b0*/  BRA `(.L_x_589) ;  /* 0xffffffe000ac7947 */ /* 0x000fea000383ffff */
.L_x_521:
[----:B--2---:R2:W4:Y:S02]  /*156c0*/  SYNCS.PHASECHK.TRANS64.TRYWAIT P0, [R7+URZ], R2 ;  /* 0x00000002070075a7 */ /* 0x004524000800017f */
[----:B----4-:R-:W-:Y:S05]  /*156d0*/  @!P0 NANOSLEEP.SYNCS 0x989680 ;  /* 0x009896800000895d */ /* 0x010fea0003900000 */
[----:B------:R-:W4:Y:S02]  /*156e0*/  @!P0 SYNCS.PHASECHK.TRANS64 P0, [R7+URZ], R2 ;  /* 0x00000002070085a7 */ /* 0x000f24000800007f */
[----:B----4-:R-:W-:Y:S05]  /*156f0*/  @!P0 BRA `(.L_x_521) ;  /* 0xfffffffc00f08947 */ /* 0x010fea000383ffff */
[----:B------:R-:W-:Y:S05]  /*15700*/  BRA `(.L_x_590) ;  /* 0xffffffe000a07947 */ /* 0x000fea000383ffff */
.L_x_523:
[----:B----4-:R4:W0:Y:S02]  /*15710*/  SYNCS.PHASECHK.TRANS64.TRYWAIT P0, [R4+URZ], R5 ;  /* 0x00000005040075a7 */ /* 0x010824000800017f */
[----:B0-----:R-:W-:Y:S05]  /*15720*/  @!P0 NANOSLEEP.SYNCS 0x989680 ;  /* 0x009896800000895d */ /* 0x001fea0003900000 */
[----:B------:R-:W0:Y:S02]  /*15730*/  @!P0 SYNCS.PHASECHK.TRANS64 P0, [R4+URZ], R5 ;  /* 0x00000005040085a7 */ /* 0x000e24000800007f */
[----:B0-----:R-:W-:Y:S05]  /*15740*/  @!P0 BRA `(.L_x_523) ;  /* 0xfffffffc00f08947 */ /* 0x001fea000383ffff */
[----:B------:R-:W-:Y:S05]  /*15750*/  BRA `(.L_x_591) ;  /* 0xffffffe000a87947 */ /* 0x000fea000383ffff */
.L_x_592:
        /* <DEDUP_REMOVED lines=10> */
.L_x_3219:


//--------------------- .text._ZN7cutlass13device_kernelIN5flash11enable_sm90INS1_16FlashAttnFwdSm90INS1_25CollectiveMainloopFwdSm90ILi2EN4cute5tupleIJNS5_1CILi1EEES8_S8_EEENS6_IJNS7_ILi128EEENS7_ILi176EEESA_EEELi128ENS_6half_tEfNS_4arch4Sm90ELb0ELb0ELb0ELb1ELb0ELb1ELb0ELb1ELb1ELb1ELb0ELb0EEENS1_21CollectiveEpilogueFwdINS6_IJSA_SA_SB_EEES9_SD_SF_Li256ELb1ELb1ELb0ELb0EEENS1_36VarlenDynamicPersistentTileSchedulerILi128ELi176ELi256ELi128ELb0ELb1ELb1ELb0ELb1ELb1EEEEEEEEEvNT_6ParamsE --------------------------
	.section	.text._ZN7cutlass13device_kernelIN5flash11enable_sm90INS1_16FlashAttnFwdSm90INS1_25CollectiveMainloopFwdSm90ILi2EN4cute5tupleIJNS5_1CILi1EEES8_S8_EEENS6_IJNS7_ILi128EEENS7_ILi176EEESA_EEELi128ENS_6half_tEfNS_4arch4Sm90ELb0ELb0ELb0ELb1ELb0ELb1ELb0ELb1ELb1ELb1ELb0ELb0EEENS1_21CollectiveEpilogueFwdINS6_IJSA_SA_SB_EEES9_SD_SF_Li256ELb1ELb1ELb0ELb0EEENS1_36VarlenDynamicPersistentTileSchedulerILi128ELi176ELi256ELi128ELb0ELb1ELb1ELb0ELb1ELb1EEEEEEEEEvNT_6ParamsE,"ax",@progbits
	.align	128
.text._ZN7cutlass13device_kernelIN5flash11enable_sm90INS1_16FlashAttnFwdSm90INS1_25CollectiveMainloopFwdSm90ILi2EN4cute5tupleIJNS5_1CILi1EEES8_S8_EEENS6_IJNS7_ILi128EEENS7_ILi176EEESA_EEELi128ENS_6half_tEfNS_4arch4Sm90ELb0ELb0ELb0ELb1ELb0ELb1ELb0ELb1ELb1ELb1ELb0ELb0EEENS1_21CollectiveEpilogueFwdINS6_IJSA_SA_SB_EEES9_SD_SF_Li256ELb1ELb1ELb0ELb0EEENS1_36VarlenDynamicPersistentTileSchedulerILi128ELi176ELi256ELi128ELb0ELb1ELb1ELb0ELb1ELb1EEEEEEEEEvNT_6ParamsE:
        .type           _ZN7cutlass13device_kernelIN5flash11enable_sm90INS1_16FlashAttnFwdSm90INS1_25CollectiveMainloopFwdSm90ILi2EN4cute5tupleIJNS5_1CILi1EEES8_S8_EEENS6_IJNS7_ILi128EEENS7_ILi176EEESA_EEELi128ENS_6half_tEfNS_4arch4Sm90ELb0ELb0ELb0ELb1ELb0ELb1ELb0ELb1ELb1ELb1ELb0ELb0EEENS1_21CollectiveEpilogueFwdINS6_IJSA_SA_SB_EEES9_SD_SF_Li256ELb1ELb1ELb0ELb0EEENS1_36VarlenDynamicPersistentTileSchedulerILi128ELi176ELi256ELi128ELb0ELb1ELb1ELb0ELb1ELb1EEEEEEEEEvNT_6ParamsE,@function
        .size           _ZN7cutlass13device_kernelIN5flash11enable_sm90INS1_16FlashAttnFwdSm90INS1_25CollectiveMainloopFwdSm90ILi2EN4cute5tupleIJNS5_1CILi1EEES8_S8_EEENS6_IJNS7_ILi128EEENS7_ILi176EEESA_EEELi128ENS_6half_tEfNS_4arch4Sm90ELb0ELb0ELb0ELb1ELb0ELb1ELb0ELb1ELb1ELb1ELb0ELb0EEENS1_21CollectiveEpilogueFwdINS6_IJSA_SA_SB_EEES9_SD_SF_Li256ELb1ELb1ELb0ELb0EEENS1_36VarlenDynamicPersistentTileSchedulerILi128ELi176ELi256ELi128ELb0ELb1ELb1ELb0ELb1ELb1EEEEEEEEEvNT_6ParamsE,(.L_x_3220 - _ZN7cutlass13device_kernelIN5flash11enable_sm90INS1_16FlashAttnFwdSm90INS1_25CollectiveMainloopFwdSm90ILi2EN4cute5tupleIJNS5_1CILi1EEES8_S8_EEENS6_IJNS7_ILi128EEENS7_ILi176EEESA_EEELi128ENS_6half_tEfNS_4arch4Sm90ELb0ELb0ELb0ELb1ELb0ELb1ELb0ELb1ELb1ELb1ELb0ELb0EEENS1_21CollectiveEpilogueFwdINS6_IJSA_SA_SB_EEES9_SD_SF_Li256ELb1ELb1ELb0ELb0EEENS1_36VarlenDynamicPersistentTileSchedulerILi128ELi176ELi256ELi128ELb0ELb1ELb1ELb0ELb1ELb1EEEEEEEEEvNT_6ParamsE)
        .other          _ZN7cutlass13device_kernelIN5flash11enable_sm90INS1_16FlashAttnFwdSm90INS1_25CollectiveMainloopFwdSm90ILi2EN4cute5tupleIJNS5_1CILi1EEES8_S8_EEENS6_IJNS7_ILi128EEENS7_ILi176EEESA_EEELi128ENS_6half_tEfNS_4arch4Sm90ELb0ELb0ELb0ELb1ELb0ELb1ELb0ELb1ELb1ELb1ELb0ELb0EEENS1_21CollectiveEpilogueFwdINS6_IJSA_SA_SB_EEES9_SD_SF_Li256ELb1ELb1ELb0ELb0EEENS1_36VarlenDynamicPersistentTileSchedulerILi128ELi176ELi256ELi128ELb0ELb1ELb1ELb0ELb1ELb1EEEEEEEEEvNT_6ParamsE,@"STO_CUDA_ENTRY STV_DEFAULT"
_ZN7cutlass13device_kernelIN5flash11enable_sm90INS1_16FlashAttnFwdSm90INS1_25CollectiveMainloopFwdSm90ILi2EN4cute5tupleIJNS5_1CILi1EEES8_S8_EEENS6_IJNS7_ILi128EEENS7_ILi176EEESA_EEELi128ENS_6half_tEfNS_4arch4Sm90ELb0ELb0ELb0ELb1ELb0ELb1ELb0ELb1ELb1ELb1ELb0ELb0EEENS1_21CollectiveEpilogueFwdINS6_IJSA_SA_SB_EEES9_SD_SF_Li256ELb1ELb1ELb0ELb0EEENS1_36VarlenDynamicPersistentTileSchedulerILi128ELi176ELi256ELi128ELb0ELb1ELb1ELb0ELb1ELb1EEEEEEEEEvNT_6ParamsE:
        /* <DEDUP_REMOVED lines=12> */
[----:B------:R-:W-:Y:S02]  /*00c0*/  UIADD3 UR10, UP2, UR4, 0x570, URZ ;  /* 0x00000570040a7890 */ /* 0x000fe4000ff5e03f */
[----:B------:R-:W-:Y:S02]  /*00d0*/  UIADD3 UR4, UP3, UR4, 0x670, URZ ;  /* 0x0000067004047890 */ /* 0x000fe4000ff7e03f */
[----:B------:R-:W-:-:S02]  /*00e0*/  UIADD3.X UR7, URZ, UR5, URZ, UP0, !UPT ;  /* 0x000000053f077290 */ /* 0x000fc400087fe43f */
[----:B------:R-:W-:Y:S02]  /*00f0*/  UIADD3.X UR9, URZ, UR5, URZ, UP1, !UPT ;  /* 0x000000053f097290 */ /* 0x000fe40008ffe43f */
[----:B------:R-:W-:Y:S02]  /*0100*/  UIADD3.X UR11, URZ, UR5, URZ, UP2, !UPT ;  /* 0x000000053f0b7290 */ /* 0x000fe400097fe43f */
[----:B------:R-:W-:-:S03]  /*0110*/  UIADD3.X UR5, URZ, UR5, URZ, UP3, !UPT ;  /* 0x000000053f057290 */ /* 0x000fc60009ffe43f */
[----:B------:R0:W-:Y:S02]  /*0120*/  UTMACCTL.PF [UR6] ;  /* 0x00000000060079b9 */ /* 0x0001e40008040000 */
[----:B------:R0:W-:Y:S02]  /*0130*/  UTMACCTL.PF [UR8] ;  /* 0x00000000080079b9 */ /* 0x0001e40008040000 */
[----:B------:R0:W-:Y:S02]  /*0140*/  UTMACCTL.PF [UR10] ;  /* 0x000000000a0079b9 */ /* 0x0001e40008040000 */
[----:B------:R0:W-:Y:S02]  /*0150*/  UTMACCTL.PF [UR4] ;  /* 0x00000000040079b9 */ /* 0x0001e40008040000 */
[----:B0-----:R-:W-:Y:S01]  /*0160*/  NOP ;  /* 0x0000000000007918 */ /* 0x001fe20000000000 */
.L_x_594:
[----:B------:R-:W-:Y:S05]  /*0170*/  BSYNC B0 ;  /* 0x0000000000007941 */ /* 0x000fea0003800000 */
.L_x_593:
        /* <DEDUP_REMOVED lines=40> */
.L_x_595:
        /* <DEDUP_REMOVED lines=22> */
.L_x_596:
        /* <DEDUP_REMOVED lines=18> */
.L_x_597:
        /* <DEDUP_REMOVED lines=22> */
.L_x_598:
        /* <DEDUP_REMOVED lines=22> */
.L_x_599:
[----:B--2---:R-:W-:Y:S01]  /*0940*/  ISETP.NE.AND P0, PT, R3, RZ, PT ;  /* 0x000000ff0300720c */ /* 0x004fe20003f05270 */
[----:B------:R-:W-:Y:S01]  /*0950*/  IMAD.MOV.U32 R3, RZ, RZ, 0x1 ;  /* 0x00000001ff037424 */ /* 0x000fe200078e00ff */
[----:B------:R-:W-:Y:S01]  /*0960*/  NOP ;  /* 0x0000000000007918 */ /* 0x000fe20000000000 */
[----:B------:R-:W-:Y:S03]  /*0970*/  BSSY B9, `(.L_x_600) ;  /* 0x000255c000097945 */ /* 0x000fe60003800000 */
[----:B------:R-:W-:-:S05]  /*0980*/  SEL R3, R3, 0x2, !P0 ;  /* 0x0000000203037807 */ /* 0x000fca0004000000 */
[----:B------:R2:W-:Y:S01]  /*0990*/  STL [R1+0x68], R3 ;  /* 0x0000680301007387 */ /* 0x0005e20000100800 */
[----:B01-34-:R-:W-:Y:S06]  /*09a0*/  BAR.SYNC.DEFER_BLOCKING 0x0 ;  /* 0x0000000000007b1d */ /* 0x01bfec0000010000 */
[----:B------:R-:W-:Y:S05]  /*09b0*/  @!P0 BRA `(.L_x_601) ;  /* 0x000001e400008947 */ /* 0x000fea0003800000 */
.L_x_602:
[----:B------:R-:W-:-:S08]  /*09c0*/  NOP ;  /* 0x0000000000007918 */ /* 0x000fd00000000000 */
[----:B------:R-:W0:Y:S02]  /*09d0*/  USETMAXREG.TRY_ALLOC.CTAPOOL UP0, 0xf0 ;  /* 0x000000f0000079c8 */ /* 0x000e240008000600 */
[----:B0-----:R-:W-:-:S13]  /*09e0*/  PLOP3.LUT P0, PT, PT, PT, UP0, 0x80, 0x0 ;  /* 0x000000000000781c */ /* 0x001fda0003f0f008 */
[----:B------:R-:W-:Y:S05]  /*09f0*/  @!P0 BRA `(.L_x_602) ;  /* 0xfffffffc00f08947 */ /* 0x000fea000383ffff */
[----:B--2---:R-:W2:Y:S01]  /*0a00*/  LDL.LU R3, [R1+0x4] ;  /* 0x0000040001037983 */ /* 0x004ea20000300800 */
[----:B------:R-:W-:Y:S01]  /*0a10*/  SHF.R.U32.HI R2, RZ, 0x7, R0 ;  /* 0x00000007ff027819 */ /* 0x000fe20000011600 */
[----:B------:R-:W0:Y:S01]  /*0a20*/  S2UR UR5, SR_CgaCtaId ;  /* 0x00000000000579c3 */ /* 0x000e220000008800 */
[----:B------:R-:W-:-:S07]  /*0a30*/  UMOV UR4, 0x400 ;  /* 0x0000040000047882 */ /* 0x000fce0000000000 */
[----:B------:R-:W-:Y:S06]  /*0a40*/  BAR.ARV 0x8, 0x180 ;  /* 0x0206000000007b1d */ /* 0x000fec0000002000 */
[----:B------:R-:W-:-:S13]  /*0a50*/  ISETP.NE.AND P0, PT, R2, 0x1, PT ;  /* 0x000000010200780c */ /* 0x000fda0003f05270 */
[----:B------:R-:W-:Y:S06]  /*0a60*/  @!P0 BAR.ARV 0x9, 0x100 ;  /* 0x0244000000008b1d */ /* 0x000fec0000002000 */
[----:B0-----:R-:W-:Y:S02]  /*0a70*/  ULEA UR4, UR5, UR4, 0x18 ;  /* 0x0000000405047291 */ /* 0x001fe4000f8ec03f */
[----:B------:R-:W-:Y:S04]  /*0a80*/  BAR.SYNC.DEFER_BLOCKING 0x5, 0x180 ;  /* 0x0146000000007b1d */ /* 0x000fe80000010000 */
[----:B------:R-:W-:-:S02]  /*0a90*/  IMAD.U32 R2, RZ, RZ, UR4 ;  /* 0x00000004ff027e24 */ /* 0x000fc4000f8e00ff */
[----:B------:R-:W-:-:S03]  /*0aa0*/  ULDC UR4, c[0x0][0xc3c] ;  /* 0x00030f0000047ab9 */ /* 0x000fc60000000800 */
[----:B------:R-:W0:Y:S01]  /*0ab0*/  LDS.128 R124, [R2+0x348d0] ;  /* 0x0348d000027c7984 */ /* 0x000e220000000c00 */
[----:B------:R-:W-:Y:S06]  /*0ac0*/  BAR.ARV 0x4, 0x180 ;  /* 0x0106000000007b1d */ /* 0x000fec0000002000 */
[----:B--2---:R-:W-:-:S04]  /*0ad0*/  LOP3.LUT R3, R3, 0xffffffdf, RZ, 0xc0, !PT ;  /* 0xffffffdf03037812 */ /* 0x004fc800078ec0ff */
[----:B------:R-:W-:Y:S02]  /*0ae0*/  @P0 LOP3.LUT R3, R3, 0x20, RZ, 0xfc, !PT ;  /* 0x0000002003030812 */ /* 0x000fe400078efcff */
[----:B0-----:R-:W-:-:S03]  /*0af0*/  ISETP.GE.AND P0, PT, R127, UR4, PT ;  /* 0x000000047f007c0c */ /* 0x001fc6000bf06270 */
[----:B------:R0:W-:Y:S10]  /*0b00*/  STL [R1+0x4], R3 ;  /* 0x0000040301007387 */ /* 0x0001f40000100800 */
[----:B0-----:R-:W-:Y:S05]  /*0b10*/  @P0 BRA `(.L_x_603) ;  /* 0x0000025400040947 */ /* 0x001fea0003800000 */
[----:B------:R-:W2:Y:S01]  /*0b20*/  LDL R15, [R1+0x68] ;  /* 0x00006800010f7983 */ /* 0x000ea20000100800 */
[----:B------:R-:W-:Y:S01]  /*0b30*/  VIADD R13, R0, 0xffffff80 ;  /* 0xffffff80000d7836 */ /* 0x000fe20000000000 */
[----:B------:R-:W-:Y:S01]  /*0b40*/  CS2R R222, SRZ ;  /* 0x0000000000de7805 */ /* 0x000fe2000001ff00 */
[----:B------:R-:W-:Y:S01]  /*0b50*/  IMAD.MOV.U32 R23, RZ, RZ, RZ ;  /* 0x000000ffff177224 */ /* 0x000fe200078e00ff */
[----:B------:R-:W-:Y:S02]  /*0b60*/  MOV R233, RZ ;  /* 0x000000ff00e97202 */ /* 0x000fe40000000f00 */
[----:B------:R-:W-:-:S04]  /*0b70*/  SHF.R.S32.HI R0, RZ, 0x1f, R13 ;  /* 0x0000001fff007819 */ /* 0x000fc8000001140d */
[CC--:B------:R-:W-:Y:S02]  /*0b80*/  LEA.HI R3, R0.reuse, R13.reuse, RZ, 0x7 ;  /* 0x0000000d00037211 */ /* 0x0c0fe400078f38ff */
[CC--:B------:R-:W-:Y:S02]  /*0b90*/  LEA.HI R5, R0.reuse, R13.reuse, RZ, 0x5 ;  /* 0x0000000d00057211 */ /* 0x0c0fe400078f28ff */
[----:B------:R-:W-:Y:S02]  /*0ba0*/  LOP3.LUT R4, R3, 0xffffff80, RZ, 0xc0, !PT ;  /* 0xffffff8003047812 */ /* 0x000fe400078ec0ff */
[----:B------:R-:W-:Y:S02]  /*0bb0*/  SHF.R.S32.HI R14, RZ, 0x7, R3 ;  /* 0x00000007ff0e7819 */ /* 0x000fe40000011403 */
[----:B------:R-:W-:Y:S01]  /*0bc0*/  SHF.L.U32 R6, R5, 0x5, RZ ;  /* 0x0000000505067819 */ /* 0x000fe200000006ff */
[----:B------:R-:W-:Y:S01]  /*0bd0*/  IMAD.IADD R16, R13, 0x1, -R4 ;  /* 0x000000010d107824 */ /* 0x000fe200078e0a04 */
[----:B------:R-:W-:-:S02]  /*0be0*/  LEA.HI R4, R0, R13, RZ, 0x4 ;  /* 0x0000000d00047211 */ /* 0x000fc400078f20ff */
[----:B------:R-:W-:Y:S02]  /*0bf0*/  LEA.HI R3, R3, R14, RZ, 0x1 ;  /* 0x0000000e03037211 */ /* 0x000fe400078f08ff */
[----:B------:R-:W-:Y:S02]  /*0c00*/  SHF.R.S32.HI R8, RZ, 0x1f, R16 ;  /* 0x0000001fff087819 */ /* 0x000fe40000011410 */
[----:B------:R-:W-:Y:S02]  /*0c10*/  SHF.R.S32.HI R7, RZ, 0x4, R4 ;  /* 0x00000004ff077819 */ /* 0x000fe40000011404 */
[----:B------:R-:W-:Y:S02]  /*0c20*/  LEA.HI R9, R8, R16, RZ, 0x2 ;  /* 0x0000001008097211 */ /* 0x000fe400078f10ff */
[----:B------:R-:W-:Y:S02]  /*0c30*/  LOP3.LUT R5, R4, 0x3fffff0, RZ, 0xc0, !PT ;  /* 0x03fffff004057812 */ /* 0x000fe400078ec0ff */
[----:B------:R-:W-:-:S02]  /*0c40*/  SHF.R.S32.HI R10, RZ, 0x2, R9 ;  /* 0x00000002ff0a7819 */ /* 0x000fc40000011409 */
[----:B------:R-:W-:Y:S01]  /*0c50*/  SHF.R.S32.HI R11, RZ, 0x1f, R9 ;  /* 0x0000001fff0b7819 */ /* 0x000fe20000011409 */
[----:B------:R-:W-:Y:S01]  /*0c60*/  IMAD.IADD R5, R13, 0x1, -R5 ;  /* 0x000000010d057824 */ /* 0x000fe200078e0a05 */
[----:B------:R-:W-:Y:S02]  /*0c70*/  LEA.HI R4, R4, R7, RZ, 0x1 ;  /* 0x0000000704047211 */ /* 0x000fe400078f08ff */
[----:B------:R-:W-:Y:S02]  /*0c80*/  LEA.HI R11, R11, R10, RZ, 0x3 ;  /* 0x0000000a0b0b7211 */ /* 0x000fe400078f18ff */
[----:B------:R-:W-:Y:S02]  /*0c90*/  LEA.HI R8, R8, R16, RZ, 0x5 ;  /* 0x0000001008087211 */ /* 0x000fe400078f28ff */
[----:B------:R-:W-:Y:S02]  /*0ca0*/  LOP3.LUT R11, R11, 0xfffffff8, RZ, 0xc0, !PT ;  /* 0xfffffff80b0b7812 */ /* 0x000fe400078ec0ff */
[----:B------:R-:W-:-:S02]  /*0cb0*/  LOP3.LUT R6, R6, 0xfffffc00, RZ, 0xc0, !PT ;  /* 0xfffffc0006067812 */ /* 0x000fc400078ec0ff */
[----:B------:R-:W-:Y:S01]  /*0cc0*/  LOP3.LUT R4, R4, 0x1ffffffe, RZ, 0xc0, !PT ;  /* 0x1ffffffe04047812 */ /* 0x000fe200078ec0ff */
[----:B------:R-:W-:Y:S01]  /*0cd0*/  IMAD.IADD R11, R10, 0x1, -R11 ;  /* 0x000000010a0b7824 */ /* 0x000fe200078e0a0b */
[----:B------:R-:W-:Y:S01]  /*0ce0*/  SHF.R.S32.HI R8, RZ, 0x5, R8 ;  /* 0x00000005ff087819 */ /* 0x000fe20000011408 */
[----:B------:R-:W-:Y:S01]  /*0cf0*/  IMAD R5, R5, 0x40, R6 ;  /* 0x0000004005057824 */ /* 0x000fe200078e0206 */
[----:B------:R-:W-:Y:S01]  /*0d00*/  LOP3.LUT R3, R3, 0x3fffffe, RZ, 0xc0, !PT ;  /* 0x03fffffe03037812 */ /* 0x000fe200078ec0ff */
[----:B------:R-:W-:Y:S01]  /*0d10*/  IMAD.IADD R4, R7, 0x1, -R4 ;  /* 0x0000000107047824 */ /* 0x000fe200078e0a04 */
[----:B------:R-:W-:Y:S01]  /*0d20*/  LOP3.LUT R9, R9, 0x7ffffffc, RZ, 0xc0, !PT ;  /* 0x7ffffffc09097812 */ /* 0x000fe200078ec0ff */
[----:B------:R-:W-:Y:S01]  /*0d30*/  IMAD R8, R8, 0x10, R11 ;  /* 0x0000001008087824 */ /* 0x000fe200078e020b */
[----:B------:R-:W-:Y:S01]  /*0d40*/  LEA.HI R12, R0, R13, RZ, 0x2 ;  /* 0x0000000d000c7211 */ /* 0x000fe200078f10ff */
[----:B------:R-:W-:Y:S01]  /*0d50*/  IMAD.IADD R3, R14, 0x1, -R3 ;  /* 0x000000010e037824 */ /* 0x000fe200078e0a03 */
[----:B------:R-:W-:Y:S01]  /*0d60*/  LEA R5, R4, R5, 0x3 ;  /* 0x0000000504057211 */ /* 0x000fe200078e18ff */
[----:B------:R-:W-:Y:S01]  /*0d70*/  IMAD.MOV.U32 R10, RZ, RZ, -0x2 ;  /* 0xfffffffeff0a7424 */ /* 0x000fe200078e00ff */
[----:B------:R-:W-:Y:S01]  /*0d80*/  LOP3.LUT R12, R12, 0xfffffffc, RZ, 0xc0, !PT ;  /* 0xfffffffc0c0c7812 */ /* 0x000fe200078ec0ff */
[----:B------:R-:W-:-:S02]  /*0d90*/  IMAD.IADD R9, R16, 0x1, -R9 ;  /* 0x0000000110097824 */ /* 0x000fc400078e0a09 */
[----:B------:R-:W-:Y:S01]  /*0da0*/  IMAD R14, R3, 0x40, R8 ;  /* 0x00000040030e7824 */ /* 0x000fe200078e0208 */
[CC--:B------:R-:W-:Y:S01]  /*0db0*/  LEA.HI R3, R0.reuse, R13.reuse, RZ, 0x6 ;  /* 0x0000000d00037211 */ /* 0x0c0fe200078f30ff */
[----:B------:R-:W-:Y:S01]  /*0dc0*/  IMAD R4, R9, R10, 0xb0 ;  /* 0x000000b009047424 */ /* 0x000fe200078e020a */
[----:B------:R-:W-:Y:S01]  /*0dd0*/  LEA.HI R0, R0, R13, RZ, 0x3 ;  /* 0x0000000d00007211 */ /* 0x000fe200078f18ff */
[----:B------:R-:W-:Y:S01]  /*0de0*/  STL [R1+0x90], R5 ;  /* 0x0000900501007387 */ /* 0x000fe20000100800 */
[----:B------:R-:W-:Y:S02]  /*0df0*/  IADD3 R12, R13, -R12, RZ ;  /* 0x8000000c0d0c7210 */ /* 0x000fe40007ffe0ff */
[----:B------:R-:W-:Y:S01]  /*0e00*/  SHF.R.S32.HI R22, RZ, 0x3, R0 ;  /* 0x00000003ff167819 */ /* 0x000fe20000011400 */
[----:B------:R0:W-:Y:S01]  /*0e10*/  STL [R1+0x88], R4 ;  /* 0x0000880401007387 */ /* 0x0001e20000100800 */
[----:B------:R-:W-:Y:S02]  /*0e20*/  LEA.HI R6, R12, R12, RZ, 0x1 ;  /* 0x0000000c0c067211 */ /* 0x000fe400078f08ff */
[C---:B------:R-:W-:Y:S01]  /*0e30*/  IADD3 R27, R22.reuse, 0x40, RZ ;  /* 0x00000040161b7810 */ /* 0x040fe20007ffe0ff */
[----:B------:R-:W-:Y:S01]  /*0e40*/  VIADD R28, R22, 0x20 ;  /* 0x00000020161c7836 */ /* 0x000fe20000000000 */
[----:B------:R-:W-:Y:S01]  /*0e50*/  LOP3.LUT R7, R6, 0x1ffffffe, RZ, 0xc0, !PT ;  /* 0x1ffffffe06077812 */ /* 0x000fe200078ec0ff */
[C---:B------:R-:W-:Y:S01]  /*0e60*/  VIADD R25, R22.reuse, 0x80 ;  /* 0x0000008016197836 */ /* 0x040fe20000000000 */
[----:B------:R-:W-:Y:S01]  /*0e70*/  SHF.R.S32.HI R6, RZ, 0x1f, R27 ;  /* 0x0000001fff067819 */ /* 0x000fe2000001141b */
[----:B------:R-:W-:Y:S01]  /*0e80*/  VIADD R26, R22, 0x60 ;  /* 0x00000060161a7836 */ /* 0x000fe20000000000 */
[----:B------:R-:W-:Y:S01]  /*0e90*/  STL [R1+0x84], R14 ;  /* 0x0000840e01007387 */ /* 0x000fe20000100800 */
[----:B0-----:R-:W-:Y:S01]  /*0ea0*/  IMAD.SHL.U32 R4, R3, 0x8, RZ ;  /* 0x0000000803047824 */ /* 0x001fe200078e00ff */
[----:B------:R-:W-:Y:S01]  /*0eb0*/  LOP3.LUT R3, R0, 0xfffffff8, RZ, 0xc0, !PT ;  /* 0xfffffff800037812 */ /* 0x000fe200078ec0ff */
[C---:B------:R-:W-:Y:S01]  /*0ec0*/  IMAD.SHL.U32 R0, R22.reuse, 0x40, RZ ;  /* 0x0000004016007824 */ /* 0x040fe200078e00ff */
[----:B------:R-:W-:Y:S01]  /*0ed0*/  SHF.R.S32.HI R11, RZ, 0x1f, R25 ;  /* 0x0000001fff0b7819 */ /* 0x000fe20000011419 */
[----:B------:R-:W-:Y:S01]  /*0ee0*/  VIADD R24, R22, 0xa0 ;  /* 0x000000a016187836 */ /* 0x000fe20000000000 */
[----:B------:R-:W-:Y:S01]  /*0ef0*/  LOP3.LUT R20, R4, 0xfffffe00, RZ, 0xc0, !PT ;  /* 0xfffffe0004147812 */ /* 0x000fe200078ec0ff */
[----:B------:R-:W-:Y:S01]  /*0f00*/  IMAD.IADD R18, R13, 0x1, -R3 ;  /* 0x000000010d127824 */ /* 0x000fe200078e0a03 */
[----:B------:R-:W-:Y:S01]  /*0f10*/  SHF.R.S32.HI R4, RZ, 0x1f, R28 ;  /* 0x0000001fff047819 */ /* 0x000fe2000001141c */
[----:B------:R-:W-:Y:S01]  /*0f20*/  IMAD.SHL.U32 R5, R27, 0x40, RZ ;  /* 0x000000401b057824 */ /* 0x000fe200078e00ff */
[----:B------:R-:W-:Y:S01]  /*0f30*/  SHF.R.S32.HI R3, RZ, 0x1f, R22 ;  /* 0x0000001fff037819 */ /* 0x000fe20000011416 */
[----:B------:R-:W-:Y:S01]  /*0f40*/  IMAD.SHL.U32 R16, R18, 0x8, RZ ;  /* 0x0000000812107824 */ /* 0x000fe200078e00ff */
[----:B------:R-:W-:Y:S01]  /*0f50*/  LOP3.LUT R3, R0, 0x1c0, RZ, 0xc0, !PT ;  /* 0x000001c000037812 */ /* 0x000fe200078ec0ff */
[----:B------:R-:W-:Y:S01]  /*0f60*/  IMAD.SHL.U32 R8, R26, 0x40, RZ ;  /* 0x000000401a087824 */ /* 0x000fe200078e00ff */
[----:B------:R-:W-:Y:S01]  /*0f70*/  LEA.HI R4, R4, R28, RZ, 0x3 ;  /* 0x0000001c04047211 */ /* 0x000fe200078f18ff */
[----:B------:R-:W-:Y:S01]  /*0f80*/  IMAD.IADD R7, R12, 0x1, -R7 ;  /* 0x000000010c077824 */ /* 0x000fe200078e0a07 */
[----:B------:R-:W-:Y:S01]  /*0f90*/  SHF.L.U32 R0, R28, 0x6, RZ ;  /* 0x000000061c007819 */ /* 0x000fe200000006ff */
[----:B------:R-:W-:Y:S01]  /*0fa0*/  IMAD.SHL.U32 R10, R25, 0x40, RZ ;  /* 0x00000040190a7824 */ /* 0x000fe200078e00ff */
[----:B------:R-:W-:Y:S01]  /*0fb0*/  SHF.R.U32.HI R21, RZ, 0x3, R3 ;  /* 0x00000003ff157819 */ /* 0x000fe20000011603 */
[----:B------:R-:W-:Y:S01]  /*0fc0*/  IMAD.SHL.U32 R4, R4, 0x40, RZ ;  /* 0x0000004004047824 */ /* 0x000fe200078e00ff */
[----:B------:R-:W-:Y:S01]  /*0fd0*/  LEA.HI R6, R6, R27, RZ, 0x3 ;  /* 0x0000001b06067211 */ /* 0x000fe200078f18ff */
[----:B------:R-:W-:Y:S01]  /*0fe0*/  IMAD.SHL.U32 R12, R24, 0x40, RZ ;  /* 0x00000040180c7824 */ /* 0x000fe200078e00ff */
[----:B------:R-:W-:Y:S01]  /*0ff0*/  SHF.R.S32.HI R9, RZ, 0x1f, R26 ;  /* 0x0000001fff097819 */ /* 0x000fe2000001141a */
[----:B------:R-:W-:Y:S01]  /*1000*/  STL [R1+0x6c], RZ ;  /* 0x00006cff01007387 */ /* 0x000fe20000100800 */
[----:B------:R-:W-:Y:S01]  /*1010*/  LOP3.LUT R3, R3, 0x38, R16, 0xf8, !PT ;  /* 0x0000003803037812 */ /* 0x000fe200078ef810 */
[----:B------:R-:W-:Y:S01]  /*1020*/  IMAD.SHL.U32 R6, R6, 0x40, RZ ;  /* 0x0000004006067824 */ /* 0x000fe200078e00ff */
[----:B------:R-:W-:Y:S01]  /*1030*/  SHF.R.S32.HI R13, RZ, 0x1f, R24 ;  /* 0x0000001fff0d7819 */ /* 0x000fe20000011418 */
[----:B------:R-:W-:Y:S01]  /*1040*/  VIADD R221, R16, 0x40 ;  /* 0x0000004010dd7836 */ /* 0x000fe20000000000 */
[----:B------:R-:W-:-:S02]  /*1050*/  LOP3.LUT R0, R0, 0x1c0, RZ, 0xc0, !PT ;  /* 0x000001c000007812 */ /* 0x000fc400078ec0ff */
[----:B------:R-:W-:Y:S02]  /*1060*/  LEA.HI R11, R11, R25, RZ, 0x3 ;  /* 0x000000190b0b7211 */ /* 0x000fe400078f18ff */
[----:B------:R-:W-:Y:S02]  /*1070*/  LEA.HI R9, R9, R26, RZ, 0x3 ;  /* 0x0000001a09097211 */ /* 0x000fe400078f18ff */
[----:B------:R-:W-:Y:S01]  /*1080*/  LOP3.LUT R3, R20, R3, R21, 0xf6, !PT ;  /* 0x0000000314037212 */ /* 0x000fe200078ef615 */
[----:B------:R-:W-:Y:S01]  /*1090*/  IMAD.SHL.U32 R11, R11, 0x40, RZ ;  /* 0x000000400b0b7824 */ /* 0x000fe200078e00ff */
[----:B------:R-:W-:Y:S02]  /*10a0*/  LEA.HI R13, R13, R24, RZ, 0x3 ;  /* 0x000000180d0d7211 */ /* 0x000fe400078f18ff */
[----:B------:R-:W-:Y:S02]  /*10b0*/  LOP3.LUT R5, R5, 0x1c0, RZ, 0xc0, !PT ;  /* 0x000001c005057812 */ /* 0x000fe400078ec0ff */
[----:B------:R-:W-:Y:S01]  /*10c0*/  SHF.R.U32.HI R20, RZ, 0x3, R0 ;  /* 0x00000003ff147819 */ /* 0x000fe20000011600 */
[----:B------:R-:W-:Y:S01]  /*10d0*/  IMAD.SHL.U32 R13, R13, 0x40, RZ ;  /* 0x000000400d0d7824 */ /* 0x000fe200078e00ff */
[----:B------:R-:W-:-:S02]  /*10e0*/  LOP3.LUT R8, R8, 0x1c0, RZ, 0xc0, !PT ;  /* 0x000001c008087812 */ /* 0x000fc400078ec0ff */
[----:B------:R-:W-:Y:S02]  /*10f0*/  LOP3.LUT R0, R0, 0x38, R16, 0xf8, !PT ;  /* 0x0000003800007812 */ /* 0x000fe400078ef810 */
[----:B------:R-:W-:Y:S02]  /*1100*/  LOP3.LUT R4, R4, 0xfffffe00, RZ, 0xc0, !PT ;  /* 0xfffffe0004047812 */ /* 0x000fe400078ec0ff */
[----:B------:R-:W-:Y:S02]  /*1110*/  LOP3.LUT R24, R10, 0x1c0, RZ, 0xc0, !PT ;  /* 0x000001c00a187812 */ /* 0x000fe400078ec0ff */
[----:B------:R-:W-:Y:S02]  /*1120*/  SHF.L.U32 R9, R9, 0x6, RZ ;  /* 0x0000000609097819 */ /* 0x000fe400000006ff */
[----:B------:R-:W-:Y:S02]  /*1130*/  LOP3.LUT R10, R12, 0x1c0, RZ, 0xc0, !PT ;  /* 0x000001c00c0a7812 */ /* 0x000fe400078ec0ff */
[----:B------:R-:W-:-:S02]  /*1140*/  LOP3.LUT R6, R6, 0xfffffe00, RZ, 0xc0, !PT ;  /* 0xfffffe0006067812 */ /* 0x000fc400078ec0ff */
[----:B------:R-:W-:Y:S02]  /*1150*/  SHF.R.U32.HI R12, RZ, 0x3, R5 ;  /* 0x00000003ff0c7819 */ /* 0x000fe40000011605 */
[----:B------:R-:W-:Y:S02]  /*1160*/  SHF.R.U32.HI R10, RZ, 0x3, R8 ;  /* 0x00000003ff0a7819 */ /* 0x000fe40000011608 */
[----:B------:R-:W-:Y:S02]  /*1170*/  LOP3.LUT R0, R4, R0, R20, 0xf6, !PT ;  /* 0x0000000004007212 */ /* 0x000fe400078ef614 */
[----:B------:R-:W-:Y:S02]  /*1180*/  SHF.L.U32 R18, R18, 0x2, RZ ;  /* 0x0000000212127819 */ /* 0x000fe400000006ff */
[----:B------:R-:W-:-:S03]  /*1190*/  SHF.R.S32.HI R17, RZ, 0x1f, R16 ;  /* 0x0000001fff117819 */ /* 0x000fc60000011410 */
[----:B------:R-:W-:Y:S01]  /*11a0*/  VIADD R220, R18, 0x20 ;  /* 0x0000002012dc7836 */ /* 0x000fe20000000000 */
[----:B--2---:R-:W-:Y:S01]  /*11b0*/  LOP3.LUT R224, R15, 0x1, RZ, 0xfc, !PT ;  /* 0x000000010fe07812 */ /* 0x004fe200078efcff */
[----:B------:R-:W-:-:S04]  /*11c0*/  VIADD R15, R2, 0x16400 ;  /* 0x00016400020f7836 */ /* 0x000fc80000000000 */
[----:B------:R-:W-:Y:S01]  /*11d0*/  IMAD R0, R0, 0x2, R15 ;  /* 0x0000000200007824 */ /* 0x000fe200078e020f */
[----:B------:R-:W-:Y:S04]  /*11e0*/  STL [R1+0x74], R15 ;  /* 0x0000740f01007387 */ /* 0x000fe80000100800 */
[----:B------:R0:W-:Y:S04]  /*11f0*/  STL [R1+0x3c], R3 ;  /* 0x00003c0301007387 */ /* 0x0001e80000100800 */
[----:B------:R-:W-:Y:S04]  /*1200*/  STL [R1+0x4c], R4 ;  /* 0x00004c0401007387 */ /* 0x000fe80000100800 */
[----:B------:R1:W-:Y:S01]  /*1210*/  STL [R1+0x48], R6 ;  /* 0x0000480601007387 */ /* 0x0003e20000100800 */
[----:B0-----:R-:W-:-:S02]  /*1220*/  LOP3.LUT R3, R5, 0x38, R16, 0xf8, !PT ;  /* 0x0000003805037812 */ /* 0x001fc400078ef810 */
[----:B------:R-:W-:Y:S02]  /*1230*/  LOP3.LUT R5, R8, 0x38, R16, 0xf8, !PT ;  /* 0x0000003808057812 */ /* 0x000fe400078ef810 */
[----:B------:R-:W-:Y:S02]  /*1240*/  LOP3.LUT R8, R9, 0xfffffe00, RZ, 0xc0, !PT ;  /* 0xfffffe0009087812 */ /* 0x000fe400078ec0ff */
[----:B------:R-:W-:Y:S02]  /*1250*/  LOP3.LUT R9, R11, 0xfffffe00, RZ, 0xc0, !PT ;  /* 0xfffffe000b097812 */ /* 0x000fe400078ec0ff */
[----:B------:R-:W-:Y:S02]  /*1260*/  LOP3.LUT R3, R6, R3, R12, 0xf6, !PT ;  /* 0x0000000306037212 */ /* 0x000fe400078ef60c */
[----:B-1----:R-:W-:Y:S01]  /*1270*/  LOP3.LUT R6, R13, 0xfffffe00, RZ, 0xc0, !PT ;  /* 0xfffffe000d067812 */ /* 0x002fe200078ec0ff */
[----:B------:R-:W-:Y:S01]  /*1280*/  STL [R1+0x5c], R9 ;  /* 0x00005c0901007387 */ /* 0x000fe20000100800 */
[----:B------:R-:W-:Y:S01]  /*1290*/  LOP3.LUT R5, R8, R5, R10, 0xf6, !PT ;  /* 0x0000000508057212 */ /* 0x000fe200078ef60a */
[----:B------:R-:W-:-:S02]  /*12a0*/  IMAD R4, R3, 0x2, R15 ;  /* 0x0000000203047824 */ /* 0x000fc400078e020f */
[----:B------:R-:W-:Y:S01]  /*12b0*/  STL [R1+0x40], R8 ;  /* 0x0000400801007387 */ /* 0x000fe20000100800 */
[----:B------:R-:W-:-:S03]  /*12c0*/  LEA R3, R5, R15, 0x1 ;  /* 0x0000000f05037211 */ /* 0x000fc600078e08ff */
[----:B------:R-:W-:Y:S04]  /*12d0*/  STL [R1+0x58], R6 ;  /* 0x0000580601007387 */ /* 0x000fe80000100800 */
[----:B------:R0:W-:Y:S04]  /*12e0*/  STL [R1+0x80], R0 ;  /* 0x0000800001007387 */ /* 0x0001e80000100800 */
[----:B------:R1:W-:Y:S01]  /*12f0*/  STL [R1+0x7c], R4 ;  /* 0x00007c0401007387 */ /* 0x0003e20000100800 */
[----:B0-----:R-:W-:-:S05]  /*1300*/  IMAD R0, R7, 0x8, R14 ;  /* 0x0000000807007824 */ /* 0x001fca00078e020e */
[----:B------:R1:W-:Y:S04]  /*1310*/  STL [R1+0x8c], R0 ;  /* 0x00008c0001007387 */ /* 0x0003e80000100800 */
[----:B------:R1:W-:Y:S02]  /*1320*/  STL [R1+0x78], R3 ;  /* 0x0000780301007387 */ /* 0x0003e40000100800 */
.L_x_821:
[----:B01----:R-:W0:Y:S01]  /*1330*/  LDC.64 R4, c[0x0][0xc88] ;  /* 0x00032200ff047b82 */ /* 0x003e220000000a00 */
[----:B------:R-:W-:Y:S01]  /*1340*/  ULDC.64 UR4, c[0x0][0x208] ;  /* 0x0000820000047ab9 */ /* 0x000fe20000000a00 */
[----:B0-----:R-:W-:-:S05]  /*1350*/  IMAD.WIDE R4, R127, 0x4, R4 ;  /* 0x000000047f047825 */ /* 0x001fca00078e0204 */
[----:B--2---:R-:W2:Y:S01]  /*1360*/  LDG.E R10, desc[UR4][R4.64] ;  /* 0x00000004040a7981 */ /* 0x004ea2000c1e1900 */
[----:B------:R-:W-:Y:S05]  /*1370*/  YIELD ;  /* 0x0000000000007946 */ /* 0x000fea0003800000 */
[----:B------:R-:W-:Y:S01]  /*1380*/  ULDC.64 UR4, c[0x0][0xa28] ;  /* 0x00028a0000047ab9 */ /* 0x000fe20000000a00 */
[----:B------:R-:W-:Y:S01]  /*1390*/  ULDC.64 UR8, c[0x0][0xa18] ;  /* 0x0002860000087ab9 */ /* 0x000fe20000000a00 */
[----:B------:R-:W-:Y:S01]  /*13a0*/  ISETP.NE.U32.AND P1, PT, RZ, UR4, PT ;  /* 0x00000004ff007c0c */ /* 0x000fe2000bf25070 */
[----:B------:R-:W-:Y:S01]  /*13b0*/  ULDC.64 UR6, c[0x0][0xa08] ;  /* 0x0002820000067ab9 */ /* 0x000fe20000000a00 */
[----:B------:R-:W-:Y:S01]  /*13c0*/  IMAD.MOV.U32 R3, RZ, RZ, RZ ;  /* 0x000000ffff037224 */ /* 0x000fe200078e00ff */
[----:B------:R-:W-:Y:S01]  /*13d0*/  ISETP.NE.U32.AND P0, PT, RZ, UR6, PT ;  /* 0x00000006ff007c0c */ /* 0x000fe2000bf05070 */
[----:B------:R-:W-:Y:S01]  /*13e0*/  ULDC.64 UR10, c[0x0][0x208] ;  /* 0x00008200000a7ab9 */ /* 0x000fe20000000a00 */
[----:B------:R-:W-:Y:S01]  /*13f0*/  ISETP.NE.AND.EX P1, PT, RZ, UR5, PT, P1 ;  /* 0x00000005ff007c0c */ /* 0x000fe2000bf25310 */
[----:B------:R-:W-:Y:S01]  /*1400*/  IMAD.MOV.U32 R29, RZ, RZ, RZ ;  /* 0x000000ffff1d7224 */ /* 0x000fe200078e00ff */
[----:B------:R-:W-:-:S02]  /*1410*/  ISETP.NE.AND.EX P0, PT, RZ, UR7, PT, P0 ;  /* 0x00000007ff007c0c */ /* 0x000fc4000bf05300 */
[----:B--2---:R-:W-:Y:S01]  /*1420*/  SHF.R.S32.HI R0, RZ, 0x1f, R10 ;  /* 0x0000001fff007819 */ /* 0x004fe2000001140a */
[----:B------:R0:W-:Y:S08]  /*1430*/  STL [R1+0x60], R10 ;  /* 0x0000600a01007387 */ /* 0x0001f00000100800 */
[C---:B------:R-:W-:Y:S01]  /*1440*/  @P1 LEA R6, P2, R10.reuse, UR4, 0x2 ;  /* 0x000000040a061c11 */ /* 0x040fe2000f8410ff */
[C---:B------:R-:W-:Y:S01]  /*1450*/  IMAD.SHL.U32 R28, R10.reuse, 0x4, RZ ;  /* 0x000000040a1c7824 */ /* 0x040fe200078e00ff */
[----:B------:R-:W-:-:S02]  /*1460*/  SHF.L.U64.HI R30, R10, 0x2, R0 ;  /* 0x000000020a1e7819 */ /* 0x000fc40000010200 */
[----:B----4-:R-:W-:Y:S02]  /*1470*/  @P1 LEA.HI.X R7, R10, UR5, R0, 0x2, P2 ;  /* 0x000000050a071c11 */ /* 0x010fe400090f1400 */
[----:B------:R-:W-:Y:S01]  /*1480*/  ISETP.NE.U32.AND P2, PT, RZ, UR8, PT ;  /* 0x00000008ff007c0c */ /* 0x000fe2000bf45070 */
[----:B------:R-:W-:Y:S01]  /*1490*/  ULDC UR4, c[0x0][0x288] ;  /* 0x0000a20000047ab9 */ /* 0x000fe20000000800 */
[----:B------:R-:W-:Y:S01]  /*14a0*/  IADD3 R8, P3, R28, UR6, RZ ;  /* 0x000000061c087c10 */ /* 0x000fe2000ff7e0ff */
[----:B------:R0:W5:Y:S01]  /*14b0*/  @P1 LDG.E R3, desc[UR10][R6.64] ;  /* 0x0000000a06031981 */ /* 0x000162000c1e1900 */
[----:B------:R-:W-:Y:S02]  /*14c0*/  ISETP.NE.AND.EX P2, PT, RZ, UR9, PT, P2 ;  /* 0x00000009ff007c0c */ /* 0x000fe4000bf45320 */
[----:B------:R-:W-:Y:S01]  /*14d0*/  MOV R160, UR4 ;  /* 0x0000000400a07c02 */ /* 0x000fe20008000f00 */
[----:B------:R-:W-:Y:S01]  /*14e0*/  ULDC.64 UR4, c[0x0][0x418] ;  /* 0x0001060000047ab9 */ /* 0x000fe20000000a00 */
[----:B------:R-:W-:Y:S01]  /*14f0*/  IADD3.X R9, R30, UR7, RZ, P3, !PT ;  /* 0x000000071e097c10 */ /* 0x000fe20009ffe4ff */
[----:B------:R-:W-:-:S03]  /*1500*/  UISETP.NE.U32.AND UP0, UPT, UR4, URZ, UPT ;  /* 0x0000003f0400728c */ /* 0x000fc6000bf05070 */
[----:B------:R-:W-:Y:S01]  /*1510*/  ULDC UR4, c[0x0][0x424] ;  /* 0x0001090000047ab9 */ /* 0x000fe20000000800 */
[----:B------:R-:W-:Y:S01]  /*1520*/  UISETP.NE.AND.EX UP0, UPT, UR5, URZ, UPT, UP0 ;  /* 0x0000003f0500728c */ /* 0x000fe2000bf05300 */
[----:B------:R0:W5:Y:S02]  /*1530*/  @P0 LDG.E R29, desc[UR10][R8.64] ;  /* 0x0000000a081d0981 */ /* 0x000164000c1e1900 */
[----:B------:R-:W-:Y:S01]  /*1540*/  ULDC UR5, c[0x0][0x2f0] ;  /* 0x0000bc0000057ab9 */ /* 0x000fe20000000800 */
[----:B------:R-:W-:Y:S01]  /*1550*/  USEL UR4, UR4, 0x1, UP0 ;  /* 0x0000000104047887 */ /* 0x000fe20008000000 */
[----:B------:R-:W-:-:S03]  /*1560*/  @P2 IADD3 R4, P1, R28, UR8, RZ ;  /* 0x000000081c042c10 */ /* 0x000fc6000ff3e0ff */
[----:B------:R-:W-:Y:S01]  /*1570*/  UIMAD UR4, UR4, UR5, URZ ;  /* 0x00000005040472a4 */ /* 0x000fe2000f8e023f */
[----:B------:R-:W-:Y:S02]  /*1580*/  @P2 IADD3.X R5, R30, UR9, RZ, P1, !PT ;  /* 0x000000091e052c10 */ /* 0x000fe40008ffe4ff */
[----:B------:R-:W-:Y:S02]  /*1590*/  ULDC UR5, c[0x0][0x348] ;  /* 0x0000d20000057ab9 */ /* 0x000fe40000000800 */
[----:B------:R-:W-:Y:S01]  /*15a0*/  IMAD.U32 R25, RZ, RZ, UR5 ;  /* 0x00000005ff197e24 */ /* 0x000fe2000f8e00ff */
[----:B------:R0:W5:Y:S01]  /*15b0*/  @P2 LDG.E R160, desc[UR10][R4.64] ;  /* 0x0000000a04a02981 */ /* 0x000162000c1e1900 */
[----:B------:R-:W-:Y:S02]  /*15c0*/  IMAD.U32 R26, RZ, RZ, UR4 ;  /* 0x00000004ff1a7e24 */ /* 0x000fe4000f8e00ff */
[----:B------:R-:W-:Y:S01]  /*15d0*/  IMAD.MOV.U32 R27, RZ, RZ, R10 ;  /* 0x000000ffff1b7224 */ /* 0x000fe200078e000a */
[----:B---3--:R-:W-:Y:S06]  /*15e0*/  @P2 BRA `(.L_x_604) ;  /* 0x0000000000282947 */ /* 0x008fec0003800000 */
[----:B------:R-:W-:Y:S02]  /*15f0*/  ULDC.64 UR4, c[0x0][0xa00] ;  /* 0x0002800000047ab9 */ /* 0x000fe40000000a00 */
[----:B------:R-:W-:-:S04]  /*1600*/  ISETP.NE.U32.AND P1, PT, RZ, UR4, PT ;  /* 0x00000004ff007c0c */ /* 0x000fc8000bf25070 */
[----:B------:R-:W-:-:S13]  /*1610*/  ISETP.NE.AND.EX P1, PT, RZ, UR5, PT, P1 ;  /* 0x00000005ff007c0c */ /* 0x000fda000bf25310 */
[----:B------:R-:W-:Y:S05]  /*1620*/  @!P1 BRA `(.L_x_604) ;  /* 0x0000000000189947 */ /* 0x000fea0003800000 */
[----:B0-----:R-:W0:Y:S01]  /*1630*/  LDC.64 R4, c[0x0][0xa00] ;  /* 0x00028000ff047b82 */ /* 0x001e220000000a00 */
[----:B------:R-:W-:Y:S01]  /*1640*/  ULDC.64 UR4, c[0x0][0x208] ;  /* 0x0000820000047ab9 */ /* 0x000fe20000000a00 */
[----:B0-----:R-:W-:-:S05]  /*1650*/  IMAD.WIDE R4, R27, 0x4, R4 ;  /* 0x000000041b047825 */ /* 0x001fca00078e0204 */
[----:B-----5:R-:W2:Y:S04]  /*1660*/  LDG.E R160, desc[UR4][R4.64] ;  /* 0x0000000404a07981 */ /* 0x020ea8000c1e1900 */
[----:B------:R-:W2:Y:S02]  /*1670*/  LDG.E R7, desc[UR4][R4.64+0x4] ;  /* 0x0000040404077981 */ /* 0x000ea4000c1e1900 */
[----:B--2---:R-:W-:-:S07]  /*1680*/  IMAD.IADD R160, R7, 0x1, -R160 ;  /* 0x0000000107a07824 */ /* 0x004fce00078e0aa0 */
.L_x_604:
[----:B------:R-:W-:Y:S01]  /*1690*/  ULDC.64 UR4, c[0x0][0xa20] ;  /* 0x0002880000047ab9 */ /* 0x000fe20000000a00 */
[----:B------:R1:W-:Y:S01]  /*16a0*/  STL [R1+0x70], R125 ;  /* 0x0000707d01007387 */ /* 0x0003e20000100800 */
[----:B------:R-:W-:-:S03]  /*16b0*/  ISETP.NE.U32.AND P1, PT, RZ, UR4, PT ;  /* 0x00000004ff007c0c */ /* 0x000fc6000bf25070 */
[----:B------:R1:W-:Y:S01]  /*16c0*/  STL [R1+0x64], R126 ;  /* 0x0000647e01007387 */ /* 0x0003e20000100800 */
[----:B------:R-:W-:-:S13]  /*16d0*/  ISETP.NE.AND.EX P1, PT, RZ, UR5, PT, P1 ;  /* 0x00000005ff007c0c */ /* 0x000fda000bf25310 */
[----:B-1----:R-:W-:Y:S05]  /*16e0*/  @!P1 BRA `(.L_x_605) ;  /* 0x0000000000149947 */ /* 0x002fea0003800000 */
[----:B0-----:R-:W-:Y:S01]  /*16f0*/  IADD3 R4, P0, R28, UR4, RZ ;  /* 0x000000041c047c10 */ /* 0x001fe2000ff1e0ff */
[----:B------:R-:W-:-:S03]  /*1700*/  ULDC.64 UR6, c[0x0][0x208] ;  /* 0x0000820000067ab9 */ /* 0x000fc60000000a00 */
[----:B------:R-:W-:-:S05]  /*1710*/  IADD3.X R5, R30, UR5, RZ, P0, !PT ;  /* 0x000000051e057c10 */ /* 0x000fca00087fe4ff */
[----:B------:R1:W5:Y:S01]  /*1720*/  LDG.E R26, desc[UR6][R4.64] ;  /* 0x00000006041a7981 */ /* 0x000362000c1e1900 */
[----:B------:R-:W-:Y:S05]  /*1730*/  BRA `(.L_x_606) ;  /* 0x0000000000147947 */ /* 0x000fea0003800000 */
.L_x_605:
[----:B------:R-:W-:Y:S05]  /*1740*/  @!P0 BRA `(.L_x_606) ;  /* 0x0000000000108947 */ /* 0x000fea0003800000 */
[----:B------:R-:W-:Y:S02]  /*1750*/  ULDC.64 UR4, c[0x0][0x208] ;  /* 0x0000820000047ab9 */ /* 0x000fe40000000a00 */
[----:B0-----:R-:W2:Y:S04]  /*1760*/  LDG.E R5, desc[UR4][R8.64] ;  /* 0x0000000408057981 */ /* 0x001ea8000c1e1900 */
[----:B------:R-:W2:Y:S02]  /*1770*/  LDG.E R26, desc[UR4][R8.64+0x4] ;  /* 0x00000404081a7981 */ /* 0x000ea4000c1e1900 */
[----:B--2---:R-:W-:-:S07]  /*1780*/  IADD3 R26, -R5, R26, RZ ;  /* 0x0000001a051a7210 */ /* 0x004fce0007ffe1ff */
.L_x_606:
[----:B------:R-:W-:Y:S01]  /*1790*/  ULDC.64 UR4, c[0x0][0xa10] ;  /* 0x0002840000047ab9 */ /* 0x000fe20000000a00 */
[----:B------:R-:W-:Y:S01]  /*17a0*/  ULDC.64 UR6, c[0x0][0x208] ;  /* 0x0000820000067ab9 */ /* 0x000fe20000000a00 */
[----:B------:R-:W-:-:S04]  /*17b0*/  ISETP.NE.U32.AND P0, PT, RZ, UR4, PT ;  /* 0x00000004ff007c0c */ /* 0x000fc8000bf05070 */
[----:B------:R-:W-:Y:S01]  /*17c0*/  ISETP.NE.AND.EX P0, PT, RZ, UR5, PT, P0 ;  /* 0x00000005ff007c0c */ /* 0x000fe2000bf05300 */
[----:B0----5:R-:W-:Y:S01]  /*17d0*/  IMAD.IADD R8, R26, 0x1, -R3 ;  /* 0x000000011a087824 */ /* 0x021fe200078e0a03 */
[----:B------:R-:W-:-:S11]  /*17e0*/  ULDC.64 UR4, c[0x0][0xa30] ;  /* 0x00028c0000047ab9 */ /* 0x000fd60000000a00 */
[----:B-1----:R-:W0:Y:S02]  /*17f0*/  @P0 LDC.64 R4, c[0x0][0xa10] ;  /* 0x00028400ff040b82 */ /* 0x002e240000000a00 */
[----:B0-----:R-:W-:-:S05]  /*1800*/  @P0 IMAD.WIDE R4, R27, 0x4, R4 ;  /* 0x000000041b040825 */ /* 0x001fca00078e0204 */
[----:B------:R-:W2:Y:S04]  /*1810*/  @P0 LDG.E R0, desc[UR6][R4.64] ;  /* 0x0000000604000981 */ /* 0x000ea8000c1e1900 */
[----:B------:R0:W2:Y:S01]  /*1820*/  @P0 LDG.E R9, desc[UR6][R4.64+0x4] ;  /* 0x0000040604090981 */ /* 0x0000a2000c1e1900 */
[----:B------:R-:W-:Y:S01]  /*1830*/  ISETP.NE.U32.AND P1, PT, RZ, UR4, PT ;  /* 0x00000004ff007c0c */ /* 0x000fe2000bf25070 */
[----:B------:R-:W-:-:S03]  /*1840*/  IMAD.MOV.U32 R148, RZ, RZ, R26 ;  /* 0x000000ffff947224 */ /* 0x000fc600078e001a */
[----:B------:R-:W-:Y:S01]  /*1850*/  ISETP.NE.AND.EX P1, PT, RZ, UR5, PT, P1 ;  /* 0x00000005ff007c0c */ /* 0x000fe2000bf25310 */
[----:B0-----:R-:W-:-:S05]  /*1860*/  IMAD.MOV R4, RZ, RZ, -R8 ;  /* 0x000000ffff047224 */ /* 0x001fca00078e0a08 */
[----:B------:R-:W-:-:S07]  /*1870*/  VIMNMX R4, RZ, R4, !PT ;  /* 0x00000004ff047248 */ /* 0x000fce0007fe0100 */
[----:B------:R-:W-:-:S04]  /*1880*/  @P1 IADD3 R6, P2, R28, UR4, RZ ;  /* 0x000000041c061c10 */ /* 0x000fc8000ff5e0ff */
[----:B------:R-:W-:-:S05]  /*1890*/  @P1 IADD3.X R7, R30, UR5, RZ, P2, !PT ;  /* 0x000000051e071c10 */ /* 0x000fca00097fe4ff */
[----:B------:R0:W5:Y:S01]  /*18a0*/  @P1 LDG.E R148, desc[UR6][R6.64] ;  /* 0x0000000606941981 */ /* 0x000162000c1e1900 */
[----:B--2---:R-:W-:-:S04]  /*18b0*/  @P0 IMAD.IADD R25, R9, 0x1, -R0 ;  /* 0x0000000109190824 */ /* 0x004fc800078e0a00 */
[----:B------:R-:W-:-:S05]  /*18c0*/  IMAD.IADD R161, R8, 0x1, R25 ;  /* 0x0000000108a17824 */ /* 0x000fca00078e0219 */
[----:B------:R-:W-:-:S05]  /*18d0*/  IADD3 R0, R161, 0xaf, RZ ;  /* 0x000000afa1007810 */ /* 0x000fca0007ffe0ff */
[----:B------:R-:W-:-:S05]  /*18e0*/  IMAD.HI R0, R0, 0x2e8ba2e9, RZ ;  /* 0x2e8ba2e900007827 */ /* 0x000fca00078e02ff */
[----:B------:R-:W-:-:S04]  /*18f0*/  SHF.R.U32.HI R163, RZ, 0x1f, R0 ;  /* 0x0000001fffa37819 */ /* 0x000fc80000011600 */
[----:B------:R-:W-:-:S05]  /*1900*/  LEA.HI.SX32 R163, R0, R163, 0x1b ;  /* 0x000000a300a37211 */ /* 0x000fca00078fdaff */
[----:B------:R-:W-:-:S05]  /*1910*/  IMAD R0, R163, 0xb0, -R8 ;  /* 0x000000b0a3007824 */ /* 0x000fca00078e0a08 */
[----:B------:R-:W-:-:S04]  /*1920*/  VIMNMX R3, R0, R25, PT ;  /* 0x0000001900037248 */ /* 0x000fc80003fe0100 */
[----:B------:R-:W-:Y:S01]  /*1930*/  ISETP.GT.AND P0, PT, R3, R4, PT ;  /* 0x000000040300720c */ /* 0x000fe20003f04270 */
[----:B------:R-:W-:-:S05]  /*1940*/  IMAD.WIDE.U32 R4, R4, -0x45d1745d, RZ ;  /* 0xba2e8ba304047825 */ /* 0x000fca00078e00ff */
[----:B------:R-:W-:-:S05]  /*1950*/  SHF.R.U32.HI R131, RZ, 0x7, R5 ;  /* 0x00000007ff837819 */ /* 0x000fca0000011605 */
[----:B------:R-:W-:Y:S02]  /*1960*/  IMAD.MOV.U32 R24, RZ, RZ, R131 ;  /* 0x000000ffff187224 */ /* 0x000fe400078e0083 */
[----:B------:R-:W-:-:S04]  /*1970*/  @P0 VIADD R0, R3, 0xaf ;  /* 0x000000af03000836 */ /* 0x000fc80000000000 */
[----:B------:R-:W-:-:S05]  /*1980*/  @P0 IMAD.HI R0, R0, 0x2e8ba2e9, RZ ;  /* 0x2e8ba2e900000827 */ /* 0x000fca00078e02ff */
[----:B------:R-:W-:-:S04]  /*1990*/  @P0 SHF.R.U32.HI R3, RZ, 0x1f, R0 ;  /* 0x0000001fff030819 */ /* 0x000fc80000011600 */
[----:B------:R-:W-:Y:S02]  /*19a0*/  @P0 LEA.HI.SX32 R24, R0, R3, 0x1b ;  /* 0x0000000300180211 */ /* 0x000fe400078fdaff */
[----:B------:R-:W-:Y:S02]  /*19b0*/  PLOP3.LUT P0, PT, PT, PT, PT, 0x80, 0x0 ;  /* 0x000000000000781c */ /* 0x000fe40003f0f070 */
[----:B------:R-:W-:-:S13]  /*19c0*/  ISETP.GT.AND P1, PT, R24, R131, PT ;  /* 0x000000831800720c */ /* 0x000fda0003f24270 */
[----:B0-----:R-:W-:Y:S05]  /*19d0*/  @!P1 BRA `(.L_x_607) ;  /* 0x000000a800009947 */ /* 0x001fea0003800000 */
[----:B------:R-:W-:Y:S01]  /*19e0*/  VIADD R0, R2, 0x1e400 ;  /* 0x0001e40002007836 */ /* 0x000fe20000000000 */
[----:B------:R-:W-:Y:S04]  /*19f0*/  BSSY B6, `(.L_x_608) ;  /* 0x0000013000067945 */ /* 0x000fe80003800000 */
[----:B------:R-:W-:-:S13]  /*1a00*/  LOP3.LUT P0, RZ, R0, 0x3ff, RZ, 0xc0, !PT ;  /* 0x000003ff00ff7812 */ /* 0x000fda000780c0ff */
[----:B------:R-:W-:Y:S05]  /*1a10*/  @!P0 BRA `(.L_x_609) ;  /* 0x0000000000408947 */ /* 0x000fea0003800000 */
[----:B------:R-:W-:Y:S01]  /*1a20*/  MOV R0, 0x0 ;  /* 0x0000000000007802 */ /* 0x000fe20000000f00 */
[----:B------:R-:W-:Y:S01]  /*1a30*/  ULDC.64 UR4, c[0x4][0xa0] ;  /* 0x0100280000047ab9 */ /* 0x000fe20000000a00 */
[----:B------:R-:W-:Y:S01]  /*1a40*/  ULDC.64 UR6, c[0x4][0x38] ;  /* 0x01000e0000067ab9 */ /* 0x000fe20000000a00 */
[----:B------:R-:W-:Y:S01]  /*1a50*/  MOV R4, UR4 ;  /* 0x0000000400047c02 */ /* 0x000fe20008000f00 */
[----:B------:R0:W1:Y:S01]  /*1a60*/  LDC.64 R14, c[0x4][R0] ;  /* 0x01000000000e7b82 */ /* 0x0000620000000a00 */
[----:B------:R-:W-:Y:S01]  /*1a70*/  IMAD.U32 R5, RZ, RZ, UR5 ;  /* 0x00000005ff057e24 */ /* 0x000fe2000f8e00ff */
[----:B------:R-:W-:Y:S01]  /*1a80*/  ULDC.64 UR4, c[0x4][0xa8] ;  /* 0x01002a0000047ab9 */ /* 0x000fe20000000a00 */
[----:B------:R-:W-:Y:S01]  /*1a90*/  IMAD.U32 R10, RZ, RZ, UR6 ;  /* 0x00000006ff0a7e24 */ /* 0x000fe2000f8e00ff */
[----:B------:R-:W-:Y:S01]  /*1aa0*/  MOV R11, UR7 ;  /* 0x00000007000b7c02 */ /* 0x000fe20008000f00 */
[----:B------:R-:W-:Y:S02]  /*1ab0*/  IMAD.U32 R6, RZ, RZ, UR4 ;  /* 0x00000004ff067e24 */ /* 0x000fe4000f8e00ff */
[----:B------:R-:W-:-:S02]  /*1ac0*/  IMAD.U32 R7, RZ, RZ, UR5 ;  /* 0x00000005ff077e24 */ /* 0x000fc4000f8e00ff */
[----:B------:R-:W-:Y:S02]  /*1ad0*/  IMAD.MOV.U32 R8, RZ, RZ, 0x70 ;  /* 0x00000070ff087424 */ /* 0x000fe400078e00ff */
[----:B------:R-:W-:Y:S02]  /*1ae0*/  IMAD.MOV.U32 R12, RZ, RZ, 0x1 ;  /* 0x00000001ff0c7424 */ /* 0x000fe400078e00ff */
[----:B0-----:R-:W-:-:S07]  /*1af0*/  IMAD.MOV.U32 R13, RZ, RZ, RZ ;  /* 0x000000ffff0d7224 */ /* 0x001fce00078e00ff */
[----:B------:R-:W-:-:S07]  /*1b00*/  LEPC R20, `(.L_x_609) ;  /* 0x000000001014794e */ /* 0x000fce0000000000 */
[----:B-1---5:R-:W-:Y:S05]  /*1b10*/  CALL.ABS.NOINC R14 ;  /* 0x000000000e007343 */ /* 0x022fea0003c00000 */
.L_x_609:
[----:B------:R-:W-:Y:S05]  /*1b20*/  BSYNC B6 ;  /* 0x0000000000067941 */ /* 0x000fea0003800000 */
.L_x_608:
        /* <DEDUP_REMOVED lines=20> */
.L_x_611:
[----:B------:R-:W-:Y:S05]  /*1c70*/  BSYNC B6 ;  /* 0x0000000000067941 */ /* 0x000fea0003800000 */
.L_x_610:
[----:B------:R-:W-:Y:S01]  /*1c80*/  ULDC.64 UR4, c[0x0][0x9f8] ;  /* 0x00027e0000047ab9 */ /* 0x000fe20000000a00 */
[----:B------:R-:W-:Y:S01]  /*1c90*/  ULDC.64 UR6, c[0x0][0x208] ;  /* 0x0000820000067ab9 */ /* 0x000fe20000000a00 */
[----:B------:R-:W-:Y:S01]  /*1ca0*/  ISETP.NE.U32.AND P0, PT, RZ, UR4, PT ;  /* 0x00000004ff007c0c */ /* 0x000fe2000bf05070 */
[----:B------:R-:W2:Y:S01]  /*1cb0*/  LDL.LU R31, [R1+0x4] ;  /* 0x00000400011f7983 */ /* 0x000ea20000300800 */
[----:B------:R-:W0:Y:S02]  /*1cc0*/  LDC.64 R42, c[0x0][0x300] ;  /* 0x0000c000ff2a7b82 */ /* 0x000e240000000a00 */
[----:B------:R-:W-:Y:S01]  /*1cd0*/  ISETP.NE.AND.EX P0, PT, RZ, UR5, PT, P0 ;  /* 0x00000005ff007c0c */ /* 0x000fe2000bf05300 */
[----:B------:R-:W1:Y:S01]  /*1ce0*/  S2R R21, SR_TID.X ;  /* 0x0000000000157919 */ /* 0x000e620000002100 */
[----:B------:R-:W-:Y:S01]  /*1cf0*/  IMAD.IADD R119, R29, 0x1, R26 ;  /* 0x000000011d777824 */ /* 0x000fe200078e021a */
[----:B------:R-:W-:Y:S01]  /*1d00*/  SHF.R.S32.HI R8, RZ, 0x1f, R126 ;  /* 0x0000001fff087819 */ /* 0x000fe2000001147e */
[----:B------:R-:W3:Y:S02]  /*1d10*/  LDL R26, [R1+0x48] ;  /* 0x00004800011a7983 */ /* 0x000ee40000100800 */
[----:B------:R-:W4:Y:S02]  /*1d20*/  LDC R13, c[0x0][0x3f4] ;  /* 0x0000fd00ff0d7b82 */ /* 0x000f240000000800 */
[----:B------:R-:W3:Y:S05]  /*1d30*/  LDL R14, [R1+0x40] ;  /* 0x00004000010e7983 */ /* 0x000eea0000100800 */
[----:B------:R-:W-:Y:S01]  /*1d40*/  @P0 IADD3 R4, P1, R28, UR4, RZ ;  /* 0x000000041c040c10 */ /* 0x000fe2000ff3e0ff */
[----:B------:R-:W2:Y:S03]  /*1d50*/  LDC.64 R108, c[0x0][0x3f8] ;  /* 0x0000fe00ff6c7b82 */ /* 0x000ea60000000a00 */
[----:B------:R-:W-:Y:S01]  /*1d60*/  @P0 IADD3.X R5, R30, UR5, RZ, P1, !PT ;  /* 0x000000051e050c10 */ /* 0x000fe20008ffe4ff */
[----:B------:R-:W-:-:S04]  /*1d70*/  ULDC.64 UR4, c[0x0][0x308] ;  /* 0x0000c20000047ab9 */ /* 0x000fc80000000a00 */
[----:B------:R1:W3:Y:S01]  /*1d80*/  @P0 LDG.E R27, desc[UR6][R4.64] ;  /* 0x00000006041b0981 */ /* 0x0002e2000c1e1900 */
[----:B------:R-:W-:Y:S01]  /*1d90*/  SHF.R.S32.HI R15, RZ, 0x1f, R119 ;  /* 0x0000001fff0f7819 */ /* 0x000fe20000011477 */
[-C--:B0-----:R-:W-:Y:S01]  /*1da0*/  IMAD.WIDE.U32 R6, R119, R42.reuse, RZ ;  /* 0x0000002a77067225 */ /* 0x081fe200078e00ff */
[----:B------:R-:W-:Y:S01]  /*1db0*/  ULDC.64 UR6, c[0x0][0xa08] ;  /* 0x0002820000067ab9 */ /* 0x000fe20000000a00 */
[----:B------:R-:W0:Y:S01]  /*1dc0*/  LDC.64 R114, c[0x0][0x408] ;  /* 0x00010200ff727b82 */ /* 0x000e220000000a00 */
[----:B------:R-:W-:Y:S01]  /*1dd0*/  ISETP.NE.U32.AND P0, PT, RZ, UR6, PT ;  /* 0x00000006ff007c0c */ /* 0x000fe2000bf05070 */
[----:B------:R-:W-:Y:S01]  /*1de0*/  IMAD R0, R15, R42, RZ ;  /* 0x0000002a0f007224 */ /* 0x000fe200078e02ff */
[----:B------:R-:W-:Y:S02]  /*1df0*/  SHF.R.S32.HI R20, RZ, 0x1f, R22 ;  /* 0x0000001fff147819 */ /* 0x000fe40000011416 */
[----:B----4-:R-:W-:Y:S01]  /*1e00*/  ISETP.GE.AND P2, PT, R16, R13, PT ;  /* 0x0000000d1000720c */ /* 0x010fe20003f46270 */
[----:B------:R-:W-:Y:S01]  /*1e10*/  IMAD R3, R119, R43, R0 ;  /* 0x0000002b77037224 */ /* 0x000fe200078e0200 */
[----:B-1----:R-:W-:-:S02]  /*1e20*/  SHF.R.U32.HI R21, RZ, 0x7, R21 ;  /* 0x00000007ff157819 */ /* 0x002fc40000011615 */
[----:B------:R-:W-:Y:S02]  /*1e30*/  ISETP.NE.AND.EX P0, PT, RZ, UR7, PT, P0 ;  /* 0x00000007ff007c0c */ /* 0x000fe4000bf05300 */
[----:B------:R-:W-:Y:S01]  /*1e40*/  IADD3 R7, R7, R3, RZ ;  /* 0x0000000307077210 */ /* 0x000fe20007ffe0ff */
[----:B------:R-:W-:Y:S01]  /*1e50*/  IMAD R3, R8, UR4, RZ ;  /* 0x0000000408037c24 */ /* 0x000fe2000f8e02ff */
[----:B------:R-:W-:Y:S02]  /*1e60*/  ISETP.NE.AND P6, PT, R21, 0x1, PT ;  /* 0x000000011500780c */ /* 0x000fe40003fc5270 */
[----:B------:R-:W-:Y:S01]  /*1e70*/  SHF.R.S32.HI R19, RZ, 0x1f, R18 ;  /* 0x0000001fff137819 */ /* 0x000fe20000011412 */
[----:B------:R-:W-:-:S04]  /*1e80*/  IMAD.WIDE.U32 R4, R126, UR4, R6 ;  /* 0x000000047e047c25 */ /* 0x000fc8000f8e0006 */
[----:B------:R-:W-:Y:S01]  /*1e90*/  IMAD R3, R126, UR5, R3 ;  /* 0x000000057e037c24 */ /* 0x000fe2000f8e0203 */
[----:B------:R-:W-:Y:S01]  /*1ea0*/  ULDC.64 UR4, c[0x0][0x310] ;  /* 0x0000c40000047ab9 */ /* 0x000fe20000000a00 */
[----:B--2---:R-:W-:Y:S02]  /*1eb0*/  LOP3.LUT R31, R31, 0xfffffffe, RZ, 0xc0, !PT ;  /* 0xfffffffe1f1f7812 */ /* 0x004fe400078ec0ff */
[----:B------:R-:W-:Y:S01]  /*1ec0*/  IMAD.IADD R5, R5, 0x1, R3 ;  /* 0x0000000105057824 */ /* 0x000fe200078e0203 */
[----:B---3--:R-:W-:Y:S02]  /*1ed0*/  SHF.R.S32.HI R0, RZ, 0x1f, R27 ;  /* 0x0000001fff007819 */ /* 0x008fe4000001141b */
[----:B------:R-:W-:Y:S01]  /*1ee0*/  SEL R103, R27, RZ, !P0 ;  /* 0x000000ff1b677207 */ /* 0x000fe20004000000 */
[----:B------:R-:W-:Y:S01]  /*1ef0*/  VIADD R9, R22, 0x40 ;  /* 0x0000004016097836 */ /* 0x000fe20000000000 */
[----:B------:R-:W-:Y:S01]  /*1f00*/  SEL R6, R0, RZ, !P0 ;  /* 0x000000ff00067207 */ /* 0x000fe20004000000 */
[----:B------:R-:W2:Y:S01]  /*1f10*/  LDL R27, [R1+0x4c] ;  /* 0x00004c00011b7983 */ /* 0x000ea20000100800 */
[----:B------:R-:W-:Y:S01]  /*1f20*/  @P2 LOP3.LUT R31, R31, 0x1, RZ, 0xfc, !PT ;  /* 0x000000011f1f2812 */ /* 0x000fe200078efcff */
[----:B------:R-:W-:-:S04]  /*1f30*/  IMAD.WIDE.U32 R100, R103, UR4, R4 ;  /* 0x0000000467647c25 */ /* 0x000fc8000f8e0004 */
[----:B------:R-:W-:Y:S02]  /*1f40*/  IMAD R0, R6, UR4, RZ ;  /* 0x0000000406007c24 */ /* 0x000fe4000f8e02ff */
[----:B------:R-:W-:Y:S02]  /*1f50*/  VIADD R32, R22, 0x20 ;  /* 0x0000002016207836 */ /* 0x000fe40000000000 */
[----:B------:R-:W-:Y:S01]  /*1f60*/  IMAD R11, R103, UR5, R0 ;  /* 0x00000005670b7c24 */ /* 0x000fe2000f8e0200 */
[----:B------:R-:W-:Y:S05]  /*1f70*/  @!P6 WARPSYNC.ALL ;  /* 0x000000000000e948 */ /* 0x000fea0003800000 */
[----:B------:R-:W-:Y:S01]  /*1f80*/  ULDC.64 UR4, c[0x0][0x330] ;  /* 0x0000cc0000047ab9 */ /* 0x000fe20000000a00 */
[----:B------:R1:W-:Y:S01]  /*1f90*/  STL [R1+0x4], R31 ;  /* 0x0000041f01007387 */ /* 0x0003e20000100800 */
[----:B------:R-:W-:-:S02]  /*1fa0*/  IMAD R3, R8, UR4, RZ ;  /* 0x0000000408037c24 */ /* 0x000fc4000f8e02ff */
[C---:B------:R-:W-:Y:S01]  /*1fb0*/  IMAD.WIDE.U32 R4, R126.reuse, UR4, R16 ;  /* 0x000000047e047c25 */ /* 0x040fe2000f8e0010 */
[----:B------:R-:W3:Y:S03]  /*1fc0*/  LDL R8, [R1+0x5c] ;  /* 0x00005c0001087983 */ /* 0x000ee60000100800 */
[----:B------:R-:W-:Y:S01]  /*1fd0*/  IMAD R3, R126, UR5, R3 ;  /* 0x000000057e037c24 */ /* 0x000fe2000f8e0203 */
[----:B------:R-:W4:Y:S01]  /*1fe0*/  LDL R12, [R1+0x58] ;  /* 0x00005800010c7983 */ /* 0x000f220000100800 */
[----:B------:R-:W-:Y:S01]  /*1ff0*/  IMAD R0, R20, R108, RZ ;  /* 0x0000006c14007224 */ /* 0x000fe200078e02ff */
[----:B------:R-:W-:Y:S01]  /*2000*/  ULDC.64 UR4, c[0x0][0x338] ;  /* 0x0000ce0000047ab9 */ /* 0x000fe20000000a00 */
[----:B------:R-:W-:Y:S01]  /*2010*/  IMAD.IADD R5, R5, 0x1, R3 ;  /* 0x0000000105057824 */ /* 0x000fe200078e0203 */
[----:B------:R-:W-:Y:S01]  /*2020*/  SEL R3, R13, RZ, P2 ;  /* 0x000000ff0d037207 */ /* 0x000fe20001000000 */
[----:B------:R-:W-:-:S02]  /*2030*/  IMAD R7, R22, R109, R0 ;  /* 0x0000006d16077224 */ /* 0x000fc400078e0200 */
[----:B-1----:R-:W-:Y:S02]  /*2040*/  VIADD R31, R22, 0x40 ;  /* 0x00000040161f7836 */ /* 0x002fe40000000000 */
[----:B------:R-:W-:Y:S02]  /*2050*/  IMAD R0, R6, UR4, RZ ;  /* 0x0000000406007c24 */ /* 0x000fe4000f8e02ff */
[----:B------:R-:W-:Y:S02]  /*2060*/  IMAD.IADD R3, R16, 0x1, R3 ;  /* 0x0000000110037824 */ /* 0x000fe400078e0203 */
[----:B------:R-:W-:Y:S02]  /*2070*/  IMAD.SHL.U32 R31, R31, 0x40, RZ ;  /* 0x000000401f1f7824 */ /* 0x000fe400078e00ff */
[C---:B------:R-:W-:Y:S01]  /*2080*/  IMAD R45, R103.reuse, UR5, R0 ;  /* 0x00000005672d7c24 */ /* 0x040fe2000f8e0200 */
[----:B------:R-:W-:Y:S01]  /*2090*/  SHF.R.S32.HI R0, RZ, 0x1f, R3 ;  /* 0x0000001fff007819 */ /* 0x000fe20000011403 */
[----:B------:R-:W-:Y:S01]  /*20a0*/  IMAD.WIDE.U32 R102, R103, UR4, R4 ;  /* 0x0000000467667c25 */ /* 0x000fe2000f8e0004 */
[----:B------:R-:W-:Y:S01]  /*20b0*/  LOP3.LUT R31, R31, 0x1c0, RZ, 0xc0, !PT ;  /* 0x000001c01f1f7812 */ /* 0x000fe200078ec0ff */
[----:B------:R-:W-:Y:S01]  /*20c0*/  ULDC UR4, c[0x0][0x2f4] ;  /* 0x0000bd0000047ab9 */ /* 0x000fe20000000800 */
[----:B------:R-:W-:Y:S01]  /*20d0*/  LEA.HI R10, R0, R3, RZ, 0x3 ;  /* 0x00000003000a7211 */ /* 0x000fe200078f18ff */
[----:B0-----:R-:W-:-:S02]  /*20e0*/  IMAD R4, R20, R114, RZ ;  /* 0x0000007214047224 */ /* 0x001fc400078e02ff */
[C---:B------:R-:W-:Y:S02]  /*20f0*/  VIADD R28, R22.reuse, 0x20 ;  /* 0x00000020161c7836 */ /* 0x040fe40000000000 */
[C---:B------:R-:W-:Y:S01]  /*2100*/  IMAD R5, R22.reuse, R115, R4 ;  /* 0x0000007316057224 */ /* 0x040fe200078e0204 */
[----:B------:R-:W-:Y:S01]  /*2110*/  LOP3.LUT R4, R31, 0x38, R10, 0xf8, !PT ;  /* 0x000000381f047812 */ /* 0x000fe200078ef80a */
[-C--:B------:R-:W-:Y:S01]  /*2120*/  IMAD.WIDE.U32 R110, R22, R114.reuse, R18 ;  /* 0x00000072166e7225 */ /* 0x080fe200078e0012 */
[----:B------:R-:W0:Y:S01]  /*2130*/  S2R R31, SR_TID.X ;  /* 0x00000000001f7919 */ /* 0x000e220000002100 */
[----:B------:R-:W-:Y:S02]  /*2140*/  LEA.HI R0, R0, R3, RZ, 0x6 ;  /* 0x0000000300007211 */ /* 0x000fe400078f30ff */
[----:B------:R-:W-:Y:S02]  /*2150*/  IMAD.WIDE.U32 R112, R22, R114, R16 ;  /* 0x0000007216707225 */ /* 0x000fe400078e0010 */
[----:B------:R-:W-:-:S02]  /*2160*/  SHF.R.S32.HI R3, RZ, 0x6, R0 ;  /* 0x00000006ff037819 */ /* 0x000fc40000011400 */
[C---:B------:R-:W-:Y:S02]  /*2170*/  SHF.L.U64.HI R117, R42.reuse, 0x5, R43 ;  /* 0x000000052a757819 */ /* 0x040fe4000001022b */
[----:B------:R-:W-:Y:S01]  /*2180*/  SHF.L.U32 R116, R42, 0x5, RZ ;  /* 0x000000052a747819 */ /* 0x000fe200000006ff */
[----:B------:R-:W-:Y:S02]  /*2190*/  IMAD R145, R3, 0x2c00, R26 ;  /* 0x00002c0003917824 */ /* 0x000fe400078e021a */
[C---:B------:R-:W-:Y:S01]  /*21a0*/  VIADD R26, R22.reuse, 0x80 ;  /* 0x00000080161a7836 */ /* 0x040fe20000000000 */
[----:B------:R-:W-:Y:S01]  /*21b0*/  SHF.L.U32 R9, R9, 0x6, RZ ;  /* 0x0000000609097819 */ /* 0x000fe200000006ff */
[----:B------:R-:W-:Y:S02]  /*21c0*/  VIADD R29, R22, 0xa0 ;  /* 0x000000a0161d7836 */ /* 0x000fe40000000000 */
[----:B------:R-:W-:Y:S01]  /*21d0*/  IMAD.SHL.U32 R26, R26, 0x40, RZ ;  /* 0x000000401a1a7824 */ /* 0x000fe200078e00ff */
[----:B------:R-:W-:Y:S01]  /*21e0*/  LOP3.LUT R9, R9, 0x1c0, RZ, 0xc0, !PT ;  /* 0x000001c009097812 */ /* 0x000fe200078ec0ff */
[----:B------:R-:W-:-:S02]  /*21f0*/  IMAD.SHL.U32 R32, R32, 0x40, RZ ;  /* 0x0000004020207824 */ /* 0x000fc400078e00ff */
[----:B------:R-:W-:Y:S01]  /*2200*/  IMAD.SHL.U32 R28, R28, 0x40, RZ ;  /* 0x000000401c1c7824 */ /* 0x000fe200078e00ff */
[----:B------:R-:W-:Y:S01]  /*2210*/  LOP3.LUT R26, R26, 0x1c0, RZ, 0xc0, !PT ;  /* 0x000001c01a1a7812 */ /* 0x000fe200078ec0ff */
[-C--:B------:R-:W-:Y:S01]  /*2220*/  IMAD.WIDE.U32 R106, R22, R108.reuse, R16 ;  /* 0x0000006c166a7225 */ /* 0x080fe200078e0010 */
[----:B------:R-:W-:Y:S02]  /*2230*/  SHF.R.U32.HI R9, RZ, 0x3, R9 ;  /* 0x00000003ff097819 */ /* 0x000fe40000011609 */
[----:B------:R-:W-:Y:S01]  /*2240*/  LOP3.LUT R32, R32, 0x1c0, RZ, 0xc0, !PT ;  /* 0x000001c020207812 */ /* 0x000fe200078ec0ff */
[----:B------:R-:W-:Y:S01]  /*2250*/  IMAD.WIDE.U32 R104, R22, R108, R18 ;  /* 0x0000006c16687225 */ /* 0x000fe200078e0012 */
[----:B------:R-:W-:-:S03]  /*2260*/  LOP3.LUT R28, R28, 0x1c0, RZ, 0xc0, !PT ;  /* 0x000001c01c1c7812 */ /* 0x000fc600078ec0ff */
[----:B0-----:R-:W-:Y:S01]  /*2270*/  VIADD R31, R31, 0xffffff80 ;  /* 0xffffff801f1f7836 */ /* 0x001fe20000000000 */
[----:B------:R-:W-:Y:S02]  /*2280*/  SHF.R.U32.HI R165, RZ, 0x3, R26 ;  /* 0x00000003ffa57819 */ /* 0x000fe4000001161a */
[--C-:B------:R-:W-:Y:S02]  /*2290*/  LOP3.LUT R6, R26, 0x38, R10.reuse, 0xf8, !PT ;  /* 0x000000381a067812 */ /* 0x100fe400078ef80a */
[----:B------:R-:W-:Y:S02]  /*22a0*/  SHF.R.S32.HI R26, RZ, 0x1f, R31 ;  /* 0x0000001fff1a7819 */ /* 0x000fe4000001141f */
[----:B------:R-:W-:Y:S02]  /*22b0*/  LOP3.LUT R4, R4, R9, RZ, 0x3c, !PT ;  /* 0x0000000904047212 */ /* 0x000fe400078e3cff */
[----:B------:R-:W-:Y:S02]  /*22c0*/  LOP3.LUT R0, R32, 0x38, R10, 0xf8, !PT ;  /* 0x0000003820007812 */ /* 0x000fe400078ef80a */
[----:B------:R-:W-:Y:S01]  /*22d0*/  SHF.R.U32.HI R28, RZ, 0x3, R28 ;  /* 0x00000003ff1c7819 */ /* 0x000fe2000001161c */
[----:B------:R-:W-:Y:S01]  /*22e0*/  IMAD.IADD R113, R5, 0x1, R113 ;  /* 0x0000000105717824 */ /* 0x000fe200078e0271 */
[----:B------:R-:W-:Y:S01]  /*22f0*/  LEA.HI R26, R26, R31, RZ, 0x6 ;  /* 0x0000001f1a1a7211 */ /* 0x000fe200078f30ff */
[----:B------:R-:W-:Y:S01]  /*2300*/  IMAD.IADD R145, R145, 0x1, R4 ;  /* 0x0000000191917824 */ /* 0x000fe200078e0204 */
[----:B------:R-:W-:-:S02]  /*2310*/  IADD3 R111, R111, R5, RZ ;  /* 0x000000056f6f7210 */ /* 0x000fc40007ffe0ff */
[----:B------:R-:W-:Y:S01]  /*2320*/  LOP3.LUT R5, R0, R28, RZ, 0x3c, !PT ;  /* 0x0000001c00057212 */ /* 0x000fe200078e3cff */
[----:B------:R-:W-:Y:S01]  /*2330*/  IMAD.SHL.U32 R28, R22, 0x40, RZ ;  /* 0x00000040161c7824 */ /* 0x000fe200078e00ff */
[----:B------:R-:W-:Y:S02]  /*2340*/  LOP3.LUT R0, R10, 0x38, RZ, 0xc0, !PT ;  /* 0x000000380a007812 */ /* 0x000fe400078ec0ff */
[----:B------:R-:W-:Y:S02]  /*2350*/  SHF.L.U32 R26, R26, 0x3, RZ ;  /* 0x000000031a1a7819 */ /* 0x000fe400000006ff */
[----:B------:R-:W-:Y:S02]  /*2360*/  LOP3.LUT R0, R0, 0x1c0, R28, 0xf8, !PT ;  /* 0x000001c000007812 */ /* 0x000fe400078ef81c */
[----:B------:R-:W-:Y:S02]  /*2370*/  LOP3.LUT R26, R26, 0xfffffe00, RZ, 0xc0, !PT ;  /* 0xfffffe001a1a7812 */ /* 0x000fe400078ec0ff */
[----:B-----5:R-:W-:-:S03]  /*2380*/  SHF.R.S32.HI R9, RZ, 0x1f, R148 ;  /* 0x0000001fff097819 */ /* 0x020fc60000011494 */
[C---:B------:R-:W-:Y:S02]  /*2390*/  IMAD R147, R3.reuse, 0x2c00, R26 ;  /* 0x00002c0003937824 */ /* 0x040fe400078e021a */
[----:B------:R-:W-:Y:S02]  /*23a0*/  IMAD R144, R3, 0x2c00, R14 ;  /* 0x00002c0003907824 */ /* 0x000fe400078e020e */
[C---:B------:R-:W-:Y:S01]  /*23b0*/  IMAD.WIDE.U32 R158, R22.reuse, R42, R116 ;  /* 0x0000002a169e7225 */ /* 0x040fe200078e0074 */
[----:B------:R-:W-:Y:S02]  /*23c0*/  IADD3 R118, P0, R22, R119, RZ ;  /* 0x0000007716767210 */ /* 0x000fe40007f1e0ff */
[----:B------:R-:W-:-:S03]  /*23d0*/  IADD3 R126, P1, R116, R158, RZ ;  /* 0x0000009e747e7210 */ /* 0x000fc60007f3e0ff */
[----:B------:R-:W-:Y:S02]  /*23e0*/  IMAD.X R119, R20, 0x1, R15, P0 ;  /* 0x0000000114777824 */ /* 0x000fe400000e060f */
[----:B------:R-:W-:Y:S01]  /*23f0*/  IMAD.SHL.U32 R29, R29, 0x40, RZ ;  /* 0x000000401d1d7824 */ /* 0x000fe200078e00ff */
[----:B------:R-:W-:Y:S01]  /*2400*/  IADD3 R128, P0, R126, R116, RZ ;  /* 0x000000747e807210 */ /* 0x000fe20007f1e0ff */
[----:B------:R-:W-:-:S03]  /*2410*/  IMAD.WIDE.U32 R120, R22, R42, R16 ;  /* 0x0000002a16787225 */ /* 0x000fc600078e0010 */
[----:B------:R-:W-:Y:S01]  /*2420*/  LOP3.LUT R29, R29, 0x1c0, RZ, 0xc0, !PT ;  /* 0x000001c01d1d7812 */ /* 0x000fe200078ec0ff */
[----:B------:R-:W-:Y:S01]  /*2430*/  IMAD.IADD R105, R105, 0x1, R7 ;  /* 0x0000000169697824 */ /* 0x000fe200078e0207 */
[----:B------:R-:W-:Y:S01]  /*2440*/  IADD3 R107, R7, R107, RZ ;  /* 0x0000006b076b7210 */ /* 0x000fe20007ffe0ff */
[----:B------:R-:W-:Y:S01]  /*2450*/  IMAD.IADD R14, R101, 0x1, R11 ;  /* 0x00000001650e7824 */ /* 0x000fe200078e020b */
[----:B------:R-:W-:Y:S02]  /*2460*/  SHF.R.U32.HI R164, RZ, 0x3, R29 ;  /* 0x00000003ffa47819 */ /* 0x000fe4000001161d */
[----:B------:R-:W-:Y:S01]  /*2470*/  LOP3.LUT R7, R29, 0x38, R10, 0xf8, !PT ;  /* 0x000000381d077812 */ /* 0x000fe200078ef80a */
[----:B------:R-:W-:Y:S01]  /*2480*/  IMAD R41, R43, 0xb0, RZ ;  /* 0x000000b02b297824 */ /* 0x000fe200078e02ff */
[C-C-:B------:R-:W-:Y:S02]  /*2490*/  SHF.L.U64.HI R141, R42.reuse, 0x6, R43.reuse ;  /* 0x000000062a8d7819 */ /* 0x140fe4000001022b */
[----:B------:R-:W-:Y:S01]  /*24a0*/  SHF.L.U64.HI R132, R42, 0x7, R43 ;  /* 0x000000072a847819 */ /* 0x000fe2000001022b */
[----:B------:R-:W-:Y:S01]  /*24b0*/  IMAD.SHL.U32 R37, R108, 0x20, RZ ;  /* 0x000000206c257824 */ /* 0x000fe200078e00ff */
[----:B------:R-:W-:Y:S01]  /*24c0*/  LOP3.LUT R6, R6, R165, RZ, 0x3c, !PT ;  /* 0x000000a506067212 */ /* 0x000fe200078e3cff */
[----:B------:R-:W-:Y:S01]  /*24d0*/  IMAD.SHL.U32 R35, R108, 0x80, RZ ;  /* 0x000000806c237824 */ /* 0x000fe200078e00ff */
[----:B------:R-:W-:Y:S01]  /*24e0*/  LOP3.LUT R7, R7, R164, RZ, 0x3c, !PT ;  /* 0x000000a407077212 */ /* 0x000fe200078e3cff */
[----:B------:R-:W-:Y:S01]  /*24f0*/  IMAD.WIDE.U32 R104, R148, R108, R104 ;  /* 0x0000006c94687225 */ /* 0x000fe200078e0068 */
[----:B------:R-:W-:-:S02]  /*2500*/  SHF.L.U64.HI R40, R108, 0x5, R109 ;  /* 0x000000056c287819 */ /* 0x000fc4000001026d */
[----:B------:R-:W-:Y:S01]  /*2510*/  SHF.L.U64.HI R39, R108, 0x6, R109 ;  /* 0x000000066c277819 */ /* 0x000fe2000001026d */
[----:B------:R-:W-:Y:S01]  /*2520*/  IMAD.WIDE.U32 R106, R148, R108, R106 ;  /* 0x0000006c946a7225 */ /* 0x000fe200078e006a */
[C---:B------:R-:W-:Y:S02]  /*2530*/  SHF.L.U64.HI R38, R108.reuse, 0x7, R109 ;  /* 0x000000076c267819 */ /* 0x040fe4000001026d */
[----:B------:R-:W-:Y:S01]  /*2540*/  SHF.L.U32 R36, R108, 0x6, RZ ;  /* 0x000000066c247819 */ /* 0x000fe200000006ff */
[----:B------:R-:W-:Y:S01]  /*2550*/  IMAD R135, R115, 0xb0, RZ ;  /* 0x000000b073877824 */ /* 0x000fe200078e02ff */
[C-C-:B------:R-:W-:Y:S01]  /*2560*/  SHF.L.U64.HI R34, R114.reuse, 0x5, R115.reuse ;  /* 0x0000000572227819 */ /* 0x140fe20000010273 */
[C---:B------:R-:W-:Y:S01]  /*2570*/  IMAD.SHL.U32 R31, R114.reuse, 0x20, RZ ;  /* 0x00000020721f7824 */ /* 0x040fe200078e00ff */
[C-C-:B------:R-:W-:Y:S01]  /*2580*/  SHF.L.U64.HI R33, R114.reuse, 0x6, R115.reuse ;  /* 0x0000000672217819 */ /* 0x140fe20000010273 */
[C---:B------:R-:W-:Y:S01]  /*2590*/  IMAD.SHL.U32 R30, R114.reuse, 0x40, RZ ;  /* 0x00000040721e7824 */ /* 0x040fe200078e00ff */
[C---:B------:R-:W-:Y:S01]  /*25a0*/  SHF.L.U64.HI R32, R114.reuse, 0x7, R115 ;  /* 0x0000000772207819 */ /* 0x040fe20000010273 */
[----:B------:R-:W-:-:S02]  /*25b0*/  IMAD.SHL.U32 R29, R114, 0x80, RZ ;  /* 0x00000080721d7824 */ /* 0x000fc400078e00ff */
[----:B------:R-:W-:-:S04]  /*25c0*/  IMAD.WIDE.U32 R110, R148, R114, R110 ;  /* 0x00000072946e7225 */ /* 0x000fc800078e006e */
[----:B------:R-:W-:-:S04]  /*25d0*/  IMAD.WIDE.U32 R112, R148, R114, R112 ;  /* 0x0000007294707225 */ /* 0x000fc800078e0070 */
[----:B------:R-:W-:-:S04]  /*25e0*/  IMAD.WIDE.U32 R156, R42, 0xb0, RZ ;  /* 0x000000b02a9c7825 */ /* 0x000fc800078e00ff */
[----:B------:R-:W-:Y:S01]  /*25f0*/  VIADD R162, R21, 0x8 ;  /* 0x0000000815a27836 */ /* 0x000fe20000000000 */
[----:B------:R-:W-:Y:S01]  /*2600*/  IADD3 R41, R157, R41, RZ ;  /* 0x000000299d297210 */ /* 0x000fe20007ffe0ff */
[----:B--2---:R-:W-:Y:S02]  /*2610*/  IMAD R146, R3, 0x2c00, R27 ;  /* 0x00002c0003927824 */ /* 0x004fe400078e021b */
[----:B------:R-:W-:-:S04]  /*2620*/  VIADD R27, R22, 0x60 ;  /* 0x00000060161b7836 */ /* 0x000fc80000000000 */
[----:B------:R-:W-:-:S05]  /*2630*/  IMAD.SHL.U32 R27, R27, 0x40, RZ ;  /* 0x000000401b1b7824 */ /* 0x000fca00078e00ff */
[----:B------:R-:W-:-:S04]  /*2640*/  LOP3.LUT R27, R27, 0x1c0, RZ, 0xc0, !PT ;  /* 0x000001c01b1b7812 */ /* 0x000fc800078ec0ff */
[----:B------:R-:W-:Y:S01]  /*2650*/  LOP3.LUT R4, R27, 0x38, R10, 0xf8, !PT ;  /* 0x000000381b047812 */ /* 0x000fe200078ef80a */
[----:B---3--:R-:W-:Y:S02]  /*2660*/  IMAD R143, R3, 0x2c00, R8 ;  /* 0x00002c00038f7824 */ /* 0x008fe400078e0208 */
[C---:B------:R-:W-:Y:S02]  /*2670*/  IMAD.SHL.U32 R8, R22.reuse, 0x40, RZ ;  /* 0x0000004016087824 */ /* 0x040fe400078e00ff */
[----:B------:R-:W-:-:S03]  /*2680*/  VIADD R27, R22, 0x60 ;  /* 0x00000060161b7836 */ /* 0x000fc60000000000 */
[----:B------:R-:W-:Y:S01]  /*2690*/  LOP3.LUT R8, R8, 0x1c0, RZ, 0xc0, !PT ;  /* 0x000001c008087812 */ /* 0x000fe200078ec0ff */
[----:B------:R-:W-:-:S03]  /*26a0*/  IMAD.SHL.U32 R27, R27, 0x40, RZ ;  /* 0x000000401b1b7824 */ /* 0x000fc600078e00ff */
[----:B------:R-:W-:Y:S02]  /*26b0*/  SHF.R.U32.HI R8, RZ, 0x3, R8 ;  /* 0x00000003ff087819 */ /* 0x000fe40000011608 */
[----:B------:R-:W-:Y:S02]  /*26c0*/  LOP3.LUT R27, R27, 0x1c0, RZ, 0xc0, !PT ;  /* 0x000001c01b1b7812 */ /* 0x000fe400078ec0ff */
[----:B------:R-:W-:Y:S02]  /*26d0*/  LOP3.LUT R0, R0, R8, RZ, 0x3c, !PT ;  /* 0x0000000800007212 */ /* 0x000fe400078e3cff */
[----:B------:R-:W-:-:S03]  /*26e0*/  SHF.R.U32.HI R27, RZ, 0x3, R27 ;  /* 0x00000003ff1b7819 */ /* 0x000fc6000001161b */
[----:B------:R-:W-:Y:S02]  /*26f0*/  IMAD.IADD R147, R147, 0x1, R0 ;  /* 0x0000000193937824 */ /* 0x000fe400078e0200 */
[----:B------:R-:W-:Y:S01]  /*2700*/  IMAD R0, R9, R108, RZ ;  /* 0x0000006c09007224 */ /* 0x000fe200078e02ff */
[----:B------:R-:W-:Y:S01]  /*2710*/  IADD3 R146, R146, R5, RZ ;  /* 0x0000000592927210 */ /* 0x000fe20007ffe0ff */
[----:B----4-:R-:W-:Y:S01]  /*2720*/  IMAD R142, R3, 0x2c00, R12 ;  /* 0x00002c00038e7824 */ /* 0x010fe200078e020c */
[----:B------:R-:W-:Y:S01]  /*2730*/  LOP3.LUT R5, R4, R27, RZ, 0x3c, !PT ;  /* 0x0000001b04057212 */ /* 0x000fe200078e3cff */
[----:B------:R-:W-:Y:S02]  /*2740*/  VIADD R3, R22, 0xa0 ;  /* 0x000000a016037836 */ /* 0x000fe40000000000 */
[----:B------:R-:W-:Y:S02]  /*2750*/  IMAD R27, R148, R109, R0 ;  /* 0x0000006d941b7224 */ /* 0x000fe400078e0200 */
[----:B------:R-:W-:Y:S01]  /*2760*/  IMAD R0, R20, R42, RZ ;  /* 0x0000002a14007224 */ /* 0x000fe200078e02ff */
[----:B------:R-:W-:-:S03]  /*2770*/  SHF.R.S32.HI R149, RZ, 0x1f, R3 ;  /* 0x0000001fff957819 */ /* 0x000fc60000011403 */
[----:B------:R-:W-:-:S04]  /*2780*/  IMAD R3, R22, R43, R0 ;  /* 0x0000002b16037224 */ /* 0x000fc800078e0200 */
[----:B------:R-:W-:-:S04]  /*2790*/  IMAD.IADD R123, R3, 0x1, R159 ;  /* 0x00000001037b7824 */ /* 0x000fc800078e029f */
[----:B------:R-:W-:-:S05]  /*27a0*/  IMAD.X R124, R123, 0x1, R117, P1 ;  /* 0x000000017b7c7824 */ /* 0x000fca00008e0675 */
[-C--:B------:R-:W-:Y:S02]  /*27b0*/  IADD3.X R127, R124, R117.reuse, RZ, P0, !PT ;  /* 0x000000757c7f7210 */ /* 0x080fe400007fe4ff */
[----:B------:R-:W-:Y:S01]  /*27c0*/  IADD3 R130, P0, R128, R116, RZ ;  /* 0x0000007480827210 */ /* 0x000fe20007f1e0ff */
[C---:B------:R-:W-:Y:S01]  /*27d0*/  VIADD R12, R22.reuse, 0x40 ;  /* 0x00000040160c7836 */ /* 0x040fe20000000000 */
[----:B------:R-:W-:Y:S02]  /*27e0*/  IADD3 R4, R22, 0x20, RZ ;  /* 0x0000002016047810 */ /* 0x000fe40007ffe0ff */
[----:B------:R-:W-:Y:S01]  /*27f0*/  IADD3.X R129, R127, R117, RZ, P0, !PT ;  /* 0x000000757f817210 */ /* 0x000fe200007fe4ff */
[----:B------:R-:W-:Y:S01]  /*2800*/  IMAD R9, R9, R114, RZ ;  /* 0x0000007209097224 */ /* 0x000fe200078e02ff */
[----:B------:R-:W-:Y:S01]  /*2810*/  IADD3 R15, P0, R100, R120, RZ ;  /* 0x00000078640f7210 */ /* 0x000fe20007f1e0ff */
[----:B------:R-:W-:Y:S01]  /*2820*/  IMAD.IADD R122, R121, 0x1, R3 ;  /* 0x00000001797a7824 */ /* 0x000fe200078e0203 */
[----:B------:R-:W-:Y:S01]  /*2830*/  IADD3 R144, R144, R5, RZ ;  /* 0x0000000590907210 */ /* 0x000fe20007ffe0ff */
[----:B------:R-:W-:Y:S01]  /*2840*/  VIADD R8, R22, 0x60 ;  /* 0x0000006016087836 */ /* 0x000fe20000000000 */
[----:B------:R-:W-:Y:S01]  /*2850*/  SHF.R.S32.HI R155, RZ, 0x1f, R4 ;  /* 0x0000001fff9b7819 */ /* 0x000fe20000011404 */
[----:B------:R-:W-:Y:S01]  /*2860*/  IMAD.SHL.U32 R43, R13, 0x2, RZ ;  /* 0x000000020d2b7824 */ /* 0x000fe200078e00ff */
[----:B------:R-:W-:Y:S01]  /*2870*/  SHF.R.S32.HI R154, RZ, 0x1f, R12 ;  /* 0x0000001fff9a7819 */ /* 0x000fe2000001140c */
[----:B------:R-:W-:Y:S01]  /*2880*/  IMAD R5, R109, 0xb0, RZ ;  /* 0x000000b06d057824 */ /* 0x000fe200078e02ff */
[----:B------:R-:W-:Y:S01]  /*2890*/  IADD3 R134, P2, R130, R116, RZ ;  /* 0x0000007482867210 */ /* 0x000fe20007f5e0ff */
[----:B------:R-:W-:Y:S01]  /*28a0*/  IMAD R9, R148, R115, R9 ;  /* 0x0000007394097224 */ /* 0x000fe200078e0209 */
[----:B------:R-:W-:Y:S01]  /*28b0*/  IADD3 R13, P3, R100, 0x40, RZ ;  /* 0x00000040640d7810 */ /* 0x000fe20007f7e0ff */
[----:B------:R-:W-:Y:S01]  /*28c0*/  VIADD R4, R22, 0x80 ;  /* 0x0000008016047836 */ /* 0x000fe20000000000 */
[----:B------:R-:W-:Y:S01]  /*28d0*/  LOP3.LUT R20, R10, 0xfffffff8, RZ, 0xc0, !PT ;  /* 0xfffffff80a147812 */ /* 0x000fe200078ec0ff */
[----:B------:R-:W-:Y:S01]  /*28e0*/  IMAD.X R11, R122, 0x1, R14, P0 ;  /* 0x000000017a0b7824 */ /* 0x000fe200000e060e */
[----:B------:R-:W-:Y:S01]  /*28f0*/  IADD3 R12, P4, R15, 0x40, RZ ;  /* 0x000000400f0c7810 */ /* 0x000fe20007f9e0ff */
[----:B------:R-:W-:Y:S01]  /*2900*/  IMAD.WIDE.U32 R108, R108, 0xb0, RZ ;  /* 0x000000b06c6c7825 */ /* 0x000fe200078e00ff */
[----:B------:R-:W-:-:S03]  /*2910*/  SHF.R.S32.HI R153, RZ, 0x1f, R8 ;  /* 0x0000001fff997819 */ /* 0x000fc60000011408 */
[----:B------:R-:W-:Y:S01]  /*2920*/  IMAD.WIDE.U32 R114, R114, 0xb0, RZ ;  /* 0x000000b072727825 */ /* 0x000fe200078e00ff */
[----:B------:R-:W-:Y:S02]  /*2930*/  SHF.R.S32.HI R152, RZ, 0x1f, R4 ;  /* 0x0000001fff987819 */ /* 0x000fe40000011404 */
[----:B------:R-:W-:Y:S01]  /*2940*/  ISETP.GE.AND P0, PT, R16, UR4, PT ;  /* 0x0000000410007c0c */ /* 0x000fe2000bf06270 */
[----:B------:R-:W-:Y:S01]  /*2950*/  IMAD.IADD R143, R143, 0x1, R6 ;  /* 0x000000018f8f7824 */ /* 0x000fe200078e0206 */
[----:B------:R-:W-:Y:S01]  /*2960*/  ISETP.GE.AND P1, PT, R221, UR4, PT ;  /* 0x00000004dd007c0c */ /* 0x000fe2000bf26270 */
[----:B------:R-:W-:Y:S01]  /*2970*/  IMAD.IADD R142, R142, 0x1, R7 ;  /* 0x000000018e8e7824 */ /* 0x000fe200078e0207 */
[----:B------:R-:W-:Y:S01]  /*2980*/  SHF.R.S32.HI R10, RZ, 0x3, R10 ;  /* 0x00000003ff0a7819 */ /* 0x000fe2000001140a */
[----:B------:R-:W-:Y:S01]  /*2990*/  IMAD.IADD R28, R105, 0x1, R27 ;  /* 0x00000001691c7824 */ /* 0x000fe200078e021b */
[----:B------:R-:W-:Y:S01]  /*29a0*/  IADD3.X R7, RZ, R11, RZ, P4, !PT ;  /* 0x0000000bff077210 */ /* 0x000fe200027fe4ff */
[----:B------:R-:W-:-:S02]  /*29b0*/  IMAD.IADD R26, R111, 0x1, R9 ;  /* 0x000000016f1a7824 */ /* 0x000fc400078e0209 */
[----:B------:R-:W-:Y:S01]  /*29c0*/  IMAD.IADD R21, R9, 0x1, R113 ;  /* 0x0000000109157824 */ /* 0x000fe200078e0271 */
[----:B------:R-:W-:Y:S01]  /*29d0*/  SHF.R.S32.HI R9, RZ, 0x1f, R20 ;  /* 0x0000001fff097819 */ /* 0x000fe20000011414 */
[----:B------:R-:W-:Y:S02]  /*29e0*/  IMAD.IADD R140, R109, 0x1, R5 ;  /* 0x000000016d8c7824 */ /* 0x000fe400078e0205 */
[----:B------:R-:W-:Y:S02]  /*29f0*/  IMAD.IADD R135, R115, 0x1, R135 ;  /* 0x0000000173877824 */ /* 0x000fe400078e0287 */
[----:B------:R-:W-:Y:S02]  /*2a00*/  IMAD.IADD R27, R27, 0x1, R107 ;  /* 0x000000011b1b7824 */ /* 0x000fe400078e026b */
[----:B------:R-:W-:Y:S02]  /*2a10*/  IMAD.X R133, R129, 0x1, R117, P2 ;  /* 0x0000000181857824 */ /* 0x000fe400010e0675 */
[----:B------:R-:W-:-:S02]  /*2a20*/  IMAD.X R8, RZ, RZ, R14, P3 ;  /* 0x000000ffff087224 */ /* 0x000fc400018e060e */
[----:B------:R-:W-:Y:S01]  /*2a30*/  IMAD.IADD R6, R103, 0x1, R45 ;  /* 0x0000000167067824 */ /* 0x000fe200078e022d */
[----:B------:R-:W-:Y:S06]  /*2a40*/  @!P6 BAR.SYNC.DEFER_BLOCKING 0x9, 0x100 ;  /* 0x024400000000eb1d */ /* 0x000fec0000010000 */
.L_x_735:
[----:B--2---:R-:W2:Y:S01]  /*2a50*/  LDL R0, [R1+0x3c] ;  /* 0x00003c0001007983 */ /* 0x004ea20000100800 */
[----:B0-----:R-:W0:Y:S03]  /*2a60*/  LDC R84, c[0x0][0x3f4] ;  /* 0x0000fd00ff547b82 */ /* 0x001e260000000800 */
[----:B---34-:R-:W3:Y:S01]  /*2a70*/  LDL.LU R51, [R1+0x4] ;  /* 0x0000040001337983 */ /* 0x018ee20000300800 */
[----:B------:R-:W-:Y:S01]  /*2a80*/  VIADD R24, R24, 0xffffffff ;  /* 0xffffffff18187836 */ /* 0x000fe20000000000 */
[----:B------:R-:W-:Y:S05]  /*2a90*/  YIELD ;  /* 0x0000000000007946 */ /* 0x000fea0003800000 */
[----:B------:R-:W-:Y:S01]  /*2aa0*/  ISETP.GT.AND P3, PT, R24, R131, PT ;  /* 0x000000831800720c */ /* 0x000fe20003f64270 */
[----:B------:R-:W-:Y:S01]  /*2ab0*/  BSSY B0, `(.L_x_612) ;  /* 0x00008c0000007945 */ /* 0x000fe20003800000 */
[----:B0-----:R-:W-:Y:S01]  /*2ac0*/  ISETP.GE.AND P2, PT, R84, 0x1, PT ;  /* 0x000000015400780c */ /* 0x001fe20003f46270 */
[----:B--2---:R-:W-:Y:S01]  /*2ad0*/  IMAD R5, R23, 0x5800, R0 ;  /* 0x0000580017057824 */ /* 0x004fe200078e0200 */
[----:B---3--:R-:W-:-:S03]  /*2ae0*/  LOP3.LUT R51, R51, 0xffffffef, RZ, 0xc0, !PT ;  /* 0xffffffef33337812 */ /* 0x008fc600078ec0ff */
[----:B------:R-:W-:-:S06]  /*2af0*/  IMAD R5, R5, 0x2, R2 ;  /* 0x0000000205057824 */ /* 0x000fcc00078e0202 */
[----:B------:R-:W-:-:S05]  /*2b00*/  @P3 LOP3.LUT R51, R51, 0x10, RZ, 0xfc, !PT ;  /* 0x0000001033333812 */ /* 0x000fca00078efcff */
[----:B------:R0:W-:Y:S01]  /*2b10*/  STL [R1+0x4], R51 ;  /* 0x0000043301007387 */ /* 0x0001e20000100800 */
[----:B------:R-:W-:Y:S05]  /*2b20*/  @!P2 BRA `(.L_x_613) ;  /* 0x000000800088a947 */ /* 0x000fea0003800000 */
[----:B------:R-:W-:Y:S01]  /*2b30*/  ULDC.U8 UR4, c[0x0][0x410] ;  /* 0x0001040000047ab9 */ /* 0x000fe20000000000 */
[----:B------:R-:W-:Y:S01]  /*2b40*/  SHF.R.S32.HI R3, RZ, 0x1f, R24 ;  /* 0x0000001fff037819 */ /* 0x000fe20000011418 */
[-C--:B------:R-:W-:Y:S01]  /*2b50*/  IMAD R4, R140, R24.reuse, RZ ;  /* 0x000000188c047224 */ /* 0x080fe200078e02ff */
[----:B------:R-:W-:Y:S01]  /*2b60*/  ISETP.NE.AND P2, PT, RZ, UR4, PT ;  /* 0x00000004ff007c0c */ /* 0x000fe2000bf45270 */
[-C--:B------:R-:W-:Y:S02]  /*2b70*/  IMAD R0, R41, R24.reuse, RZ ;  /* 0x0000001829007224 */ /* 0x080fe400078e02ff */
[----:B------:R-:W-:Y:S02]  /*2b80*/  IMAD R44, R135, R24, RZ ;  /* 0x00000018872c7224 */ /* 0x000fe400078e02ff */
[----:B------:R-:W-:Y:S02]  /*2b90*/  IMAD R47, R3, R108, R4 ;  /* 0x0000006c032f7224 */ /* 0x000fe400078e0204 */
[----:B------:R-:W-:-:S02]  /*2ba0*/  IMAD R4, R24, -0xb0, R25 ;  /* 0xffffff5018047824 */ /* 0x000fc400078e0219 */
[----:B------:R-:W-:-:S03]  /*2bb0*/  IMAD.WIDE.U32 R96, R108, R24, RZ ;  /* 0x000000186c607225 */ /* 0x000fc600078e00ff */
[----:B------:R-:W-:Y:S01]  /*2bc0*/  VIMNMX R4, R4, 0xb0, PT ;  /* 0x000000b004047848 */ /* 0x000fe20003fe0100 */
[C---:B------:R-:W-:Y:S02]  /*2bd0*/  IMAD R45, R3.reuse, R156, R0 ;  /* 0x0000009c032d7224 */ /* 0x040fe400078e0200 */
[----:B------:R-:W-:Y:S01]  /*2be0*/  IMAD R49, R3, R114, R44 ;  /* 0x0000007203317224 */ /* 0x000fe200078e022c */
[----:B------:R-:W-:Y:S01]  /*2bf0*/  IADD3 R3, R97, R47, RZ ;  /* 0x0000002f61037210 */ /* 0x000fe20007ffe0ff */
[----:B------:R-:W-:-:S04]  /*2c00*/  IMAD.WIDE.U32 R136, R156, R24, RZ ;  /* 0x000000189c887225 */ /* 0x000fc800078e00ff */
[----:B------:R-:W-:-:S04]  /*2c10*/  IMAD.WIDE.U32 R94, R114, R24, RZ ;  /* 0x00000018725e7225 */ /* 0x000fc800078e00ff */
[----:B------:R-:W-:Y:S02]  /*2c20*/  IMAD.IADD R92, R137, 0x1, R45 ;  /* 0x00000001895c7824 */ /* 0x000fe400078e022d */
[----:B------:R-:W-:Y:S01]  /*2c30*/  IMAD.IADD R0, R95, 0x1, R49 ;  /* 0x000000015f007824 */ /* 0x000fe200078e0231 */
[----:B------:R-:W-:Y:S06]  /*2c40*/  @!P2 BRA `(.L_x_614) ;  /* 0x0000003c0090a947 */ /* 0x000fec0003800000 */
[----:B------:R-:W-:Y:S01]  /*2c50*/  ISETP.GE.AND P3, PT, R22, R4, PT ;  /* 0x000000041600720c */ /* 0x000fe20003f66270 */
[----:B------:R-:W-:Y:S01]  /*2c60*/  BSSY B1, `(.L_x_615) ;  /* 0x000001c000017945 */ /* 0x000fe20003800000 */
[----:B------:R-:W-:Y:S02]  /*2c70*/  CS2R R80, SRZ ;  /* 0x0000000000507805 */ /* 0x000fe4000001ff00 */
[----:B------:R-:W-:Y:S02]  /*2c80*/  CS2R R90, SRZ ;  /* 0x00000000005a7805 */ /* 0x000fe4000001ff00 */
[----:B------:R-:W-:Y:S02]  /*2c90*/  CS2R R138, SRZ ;  /* 0x00000000008a7805 */ /* 0x000fe4000001ff00 */
[----:B------:R-:W-:Y:S02]  /*2ca0*/  CS2R R98, SRZ ;  /* 0x0000000000627805 */ /* 0x000fe4000001ff00 */
[----:B------:R-:W-:-:S03]  /*2cb0*/  CS2R R150, SRZ ;  /* 0x0000000000967805 */ /* 0x000fc6000001ff00 */
[----:B------:R-:W-:Y:S05]  /*2cc0*/  @P3 BRA `(.L_x_616) ;  /* 0x0000000000543947 */ /* 0x000fea0003800000 */
[----:B------:R-:W-:Y:S01]  /*2cd0*/  IADD3 R45, P2, R104, R96, RZ ;  /* 0x00000060682d7210 */ /* 0x000fe20007f5e0ff */
[----:B------:R-:W-:Y:S01]  /*2ce0*/  ULDC.64 UR4, c[0x0][0x3e8] ;  /* 0x0000fa0000047ab9 */ /* 0x000fe20000000a00 */
[----:B------:R-:W-:Y:S02]  /*2cf0*/  CS2R R138, SRZ ;  /* 0x00000000008a7805 */ /* 0x000fe4000001ff00 */
[----:B------:R-:W-:Y:S01]  /*2d00*/  CS2R R150, SRZ ;  /* 0x0000000000967805 */ /* 0x000fe2000001ff00 */
[----:B------:R-:W-:Y:S01]  /*2d10*/  ULDC.64 UR6, c[0x0][0x208] ;  /* 0x0000820000067ab9 */ /* 0x000fe20000000a00 */
[----:B------:R-:W-:Y:S01]  /*2d20*/  IMAD.X R46, R3, 0x1, R28, P2 ;  /* 0x00000001032e7824 */ /* 0x000fe200010e061c */
[----:B------:R-:W-:-:S04]  /*2d30*/  LEA R44, P2, R45, UR4, 0x1 ;  /* 0x000000042d2c7c11 */ /* 0x000fc8000f8408ff */
[----:B------:R-:W-:Y:S01]  /*2d40*/  LEA.HI.X R45, R45, UR5, R46, 0x1, P2 ;  /* 0x000000052d2d7c11 */ /* 0x000fe200090f0c2e */
[----:B------:R-:W-:Y:S01]  /*2d50*/  ULDC.64 UR4, c[0x0][0x400] ;  /* 0x0001000000047ab9 */ /* 0x000fe20000000a00 */
[----:B------:R-:W-:-:S05]  /*2d60*/  IADD3 R47, P2, R110, R94, RZ ;  /* 0x0000005e6e2f7210 */ /* 0x000fca0007f5e0ff */
[----:B------:R-:W-:Y:S01]  /*2d70*/  IMAD.X R48, R0, 0x1, R26, P2 ;  /* 0x0000000100307824 */ /* 0x000fe200010e061a */
[----:B------:R-:W-:-:S04]  /*2d80*/  LEA R46, P2, R47, UR4, 0x1 ;  /* 0x000000042f2e7c11 */ /* 0x000fc8000f8408ff */
[----:B------:R-:W-:Y:S02]  /*2d90*/  LEA.HI.X R47, R47, UR5, R48, 0x1, P2 ;  /* 0x000000052f2f7c11 */ /* 0x000fe400090f0c30 */
[----:B------:R-:W-:Y:S02]  /*2da0*/  ISETP.GE.AND P2, PT, R18, R84, PT ;  /* 0x000000541200720c */ /* 0x000fe40003f46270 */
[----:B------:R-:W-:Y:S02]  /*2db0*/  CS2R R90, SRZ ;  /* 0x00000000005a7805 */ /* 0x000fe4000001ff00 */
[----:B------:R-:W-:-:S09]  /*2dc0*/  CS2R R98, SRZ ;  /* 0x0000000000627805 */ /* 0x000fd2000001ff00 */
[----:B------:R1:W5:Y:S04]  /*2dd0*/  @!P2 LDG.E.64 R138, desc[UR6][R44.64] ;  /* 0x000000062c8aa981 */ /* 0x000368000c1e1b00 */
[----:B------:R1:W5:Y:S01]  /*2de0*/  @!P2 LDG.E.64 R150, desc[UR6][R46.64] ;  /* 0x000000062e96a981 */ /* 0x000362000c1e1b00 */
[----:B------:R-:W-:-:S13]  /*2df0*/  ISETP.GE.AND P2, PT, R220, R84, PT ;  /* 0x00000054dc00720c */ /* 0x000fda0003f46270 */
[----:B------:R1:W5:Y:S04]  /*2e00*/  @!P2 LDG.E.64 R90, desc[UR6][R44.64+0x40] ;  /* 0x000040062c5aa981 */ /* 0x000368000c1e1b00 */
[----:B------:R1:W5:Y:S02]  /*2e10*/  @!P2 LDG.E.64 R98, desc[UR6][R46.64+0x40] ;  /* 0x000040062e62a981 */ /* 0x000364000c1e1b00 */
.L_x_616:
[----:B------:R-:W-:Y:S05]  /*2e20*/  BSYNC B1 ;  /* 0x0000000000017941 */ /* 0x000fea0003800000 */
.L_x_615:
[----:B-1----:R-:W-:Y:S01]  /*2e30*/  VIADD R47, R22, 0x20 ;  /* 0x00000020162f7836 */ /* 0x002fe20000000000 */
[----:B-----5:R-:W-:Y:S01]  /*2e40*/  MOV R45, R91 ;  /* 0x0000005b002d7202 */ /* 0x020fe20000000f00 */
[----:B------:R-:W-:Y:S01]  /*2e50*/  IMAD.MOV.U32 R44, RZ, RZ, R90 ;  /* 0x000000ffff2c7224 */ /* 0x000fe200078e005a */
[----:B------:R-:W-:Y:S01]  /*2e60*/  BSSY B1, `(.L_x_617) ;  /* 0x0000025000017945 */ /* 0x000fe20003800000 */
[----:B------:R-:W-:Y:S01]  /*2e70*/  IMAD.MOV.U32 R46, RZ, RZ, R138 ;  /* 0x000000ffff2e7224 */ /* 0x000fe200078e008a */
[----:B------:R-:W-:Y:S02]  /*2e80*/  ISETP.GE.AND P4, PT, R47, R4, PT ;  /* 0x000000042f00720c */ /* 0x000fe40003f86270 */
[----:B------:R-:W-:Y:S02]  /*2e90*/  CS2R R86, SRZ ;  /* 0x0000000000567805 */ /* 0x000fe4000001ff00 */
[----:B------:R-:W-:Y:S01]  /*2ea0*/  PRMT R187, R44, 0x5410, R45 ;  /* 0x000054102cbb7816 */ /* 0x000fe2000000002d */
[----:B------:R-:W-:Y:S01]  /*2eb0*/  IMAD.MOV.U32 R44, RZ, RZ, R139 ;  /* 0x000000ffff2c7224 */ /* 0x000fe200078e008b */
[----:B------:R-:W-:Y:S01]  /*2ec0*/  PRMT R179, R46, 0x7610, R179 ;  /* 0x000076102eb37816 */ /* 0x000fe200000000b3 */
[----:B------:R-:W-:Y:S01]  /*2ed0*/  IMAD.MOV.U32 R45, RZ, RZ, R98 ;  /* 0x000000ffff2d7224 */ /* 0x000fe200078e0062 */
[----:B------:R-:W-:-:S02]  /*2ee0*/  MOV R46, R99 ;  /* 0x00000063002e7202 */ /* 0x000fc40000000f00 */
[----:B------:R-:W-:Y:S01]  /*2ef0*/  CS2R R82, SRZ ;  /* 0x0000000000527805 */ /* 0x000fe2000001ff00 */
[----:B------:R-:W-:Y:S01]  /*2f00*/  IMAD.MOV.U32 R49, RZ, RZ, R150 ;  /* 0x000000ffff317224 */ /* 0x000fe200078e0096 */
[----:B------:R-:W-:Y:S02]  /*2f10*/  CS2R R88, SRZ ;  /* 0x0000000000587805 */ /* 0x000fe4000001ff00 */
[----:B------:R-:W-:Y:S01]  /*2f20*/  PRMT R188, R44, 0x5410, R45 ;  /* 0x000054102cbc7816 */ /* 0x000fe2000000002d */
[----:B------:R-:W-:Y:S01]  /*2f30*/  IMAD.MOV.U32 R50, RZ, RZ, R151 ;  /* 0x000000ffff327224 */ /* 0x000fe200078e0097 */
[----:B------:R-:W-:Y:S01]  /*2f40*/  PRMT R189, R46, 0x7610, R189 ;  /* 0x000076102ebd7816 */ /* 0x000fe200000000bd */
[----:B------:R-:W-:Y:S06]  /*2f50*/  @P4 BRA `(.L_x_618) ;  /* 0x0000000000544947 */ /* 0x000fec0003800000 */
[----:B------:R-:W-:Y:S01]  /*2f60*/  IADD3 R45, P2, P5, R104, R96, R37 ;  /* 0x00000060682d7210 */ /* 0x000fe20007d5e025 */
[----:B------:R-:W-:Y:S01]  /*2f70*/  ULDC.64 UR4, c[0x0][0x3e8] ;  /* 0x0000fa0000047ab9 */ /* 0x000fe20000000a00 */
[----:B------:R-:W-:Y:S02]  /*2f80*/  CS2R R86, SRZ ;  /* 0x0000000000567805 */ /* 0x000fe4000001ff00 */
[----:B------:R-:W-:Y:S02]  /*2f90*/  CS2R R88, SRZ ;  /* 0x0000000000587805 */ /* 0x000fe4000001ff00 */
[----:B------:R-:W-:Y:S01]  /*2fa0*/  IADD3.X R46, R28, R3, R40, P2, P5 ;  /* 0x000000031c2e7210 */ /* 0x000fe200017ea428 */
[----:B------:R-:W-:Y:S01]  /*2fb0*/  ULDC.64 UR6, c[0x0][0x208] ;  /* 0x0000820000067ab9 */ /* 0x000fe20000000a00 */
[----:B------:R-:W-:-:S04]  /*2fc0*/  IADD3 R47, P2, P5, R110, R94, R31 ;  /* 0x0000005e6e2f7210 */ /* 0x000fc80007d5e01f */
[----:B------:R-:W-:Y:S02]  /*2fd0*/  IADD3.X R48, R26, R0, R34, P2, P5 ;  /* 0x000000001a307210 */ /* 0x000fe400017ea422 */
[----:B------:R-:W-:-:S04]  /*2fe0*/  LEA R44, P2, R45, UR4, 0x1 ;  /* 0x000000042d2c7c11 */ /* 0x000fc8000f8408ff */
[----:B------:R-:W-:Y:S01]  /*2ff0*/  LEA.HI.X R45, R45, UR5, R46, 0x1, P2 ;  /* 0x000000052d2d7c11 */ /* 0x000fe200090f0c2e */
[----:B------:R-:W-:Y:S02]  /*3000*/  ULDC.64 UR4, c[0x0][0x400] ;  /* 0x0001000000047ab9 */ /* 0x000fe40000000a00 */
        /* <DEDUP_REMOVED lines=10> */
.L_x_618:
[----:B------:R-:W-:Y:S05]  /*30b0*/  BSYNC B1 ;  /* 0x0000000000017941 */ /* 0x000fea0003800000 */
.L_x_617:
[----:B------:R-:W-:Y:S01]  /*30c0*/  VIADD R48, R22, 0x40 ;  /* 0x0000004016307836 */ /* 0x000fe20000000000 */
[----:B0-----:R-:W-:Y:S01]  /*30d0*/  LOP3.LUT R51, R51, 0xfffffffb, RZ, 0xc0, !PT ;  /* 0xfffffffb33337812 */ /* 0x001fe200078ec0ff */
[----:B-1---5:R-:W-:Y:S01]  /*30e0*/  IMAD.MOV.U32 R44, RZ, RZ, R80 ;  /* 0x000000ffff2c7224 */ /* 0x022fe200078e0050 */
[----:B------:R-:W-:Y:S01]  /*30f0*/  BSSY B1, `(.L_x_619) ;  /* 0x000002b000017945 */ /* 0x000fe20003800000 */
[----:B------:R-:W-:Y:S01]  /*3100*/  IMAD.MOV.U32 R45, RZ, RZ, R81 ;  /* 0x000000ffff2d7224 */ /* 0x000fe200078e0051 */
[----:B------:R-:W-:Y:S01]  /*3110*/  ISETP.GE.AND P2, PT, R48, R4, PT ;  /* 0x000000043000720c */ /* 0x000fe20003f46270 */
[----:B------:R-:W-:Y:S01]  /*3120*/  IMAD.MOV.U32 R46, RZ, RZ, R82 ;  /* 0x000000ffff2e7224 */ /* 0x000fe200078e0052 */
[----:B------:R-:W-:Y:S01]  /*3130*/  PRMT R179, R179, 0x5410, R49 ;  /* 0x00005410b3b37816 */ /* 0x000fe20000000031 */
[----:B------:R-:W-:Y:S01]  /*3140*/  IMAD.MOV.U32 R47, RZ, RZ, R83 ;  /* 0x000000ffff2f7224 */ /* 0x000fe200078e0053 */
[----:B------:R-:W-:Y:S01]  /*3150*/  PRMT R169, R45, 0x5410, R44 ;  /* 0x000054102da97816 */ /* 0x000fe2000000002c */
[----:B------:R-:W-:Y:S01]  /*3160*/  IMAD.MOV.U32 R45, RZ, RZ, R87 ;  /* 0x000000ffff2d7224 */ /* 0x000fe200078e0057 */
[----:B------:R-:W-:-:S02]  /*3170*/  MOV R44, R86 ;  /* 0x00000056002c7202 */ /* 0x000fc40000000f00 */
[----:B------:R-:W-:Y:S02]  /*3180*/  CS2R R64, SRZ ;  /* 0x0000000000407805 */ /* 0x000fe4000001ff00 */
[----:B------:R-:W-:Y:S02]  /*3190*/  PRMT R189, R189, 0x5410, R50 ;  /* 0x00005410bdbd7816 */ /* 0x000fe40000000032 */
[----:B------:R-:W-:Y:S02]  /*31a0*/  CS2R R72, SRZ ;  /* 0x0000000000487805 */ /* 0x000fe4000001ff00 */
[----:B------:R-:W-:Y:S02]  /*31b0*/  PRMT R185, R45, 0x5410, R44 ;  /* 0x000054102db97816 */ /* 0x000fe4000000002c */
[----:B------:R-:W-:Y:S02]  /*31c0*/  CS2R R76, SRZ ;  /* 0x00000000004c7805 */ /* 0x000fe4000001ff00 */
[----:B------:R-:W-:-:S02]  /*31d0*/  PRMT R168, R47, 0x5410, R46 ;  /* 0x000054102fa87816 */ /* 0x000fc4000000002e */
[----:B------:R-:W-:Y:S02]  /*31e0*/  CS2R R74, SRZ ;  /* 0x00000000004a7805 */ /* 0x000fe4000001ff00 */
[----:B------:R-:W-:Y:S02]  /*31f0*/  @P2 LOP3.LUT R51, R51, 0x4, RZ, 0xfc, !PT ;  /* 0x0000000433332812 */ /* 0x000fe400078efcff */
[----:B------:R-:W-:Y:S02]  /*3200*/  CS2R R78, SRZ ;  /* 0x00000000004e7805 */ /* 0x000fe4000001ff00 */
[----:B------:R-:W-:Y:S01]  /*3210*/  MOV R49, R88 ;  /* 0x0000005800317202 */ /* 0x000fe20000000f00 */
[----:B------:R-:W-:Y:S01]  /*3220*/  IMAD.MOV.U32 R50, RZ, RZ, R89 ;  /* 0x000000ffff327224 */ /* 0x000fe200078e0059 */
[----:B------:R0:W-:Y:S01]  /*3230*/  STL [R1+0x4], R51 ;  /* 0x0000043301007387 */ /* 0x0001e20000100800 */
[----:B------:R-:W-:Y:S05]  /*3240*/  @P2 BRA `(.L_x_620) ;  /* 0x0000000000542947 */ /* 0x000fea0003800000 */
        /* <DEDUP_REMOVED lines=21> */
.L_x_620:
[----:B------:R-:W-:Y:S05]  /*33a0*/  BSYNC B1 ;  /* 0x0000000000017941 */ /* 0x000fea0003800000 */
.L_x_619:
[----:B------:R-:W-:Y:S01]  /*33b0*/  IMAD.MOV.U32 R53, RZ, RZ, R51 ;  /* 0x000000ffff357224 */ /* 0x000fe200078e0033 */
[----:B------:R-:W-:Y:S01]  /*33c0*/  BSSY B1, `(.L_x_621) ;  /* 0x0000035000017945 */ /* 0x000fe20003800000 */
[----:B0-----:R-:W-:Y:S01]  /*33d0*/  VIADD R51, R22, 0x60 ;  /* 0x0000006016337836 */ /* 0x001fe20000000000 */
[----:B------:R-:W-:Y:S01]  /*33e0*/  PRMT R186, R50, 0x5410, R49 ;  /* 0x0000541032ba7816 */ /* 0x000fe20000000031 */
[----:B-1---5:R-:W-:Y:S01]  /*33f0*/  IMAD.MOV.U32 R44, RZ, RZ, R72 ;  /* 0x000000ffff2c7224 */ /* 0x022fe200078e0048 */
[----:B------:R-:W-:Y:S01]  /*3400*/  LOP3.LUT R53, R53, 0xfffffff7, RZ, 0xc0, !PT ;  /* 0xfffffff735357812 */ /* 0x000fe200078ec0ff */
[----:B------:R-:W-:Y:S01]  /*3410*/  IMAD.MOV.U32 R45, RZ, RZ, R73 ;  /* 0x000000ffff2d7224 */ /* 0x000fe200078e0049 */
[----:B------:R-:W-:Y:S01]  /*3420*/  ISETP.GE.AND P2, PT, R51, R4, PT ;  /* 0x000000043300720c */ /* 0x000fe20003f46270 */
[----:B------:R-:W-:Y:S01]  /*3430*/  IMAD.MOV.U32 R46, RZ, RZ, R74 ;  /* 0x000000ffff2e7224 */ /* 0x000fe200078e004a */
[----:B------:R-:W-:Y:S01]  /*3440*/  CS2R R68, SRZ ;  /* 0x0000000000447805 */ /* 0x000fe2000001ff00 */
[----:B------:R-:W-:Y:S01]  /*3450*/  IMAD.MOV.U32 R47, RZ, RZ, R75 ;  /* 0x000000ffff2f7224 */ /* 0x000fe200078e004b */
[----:B------:R-:W-:Y:S01]  /*3460*/  PRMT R93, R45, 0x5410, R44 ;  /* 0x000054102d5d7816 */ /* 0x000fe2000000002c */
[----:B------:R-:W-:Y:S01]  /*3470*/  IMAD.MOV.U32 R45, RZ, RZ, R77 ;  /* 0x000000ffff2d7224 */ /* 0x000fe200078e004d */
[----:B------:R-:W-:-:S02]  /*3480*/  MOV R44, R76 ;  /* 0x0000004c002c7202 */ /* 0x000fc40000000f00 */
[----:B------:R-:W-:Y:S02]  /*3490*/  CS2R R66, SRZ ;  /* 0x0000000000427805 */ /* 0x000fe4000001ff00 */
[----:B------:R-:W-:Y:S02]  /*34a0*/  PRMT R85, R47, 0x5410, R46 ;  /* 0x000054102f557816 */ /* 0x000fe4000000002e */
[----:B------:R-:W-:Y:S02]  /*34b0*/  CS2R R70, SRZ ;  /* 0x0000000000467805 */ /* 0x000fe4000001ff00 */
[----:B------:R-:W-:Y:S01]  /*34c0*/  PRMT R167, R45, 0x5410, R44 ;  /* 0x000054102da77816 */ /* 0x000fe2000000002c */
[----:B------:R-:W-:Y:S01]  /*34d0*/  IMAD.MOV.U32 R48, RZ, RZ, R79 ;  /* 0x000000ffff307224 */ /* 0x000fe200078e004f */
[----:B------:R-:W-:Y:S02]  /*34e0*/  MOV R49, R78 ;  /* 0x0000004e00317202 */ /* 0x000fe40000000f00 */
[----:B------:R-:W-:-:S05]  /*34f0*/  @P2 LOP3.LUT R53, R53, 0x8, RZ, 0xfc, !PT ;  /* 0x0000000835352812 */ /* 0x000fca00078efcff */
[----:B------:R0:W-:Y:S01]  /*3500*/  STL [R1+0x4], R53 ;  /* 0x0000043501007387 */ /* 0x0001e20000100800 */
[----:B------:R-:W-:Y:S05]  /*3510*/  @P2 BRA `(.L_x_622) ;  /* 0x00000000007c2947 */ /* 0x000fea0003800000 */
[----:B------:R-:W1:Y:S01]  /*3520*/  LDC.64 R44, c[0x0][0x3f8] ;  /* 0x0000fe00ff2c7b82 */ /* 0x000e620000000a00 */
[----:B------:R-:W-:Y:S01]  /*3530*/  IMAD.MOV.U32 R46, RZ, RZ, R96 ;  /* 0x000000ffff2e7224 */ /* 0x000fe200078e0060 */
[----:B------:R-:W-:Y:S01]  /*3540*/  ULDC.64 UR4, c[0x0][0x3e8] ;  /* 0x0000fa0000047ab9 */ /* 0x000fe20000000a00 */
[----:B------:R-:W-:Y:S01]  /*3550*/  IMAD.MOV.U32 R47, RZ, RZ, R3 ;  /* 0x000000ffff2f7224 */ /* 0x000fe200078e0003 */
[----:B------:R-:W-:Y:S02]  /*3560*/  CS2R R68, SRZ ;  /* 0x0000000000447805 */ /* 0x000fe4000001ff00 */
[----:B------:R-:W-:Y:S01]  /*3570*/  CS2R R70, SRZ ;  /* 0x0000000000467805 */ /* 0x000fe2000001ff00 */
[----:B------:R-:W-:Y:S01]  /*3580*/  ULDC.64 UR6, c[0x0][0x208] ;  /* 0x0000820000067ab9 */ /* 0x000fe20000000a00 */
[----:B-1----:R-:W-:-:S04]  /*3590*/  IMAD.WIDE.U32 R46, R44, 0x60, R46 ;  /* 0x000000602c2e7825 */ /* 0x002fc800078e002e */
[----:B------:R-:W-:Y:S01]  /*35a0*/  IMAD R45, R45, 0x60, RZ ;  /* 0x000000602d2d7824 */ /* 0x000fe200078e02ff */
[----:B------:R-:W-:Y:S01]  /*35b0*/  IADD3 R51, P2, R104, R46, RZ ;  /* 0x0000002e68337210 */ /* 0x000fe20007f5e0ff */
[----:B------:R-:W-:-:S03]  /*35c0*/  IMAD.MOV.U32 R46, RZ, RZ, R94 ;  /* 0x000000ffff2e7224 */ /* 0x000fc600078e005e */
[----:B------:R-:W-:Y:S02]  /*35d0*/  IADD3.X R52, R28, R47, R45, P2, !PT ;  /* 0x0000002f1c347210 */ /* 0x000fe400017fe42d */
[----:B------:R-:W1:Y:S01]  /*35e0*/  LDC.64 R44, c[0x0][0x408] ;  /* 0x00010200ff2c7b82 */ /* 0x000e620000000a00 */
[----:B------:R-:W-:-:S03]  /*35f0*/  MOV R47, R0 ;  /* 0x00000000002f7202 */ /* 0x000fc60000000f00 */
[----:B-1----:R-:W-:-:S04]  /*3600*/  IMAD.WIDE.U32 R46, R44, 0x60, R46 ;  /* 0x000000602c2e7825 */ /* 0x002fc800078e002e */
[----:B------:R-:W-:Y:S01]  /*3610*/  IMAD R45, R45, 0x60, RZ ;  /* 0x000000602d2d7824 */ /* 0x000fe200078e02ff */
[----:B------:R-:W-:-:S04]  /*3620*/  IADD3 R50, P2, R110, R46, RZ ;  /* 0x0000002e6e327210 */ /* 0x000fc80007f5e0ff */
[----:B------:R-:W-:Y:S02]  /*3630*/  IADD3.X R47, R26, R47, R45, P2, !PT ;  /* 0x0000002f1a2f7210 */ /* 0x000fe400017fe42d */
        /* <DEDUP_REMOVED lines=13> */
.L_x_622:
[----:B------:R-:W-:Y:S05]  /*3710*/  BSYNC B1 ;  /* 0x0000000000017941 */ /* 0x000fea0003800000 */
.L_x_621:
[----:B-1----:R-:W-:Y:S01]  /*3720*/  VIADD R47, R22, 0x80 ;  /* 0x00000080162f7836 */ /* 0x002fe20000000000 */
[----:B------:R-:W-:Y:S01]  /*3730*/  BSSY B1, `(.L_x_623) ;  /* 0x0000028000017945 */ /* 0x000fe20003800000 */
[----:B------:R-:W-:Y:S01]  /*3740*/  IMAD.MOV.U32 R46, RZ, RZ, R53 ;  /* 0x000000ffff2e7224 */ /* 0x000fe200078e0035 */
[----:B------:R-:W-:Y:S01]  /*3750*/  PRMT R175, R49, 0x5410, R48 ;  /* 0x0000541031af7816 */ /* 0x000fe20000000030 */
[----:B-----5:R-:W-:Y:S01]  /*3760*/  IMAD.MOV.U32 R44, RZ, RZ, R64 ;  /* 0x000000ffff2c7224 */ /* 0x020fe200078e0040 */
[----:B------:R-:W-:Y:S01]  /*3770*/  ISETP.GE.AND P2, PT, R47, R4, PT ;  /* 0x000000042f00720c */ /* 0x000fe20003f46270 */
[----:B------:R-:W-:Y:S01]  /*3780*/  IMAD.MOV.U32 R45, RZ, RZ, R65 ;  /* 0x000000ffff2d7224 */ /* 0x000fe200078e0041 */
[----:B------:R-:W-:Y:S02]  /*3790*/  LOP3.LUT R46, R46, 0xfffffffd, RZ, 0xc0, !PT ;  /* 0xfffffffd2e2e7812 */ /* 0x000fe400078ec0ff */
[----:B------:R-:W-:Y:S02]  /*37a0*/  CS2R R48, SRZ ;  /* 0x0000000000307805 */ /* 0x000fe4000001ff00 */
[----:B------:R-:W-:-:S02]  /*37b0*/  CS2R R56, SRZ ;  /* 0x0000000000387805 */ /* 0x000fc4000001ff00 */
[----:B------:R-:W-:Y:S02]  /*37c0*/  CS2R R60, SRZ ;  /* 0x00000000003c7805 */ /* 0x000fe4000001ff00 */
[----:B------:R-:W-:Y:S02]  /*37d0*/  PRMT R166, R44, 0x5410, R45 ;  /* 0x000054102ca67816 */ /* 0x000fe4000000002d */
[----:B------:R-:W-:Y:S02]  /*37e0*/  CS2R R58, SRZ ;  /* 0x00000000003a7805 */ /* 0x000fe4000001ff00 */
[----:B------:R-:W-:Y:S02]  /*37f0*/  CS2R R62, SRZ ;  /* 0x00000000003e7805 */ /* 0x000fe4000001ff00 */
[----:B0-----:R-:W-:Y:S02]  /*3800*/  CS2R R52, SRZ ;  /* 0x0000000000347805 */ /* 0x001fe4000001ff00 */
[----:B------:R-:W-:-:S02]  /*3810*/  CS2R R50, SRZ ;  /* 0x0000000000327805 */ /* 0x000fc4000001ff00 */
[----:B------:R-:W-:Y:S02]  /*3820*/  CS2R R54, SRZ ;  /* 0x0000000000367805 */ /* 0x000fe4000001ff00 */
[----:B------:R-:W-:-:S05]  /*3830*/  @P2 LOP3.LUT R46, R46, 0x2, RZ, 0xfc, !PT ;  /* 0x000000022e2e2812 */ /* 0x000fca00078efcff */
        /* <DEDUP_REMOVED lines=10> */
[----:B0-----:R-:W-:-:S04]  /*38e0*/  LEA R46, P2, R44, UR4, 0x1 ;  /* 0x000000042c2e7c11 */ /* 0x001fc8000f8408ff */
        /* <DEDUP_REMOVED lines=12> */
.L_x_624:
[----:B------:R-:W-:Y:S05]  /*39b0*/  BSYNC B1 ;  /* 0x0000000000017941 */ /* 0x000fea0003800000 */
.L_x_623:
[----:B-1----:R-:W-:Y:S01]  /*39c0*/  IADD3 R44, R22, 0xa0, RZ ;  /* 0x000000a0162c7810 */ /* 0x002fe20007ffe0ff */
[----:B------:R-:W-:Y:S03]  /*39d0*/  BSSY B1, `(.L_x_625) ;  /* 0x0000020000017945 */ /* 0x000fe60003800000 */
[----:B------:R-:W-:-:S13]  /*39e0*/  ISETP.GE.AND P5, PT, R44, R4, PT ;  /* 0x000000042c00720c */ /* 0x000fda0003fa6270 */
        /* <DEDUP_REMOVED lines=10> */
[----:B------:R-:W-:-:S04]  /*3a90*/  IADD3 R3, P2, R104, R96, RZ ;  /* 0x0000006068037210 */ /* 0x000fc80007f5e0ff */
[----:B------:R-:W-:Y:S02]  /*3aa0*/  IADD3.X R96, R28, R97, R45, P2, !PT ;  /* 0x000000611c607210 */ /* 0x000fe400017fe42d */
[----:B------:R-:W1:Y:S02]  /*3ab0*/  LDC.64 R44, c[0x0][0x408] ;  /* 0x00010200ff2c7b82 */ /* 0x000e640000000a00 */
[----:B-1----:R-:W-:-:S04]  /*3ac0*/  IMAD.WIDE.U32 R94, R44, 0xa0, R94 ;  /* 0x000000a02c5e7825 */ /* 0x002fc800078e005e */
[----:B------:R-:W-:Y:S01]  /*3ad0*/  IMAD R45, R45, 0xa0, RZ ;  /* 0x000000a02d2d7824 */ /* 0x000fe200078e02ff */
[----:B------:R-:W-:-:S04]  /*3ae0*/  IADD3 R0, P2, R110, R94, RZ ;  /* 0x0000005e6e007210 */ /* 0x000fc80007f5e0ff */
[----:B------:R-:W-:Y:S02]  /*3af0*/  IADD3.X R95, R26, R95, R45, P2, !PT ;  /* 0x0000005f1a5f7210 */ /* 0x000fe400017fe42d */
[----:B------:R-:W-:-:S04]  /*3b00*/  LEA R44, P2, R3, UR4, 0x1 ;  /* 0x00000004032c7c11 */ /* 0x000fc8000f8408ff */
[----:B------:R-:W-:Y:S01]  /*3b10*/  LEA.HI.X R45, R3, UR5, R96, 0x1, P2 ;  /* 0x00000005032d7c11 */ /* 0x000fe200090f0c60 */
[----:B------:R-:W-:Y:S02]  /*3b20*/  ULDC.64 UR4, c[0x0][0x400] ;  /* 0x0001000000047ab9 */ /* 0x000fe40000000a00 */
[----:B0-----:R-:W-:-:S04]  /*3b30*/  LEA R46, P2, R0, UR4, 0x1 ;  /* 0x00000004002e7c11 */ /* 0x001fc8000f8408ff */
        /* <DEDUP_REMOVED lines=9> */
.L_x_626:
[----:B------:R-:W-:Y:S05]  /*3bd0*/  BSYNC B1 ;  /* 0x0000000000017941 */ /* 0x000fea0003800000 */
.L_x_625:
[----:B------:R-:W-:Y:S01]  /*3be0*/  IMAD.MOV.U32 R0, RZ, RZ, R68 ;  /* 0x000000ffff007224 */ /* 0x000fe200078e0044 */
[----:B-1----:R-:W-:Y:S01]  /*3bf0*/  MOV R44, R66 ;  /* 0x00000042002c7202 */ /* 0x002fe20000000f00 */
[----:B------:R-:W-:Y:S01]  /*3c00*/  IMAD.MOV.U32 R3, RZ, RZ, R69 ;  /* 0x000000ffff037224 */ /* 0x000fe200078e0045 */
[----:B------:R-:W-:Y:S01]  /*3c10*/  ISETP.NE.AND P2, PT, R224, 0x3, PT ;  /* 0x00000003e000780c */ /* 0x000fe20003f45270 */
[----:B------:R-:W-:Y:S01]  /*3c20*/  IMAD.MOV.U32 R45, RZ, RZ, R67 ;  /* 0x000000ffff2d7224 */ /* 0x000fe200078e0043 */
[----:B------:R-:W-:Y:S01]  /*3c30*/  PRMT R181, R181, 0x5410, R44 ;  /* 0x00005410b5b57816 */ /* 0x000fe2000000002c */
[----:B------:R-:W-:Y:S01]  /*3c40*/  IMAD.MOV.U32 R44, RZ, RZ, R71 ;  /* 0x000000ffff2c7224 */ /* 0x000fe200078e0047 */
[----:B------:R-:W-:Y:S01]  /*3c50*/  PRMT R184, R3, 0x5410, R0 ;  /* 0x0000541003b87816 */ /* 0x000fe20000000000 */
[----:B------:R-:W-:Y:S01]  /*3c60*/  IMAD.MOV.U32 R3, RZ, RZ, R70 ;  /* 0x000000ffff037224 */ /* 0x000fe200078e0046 */
[----:B------:R-:W-:Y:S01]  /*3c70*/  PRMT R182, R45, 0x7610, R182 ;  /* 0x000076102db67816 */ /* 0x000fe200000000b6 */
[----:B-----5:R-:W-:Y:S01]  /*3c80*/  IMAD.MOV.U32 R45, RZ, RZ, R56 ;  /* 0x000000ffff2d7224 */ /* 0x020fe200078e0038 */
[----:B------:R-:W-:-:S02]  /*3c90*/  MOV R0, R57 ;  /* 0x0000003900007202 */ /* 0x000fc40000000f00 */
[----:B------:R-:W-:Y:S01]  /*3ca0*/  PRMT R183, R44, 0x5410, R3 ;  /* 0x000054102cb77816 */ /* 0x000fe20000000003 */
[----:B------:R-:W-:Y:S01]  /*3cb0*/  IMAD.MOV.U32 R3, RZ, RZ, R58 ;  /* 0x000000ffff037224 */ /* 0x000fe200078e003a */
[----:B------:R-:W-:Y:S01]  /*3cc0*/  PRMT R172, R45, 0x5410, R0 ;  /* 0x000054102dac7816 */ /* 0x000fe20000000000 */
[----:B------:R-:W-:Y:S02]  /*3cd0*/  IMAD.MOV.U32 R0, RZ, RZ, R59 ;  /* 0x000000ffff007224 */ /* 0x000fe400078e003b */
[----:B------:R-:W-:Y:S02]  /*3ce0*/  IMAD.MOV.U32 R45, RZ, RZ, R60 ;  /* 0x000000ffff2d7224 */ /* 0x000fe400078e003c */
[----:B------:R-:W-:Y:S01]  /*3cf0*/  IMAD.MOV.U32 R44, RZ, RZ, R61 ;  /* 0x000000ffff2c7224 */ /* 0x000fe200078e003d */
[----:B------:R-:W-:Y:S01]  /*3d00*/  PRMT R174, R3, 0x5410, R0 ;  /* 0x0000541003ae7816 */ /* 0x000fe20000000000 */
[----:B------:R-:W-:Y:S01]  /*3d10*/  IMAD.MOV.U32 R0, RZ, RZ, R63 ;  /* 0x000000ffff007224 */ /* 0x000fe200078e003f */
[----:B------:R-:W-:-:S02]  /*3d20*/  MOV R3, R62 ;  /* 0x0000003e00037202 */ /* 0x000fc40000000f00 */
[----:B------:R-:W-:Y:S02]  /*3d30*/  PRMT R177, R45, 0x7610, R177 ;  /* 0x000076102db17816 */ /* 0x000fe400000000b1 */
[----:B------:R-:W-:Y:S01]  /*3d40*/  PRMT R181, R3, 0x7610, R181 ;  /* 0x0000761003b57816 */ /* 0x000fe200000000b5 */
[----:B------:R-:W-:Y:S01]  /*3d50*/  IMAD.MOV.U32 R3, RZ, RZ, R48 ;  /* 0x000000ffff037224 */ /* 0x000fe200078e0030 */
[----:B------:R-:W-:Y:S01]  /*3d60*/  PRMT R182, R182, 0x5410, R0 ;  /* 0x00005410b6b67816 */ /* 0x000fe20000000000 */
[----:B------:R-:W-:Y:S01]  /*3d70*/  IMAD.MOV.U32 R0, RZ, RZ, R49 ;  /* 0x000000ffff007224 */ /* 0x000fe200078e0031 */
[----:B------:R-:W-:-:S04]  /*3d80*/  PRMT R180, R44, 0x7610, R180 ;  /* 0x000076102cb47816 */ /* 0x000fc800000000b4 */
[----:B------:R-:W-:Y:S01]  /*3d90*/  PRMT R96, R0, 0x5410, R3 ;  /* 0x0000541000607816 */ /* 0x000fe20000000003 */
[----:B------:R-:W-:Y:S01]  /*3da0*/  IMAD.MOV.U32 R3, RZ, RZ, R52 ;  /* 0x000000ffff037224 */ /* 0x000fe200078e0034 */
[----:B------:R-:W-:-:S04]  /*3db0*/  MOV R0, R53 ;  /* 0x0000003500007202 */ /* 0x000fc80000000f00 */
[----:B------:R-:W-:Y:S01]  /*3dc0*/  PRMT R170, R3, 0x5410, R0 ;  /* 0x0000541003aa7816 */ /* 0x000fe20000000000 */
[----:B------:R-:W-:Y:S02]  /*3dd0*/  IMAD.MOV.U32 R3, RZ, RZ, R50 ;  /* 0x000000ffff037224 */ /* 0x000fe400078e0032 */
[----:B------:R-:W-:-:S05]  /*3de0*/  IMAD.MOV.U32 R0, RZ, RZ, R51 ;  /* 0x000000ffff007224 */ /* 0x000fca00078e0033 */
[----:B------:R-:W-:Y:S01]  /*3df0*/  PRMT R97, R3, 0x5410, R0 ;  /* 0x0000541003617816 */ /* 0x000fe20000000000 */
[----:B------:R-:W-:Y:S02]  /*3e00*/  IMAD.MOV.U32 R3, RZ, RZ, R54 ;  /* 0x000000ffff037224 */ /* 0x000fe400078e0036 */
[----:B------:R-:W-:-:S03]  /*3e10*/  IMAD.MOV.U32 R0, RZ, RZ, R55 ;  /* 0x000000ffff007224 */ /* 0x000fc600078e0037 */
[----:B------:R-:W-:Y:S02]  /*3e20*/  PRMT R177, R177, 0x5410, R3 ;  /* 0x00005410b1b17816 */ /* 0x000fe40000000003 */
[----:B------:R-:W-:Y:S01]  /*3e30*/  PRMT R180, R180, 0x5410, R0 ;  /* 0x00005410b4b47816 */ /* 0x000fe20000000000 */
[----:B------:R-:W-:Y:S06]  /*3e40*/  @!P2 BRA `(.L_x_627) ;  /* 0x000000000004a947 */ /* 0x000fec0003800000 */
[----:B------:R-:W-:Y:S01]  /*3e50*/  BPT.TRAP 0x1 ;  /* 0x000000040000795c */ /* 0x000fe20000300000 */
.L_x_627:
[----:B------:R-:W-:Y:S01]  /*3e60*/  LEA R3, R23, R2, 0x3 ;  /* 0x0000000217037211 */ /* 0x000fe200078e18ff */
[----:B------:R-:W-:Y:S01]  /*3e70*/  BSSY B1, `(.L_x_628) ;  /* 0x0000004000017945 */ /* 0x000fe20003800000 */
[----:B------:R-:W-:-:S04]  /*3e80*/  SHF.L.U32 R0, R223, 0x1f, RZ ;  /* 0x0000001fdf007819 */ /* 0x000fc800000006ff */
[----:B------:R-:W1:Y:S02]  /*3e90*/  SYNCS.PHASECHK.TRANS64.TRYWAIT P6, [R3+URZ+0x34890], R0 ;  /* 0x03489000030075a7 */ /* 0x000e6400080c017f */
[----:B-1----:R-:W-:Y:S05]  /*3ea0*/  @!P6 BRA `(.L_x_629) ;  /* 0x000002200028e947 */ /* 0x002fea0003800000 */
.L_x_977:
[----:B------:R-:W-:Y:S05]  /*3eb0*/  BSYNC B1 ;  /* 0x0000000000017941 */ /* 0x000fea0003800000 */
.L_x_628:
[----:B------:R-:W-:Y:S04]  /*3ec0*/  BSSY B1, `(.L_x_630) ;  /* 0x0000076000017945 */ /* 0x000fe80003800000 */
[----:B------:R-:W-:Y:S05]  /*3ed0*/  @P3 BRA `(.L_x_631) ;  /* 0x0000000400d03947 */ /* 0x000fea0003800000 */
[----:B------:R-:W-:Y:S01]  /*3ee0*/  IADD3 R171, P3, R120, R136, RZ ;  /* 0x0000008878ab7210 */ /* 0x000fe20007f7e0ff */
[----:B------:R-:W-:Y:S04]  /*3ef0*/  BSSY B2, `(.L_x_632) ;  /* 0x0000039000027945 */ /* 0x000fe80003800000 */
[----:B------:R-:W-:Y:S01]  /*3f00*/  IMAD.X R173, R92, 0x1, R122, P3 ;  /* 0x000000015cad7824 */ /* 0x000fe200018e067a */
[----:B------:R-:W-:Y:S07]  /*3f10*/  @P0 BRA `(.L_x_633) ;  /* 0x0000000000d80947 */ /* 0x000fee0003800000 */
[----:B0-----:R0:W2:Y:S01]  /*3f20*/  LDS.128 R44, [R5+0x1e400] ;  /* 0x01e40000052c7984 */ /* 0x0010a20000000c00 */
[----:B------:R-:W-:Y:S01]  /*3f30*/  ISETP.GE.AND P3, PT, R18, R84, PT ;  /* 0x000000541200720c */ /* 0x000fe20003f66270 */
[----:B------:R-:W-:-:S12]  /*3f40*/  BSSY B3, `(.L_x_634) ;  /* 0x000002c000037945 */ /* 0x000fd80003800000 */
[----:B0-----:R-:W-:Y:S05]  /*3f50*/  @P3 BRA `(.L_x_635) ;  /* 0x0000000000a83947 */ /* 0x001fea0003800000 */
[----:B------:R-:W-:Y:S01]  /*3f60*/  SHF.R.U64 R176, R150, 0x10, R151 ;  /* 0x0000001096b07819 */ /* 0x000fe20000001297 */
[----:B--2---:R-:W-:Y:S01]  /*3f70*/  IMAD.MOV.U32 R95, RZ, RZ, R45 ;  /* 0x000000ffff5f7224 */ /* 0x004fe200078e002d */
[----:B------:R-:W-:Y:S02]  /*3f80*/  SHF.R.U64 R94, R138, 0x10, R139 ;  /* 0x000000108a5e7819 */ /* 0x000fe4000000128b */
[----:B------:R-:W-:Y:S01]  /*3f90*/  SHF.R.U32.HI R150, RZ, 0x10, R151 ;  /* 0x00000010ff967819 */ /* 0x000fe20000011697 */
[----:B------:R-:W-:Y:S01]  /*3fa0*/  HADD2.F32 R176, -RZ, R176.H0_H0 ;  /* 0x200000b0ffb07230 */ /* 0x000fe20000004100 */
[----:B------:R-:W-:Y:S01]  /*3fb0*/  SHF.R.U32.HI R138, RZ, 0x10, R139 ;  /* 0x00000010ff8a7819 */ /* 0x000fe2000001168b */
[--C-:B------:R-:W-:Y:S02]  /*3fc0*/  HADD2.F32 R45, -RZ, R95.reuse.H1_H1 ;  /* 0x3000005fff2d7230 */ /* 0x100fe40000004100 */
[----:B------:R-:W-:Y:S02]  /*3fd0*/  HADD2.F32 R95, -RZ, R95.H0_H0 ;  /* 0x2000005fff5f7230 */ /* 0x000fe40000004100 */
[----:B------:R-:W-:-:S02]  /*3fe0*/  HADD2.F32 R94, -RZ, R94.H0_H0 ;  /* 0x2000005eff5e7230 */ /* 0x000fc40000004100 */
[-C--:B------:R-:W-:Y:S01]  /*3ff0*/  FMUL.FTZ R178, R45, R176.reuse ;  /* 0x000000b02db27220 */ /* 0x080fe20000410000 */
[----:B------:R-:W-:-:S03]  /*4000*/  FMUL.FTZ R176, R95, R176 ;  /* 0x000000b05fb07220 */ /* 0x000fc60000410000 */
[-C--:B------:R-:W-:Y:S01]  /*4010*/  FFMA.FTZ R178, R95, R94.reuse, -R178 ;  /* 0x0000005e5fb27223 */ /* 0x080fe200000108b2 */
[----:B------:R-:W-:Y:S02]  /*4020*/  IMAD.MOV.U32 R95, RZ, RZ, R47 ;  /* 0x000000ffff5f7224 */ /* 0x000fe400078e002f */
[----:B------:R-:W-:Y:S01]  /*4030*/  FFMA.FTZ R45, R45, R94, R176 ;  /* 0x0000005e2d2d7223 */ /* 0x000fe200000100b0 */
[----:B------:R-:W-:Y:S02]  /*4040*/  HADD2.F32 R47, -RZ, R150.H0_H0 ;  /* 0x20000096ff2f7230 */ /* 0x000fe40000004100 */
[--C-:B------:R-:W-:Y:S02]  /*4050*/  HADD2.F32 R150, -RZ, R95.reuse.H0_H0 ;  /* 0x2000005fff967230 */ /* 0x100fe40000004100 */
[----:B------:R-:W-:Y:S01]  /*4060*/  F2FP.F16.F32.PACK_AB R45, R45, R178 ;  /* 0x000000b22d2d723e */ /* 0x000fe200000000ff */
[----:B------:R-:W-:Y:S02]  /*4070*/  HADD2.F32 R94, -RZ, R95.H1_H1 ;  /* 0x3000005fff5e7230 */ /* 0x000fe40000004100 */
[----:B------:R-:W-:-:S02]  /*4080*/  HADD2.F32 R95, -RZ, R138.H0_H0 ;  /* 0x2000008aff5f7230 */ /* 0x000fc40000004100 */
[-C--:B------:R-:W-:Y:S01]  /*4090*/  FMUL.FTZ R151, R150, R47.reuse ;  /* 0x0000002f96977220 */ /* 0x080fe20000410000 */
[--C-:B------:R-:W-:Y:S02]  /*40a0*/  HADD2.F32 R138, -RZ, R44.reuse.H0_H0 ;  /* 0x2000002cff8a7230 */ /* 0x100fe40000004100 */
[C---:B------:R-:W-:Y:S01]  /*40b0*/  FMUL.FTZ R139, R94.reuse, R47 ;  /* 0x0000002f5e8b7220 */ /* 0x040fe20000410000 */
[----:B------:R-:W-:Y:S02]  /*40c0*/  HADD2.F32 R44, -RZ, R44.H1_H1 ;  /* 0x3000002cff2c7230 */ /* 0x000fe40000004100 */
[-C--:B------:R-:W-:Y:S01]  /*40d0*/  FFMA.FTZ R94, R94, R95.reuse, R151 ;  /* 0x0000005f5e5e7223 */ /* 0x080fe20000010097 */
[--C-:B------:R-:W-:Y:S02]  /*40e0*/  HADD2.F32 R151, -RZ, R179.reuse.H1_H1 ;  /* 0x300000b3ff977230 */ /* 0x100fe40000004100 */
[----:B------:R-:W-:Y:S01]  /*40f0*/  FFMA.FTZ R47, R150, R95, -R139 ;  /* 0x0000005f962f7223 */ /* 0x000fe2000001088b */
[----:B------:R-:W-:-:S02]  /*4100*/  HADD2.F32 R139, -RZ, R179.H0_H0 ;  /* 0x200000b3ff8b7230 */ /* 0x000fc40000004100 */
[----:B------:R-:W-:Y:S02]  /*4110*/  HADD2.F32 R179, -RZ, R189.H1_H1 ;  /* 0x300000bdffb37230 */ /* 0x000fe40000004100 */
[-C--:B------:R-:W-:Y:S01]  /*4120*/  FMUL.FTZ R95, R44, R151.reuse ;  /* 0x000000972c5f7220 */ /* 0x080fe20000410000 */
[----:B------:R-:W-:Y:S01]  /*4130*/  FMUL.FTZ R151, R138, R151 ;  /* 0x000000978a977220 */ /* 0x000fe20000410000 */
[----:B------:R-:W-:Y:S02]  /*4140*/  F2FP.F16.F32.PACK_AB R47, R94, R47 ;  /* 0x0000002f5e2f723e */ /* 0x000fe400000000ff */
[-C--:B------:R-:W-:Y:S01]  /*4150*/  FFMA.FTZ R95, R138, R139.reuse, -R95 ;  /* 0x0000008b8a5f7223 */ /* 0x080fe2000001085f */
[--C-:B------:R-:W-:Y:S02]  /*4160*/  HADD2.F32 R138, -RZ, R46.reuse.H0_H0 ;  /* 0x2000002eff8a7230 */ /* 0x100fe40000004100 */
[----:B------:R-:W-:Y:S01]  /*4170*/  FFMA.FTZ R44, R44, R139, R151 ;  /* 0x0000008b2c2c7223 */ /* 0x000fe20000010097 */
[----:B------:R-:W-:-:S02]  /*4180*/  HADD2.F32 R46, -RZ, R46.H1_H1 ;  /* 0x3000002eff2e7230 */ /* 0x000fc40000004100 */
[----:B------:R-:W-:Y:S02]  /*4190*/  HADD2.F32 R139, -RZ, R188.H0_H0 ;  /* 0x200000bcff8b7230 */ /* 0x000fe40000004100 */
[----:B------:R-:W-:Y:S01]  /*41a0*/  F2FP.F16.F32.PACK_AB R44, R44, R95 ;  /* 0x0000005f2c2c723e */ /* 0x000fe200000000ff */
[-C--:B------:R-:W-:Y:S01]  /*41b0*/  FMUL.FTZ R151, R46, R179.reuse ;  /* 0x000000b32e977220 */ /* 0x080fe20000410000 */
[----:B------:R-:W-:-:S03]  /*41c0*/  FMUL.FTZ R179, R138, R179 ;  /* 0x000000b38ab37220 */ /* 0x000fc60000410000 */
[-C--:B------:R-:W-:Y:S01]  /*41d0*/  FFMA.FTZ R151, R138, R139.reuse, -R151 ;  /* 0x0000008b8a977223 */ /* 0x080fe20000010897 */
[----:B------:R-:W-:-:S05]  /*41e0*/  FFMA.FTZ R46, R46, R139, R179 ;  /* 0x0000008b2e2e7223 */ /* 0x000fca00000100b3 */
[----:B------:R-:W-:-:S07]  /*41f0*/  F2FP.F16.F32.PACK_AB R46, R46, R151 ;  /* 0x000000972e2e723e */ /* 0x000fce00000000ff */
.L_x_635:
[----:B------:R-:W-:Y:S05]  /*4200*/  BSYNC B3 ;  /* 0x0000000000037941 */ /* 0x000fea0003800000 */
.L_x_634:
[----:B------:R-:W-:Y:S01]  /*4210*/  IADD3 R95, P3, R171, R100, RZ ;  /* 0x00000064ab5f7210 */ /* 0x000fe20007f7e0ff */
[----:B------:R-:W-:Y:S01]  /*4220*/  ULDC.64 UR4, c[0x0][0x2e8] ;  /* 0x0000ba0000047ab9 */ /* 0x000fe20000000a00 */
[----:B------:R-:W-:-:S03]  /*4230*/  ULDC.64 UR6, c[0x0][0x208] ;  /* 0x0000820000067ab9 */ /* 0x000fc60000000a00 */
[----:B------:R-:W-:Y:S01]  /*4240*/  IMAD.X R138, R173, 0x1, R14, P3 ;  /* 0x00000001ad8a7824 */ /* 0x000fe200018e060e */
[----:B------:R-:W-:-:S04]  /*4250*/  LEA R94, P3, R95, UR4, 0x1 ;  /* 0x000000045f5e7c11 */ /* 0x000fc8000f8608ff */
[----:B------:R-:W-:-:S05]  /*4260*/  LEA.HI.X R95, R95, UR5, R138, 0x1, P3 ;  /* 0x000000055f5f7c11 */ /* 0x000fca00098f0c8a */
[----:B--2---:R2:W-:Y:S04]  /*4270*/  STG.E.128 desc[UR6][R94.64], R44 ;  /* 0x0000002c5e007986 */ /* 0x0045e8000c101d06 */
.L_x_633:
[----:B------:R-:W-:Y:S05]  /*4280*/  BSYNC B2 ;  /* 0x0000000000027941 */ /* 0x000fea0003800000 */
.L_x_632:
[----:B------:R-:W-:Y:S05]  /*4290*/  @P1 BRA `(.L_x_631) ;  /* 0x0000000000e01947 */ /* 0x000fea0003800000 */
[----:B0-2---:R0:W2:Y:S01]  /*42a0*/  LDS.128 R44, [R5+0x23c00] ;  /* 0x023c0000052c7984 */ /* 0x0050a20000000c00 */
[----:B------:R-:W-:Y:S01]  /*42b0*/  IADD3 R171, P3, R171, R13, RZ ;  /* 0x0000000dabab7210 */ /* 0x000fe20007f7e0ff */
[----:B------:R-:W-:Y:S03]  /*42c0*/  BSSY B2, `(.L_x_636) ;  /* 0x0000030000027945 */ /* 0x000fe60003800000 */
[----:B------:R-:W-:Y:S02]  /*42d0*/  IADD3.X R94, R173, R8, RZ, P3, !PT ;  /* 0x00000008ad5e7210 */ /* 0x000fe40001ffe4ff */
[----:B------:R-:W-:-:S13]  /*42e0*/  ISETP.GE.AND P3, PT, R220, R84, PT ;  /* 0x00000054dc00720c */ /* 0x000fda0003f66270 */
[----:B0-----:R-:W-:Y:S05]  /*42f0*/  @P3 BRA `(.L_x_637) ;  /* 0x0000000000b03947 */ /* 0x001fea0003800000 */
[----:B------:R-:W-:Y:S01]  /*4300*/  SHF.R.U64 R138, R98, 0x10, R99 ;  /* 0x00000010628a7819 */ /* 0x000fe20000001263 */
[----:B--2---:R-:W-:Y:S01]  /*4310*/  IMAD.MOV.U32 R95, RZ, RZ, R45 ;  /* 0x000000ffff5f7224 */ /* 0x004fe200078e002d */
[----:B------:R-:W-:Y:S01]  /*4320*/  SHF.R.U64 R90, R90, 0x10, R91 ;  /* 0x000000105a5a7819 */ /* 0x000fe2000000125b */
[----:B------:R-:W-:Y:S01]  /*4330*/  HADD2.F32 R139, -RZ, R189.H0_H0 ;  /* 0x200000bdff8b7230 */ /* 0x000fe20000004100 */
[----:B------:R-:W-:Y:S01]  /*4340*/  SHF.R.U32.HI R99, RZ, 0x10, R99 ;  /* 0x00000010ff637819 */ /* 0x000fe20000011663 */
[----:B------:R-:W-:Y:S02]  /*4350*/  HADD2.F32 R138, -RZ, R138.H0_H0 ;  /* 0x2000008aff8a7230 */ /* 0x000fe40000004100 */
        /* <DEDUP_REMOVED lines=8> */
[----:B------:R-:W-:Y:S01]  /*43e0*/  SHF.R.U32.HI R90, RZ, 0x10, R91 ;  /* 0x00000010ff5a7819 */ /* 0x000fe2000001165b */
[----:B------:R-:W-:Y:S02]  /*43f0*/  IMAD.MOV.U32 R91, RZ, RZ, R44 ;  /* 0x000000ffff5b7224 */ /* 0x000fe400078e002c */
[----:B------:R-:W-:Y:S01]  /*4400*/  HADD2.F32 R47, -RZ, R95.H1_H1 ;  /* 0x3000005fff2f7230 */ /* 0x000fe20000004100 */
[----:B------:R-:W-:Y:S01]  /*4410*/  F2FP.F16.F32.PACK_AB R45, R45, R98 ;  /* 0x000000622d2d723e */ /* 0x000fe200000000ff */
[----:B------:R-:W-:Y:S02]  /*4420*/  HADD2.F32 R44, -RZ, R99.H0_H0 ;  /* 0x20000063ff2c7230 */ /* 0x000fe40000004100 */
[----:B------:R-:W-:-:S02]  /*4430*/  HADD2.F32 R95, -RZ, R95.H0_H0 ;  /* 0x2000005fff5f7230 */ /* 0x000fc40000004100 */
[----:B------:R-:W-:Y:S02]  /*4440*/  HADD2.F32 R90, -RZ, R90.H0_H0 ;  /* 0x2000005aff5a7230 */ /* 0x000fe40000004100 */
[-C--:B------:R-:W-:Y:S01]  /*4450*/  FMUL.FTZ R138, R47, R44.reuse ;  /* 0x0000002c2f8a7220 */ /* 0x080fe20000410000 */
[----:B------:R-:W-:Y:S02]  /*4460*/  HADD2.F32 R99, -RZ, R188.H1_H1 ;  /* 0x300000bcff637230 */ /* 0x000fe40000004100 */
[C---:B------:R-:W-:Y:S01]  /*4470*/  FMUL.FTZ R150, R95.reuse, R44 ;  /* 0x0000002c5f967220 */ /* 0x040fe20000410000 */
[-C--:B------:R-:W-:Y:S01]  /*4480*/  FFMA.FTZ R44, R95, R90.reuse, -R138 ;  /* 0x0000005a5f2c7223 */ /* 0x080fe2000001088a */
[----:B------:R-:W-:Y:S02]  /*4490*/  HADD2.F32 R138, -RZ, R91.H0_H0 ;  /* 0x2000005bff8a7230 */ /* 0x000fe40000004100 */
[----:B------:R-:W-:Y:S01]  /*44a0*/  FFMA.FTZ R47, R47, R90, R150 ;  /* 0x0000005a2f2f7223 */ /* 0x000fe20000010096 */
[----:B------:R-:W-:-:S02]  /*44b0*/  IMAD.MOV.U32 R90, RZ, RZ, R46 ;  /* 0x000000ffff5a7224 */ /* 0x000fc400078e002e */
[----:B------:R-:W-:Y:S02]  /*44c0*/  HADD2.F32 R46, -RZ, R91.H1_H1 ;  /* 0x3000005bff2e7230 */ /* 0x000fe40000004100 */
[----:B------:R-:W-:Y:S01]  /*44d0*/  HADD2.F32 R95, -RZ, R187.H0_H0 ;  /* 0x200000bbff5f7230 */ /* 0x000fe20000004100 */
[----:B------:R-:W-:Y:S02]  /*44e0*/  F2FP.F16.F32.PACK_AB R47, R47, R44 ;  /* 0x0000002c2f2f723e */ /* 0x000fe400000000ff */
[-C--:B------:R-:W-:Y:S01]  /*44f0*/  FMUL.FTZ R91, R46, R99.reuse ;  /* 0x000000632e5b7220 */ /* 0x080fe20000410000 */
[----:B------:R-:W-:-:S03]  /*4500*/  FMUL.FTZ R99, R138, R99 ;  /* 0x000000638a637220 */ /* 0x000fc60000410000 */
[-C--:B------:R-:W-:Y:S01]  /*4510*/  FFMA.FTZ R91, R138, R95.reuse, -R91 ;  /* 0x0000005f8a5b7223 */ /* 0x080fe2000001085b */
[--C-:B------:R-:W-:Y:S02]  /*4520*/  HADD2.F32 R138, -RZ, R90.reuse.H0_H0 ;  /* 0x2000005aff8a7230 */ /* 0x100fe40000004100 */
[----:B------:R-:W-:Y:S01]  /*4530*/  FFMA.FTZ R46, R46, R95, R99 ;  /* 0x0000005f2e2e7223 */ /* 0x000fe20000010063 */
[----:B------:R-:W-:Y:S02]  /*4540*/  HADD2.F32 R90, -RZ, R90.H1_H1 ;  /* 0x3000005aff5a7230 */ /* 0x000fe40000004100 */
[----:B------:R-:W-:Y:S02]  /*4550*/  HADD2.F32 R95, -RZ, R187.H1_H1 ;  /* 0x300000bbff5f7230 */ /* 0x000fe40000004100 */
[----:B------:R-:W-:Y:S01]  /*4560*/  F2FP.F16.F32.PACK_AB R44, R46, R91 ;  /* 0x0000005b2e2c723e */ /* 0x000fe200000000ff */
[-C--:B------:R-:W-:Y:S01]  /*4570*/  FMUL.FTZ R99, R90, R139.reuse ;  /* 0x0000008b5a637220 */ /* 0x080fe20000410000 */
[----:B------:R-:W-:-:S03]  /*4580*/  FMUL.FTZ R139, R138, R139 ;  /* 0x0000008b8a8b7220 */ /* 0x000fc60000410000 */
[-C--:B------:R-:W-:Y:S01]  /*4590*/  FFMA.FTZ R99, R138, R95.reuse, -R99 ;  /* 0x0000005f8a637223 */ /* 0x080fe20000010863 */
[----:B------:R-:W-:-:S05]  /*45a0*/  FFMA.FTZ R90, R90, R95, R139 ;  /* 0x0000005f5a5a7223 */ /* 0x000fca000001008b */
[----:B------:R-:W-:-:S07]  /*45b0*/  F2FP.F16.F32.PACK_AB R46, R90, R99 ;  /* 0x000000635a2e723e */ /* 0x000fce00000000ff */
.L_x_637:
[----:B------:R-:W-:Y:S05]  /*45c0*/  BSYNC B2 ;  /* 0x0000000000027941 */ /* 0x000fea0003800000 */
.L_x_636:
[----:B------:R-:W-:Y:S01]  /*45d0*/  ULDC.64 UR4, c[0x0][0x2e8] ;  /* 0x0000ba0000047ab9 */ /* 0x000fe20000000a00 */
[----:B------:R-:W-:Y:S01]  /*45e0*/  ULDC.64 UR6, c[0x0][0x208] ;  /* 0x0000820000067ab9 */ /* 0x000fe20000000a00 */
[----:B------:R-:W-:-:S04]  /*45f0*/  LEA R90, P3, R171, UR4, 0x1 ;  /* 0x00000004ab5a7c11 */ /* 0x000fc8000f8608ff */
[----:B------:R-:W-:-:S05]  /*4600*/  LEA.HI.X R91, R171, UR5, R94, 0x1, P3 ;  /* 0x00000005ab5b7c11 */ /* 0x000fca00098f0c5e */
[----:B--2---:R3:W-:Y:S04]  /*4610*/  STG.E.128 desc[UR6][R90.64], R44 ;  /* 0x0000002c5a007986 */ /* 0x0047e8000c101d06 */
.L_x_631:
[----:B------:R-:W-:Y:S05]  /*4620*/  BSYNC B1 ;  /* 0x0000000000017941 */ /* 0x000fea0003800000 */
.L_x_630:
[----:B------:R-:W-:Y:S04]  /*4630*/  BSSY B1, `(.L_x_638) ;  /* 0x0000075000017945 */ /* 0x000fe80003800000 */
[----:B------:R-:W-:Y:S05]  /*4640*/  @P4 BRA `(.L_x_639) ;  /* 0x0000000400cc4947 */ /* 0x000fea0003800000 */
[----:B---3--:R-:W-:Y:S01]  /*4650*/  IADD3 R90, P3, P4, R158, R136, R16 ;  /* 0x000000889e5a7210 */ /* 0x008fe20007c7e010 */
[----:B------:R-:W-:Y:S03]  /*4660*/  BSSY B2, `(.L_x_640) ;  /* 0x000003b000027945 */ /* 0x000fe60003800000 */
[----:B------:R-:W-:Y:S01]  /*4670*/  IADD3.X R91, R123, R92, R17, P3, P4 ;  /* 0x0000005c7b5b7210 */ /* 0x000fe20001fe8411 */
[----:B------:R-:W-:Y:S08]  /*4680*/  @P0 BRA `(.L_x_641) ;  /* 0x0000000000e00947 */ /* 0x000ff00003800000 */
        /* <DEDUP_REMOVED lines=18> */
[----:B------:R-:W-:Y:S02]  /*47b0*/  HADD2.F32 R99, -RZ, R186.H1_H1 ;  /* 0x300000baff637230 */ /* 0x000fe40000004100 */
[----:B------:R-:W-:Y:S01]  /*47c0*/  FFMA.FTZ R45, R45, R86, R98 ;  /* 0x000000562d2d7223 */ /* 0x000fe20000010062 */
[----:B------:R-:W-:Y:S01]  /*47d0*/  IMAD.MOV.U32 R98, RZ, RZ, R47 ;  /* 0x000000ffff627224 */ /* 0x000fe200078e002f */
[----:B------:R-:W-:Y:S01]  /*47e0*/  SHF.R.U32.HI R86, RZ, 0x10, R87 ;  /* 0x00000010ff567819 */ /* 0x000fe20000011657 */
[----:B------:R-:W-:Y:S02]  /*47f0*/  IMAD.MOV.U32 R87, RZ, RZ, R44 ;  /* 0x000000ffff577224 */ /* 0x000fe400078e002c */
[----:B------:R-:W-:Y:S01]  /*4800*/  HADD2.F32 R44, -RZ, R89.H0_H0 ;  /* 0x20000059ff2c7230 */ /* 0x000fe20000004100 */
[----:B------:R-:W-:Y:S01]  /*4810*/  F2FP.F16.F32.PACK_AB R45, R45, R88 ;  /* 0x000000582d2d723e */ /* 0x000fe200000000ff */
[----:B------:R-:W-:-:S02]  /*4820*/  HADD2.F32 R47, -RZ, R98.H1_H1 ;  /* 0x30000062ff2f7230 */ /* 0x000fc40000004100 */
[----:B------:R-:W-:Y:S02]  /*4830*/  HADD2.F32 R89, -RZ, R98.H0_H0 ;  /* 0x20000062ff597230 */ /* 0x000fe40000004100 */
[----:B------:R-:W-:Y:S02]  /*4840*/  HADD2.F32 R86, -RZ, R86.H0_H0 ;  /* 0x20000056ff567230 */ /* 0x000fe40000004100 */
[-C--:B------:R-:W-:Y:S01]  /*4850*/  FMUL.FTZ R98, R47, R44.reuse ;  /* 0x0000002c2f627220 */ /* 0x080fe20000410000 */
[----:B------:R-:W-:-:S03]  /*4860*/  FMUL.FTZ R138, R89, R44 ;  /* 0x0000002c598a7220 */ /* 0x000fc60000410000 */
[-C--:B------:R-:W-:Y:S01]  /*4870*/  FFMA.FTZ R44, R89, R86.reuse, -R98 ;  /* 0x00000056592c7223 */ /* 0x080fe20000010862 */
[--C-:B------:R-:W-:Y:S02]  /*4880*/  HADD2.F32 R98, -RZ, R87.reuse.H0_H0 ;  /* 0x20000057ff627230 */ /* 0x100fe40000004100 */
[----:B------:R-:W-:Y:S01]  /*4890*/  FFMA.FTZ R47, R47, R86, R138 ;  /* 0x000000562f2f7223 */ /* 0x000fe2000001008a */
[----:B------:R-:W-:Y:S02]  /*48a0*/  IMAD.MOV.U32 R86, RZ, RZ, R46 ;  /* 0x000000ffff567224 */ /* 0x000fe400078e002e */
[----:B------:R-:W-:Y:S02]  /*48b0*/  HADD2.F32 R46, -RZ, R87.H1_H1 ;  /* 0x30000057ff2e7230 */ /* 0x000fe40000004100 */
[----:B------:R-:W-:Y:S01]  /*48c0*/  HADD2.F32 R89, -RZ, R185.H1_H1 ;  /* 0x300000b9ff597230 */ /* 0x000fe20000004100 */
[----:B------:R-:W-:Y:S02]  /*48d0*/  F2FP.F16.F32.PACK_AB R47, R47, R44 ;  /* 0x0000002c2f2f723e */ /* 0x000fe400000000ff */
[-C--:B------:R-:W-:Y:S01]  /*48e0*/  FMUL.FTZ R87, R46, R99.reuse ;  /* 0x000000632e577220 */ /* 0x080fe20000410000 */
[----:B------:R-:W-:-:S03]  /*48f0*/  FMUL.FTZ R99, R98, R99 ;  /* 0x0000006362637220 */ /* 0x000fc60000410000 */
[-C--:B------:R-:W-:Y:S01]  /*4900*/  FFMA.FTZ R87, R98, R89.reuse, -R87 ;  /* 0x0000005962577223 */ /* 0x080fe20000010857 */
[--C-:B------:R-:W-:Y:S02]  /*4910*/  HADD2.F32 R98, -RZ, R86.reuse.H0_H0 ;  /* 0x20000056ff627230 */ /* 0x100fe40000004100 */
[----:B------:R-:W-:Y:S01]  /*4920*/  FFMA.FTZ R46, R46, R89, R99 ;  /* 0x000000592e2e7223 */ /* 0x000fe20000010063 */
[----:B------:R-:W-:Y:S02]  /*4930*/  HADD2.F32 R86, -RZ, R86.H1_H1 ;  /* 0x30000056ff567230 */ /* 0x000fe40000004100 */
[----:B------:R-:W-:Y:S02]  /*4940*/  HADD2.F32 R89, -RZ, R185.H0_H0 ;  /* 0x200000b9ff597230 */ /* 0x000fe40000004100 */
[----:B------:R-:W-:Y:S01]  /*4950*/  F2FP.F16.F32.PACK_AB R44, R46, R87 ;  /* 0x000000572e2c723e */ /* 0x000fe200000000ff */
[-C--:B------:R-:W-:Y:S01]  /*4960*/  FMUL.FTZ R99, R86, R139.reuse ;  /* 0x0000008b56637220 */ /* 0x080fe20000410000 */
[----:B------:R-:W-:-:S03]  /*4970*/  FMUL.FTZ R139, R98, R139 ;  /* 0x0000008b628b7220 */ /* 0x000fc60000410000 */
[-C--:B------:R-:W-:Y:S01]  /*4980*/  FFMA.FTZ R99, R98, R89.reuse, -R99 ;  /* 0x0000005962637223 */ /* 0x080fe20000010863 */
[----:B------:R-:W-:-:S05]  /*4990*/  FFMA.FTZ R86, R86, R89, R139 ;  /* 0x0000005956567223 */ /* 0x000fca000001008b */
[----:B------:R-:W-:-:S07]  /*49a0*/  F2FP.F16.F32.PACK_AB R46, R86, R99 ;  /* 0x00000063562e723e */ /* 0x000fce00000000ff */
.L_x_643:
[----:B------:R-:W-:Y:S05]  /*49b0*/  BSYNC B3 ;  /* 0x0000000000037941 */ /* 0x000fea0003800000 */
.L_x_642:
[----:B------:R-:W-:Y:S01]  /*49c0*/  ULDC.64 UR4, c[0x0][0x2e8] ;  /* 0x0000ba0000047ab9 */ /* 0x000fe20000000a00 */
[----:B------:R-:W-:Y:S01]  /*49d0*/  ULDC.64 UR6, c[0x0][0x208] ;  /* 0x0000820000067ab9 */ /* 0x000fe20000000a00 */
[----:B------:R-:W-:-:S04]  /*49e0*/  LEA R86, P3, R94, UR4, 0x1 ;  /* 0x000000045e567c11 */ /* 0x000fc8000f8608ff */
[----:B------:R-:W-:-:S05]  /*49f0*/  LEA.HI.X R87, R94, UR5, R95, 0x1, P3 ;  /* 0x000000055e577c11 */ /* 0x000fca00098f0c5f */
[----:B--2---:R3:W-:Y:S04]  /*4a00*/  STG.E.128 desc[UR6][R86.64], R44 ;  /* 0x0000002c56007986 */ /* 0x0047e8000c101d06 */
.L_x_641:
[----:B------:R-:W-:Y:S05]  /*4a10*/  BSYNC B2 ;  /* 0x0000000000027941 */ /* 0x000fea0003800000 */
.L_x_640:
[----:B------:R-:W-:Y:S05]  /*4a20*/  @P1 BRA `(.L_x_639) ;  /* 0x0000000000d41947 */ /* 0x000fea0003800000 */
[----:B0-23--:R0:W2:Y:S01]  /*4a30*/  LDS.128 R44, [R5+0x24c00] ;  /* 0x024c0000052c7984 */ /* 0x00d0a20000000c00 */
[----:B------:R-:W-:Y:S01]  /*4a40*/  IADD3 R90, P3, R90, R13, RZ ;  /* 0x0000000d5a5a7210 */ /* 0x000fe20007f7e0ff */
[----:B------:R-:W-:Y:S03]  /*4a50*/  BSSY B2, `(.L_x_644) ;  /* 0x000002d000027945 */ /* 0x000fe60003800000 */
[----:B------:R-:W-:Y:S02]  /*4a60*/  IADD3.X R91, R91, R8, RZ, P3, !PT ;  /* 0x000000085b5b7210 */ /* 0x000fe40001ffe4ff */
[----:B------:R-:W-:-:S13]  /*4a70*/  ISETP.GE.AND P3, PT, R220, R84, PT ;  /* 0x00000054dc00720c */ /* 0x000fda0003f66270 */
[----:B0-----:R-:W-:Y:S05]  /*4a80*/  @P3 BRA `(.L_x_645) ;  /* 0x0000000000a43947 */ /* 0x001fea0003800000 */
[--C-:B------:R-:W-:Y:S01]  /*4a90*/  SHF.R.U64 R82, R82, 0x10, R83.reuse ;  /* 0x0000001052527819 */ /* 0x100fe20000001253 */
[----:B--2---:R-:W-:Y:S01]  /*4aa0*/  HADD2.F32 R87, -RZ, R45.H1_H1 ;  /* 0x3000002dff577230 */ /* 0x004fe20000004100 */
[----:B------:R-:W-:Y:S01]  /*4ab0*/  SHF.R.U32.HI R83, RZ, 0x10, R83 ;  /* 0x00000010ff537819 */ /* 0x000fe20000011653 */
[----:B------:R-:W-:Y:S01]  /*4ac0*/  HADD2.F32 R86, -RZ, R47.H1_H1 ;  /* 0x3000002fff567230 */ /* 0x000fe20000004100 */
[--C-:B------:R-:W-:Y:S01]  /*4ad0*/  SHF.R.U64 R80, R80, 0x10, R81.reuse ;  /* 0x0000001050507819 */ /* 0x100fe20000001251 */
[----:B------:R-:W-:Y:S01]  /*4ae0*/  HADD2.F32 R82, -RZ, R82.H0_H0 ;  /* 0x20000052ff527230 */ /* 0x000fe20000004100 */
[----:B------:R-:W-:Y:S01]  /*4af0*/  SHF.R.U32.HI R81, RZ, 0x10, R81 ;  /* 0x00000010ff517819 */ /* 0x000fe20000011651 */
[----:B------:R-:W-:Y:S02]  /*4b00*/  HADD2.F32 R83, -RZ, R83.H0_H0 ;  /* 0x20000053ff537230 */ /* 0x000fe40000004100 */
[----:B------:R-:W-:Y:S02]  /*4b10*/  HADD2.F32 R45, -RZ, R45.H0_H0 ;  /* 0x2000002dff2d7230 */ /* 0x000fe40000004100 */
[----:B------:R-:W-:Y:S01]  /*4b20*/  FMUL.FTZ R94, R87, R82 ;  /* 0x00000052575e7220 */ /* 0x000fe20000410000 */
[----:B------:R-:W-:-:S02]  /*4b30*/  HADD2.F32 R88, -RZ, R47.H0_H0 ;  /* 0x2000002fff587230 */ /* 0x000fc40000004100 */
[-C--:B------:R-:W-:Y:S01]  /*4b40*/  FMUL.FTZ R47, R86, R83.reuse ;  /* 0x00000053562f7220 */ /* 0x080fe20000410000 */
[----:B------:R-:W-:Y:S02]  /*4b50*/  HADD2.F32 R80, -RZ, R80.H0_H0 ;  /* 0x20000050ff507230 */ /* 0x000fe40000004100 */
[C---:B------:R-:W-:Y:S01]  /*4b60*/  FMUL.FTZ R82, R45.reuse, R82 ;  /* 0x000000522d527220 */ /* 0x040fe20000410000 */
[----:B------:R-:W-:Y:S02]  /*4b70*/  HADD2.F32 R81, -RZ, R81.H0_H0 ;  /* 0x20000051ff517230 */ /* 0x000fe40000004100 */
[----:B------:R-:W-:Y:S01]  /*4b80*/  FMUL.FTZ R83, R88, R83 ;  /* 0x0000005358537220 */ /* 0x000fe20000410000 */
[-C--:B------:R-:W-:Y:S01]  /*4b90*/  FFMA.FTZ R94, R45, R80.reuse, -R94 ;  /* 0x000000502d5e7223 */ /* 0x080fe2000001085e */
[----:B------:R-:W-:Y:S02]  /*4ba0*/  FFMA.FTZ R87, R87, R80, R82 ;  /* 0x0000005057577223 */ /* 0x000fe40000010052 */
[----:B------:R-:W-:Y:S01]  /*4bb0*/  FFMA.FTZ R86, R86, R81, R83 ;  /* 0x0000005156567223 */ /* 0x000fe20000010053 */
[----:B------:R-:W-:-:S02]  /*4bc0*/  HADD2.F32 R83, -RZ, R168.H1_H1 ;  /* 0x300000a8ff537230 */ /* 0x000fc40000004100 */
[----:B------:R-:W-:Y:S01]  /*4bd0*/  FFMA.FTZ R47, R88, R81, -R47 ;  /* 0x00000051582f7223 */ /* 0x000fe2000001082f */
[--C-:B------:R-:W-:Y:S02]  /*4be0*/  HADD2.F32 R80, -RZ, R44.reuse.H1_H1 ;  /* 0x3000002cff507230 */ /* 0x100fe40000004100 */
[----:B------:R-:W-:Y:S02]  /*4bf0*/  HADD2.F32 R82, -RZ, R44.H0_H0 ;  /* 0x2000002cff527230 */ /* 0x000fe40000004100 */
[----:B------:R-:W-:Y:S02]  /*4c00*/  HADD2.F32 R81, -RZ, R168.H0_H0 ;  /* 0x200000a8ff517230 */ /* 0x000fe40000004100 */
[-C--:B------:R-:W-:Y:S01]  /*4c10*/  FMUL.FTZ R89, R80, R83.reuse ;  /* 0x0000005350597220 */ /* 0x080fe20000410000 */
[--C-:B------:R-:W-:Y:S02]  /*4c20*/  HADD2.F32 R44, -RZ, R46.reuse.H1_H1 ;  /* 0x3000002eff2c7230 */ /* 0x100fe40000004100 */
[----:B------:R-:W-:Y:S01]  /*4c30*/  FMUL.FTZ R95, R82, R83 ;  /* 0x00000053525f7220 */ /* 0x000fe20000410000 */
[----:B------:R-:W-:Y:S01]  /*4c40*/  HADD2.F32 R45, -RZ, R169.H1_H1 ;  /* 0x300000a9ff2d7230 */ /* 0x000fe20000004100 */
[----:B------:R-:W-:Y:S01]  /*4c50*/  F2FP.F16.F32.PACK_AB R47, R86, R47 ;  /* 0x0000002f562f723e */ /* 0x000fe200000000ff */
[----:B------:R-:W-:-:S02]  /*4c60*/  HADD2.F32 R46, -RZ, R46.H0_H0 ;  /* 0x2000002eff2e7230 */ /* 0x000fc40000004100 */
[----:B------:R-:W-:Y:S01]  /*4c70*/  FMUL.FTZ R83, R44, R81 ;  /* 0x000000512c537220 */ /* 0x000fe20000410000 */
[----:B------:R-:W-:Y:S02]  /*4c80*/  HADD2.F32 R169, -RZ, R169.H0_H0 ;  /* 0x200000a9ffa97230 */ /* 0x000fe40000004100 */
[-C--:B------:R-:W-:Y:S01]  /*4c90*/  FFMA.FTZ R82, R82, R45.reuse, -R89 ;  /* 0x0000002d52527223 */ /* 0x080fe20000010859 */
[----:B------:R-:W-:Y:S01]  /*4ca0*/  FFMA.FTZ R95, R80, R45, R95 ;  /* 0x0000002d505f7223 */ /* 0x000fe2000001005f */
[C---:B------:R-:W-:Y:S01]  /*4cb0*/  FMUL.FTZ R81, R46.reuse, R81 ;  /* 0x000000512e517220 */ /* 0x040fe20000410000 */
[----:B------:R-:W-:Y:S01]  /*4cc0*/  F2FP.F16.F32.PACK_AB R45, R87, R94 ;  /* 0x0000005e572d723e */ /* 0x000fe200000000ff */
[-C--:B------:R-:W-:Y:S02]  /*4cd0*/  FFMA.FTZ R83, R46, R169.reuse, -R83 ;  /* 0x000000a92e537223 */ /* 0x080fe40000010853 */
[----:B------:R-:W-:Y:S01]  /*4ce0*/  FFMA.FTZ R44, R44, R169, R81 ;  /* 0x000000a92c2c7223 */ /* 0x000fe20000010051 */
[----:B------:R-:W-:-:S04]  /*4cf0*/  F2FP.F16.F32.PACK_AB R82, R95, R82 ;  /* 0x000000525f52723e */ /* 0x000fc800000000ff */
[----:B------:R-:W-:Y:S01]  /*4d00*/  F2FP.F16.F32.PACK_AB R46, R44, R83 ;  /* 0x000000532c2e723e */ /* 0x000fe200000000ff */
[----:B------:R-:W-:-:S07]  /*4d10*/  IMAD.MOV.U32 R44, RZ, RZ, R82 ;  /* 0x000000ffff2c7224 */ /* 0x000fce00078e0052 */
.L_x_645:
[----:B------:R-:W-:Y:S05]  /*4d20*/  BSYNC B2 ;  /* 0x0000000000027941 */ /* 0x000fea0003800000 */
.L_x_644:
[----:B------:R-:W-:Y:S01]  /*4d30*/  ULDC.64 UR4, c[0x0][0x2e8] ;  /* 0x0000ba0000047ab9 */ /* 0x000fe20000000a00 */
[----:B------:R-:W-:Y:S01]  /*4d40*/  ULDC.64 UR6, c[0x0][0x208] ;  /* 0x0000820000067ab9 */ /* 0x000fe20000000a00 */
[----:B------:R-:W-:-:S04]  /*4d50*/  LEA R80, P3, R90, UR4, 0x1 ;  /* 0x000000045a507c11 */ /* 0x000fc8000f8608ff */
[----:B------:R-:W-:-:S05]  /*4d60*/  LEA.HI.X R81, R90, UR5, R91, 0x1, P3 ;  /* 0x000000055a517c11 */ /* 0x000fca00098f0c5b */
[----:B--2---:R4:W-:Y:S04]  /*4d70*/  STG.E.128 desc[UR6][R80.64], R44 ;  /* 0x0000002c50007986 */ /* 0x0049e8000c101d06 */
.L_x_639:
[----:B------:R-:W-:Y:S05]  /*4d80*/  BSYNC B1 ;  /* 0x0000000000017941 */ /* 0x000fea0003800000 */
.L_x_638:
[----:B---3--:R-:W3:Y:S01]  /*4d90*/  LDL R91, [R1+0x4] ;  /* 0x00000400015b7983 */ /* 0x008ee20000100800 */
[----:B------:R-:W-:Y:S01]  /*4da0*/  BSSY B1, `(.L_x_646) ;  /* 0x0000074000017945 */ /* 0x000fe20003800000 */
[----:B---3--:R-:W-:-:S13]  /*4db0*/  LOP3.LUT P3, RZ, R91, 0x4, RZ, 0xc0, !PT ;  /* 0x000000045bff7812 */ /* 0x008fda000786c0ff */
[----:B------:R-:W-:Y:S05]  /*4dc0*/  @P3 BRA `(.L_x_647) ;  /* 0x0000000400c43947 */ /* 0x000fea0003800000 */
[----:B----4-:R-:W-:Y:S01]  /*4dd0*/  IADD3 R80, P3, P4, R126, R136, R16 ;  /* 0x000000887e507210 */ /* 0x010fe20007c7e010 */
[----:B------:R-:W-:Y:S03]  /*4de0*/  BSSY B2, `(.L_x_648) ;  /* 0x0000038000027945 */ /* 0x000fe60003800000 */
[----:B------:R-:W-:Y:S01]  /*4df0*/  IADD3.X R81, R124, R92, R17, P3, P4 ;  /* 0x0000005c7c517210 */ /* 0x000fe20001fe8411 */
[----:B------:R-:W-:Y:S08]  /*4e00*/  @P0 BRA `(.L_x_649) ;  /* 0x0000000000d40947 */ /* 0x000ff00003800000 */
[----:B0-2---:R0:W2:Y:S01]  /*4e10*/  LDS.128 R44, [R5+0x20400] ;  /* 0x02040000052c7984 */ /* 0x0050a20000000c00 */
[----:B------:R-:W-:Y:S01]  /*4e20*/  IADD3 R82, P3, R80, R100, RZ ;  /* 0x0000006450527210 */ /* 0x000fe20007f7e0ff */
[----:B------:R-:W-:Y:S04]  /*4e30*/  BSSY B3, `(.L_x_650) ;  /* 0x000002d000037945 */ /* 0x000fe80003800000 */
[----:B------:R-:W-:Y:S01]  /*4e40*/  IMAD.X R83, R81, 0x1, R14, P3 ;  /* 0x0000000151537824 */ /* 0x000fe200018e060e */
[----:B------:R-:W-:-:S13]  /*4e50*/  ISETP.GE.AND P3, PT, R18, R84, PT ;  /* 0x000000541200720c */ /* 0x000fda0003f66270 */
[----:B0-----:R-:W-:Y:S05]  /*4e60*/  @P3 BRA `(.L_x_651) ;  /* 0x0000000000a43947 */ /* 0x001fea0003800000 */
[----:B------:R-:W-:Y:S01]  /*4e70*/  SHF.R.U64 R86, R76, 0x10, R77 ;  /* 0x000000104c567819 */ /* 0x000fe2000000124d */
[----:B--2---:R-:W-:Y:S01]  /*4e80*/  HADD2.F32 R88, -RZ, R45.H1_H1 ;  /* 0x3000002dff587230 */ /* 0x004fe20000004100 */
[----:B------:R-:W-:Y:S02]  /*4e90*/  SHF.R.U64 R87, R78, 0x10, R79 ;  /* 0x000000104e577819 */ /* 0x000fe4000000124f */
[----:B------:R-:W-:Y:S01]  /*4ea0*/  SHF.R.U32.HI R76, RZ, 0x10, R77 ;  /* 0x00000010ff4c7819 */ /* 0x000fe2000001164d */
[----:B------:R-:W-:Y:S01]  /*4eb0*/  IMAD.MOV.U32 R77, RZ, RZ, R47 ;  /* 0x000000ffff4d7224 */ /* 0x000fe200078e002f */
[----:B------:R-:W-:Y:S01]  /*4ec0*/  SHF.R.U32.HI R89, RZ, 0x10, R79 ;  /* 0x00000010ff597819 */ /* 0x000fe2000001164f */
[----:B------:R-:W-:Y:S02]  /*4ed0*/  HADD2.F32 R47, -RZ, R86.H0_H0 ;  /* 0x20000056ff2f7230 */ /* 0x000fe40000004100 */
[----:B------:R-:W-:Y:S02]  /*4ee0*/  HADD2.F32 R87, -RZ, R87.H0_H0 ;  /* 0x20000057ff577230 */ /* 0x000fe40000004100 */
[----:B------:R-:W-:-:S02]  /*4ef0*/  HADD2.F32 R86, -RZ, R45.H0_H0 ;  /* 0x2000002dff567230 */ /* 0x000fc40000004100 */
[----:B------:R-:W-:Y:S02]  /*4f00*/  HADD2.F32 R89, -RZ, R89.H0_H0 ;  /* 0x20000059ff597230 */ /* 0x000fe40000004100 */
[-C--:B------:R-:W-:Y:S01]  /*4f10*/  FMUL.FTZ R45, R88, R87.reuse ;  /* 0x00000057582d7220 */ /* 0x080fe20000410000 */
[--C-:B------:R-:W-:Y:S02]  /*4f20*/  HADD2.F32 R78, -RZ, R77.reuse.H1_H1 ;  /* 0x3000004dff4e7230 */ /* 0x100fe40000004100 */
[C---:B------:R-:W-:Y:S01]  /*4f30*/  FMUL.FTZ R87, R86.reuse, R87 ;  /* 0x0000005756577220 */ /* 0x040fe20000410000 */
[----:B------:R-:W-:Y:S02]  /*4f40*/  HADD2.F32 R77, -RZ, R77.H0_H0 ;  /* 0x2000004dff4d7230 */ /* 0x000fe40000004100 */
[----:B------:R-:W-:Y:S01]  /*4f50*/  FFMA.FTZ R45, R86, R47, -R45 ;  /* 0x0000002f562d7223 */ /* 0x000fe2000001082d */
[----:B------:R-:W-:Y:S02]  /*4f60*/  HADD2.F32 R79, -RZ, R76.H0_H0 ;  /* 0x2000004cff4f7230 */ /* 0x000fe40000004100 */
[----:B------:R-:W-:Y:S01]  /*4f70*/  FMUL.FTZ R90, R78, R89 ;  /* 0x000000594e5a7220 */ /* 0x000fe20000410000 */
[----:B------:R-:W-:Y:S01]  /*4f80*/  FFMA.FTZ R76, R88, R47, R87 ;  /* 0x0000002f584c7223 */ /* 0x000fe20000010057 */
[----:B------:R-:W-:Y:S01]  /*4f90*/  FMUL.FTZ R89, R77, R89 ;  /* 0x000000594d597220 */ /* 0x000fe20000410000 */
[----:B------:R-:W-:-:S02]  /*4fa0*/  HADD2.F32 R87, -RZ, R175.H0_H0 ;  /* 0x200000afff577230 */ /* 0x000fc40000004100 */
[-C--:B------:R-:W-:Y:S01]  /*4fb0*/  FFMA.FTZ R47, R77, R79.reuse, -R90 ;  /* 0x0000004f4d2f7223 */ /* 0x080fe2000001085a */
[--C-:B------:R-:W-:Y:S02]  /*4fc0*/  HADD2.F32 R77, -RZ, R44.reuse.H1_H1 ;  /* 0x3000002cff4d7230 */ /* 0x100fe40000004100 */
[----:B------:R-:W-:Y:S01]  /*4fd0*/  FFMA.FTZ R78, R78, R79, R89 ;  /* 0x0000004f4e4e7223 */ /* 0x000fe20000010059 */
[----:B------:R-:W-:Y:S01]  /*4fe0*/  HADD2.F32 R44, -RZ, R44.H0_H0 ;  /* 0x2000002cff2c7230 */ /* 0x000fe20000004100 */
[----:B------:R-:W-:Y:S01]  /*4ff0*/  F2FP.F16.F32.PACK_AB R45, R76, R45 ;  /* 0x0000002d4c2d723e */ /* 0x000fe200000000ff */
[--C-:B------:R-:W-:Y:S02]  /*5000*/  HADD2.F32 R79, -RZ, R46.reuse.H1_H1 ;  /* 0x3000002eff4f7230 */ /* 0x100fe40000004100 */
[-C--:B------:R-:W-:Y:S01]  /*5010*/  FMUL.FTZ R89, R77, R87.reuse ;  /* 0x000000574d597220 */ /* 0x080fe20000410000 */
[----:B------:R-:W-:Y:S02]  /*5020*/  HADD2.F32 R175, -RZ, R175.H1_H1 ;  /* 0x300000afffaf7230 */ /* 0x000fe40000004100 */
[----:B------:R-:W-:Y:S01]  /*5030*/  FMUL.FTZ R88, R44, R87 ;  /* 0x000000572c587220 */ /* 0x000fe20000410000 */
[----:B------:R-:W-:Y:S01]  /*5040*/  HADD2.F32 R46, -RZ, R46.H0_H0 ;  /* 0x2000002eff2e7230 */ /* 0x000fe20000004100 */
[----:B------:R-:W-:Y:S01]  /*5050*/  F2FP.F16.F32.PACK_AB R47, R78, R47 ;  /* 0x0000002f4e2f723e */ /* 0x000fe200000000ff */
[----:B------:R-:W-:-:S02]  /*5060*/  HADD2.F32 R86, -RZ, R167.H1_H1 ;  /* 0x300000a7ff567230 */ /* 0x000fc40000004100 */
[-C--:B------:R-:W-:Y:S01]  /*5070*/  FMUL.FTZ R87, R79, R175.reuse ;  /* 0x000000af4f577220 */ /* 0x080fe20000410000 */
[----:B------:R-:W-:Y:S02]  /*5080*/  HADD2.F32 R167, -RZ, R167.H0_H0 ;  /* 0x200000a7ffa77230 */ /* 0x000fe40000004100 */
[----:B------:R-:W-:Y:S01]  /*5090*/  FMUL.FTZ R90, R46, R175 ;  /* 0x000000af2e5a7220 */ /* 0x000fe20000410000 */
[-C--:B------:R-:W-:Y:S01]  /*50a0*/  FFMA.FTZ R89, R44, R86.reuse, -R89 ;  /* 0x000000562c597223 */ /* 0x080fe20000010859 */
[----:B------:R-:W-:Y:S01]  /*50b0*/  FFMA.FTZ R88, R77, R86, R88 ;  /* 0x000000564d587223 */ /* 0x000fe20000010058 */
[-C--:B------:R-:W-:Y:S01]  /*50c0*/  FFMA.FTZ R87, R46, R167.reuse, -R87 ;  /* 0x000000a72e577223 */ /* 0x080fe20000010857 */
[----:B------:R-:W-:-:S03]  /*50d0*/  FFMA.FTZ R90, R79, R167, R90 ;  /* 0x000000a74f5a7223 */ /* 0x000fc6000001005a */
[----:B------:R-:W-:Y:S02]  /*50e0*/  F2FP.F16.F32.PACK_AB R44, R88, R89 ;  /* 0x00000059582c723e */ /* 0x000fe400000000ff */
[----:B------:R-:W-:-:S07]  /*50f0*/  F2FP.F16.F32.PACK_AB R46, R90, R87 ;  /* 0x000000575a2e723e */ /* 0x000fce00000000ff */
.L_x_651:
[----:B------:R-:W-:Y:S05]  /*5100*/  BSYNC B3 ;  /* 0x0000000000037941 */ /* 0x000fea0003800000 */
.L_x_650:
[----:B------:R-:W-:Y:S01]  /*5110*/  ULDC.64 UR4, c[0x0][0x2e8] ;  /* 0x0000ba0000047ab9 */ /* 0x000fe20000000a00 */
[----:B------:R-:W-:Y:S01]  /*5120*/  ULDC.64 UR6, c[0x0][0x208] ;  /* 0x0000820000067ab9 */ /* 0x000fe20000000a00 */
[----:B------:R-:W-:-:S04]  /*5130*/  LEA R76, P3, R82, UR4, 0x1 ;  /* 0x00000004524c7c11 */ /* 0x000fc8000f8608ff */
[----:B------:R-:W-:-:S05]  /*5140*/  LEA.HI.X R77, R82, UR5, R83, 0x1, P3 ;  /* 0x00000005524d7c11 */ /* 0x000fca00098f0c53 */
[----:B--2---:R3:W-:Y:S04]  /*5150*/  STG.E.128 desc[UR6][R76.64], R44 ;  /* 0x0000002c4c007986 */ /* 0x0047e8000c101d06 */
.L_x_649:
[----:B------:R-:W-:Y:S05]  /*5160*/  BSYNC B2 ;  /* 0x0000000000027941 */ /* 0x000fea0003800000 */
.L_x_648:
[----:B------:R-:W-:Y:S05]  /*5170*/  @P1 BRA `(.L_x_647) ;  /* 0x0000000000d81947 */ /* 0x000fea0003800000 */
[----:B0-23--:R0:W2:Y:S01]  /*5180*/  LDS.128 R44, [R5+0x25c00] ;  /* 0x025c0000052c7984 */ /* 0x00d0a20000000c00 */
[----:B------:R-:W-:Y:S01]  /*5190*/  IADD3 R80, P3, R80, R13, RZ ;  /* 0x0000000d50507210 */ /* 0x000fe20007f7e0ff */
[----:B------:R-:W-:Y:S04]  /*51a0*/  BSSY B2, `(.L_x_652) ;  /* 0x000002e000027945 */ /* 0x000fe80003800000 */
[----:B------:R-:W-:Y:S01]  /*51b0*/  IMAD.X R81, R81, 0x1, R8, P3 ;  /* 0x0000000151517824 */ /* 0x000fe200018e0608 */
[----:B------:R-:W-:-:S13]  /*51c0*/  ISETP.GE.AND P3, PT, R220, R84, PT ;  /* 0x00000054dc00720c */ /* 0x000fda0003f66270 */
[----:B0-----:R-:W-:Y:S05]  /*51d0*/  @P3 BRA `(.L_x_653) ;  /* 0x0000000000a83947 */ /* 0x001fea0003800000 */
[--C-:B------:R-:W-:Y:S02]  /*51e0*/  SHF.R.U64 R79, R72, 0x10, R73.reuse ;  /* 0x00000010484f7819 */ /* 0x100fe40000001249 */
[----:B------:R-:W-:Y:S01]  /*51f0*/  SHF.R.U32.HI R77, RZ, 0x10, R73 ;  /* 0x00000010ff4d7819 */ /* 0x000fe20000011649 */
[----:B--2---:R-:W-:Y:S01]  /*5200*/  IMAD.MOV.U32 R73, RZ, RZ, R47 ;  /* 0x000000ffff497224 */ /* 0x004fe200078e002f */
[--C-:B------:R-:W-:Y:S01]  /*5210*/  SHF.R.U64 R76, R74, 0x10, R75.reuse ;  /* 0x000000104a4c7819 */ /* 0x100fe2000000124b */
[----:B------:R-:W-:Y:S01]  /*5220*/  HADD2.F32 R47, -RZ, R45.H1_H1 ;  /* 0x3000002dff2f7230 */ /* 0x000fe20000004100 */
[----:B------:R-:W-:Y:S01]  /*5230*/  SHF.R.U32.HI R78, RZ, 0x10, R75 ;  /* 0x00000010ff4e7819 */ /* 0x000fe2000001164b */
[----:B------:R-:W-:Y:S01]  /*5240*/  HADD2.F32 R74, -RZ, R79.H0_H0 ;  /* 0x2000004fff4a7230 */ /* 0x000fe20000004100 */
[----:B------:R-:W-:Y:S01]  /*5250*/  MOV R72, R44 ;  /* 0x0000002c00487202 */ /* 0x000fe20000000f00 */
[----:B------:R-:W-:Y:S02]  /*5260*/  HADD2.F32 R44, -RZ, R45.H0_H0 ;  /* 0x2000002dff2c7230 */ /* 0x000fe40000004100 */
[----:B------:R-:W-:-:S02]  /*5270*/  HADD2.F32 R75, -RZ, R76.H0_H0 ;  /* 0x2000004cff4b7230 */ /* 0x000fc40000004100 */
[----:B------:R-:W-:Y:S02]  /*5280*/  HADD2.F32 R78, -RZ, R78.H0_H0 ;  /* 0x2000004eff4e7230 */ /* 0x000fe40000004100 */
[--C-:B------:R-:W-:Y:S02]  /*5290*/  HADD2.F32 R45, -RZ, R73.reuse.H1_H1 ;  /* 0x30000049ff2d7230 */ /* 0x100fe40000004100 */
[-C--:B------:R-:W-:Y:S01]  /*52a0*/  FMUL.FTZ R82, R44, R75.reuse ;  /* 0x0000004b2c527220 */ /* 0x080fe20000410000 */
[----:B------:R-:W-:Y:S02]  /*52b0*/  HADD2.F32 R73, -RZ, R73.H0_H0 ;  /* 0x20000049ff497230 */ /* 0x000fe40000004100 */
[----:B------:R-:W-:Y:S02]  /*52c0*/  HADD2.F32 R76, -RZ, R77.H0_H0 ;  /* 0x2000004dff4c7230 */ /* 0x000fe40000004100 */
[----:B------:R-:W-:Y:S01]  /*52d0*/  FMUL.FTZ R77, R47, R75 ;  /* 0x0000004b2f4d7220 */ /* 0x000fe20000410000 */
[-C--:B------:R-:W-:Y:S01]  /*52e0*/  FMUL.FTZ R86, R45, R78.reuse ;  /* 0x0000004e2d567220 */ /* 0x080fe20000410000 */
[----:B------:R-:W-:-:S02]  /*52f0*/  FMUL.FTZ R78, R73, R78 ;  /* 0x0000004e494e7220 */ /* 0x000fc40000410000 */
[-C--:B------:R-:W-:Y:S01]  /*5300*/  FFMA.FTZ R44, R44, R74.reuse, -R77 ;  /* 0x0000004a2c2c7223 */ /* 0x080fe2000001084d */
[----:B------:R-:W-:Y:S01]  /*5310*/  FFMA.FTZ R77, R47, R74, R82 ;  /* 0x0000004a2f4d7223 */ /* 0x000fe20000010052 */
[-C--:B------:R-:W-:Y:S01]  /*5320*/  FFMA.FTZ R83, R45, R76.reuse, R78 ;  /* 0x0000004c2d537223 */ /* 0x080fe2000001004e */
[--C-:B------:R-:W-:Y:S02]  /*5330*/  HADD2.F32 R74, -RZ, R85.reuse.H1_H1 ;  /* 0x30000055ff4a7230 */ /* 0x100fe40000004100 */
[----:B------:R-:W-:Y:S01]  /*5340*/  FFMA.FTZ R86, R73, R76, -R86 ;  /* 0x0000004c49567223 */ /* 0x000fe20000010856 */
[----:B------:R-:W-:Y:S02]  /*5350*/  HADD2.F32 R45, -RZ, R72.H1_H1 ;  /* 0x30000048ff2d7230 */ /* 0x000fe40000004100 */
[----:B------:R-:W-:Y:S02]  /*5360*/  HADD2.F32 R47, -RZ, R46.H1_H1 ;  /* 0x3000002eff2f7230 */ /* 0x000fe40000004100 */
[----:B------:R-:W-:-:S02]  /*5370*/  HADD2.F32 R85, -RZ, R85.H0_H0 ;  /* 0x20000055ff557230 */ /* 0x000fc40000004100 */
[-C--:B------:R-:W-:Y:S01]  /*5380*/  FMUL.FTZ R75, R45, R74.reuse ;  /* 0x0000004a2d4b7220 */ /* 0x080fe20000410000 */
[----:B------:R-:W-:Y:S02]  /*5390*/  HADD2.F32 R72, -RZ, R72.H0_H0 ;  /* 0x20000048ff487230 */ /* 0x000fe40000004100 */
[----:B------:R-:W-:Y:S02]  /*53a0*/  HADD2.F32 R46, -RZ, R46.H0_H0 ;  /* 0x2000002eff2e7230 */ /* 0x000fe40000004100 */
[-C--:B------:R-:W-:Y:S01]  /*53b0*/  FMUL.FTZ R79, R47, R85.reuse ;  /* 0x000000552f4f7220 */ /* 0x080fe20000410000 */
[--C-:B------:R-:W-:Y:S02]  /*53c0*/  HADD2.F32 R73, -RZ, R93.reuse.H1_H1 ;  /* 0x3000005dff497230 */ /* 0x100fe40000004100 */
[----:B------:R-:W-:Y:S01]  /*53d0*/  FMUL.FTZ R74, R72, R74 ;  /* 0x0000004a484a7220 */ /* 0x000fe20000410000 */
[----:B------:R-:W-:Y:S02]  /*53e0*/  HADD2.F32 R93, -RZ, R93.H0_H0 ;  /* 0x2000005dff5d7230 */ /* 0x000fe40000004100 */
[----:B------:R-:W-:Y:S01]  /*53f0*/  FMUL.FTZ R76, R46, R85 ;  /* 0x000000552e4c7220 */ /* 0x000fe20000410000 */
[-C--:B------:R-:W-:Y:S01]  /*5400*/  FFMA.FTZ R75, R72, R73.reuse, -R75 ;  /* 0x00000049484b7223 */ /* 0x080fe2000001084b */
[----:B------:R-:W-:Y:S01]  /*5410*/  FFMA.FTZ R74, R45, R73, R74 ;  /* 0x000000492d4a7223 */ /* 0x000fe2000001004a */
[-C--:B------:R-:W-:Y:S01]  /*5420*/  FFMA.FTZ R79, R46, R93.reuse, -R79 ;  /* 0x0000005d2e4f7223 */ /* 0x080fe2000001084f */
[----:B------:R-:W-:Y:S01]  /*5430*/  FFMA.FTZ R76, R47, R93, R76 ;  /* 0x0000005d2f4c7223 */ /* 0x000fe2000001004c */
[----:B------:R-:W-:-:S02]  /*5440*/  F2FP.F16.F32.PACK_AB R45, R77, R44 ;  /* 0x0000002c4d2d723e */ /* 0x000fc400000000ff */
[----:B------:R-:W-:Y:S02]  /*5450*/  F2FP.F16.F32.PACK_AB R47, R83, R86 ;  /* 0x00000056532f723e */ /* 0x000fe400000000ff */
[----:B------:R-:W-:Y:S02]  /*5460*/  F2FP.F16.F32.PACK_AB R44, R74, R75 ;  /* 0x0000004b4a2c723e */ /* 0x000fe400000000ff */
[----:B------:R-:W-:-:S07]  /*5470*/  F2FP.F16.F32.PACK_AB R46, R76, R79 ;  /* 0x0000004f4c2e723e */ /* 0x000fce00000000ff */
.L_x_653:
[----:B------:R-:W-:Y:S05]  /*5480*/  BSYNC B2 ;  /* 0x0000000000027941 */ /* 0x000fea0003800000 */
.L_x_652:
[----:B------:R-:W-:Y:S01]  /*5490*/  ULDC.64 UR4, c[0x0][0x2e8] ;  /* 0x0000ba0000047ab9 */ /* 0x000fe20000000a00 */
[----:B------:R-:W-:Y:S01]  /*54a0*/  ULDC.64 UR6, c[0x0][0x208] ;  /* 0x0000820000067ab9 */ /* 0x000fe20000000a00 */
[----:B------:R-:W-:-:S04]  /*54b0*/  LEA R72, P3, R80, UR4, 0x1 ;  /* 0x0000000450487c11 */ /* 0x000fc8000f8608ff */
[----:B------:R-:W-:-:S05]  /*54c0*/  LEA.HI.X R73, R80, UR5, R81, 0x1, P3 ;  /* 0x0000000550497c11 */ /* 0x000fca00098f0c51 */
[----:B--2---:R0:W-:Y:S04]  /*54d0*/  STG.E.128 desc[UR6][R72.64], R44 ;  /* 0x0000002c48007986 */ /* 0x0041e8000c101d06 */
.L_x_647:
[----:B------:R-:W-:Y:S05]  /*54e0*/  BSYNC B1 ;  /* 0x0000000000017941 */ /* 0x000fea0003800000 */
.L_x_646:
[----:B------:R-:W-:Y:S01]  /*54f0*/  LOP3.LUT P3, RZ, R91, 0x8, RZ, 0xc0, !PT ;  /* 0x000000085bff7812 */ /* 0x000fe2000786c0ff */
[----:B------:R-:W-:-:S12]  /*5500*/  BSSY B1, `(.L_x_654) ;  /* 0x0000072000017945 */ /* 0x000fd80003800000 */
[----:B------:R-:W-:Y:S05]  /*5510*/  @P3 BRA `(.L_x_655) ;  /* 0x0000000400c03947 */ /* 0x000fea0003800000 */
[----:B0-----:R-:W-:Y:S01]  /*5520*/  IADD3 R72, P3, P4, R128, R136, R16 ;  /* 0x0000008880487210 */ /* 0x001fe20007c7e010 */
[----:B------:R-:W-:Y:S03]  /*5530*/  BSSY B2, `(.L_x_656) ;  /* 0x0000038000027945 */ /* 0x000fe60003800000 */
[----:B------:R-:W-:Y:S01]  /*5540*/  IADD3.X R73, R127, R92, R17, P3, P4 ;  /* 0x0000005c7f497210 */ /* 0x000fe20001fe8411 */
[----:B------:R-:W-:Y:S08]  /*5550*/  @P0 BRA `(.L_x_657) ;  /* 0x0000000000d40947 */ /* 0x000ff00003800000 */
[----:B--234-:R0:W2:Y:S01]  /*5560*/  LDS.128 R44, [R5+0x21400] ;  /* 0x02140000052c7984 */ /* 0x01c0a20000000c00 */
[----:B------:R-:W-:Y:S01]  /*5570*/  IADD3 R74, P3, R72, R100, RZ ;  /* 0x00000064484a7210 */ /* 0x000fe20007f7e0ff */
[----:B------:R-:W-:Y:S04]  /*5580*/  BSSY B3, `(.L_x_658) ;  /* 0x000002d000037945 */ /* 0x000fe80003800000 */
[----:B------:R-:W-:Y:S01]  /*5590*/  IMAD.X R75, R73, 0x1, R14, P3 ;  /* 0x00000001494b7824 */ /* 0x000fe200018e060e */
[----:B------:R-:W-:-:S13]  /*55a0*/  ISETP.GE.AND P3, PT, R18, R84, PT ;  /* 0x000000541200720c */ /* 0x000fda0003f66270 */
[----:B0-----:R-:W-:Y:S05]  /*55b0*/  @P3 BRA `(.L_x_659) ;  /* 0x0000000000a43947 */ /* 0x001fea0003800000 */
[--C-:B------:R-:W-:Y:S01]  /*55c0*/  SHF.R.U64 R77, R68, 0x10, R69.reuse ;  /* 0x00000010444d7819 */ /* 0x100fe20000001245 */
[----:B--2---:R-:W-:Y:S01]  /*55d0*/  IMAD.MOV.U32 R68, RZ, RZ, R46 ;  /* 0x000000ffff447224 */ /* 0x004fe200078e002e */
[----:B------:R-:W-:Y:S01]  /*55e0*/  SHF.R.U32.HI R76, RZ, 0x10, R69 ;  /* 0x00000010ff4c7819 */ /* 0x000fe20000011645 */
[--C-:B------:R-:W-:Y:S01]  /*55f0*/  HADD2.F32 R46, -RZ, R45.reuse.H1_H1 ;  /* 0x3000002dff2e7230 */ /* 0x100fe20000004100 */
[--C-:B------:R-:W-:Y:S01]  /*5600*/  SHF.R.U64 R69, R70, 0x10, R71.reuse ;  /* 0x0000001046457819 */ /* 0x100fe20000001247 */
[----:B------:R-:W-:Y:S01]  /*5610*/  HADD2.F32 R45, -RZ, R45.H0_H0 ;  /* 0x2000002dff2d7230 */ /* 0x000fe20000004100 */
[----:B------:R-:W-:Y:S01]  /*5620*/  SHF.R.U32.HI R78, RZ, 0x10, R71 ;  /* 0x00000010ff4e7819 */ /* 0x000fe20000011647 */
[----:B------:R-:W-:Y:S02]  /*5630*/  HADD2.F32 R70, -RZ, R77.H0_H0 ;  /* 0x2000004dff467230 */ /* 0x000fe40000004100 */
[----:B------:R-:W-:Y:S02]  /*5640*/  HADD2.F32 R71, -RZ, R69.H0_H0 ;  /* 0x20000045ff477230 */ /* 0x000fe40000004100 */
[----:B------:R-:W-:-:S02]  /*5650*/  HADD2.F32 R78, -RZ, R78.H0_H0 ;  /* 0x2000004eff4e7230 */ /* 0x000fc40000004100 */
[--C-:B------:R-:W-:Y:S02]  /*5660*/  HADD2.F32 R69, -RZ, R47.reuse.H1_H1 ;  /* 0x3000002fff457230 */ /* 0x100fe40000004100 */
[CC--:B------:R-:W-:Y:S01]  /*5670*/  FMUL.FTZ R80, R46.reuse, R71.reuse ;  /* 0x000000472e507220 */ /* 0x0c0fe20000410000 */
[C---:B------:R-:W-:Y:S01]  /*5680*/  FMUL.FTZ R71, R45.reuse, R71 ;  /* 0x000000472d477220 */ /* 0x040fe20000410000 */
[----:B------:R-:W-:Y:S02]  /*5690*/  HADD2.F32 R47, -RZ, R47.H0_H0 ;  /* 0x2000002fff2f7230 */ /* 0x000fe40000004100 */
[-C--:B------:R-:W-:Y:S01]  /*56a0*/  FFMA.FTZ R80, R45, R70.reuse, -R80 ;  /* 0x000000462d507223 */ /* 0x080fe20000010850 */
[----:B------:R-:W-:Y:S01]  /*56b0*/  FFMA.FTZ R77, R46, R70, R71 ;  /* 0x000000462e4d7223 */ /* 0x000fe20000010047 */
[----:B------:R-:W-:Y:S02]  /*56c0*/  HADD2.F32 R76, -RZ, R76.H0_H0 ;  /* 0x2000004cff4c7230 */ /* 0x000fe40000004100 */
[----:B------:R-:W-:Y:S01]  /*56d0*/  FMUL.FTZ R82, R69, R78 ;  /* 0x0000004e45527220 */ /* 0x000fe20000410000 */
[----:B------:R-:W-:-:S02]  /*56e0*/  HADD2.F32 R70, -RZ, R183.H1_H1 ;  /* 0x300000b7ff467230 */ /* 0x000fc40000004100 */
[C---:B------:R-:W-:Y:S01]  /*56f0*/  FMUL.FTZ R78, R47.reuse, R78 ;  /* 0x0000004e2f4e7220 */ /* 0x040fe20000410000 */
[----:B------:R-:W-:Y:S02]  /*5700*/  HADD2.F32 R183, -RZ, R183.H0_H0 ;  /* 0x200000b7ffb77230 */ /* 0x000fe40000004100 */
[-C--:B------:R-:W-:Y:S01]  /*5710*/  FFMA.FTZ R82, R47, R76.reuse, -R82 ;  /* 0x0000004c2f527223 */ /* 0x080fe20000010852 */
[----:B------:R-:W-:Y:S02]  /*5720*/  HADD2.F32 R45, -RZ, R44.H1_H1 ;  /* 0x3000002cff2d7230 */ /* 0x000fe40000004100 */
[----:B------:R-:W-:Y:S01]  /*5730*/  FFMA.FTZ R81, R69, R76, R78 ;  /* 0x0000004c45517223 */ /* 0x000fe2000001004e */
[----:B------:R-:W-:Y:S02]  /*5740*/  HADD2.F32 R46, -RZ, R68.H1_H1 ;  /* 0x30000044ff2e7230 */ /* 0x000fe40000004100 */
[----:B------:R-:W-:Y:S02]  /*5750*/  HADD2.F32 R44, -RZ, R44.H0_H0 ;  /* 0x2000002cff2c7230 */ /* 0x000fe40000004100 */
[----:B------:R-:W-:Y:S01]  /*5760*/  FMUL.FTZ R71, R45, R70 ;  /* 0x000000462d477220 */ /* 0x000fe20000410000 */
[----:B------:R-:W-:-:S02]  /*5770*/  HADD2.F32 R68, -RZ, R68.H0_H0 ;  /* 0x20000044ff447230 */ /* 0x000fc40000004100 */
        /* <DEDUP_REMOVED lines=13> */
.L_x_659:
[----:B------:R-:W-:Y:S05]  /*5850*/  BSYNC B3 ;  /* 0x0000000000037941 */ /* 0x000fea0003800000 */
.L_x_658:
[----:B------:R-:W-:Y:S01]  /*5860*/  ULDC.64 UR4, c[0x0][0x2e8] ;  /* 0x0000ba0000047ab9 */ /* 0x000fe20000000a00 */
[----:B------:R-:W-:Y:S01]  /*5870*/  ULDC.64 UR6, c[0x0][0x208] ;  /* 0x0000820000067ab9 */ /* 0x000fe20000000a00 */
[----:B------:R-:W-:-:S04]  /*5880*/  LEA R68, P3, R74, UR4, 0x1 ;  /* 0x000000044a447c11 */ /* 0x000fc8000f8608ff */
[----:B------:R-:W-:-:S05]  /*5890*/  LEA.HI.X R69, R74, UR5, R75, 0x1, P3 ;  /* 0x000000054a457c11 */ /* 0x000fca00098f0c4b */
[----:B--2---:R0:W-:Y:S04]  /*58a0*/  STG.E.128 desc[UR6][R68.64], R44 ;  /* 0x0000002c44007986 */ /* 0x0041e8000c101d06 */
.L_x_657:
[----:B------:R-:W-:Y:S05]  /*58b0*/  BSYNC B2 ;  /* 0x0000000000027941 */ /* 0x000fea0003800000 */
.L_x_656:
[----:B------:R-:W-:Y:S05]  /*58c0*/  @P1 BRA `(.L_x_655) ;  /* 0x0000000000d41947 */ /* 0x000fea0003800000 */
[----:B0-234-:R0:W2:Y:S01]  /*58d0*/  LDS.128 R44, [R5+0x26c00] ;  /* 0x026c0000052c7984 */ /* 0x01d0a20000000c00 */
[----:B------:R-:W-:Y:S01]  /*58e0*/  IADD3 R72, P3, R72, R13, RZ ;  /* 0x0000000d48487210 */ /* 0x000fe20007f7e0ff */
[----:B------:R-:W-:Y:S04]  /*58f0*/  BSSY B2, `(.L_x_660) ;  /* 0x000002d000027945 */ /* 0x000fe80003800000 */
[----:B------:R-:W-:Y:S01]  /*5900*/  IMAD.X R73, R73, 0x1, R8, P3 ;  /* 0x0000000149497824 */ /* 0x000fe200018e0608 */
[----:B------:R-:W-:-:S13]  /*5910*/  ISETP.GE.AND P3, PT, R220, R84, PT ;  /* 0x00000054dc00720c */ /* 0x000fda0003f66270 */
[----:B0-----:R-:W-:Y:S05]  /*5920*/  @P3 BRA `(.L_x_661) ;  /* 0x0000000000a43947 */ /* 0x001fea0003800000 */
[--C-:B------:R-:W-:Y:S02]  /*5930*/  SHF.R.U64 R69, R64, 0x10, R65.reuse ;  /* 0x0000001040457819 */ /* 0x100fe40000001241 */
[----:B------:R-:W-:Y:S02]  /*5940*/  SHF.R.U32.HI R68, RZ, 0x10, R65 ;  /* 0x00000010ff447819 */ /* 0x000fe40000011641 */
[--C-:B------:R-:W-:Y:S01]  /*5950*/  SHF.R.U64 R65, R66, 0x10, R67.reuse ;  /* 0x0000001042417819 */ /* 0x100fe20000001243 */
[----:B------:R-:W-:Y:S01]  /*5960*/  HADD2.F32 R66, -RZ, R69.H0_H0 ;  /* 0x20000045ff427230 */ /* 0x000fe20000004100 */
[----:B------:R-:W-:Y:S01]  /*5970*/  SHF.R.U32.HI R70, RZ, 0x10, R67 ;  /* 0x00000010ff467819 */ /* 0x000fe20000011643 */
[----:B------:R-:W-:Y:S01]  /*5980*/  HADD2.F32 R68, -RZ, R68.H0_H0 ;  /* 0x20000044ff447230 */ /* 0x000fe20000004100 */
[----:B--2---:R-:W-:Y:S01]  /*5990*/  MOV R64, R46 ;  /* 0x0000002e00407202 */ /* 0x004fe20000000f00 */
[----:B------:R-:W-:Y:S02]  /*59a0*/  HADD2.F32 R67, -RZ, R65.H0_H0 ;  /* 0x20000041ff437230 */ /* 0x000fe40000004100 */
[----:B------:R-:W-:-:S02]  /*59b0*/  HADD2.F32 R46, -RZ, R45.H1_H1 ;  /* 0x3000002dff2e7230 */ /* 0x000fc40000004100 */
[----:B------:R-:W-:Y:S02]  /*59c0*/  HADD2.F32 R45, -RZ, R45.H0_H0 ;  /* 0x2000002dff2d7230 */ /* 0x000fe40000004100 */
[----:B------:R-:W-:Y:S02]  /*59d0*/  HADD2.F32 R70, -RZ, R70.H0_H0 ;  /* 0x20000046ff467230 */ /* 0x000fe40000004100 */
[-C--:B------:R-:W-:Y:S01]  /*59e0*/  FMUL.FTZ R74, R46, R67.reuse ;  /* 0x000000432e4a7220 */ /* 0x080fe20000410000 */
[--C-:B------:R-:W-:Y:S02]  /*59f0*/  HADD2.F32 R65, -RZ, R47.reuse.H1_H1 ;  /* 0x3000002fff417230 */ /* 0x100fe40000004100 */
[C---:B------:R-:W-:Y:S01]  /*5a00*/  FMUL.FTZ R67, R45.reuse, R67 ;  /* 0x000000432d437220 */ /* 0x040fe20000410000 */
[----:B------:R-:W-:Y:S02]  /*5a10*/  HADD2.F32 R47, -RZ, R47.H0_H0 ;  /* 0x2000002fff2f7230 */ /* 0x000fe40000004100 */
[----:B------:R-:W-:Y:S01]  /*5a20*/  FFMA.FTZ R74, R45, R66, -R74 ;  /* 0x000000422d4a7223 */ /* 0x000fe2000001084a */
[----:B------:R-:W-:-:S02]  /*5a30*/  HADD2.F32 R45, -RZ, R44.H1_H1 ;  /* 0x3000002cff2d7230 */ /* 0x000fc40000004100 */
[----:B------:R-:W-:Y:S01]  /*5a40*/  FMUL.FTZ R76, R65, R70 ;  /* 0x00000046414c7220 */ /* 0x000fe20000410000 */
[----:B------:R-:W-:Y:S01]  /*5a50*/  FFMA.FTZ R71, R46, R66, R67 ;  /* 0x000000422e477223 */ /* 0x000fe20000010043 */
[C---:B------:R-:W-:Y:S01]  /*5a60*/  FMUL.FTZ R70, R47.reuse, R70 ;  /* 0x000000462f467220 */ /* 0x040fe20000410000 */
[----:B------:R-:W-:Y:S02]  /*5a70*/  HADD2.F32 R66, -RZ, R181.H1_H1 ;  /* 0x300000b5ff427230 */ /* 0x000fe40000004100 */
[-C--:B------:R-:W-:Y:S01]  /*5a80*/  FFMA.FTZ R76, R47, R68.reuse, -R76 ;  /* 0x000000442f4c7223 */ /* 0x080fe2000001084c */
[----:B------:R-:W-:Y:S02]  /*5a90*/  HADD2.F32 R67, -RZ, R182.H0_H0 ;  /* 0x200000b6ff437230 */ /* 0x000fe40000004100 */
[----:B------:R-:W-:Y:S01]  /*5aa0*/  FFMA.FTZ R77, R65, R68, R70 ;  /* 0x00000044414d7223 */ /* 0x000fe20000010046 */
[----:B------:R-:W-:Y:S02]  /*5ab0*/  HADD2.F32 R46, -RZ, R64.H1_H1 ;  /* 0x30000040ff2e7230 */ /* 0x000fe40000004100 */
[----:B------:R-:W-:Y:S01]  /*5ac0*/  FMUL.FTZ R69, R45, R66 ;  /* 0x000000422d457220 */ /* 0x000fe20000410000 */
[----:B------:R-:W-:-:S02]  /*5ad0*/  HADD2.F32 R44, -RZ, R44.H0_H0 ;  /* 0x2000002cff2c7230 */ /* 0x000fc40000004100 */
[----:B------:R-:W-:Y:S02]  /*5ae0*/  HADD2.F32 R64, -RZ, R64.H0_H0 ;  /* 0x20000040ff407230 */ /* 0x000fe40000004100 */
[-C--:B------:R-:W-:Y:S01]  /*5af0*/  FMUL.FTZ R75, R46, R67.reuse ;  /* 0x000000432e4b7220 */ /* 0x080fe20000410000 */
[--C-:B------:R-:W-:Y:S02]  /*5b00*/  HADD2.F32 R47, -RZ, R166.reuse.H0_H0 ;  /* 0x200000a6ff2f7230 */ /* 0x100fe40000004100 */
[----:B------:R-:W-:Y:S01]  /*5b10*/  FMUL.FTZ R66, R44, R66 ;  /* 0x000000422c427220 */ /* 0x000fe20000410000 */
[----:B------:R-:W-:Y:S02]  /*5b20*/  HADD2.F32 R65, -RZ, R166.H1_H1 ;  /* 0x300000a6ff417230 */ /* 0x000fe40000004100 */
        /* <DEDUP_REMOVED lines=9> */
.L_x_661:
[----:B------:R-:W-:Y:S05]  /*5bc0*/  BSYNC B2 ;  /* 0x0000000000027941 */ /* 0x000fea0003800000 */
.L_x_660:
[----:B------:R-:W-:Y:S01]  /*5bd0*/  ULDC.64 UR4, c[0x0][0x2e8] ;  /* 0x0000ba0000047ab9 */ /* 0x000fe20000000a00 */
[----:B------:R-:W-:Y:S01]  /*5be0*/  ULDC.64 UR6, c[0x0][0x208] ;  /* 0x0000820000067ab9 */ /* 0x000fe20000000a00 */
[----:B------:R-:W-:-:S04]  /*5bf0*/  LEA R64, P3, R72, UR4, 0x1 ;  /* 0x0000000448407c11 */ /* 0x000fc8000f8608ff */
[----:B------:R-:W-:-:S05]  /*5c00*/  LEA.HI.X R65, R72, UR5, R73, 0x1, P3 ;  /* 0x0000000548417c11 */ /* 0x000fca00098f0c49 */
[----:B--2---:R0:W-:Y:S04]  /*5c10*/  STG.E.128 desc[UR6][R64.64], R44 ;  /* 0x0000002c40007986 */ /* 0x0041e8000c101d06 */
.L_x_655:
[----:B------:R-:W-:Y:S05]  /*5c20*/  BSYNC B1 ;  /* 0x0000000000017941 */ /* 0x000fea0003800000 */
.L_x_654:
        /* <DEDUP_REMOVED lines=25> */
[----:B------:R-:W-:Y:S02]  /*5dc0*/  HADD2.F32 R47, -RZ, R47.H0_H0 ;  /* 0x2000002fff2f7230 */ /* 0x000fe40000004100 */
[----:B------:R-:W-:Y:S01]  /*5dd0*/  FMUL.FTZ R63, R45, R63 ;  /* 0x0000003f2d3f7220 */ /* 0x000fe20000410000 */
[----:B------:R-:W-:Y:S02]  /*5de0*/  HADD2.F32 R68, -RZ, R68.H0_H0 ;  /* 0x20000044ff447230 */ /* 0x000fe40000004100 */
[----:B------:R-:W-:Y:S01]  /*5df0*/  FMUL.FTZ R74, R61, R70 ;  /* 0x000000463d4a7220 */ /* 0x000fe20000410000 */
[-C--:B------:R-:W-:Y:S01]  /*5e00*/  FFMA.FTZ R72, R45, R62.reuse, -R72 ;  /* 0x0000003e2d487223 */ /* 0x080fe20000010848 */
[----:B------:R-:W-:Y:S01]  /*5e10*/  FFMA.FTZ R71, R46, R62, R63 ;  /* 0x0000003e2e477223 */ /* 0x000fe2000001003f */
[----:B------:R-:W-:Y:S01]  /*5e20*/  FMUL.FTZ R70, R47, R70 ;  /* 0x000000462f467220 */ /* 0x000fe20000410000 */
[----:B------:R-:W-:-:S02]  /*5e30*/  HADD2.F32 R63, -RZ, R182.H1_H1 ;  /* 0x300000b6ff3f7230 */ /* 0x000fc40000004100 */
[-C--:B------:R-:W-:Y:S01]  /*5e40*/  FFMA.FTZ R74, R47, R68.reuse, -R74 ;  /* 0x000000442f4a7223 */ /* 0x080fe2000001084a */
[----:B------:R-:W-:Y:S02]  /*5e50*/  HADD2.F32 R45, -RZ, R44.H1_H1 ;  /* 0x3000002cff2d7230 */ /* 0x000fe40000004100 */
[----:B------:R-:W-:Y:S01]  /*5e60*/  FFMA.FTZ R75, R61, R68, R70 ;  /* 0x000000443d4b7223 */ /* 0x000fe20000010046 */
[----:B------:R-:W-:Y:S02]  /*5e70*/  HADD2.F32 R46, -RZ, R60.H1_H1 ;  /* 0x3000003cff2e7230 */ /* 0x000fe40000004100 */
[----:B------:R-:W-:Y:S02]  /*5e80*/  HADD2.F32 R181, -RZ, R181.H0_H0 ;  /* 0x200000b5ffb57230 */ /* 0x000fe40000004100 */
[----:B------:R-:W-:Y:S02]  /*5e90*/  HADD2.F32 R44, -RZ, R44.H0_H0 ;  /* 0x2000002cff2c7230 */ /* 0x000fe40000004100 */
[----:B------:R-:W-:Y:S01]  /*5ea0*/  FMUL.FTZ R73, R46, R63 ;  /* 0x0000003f2e497220 */ /* 0x000fe20000410000 */
[----:B------:R-:W-:-:S02]  /*5eb0*/  HADD2.F32 R60, -RZ, R60.H0_H0 ;  /* 0x2000003cff3c7230 */ /* 0x000fc40000004100 */
[CC--:B------:R-:W-:Y:S01]  /*5ec0*/  FMUL.FTZ R69, R45.reuse, R181.reuse ;  /* 0x000000b52d457220 */ /* 0x0c0fe20000410000 */
[----:B------:R-:W-:Y:S02]  /*5ed0*/  HADD2.F32 R47, -RZ, R177.H0_H0 ;  /* 0x200000b1ff2f7230 */ /* 0x000fe40000004100 */
        /* <DEDUP_REMOVED lines=11> */
.L_x_667:
[----:B------:R-:W-:Y:S05]  /*5f90*/  BSYNC B3 ;  /* 0x0000000000037941 */ /* 0x000fea0003800000 */
.L_x_666:
[----:B------:R-:W-:Y:S01]  /*5fa0*/  ULDC.64 UR4, c[0x0][0x2e8] ;  /* 0x0000ba0000047ab9 */ /* 0x000fe20000000a00 */
[----:B------:R-:W-:Y:S01]  /*5fb0*/  ULDC.64 UR6, c[0x0][0x208] ;  /* 0x0000820000067ab9 */ /* 0x000fe20000000a00 */
[----:B------:R-:W-:-:S04]  /*5fc0*/  LEA R60, P3, R66, UR4, 0x1 ;  /* 0x00000004423c7c11 */ /* 0x000fc8000f8608ff */
[----:B------:R-:W-:-:S05]  /*5fd0*/  LEA.HI.X R61, R66, UR5, R67, 0x1, P3 ;  /* 0x00000005423d7c11 */ /* 0x000fca00098f0c43 */
[----:B--2---:R0:W-:Y:S04]  /*5fe0*/  STG.E.128 desc[UR6][R60.64], R44 ;  /* 0x0000002c3c007986 */ /* 0x0041e8000c101d06 */
.L_x_665:
[----:B------:R-:W-:Y:S05]  /*5ff0*/  BSYNC B2 ;  /* 0x0000000000027941 */ /* 0x000fea0003800000 */
.L_x_664:
[----:B------:R-:W-:Y:S05]  /*6000*/  @P1 BRA `(.L_x_663) ;  /* 0x0000000000d41947 */ /* 0x000fea0003800000 */
[----:B0-234-:R0:W2:Y:S01]  /*6010*/  LDS.128 R44, [R5+0x27c00] ;  /* 0x027c0000052c7984 */ /* 0x01d0a20000000c00 */
        /* <DEDUP_REMOVED lines=24> */
[----:B------:R-:W-:-:S02]  /*61a0*/  HADD2.F32 R58, -RZ, R174.H0_H0 ;  /* 0x200000aeff3a7230 */ /* 0x000fc40000004100 */
[-C--:B------:R-:W-:Y:S01]  /*61b0*/  FFMA.FTZ R66, R47, R60.reuse, -R66 ;  /* 0x0000003c2f427223 */ /* 0x080fe20000010842 */
[----:B------:R-:W-:Y:S02]  /*61c0*/  HADD2.F32 R59, -RZ, R174.H1_H1 ;  /* 0x300000aeff3b7230 */ /* 0x000fe40000004100 */
[----:B------:R-:W-:Y:S01]  /*61d0*/  FFMA.FTZ R67, R57, R60, R62 ;  /* 0x0000003c39437223 */ /* 0x000fe2000001003e */
[----:B------:R-:W-:Y:S02]  /*61e0*/  HADD2.F32 R45, -RZ, R44.H1_H1 ;  /* 0x3000002cff2d7230 */ /* 0x000fe40000004100 */
[----:B------:R-:W-:Y:S02]  /*61f0*/  HADD2.F32 R46, -RZ, R56.H1_H1 ;  /* 0x30000038ff2e7230 */ /* 0x000fe40000004100 */
[----:B------:R-:W-:Y:S02]  /*6200*/  HADD2.F32 R44, -RZ, R44.H0_H0 ;  /* 0x2000002cff2c7230 */ /* 0x000fe40000004100 */
[----:B------:R-:W-:Y:S01]  /*6210*/  FMUL.FTZ R61, R45, R58 ;  /* 0x0000003a2d3d7220 */ /* 0x000fe20000410000 */
[----:B------:R-:W-:-:S02]  /*6220*/  HADD2.F32 R56, -RZ, R56.H0_H0 ;  /* 0x20000038ff387230 */ /* 0x000fc40000004100 */
        /* <DEDUP_REMOVED lines=13> */
.L_x_669:
[----:B------:R-:W-:Y:S05]  /*6300*/  BSYNC B2 ;  /* 0x0000000000027941 */ /* 0x000fea0003800000 */
.L_x_668:
[----:B------:R-:W-:Y:S01]  /*6310*/  ULDC.64 UR4, c[0x0][0x2e8] ;  /* 0x0000ba0000047ab9 */ /* 0x000fe20000000a00 */
[----:B------:R-:W-:Y:S01]  /*6320*/  ULDC.64 UR6, c[0x0][0x208] ;  /* 0x0000820000067ab9 */ /* 0x000fe20000000a00 */
[----:B------:R-:W-:-:S04]  /*6330*/  LEA R56, P3, R68, UR4, 0x1 ;  /* 0x0000000444387c11 */ /* 0x000fc8000f8608ff */
[----:B------:R-:W-:-:S05]  /*6340*/  LEA.HI.X R57, R68, UR5, R69, 0x1, P3 ;  /* 0x0000000544397c11 */ /* 0x000fca00098f0c45 */
[----:B--2---:R0:W-:Y:S04]  /*6350*/  STG.E.128 desc[UR6][R56.64], R44 ;  /* 0x0000002c38007986 */ /* 0x0041e8000c101d06 */
.L_x_663:
[----:B------:R-:W-:Y:S05]  /*6360*/  BSYNC B1 ;  /* 0x0000000000017941 */ /* 0x000fea0003800000 */
.L_x_662:
[----:B------:R-:W-:Y:S05]  /*6370*/  @P5 BRA `(.L_x_670) ;  /* 0x0000005000cc5947 */ /* 0x000fea0003800000 */
[----:B------:R-:W-:Y:S01]  /*6380*/  IADD3 R136, P3, P4, R134, R136, R16 ;  /* 0x0000008886887210 */ /* 0x000fe20007c7e010 */
[----:B------:R-:W-:Y:S03]  /*6390*/  BSSY B1, `(.L_x_671) ;  /* 0x0000038000017945 */ /* 0x000fe60003800000 */
[----:B0-----:R-:W-:Y:S01]  /*63a0*/  IADD3.X R57, R133, R92, R17, P3, P4 ;  /* 0x0000005c85397210 */ /* 0x001fe20001fe8411 */
[----:B------:R-:W-:Y:S08]  /*63b0*/  @P0 BRA `(.L_x_672) ;  /* 0x0000000000d40947 */ /* 0x000ff00003800000 */
[----:B--234-:R0:W2:Y:S01]  /*63c0*/  LDS.128 R44, [R5+0x23400] ;  /* 0x02340000052c7984 */ /* 0x01c0a20000000c00 */
[----:B------:R-:W-:Y:S01]  /*63d0*/  ISETP.GE.AND P4, PT, R18, R84, PT ;  /* 0x000000541200720c */ /* 0x000fe20003f86270 */
[----:B------:R-:W-:Y:S01]  /*63e0*/  BSSY B2, `(.L_x_673) ;  /* 0x000002c000027945 */ /* 0x000fe20003800000 */
[----:B------:R-:W-:-:S11]  /*63f0*/  IADD3 R64, P3, R136, R100, RZ ;  /* 0x0000006488407210 */ /* 0x000fd60007f7e0ff */
[----:B0-----:R-:W-:Y:S05]  /*6400*/  @P4 BRA `(.L_x_674) ;  /* 0x0000000000a44947 */ /* 0x001fea0003800000 */
[--C-:B------:R-:W-:Y:S01]  /*6410*/  SHF.R.U64 R59, R52, 0x10, R53.reuse ;  /* 0x00000010343b7819 */ /* 0x100fe20000001235 */
[----:B------:R-:W-:Y:S01]  /*6420*/  HADD2.F32 R177, -RZ, R177.H1_H1 ;  /* 0x300000b1ffb17230 */ /* 0x000fe20000004100 */
        /* <DEDUP_REMOVED lines=21> */
[----:B------:R-:W-:Y:S02]  /*6580*/  HADD2.F32 R46, -RZ, R52.H1_H1 ;  /* 0x30000034ff2e7230 */ /* 0x000fe40000004100 */
[----:B------:R-:W-:Y:S01]  /*6590*/  FFMA.FTZ R65, R53, R56, R58 ;  /* 0x0000003835417223 */ /* 0x000fe2000001003a */
[----:B------:R-:W-:Y:S02]  /*65a0*/  HADD2.F32 R44, -RZ, R44.H0_H0 ;  /* 0x2000002cff2c7230 */ /* 0x000fe40000004100 */
[----:B------:R-:W-:Y:S01]  /*65b0*/  FMUL.FTZ R59, R45, R177 ;  /* 0x000000b12d3b7220 */ /* 0x000fe20000410000 */
[----:B------:R-:W-:-:S02]  /*65c0*/  HADD2.F32 R52, -RZ, R52.H0_H0 ;  /* 0x20000034ff347230 */ /* 0x000fc40000004100 */
[----:B------:R-:W-:Y:S01]  /*65d0*/  FMUL.FTZ R63, R46, R55 ;  /* 0x000000372e3f7220 */ /* 0x000fe20000410000 */
        /* <DEDUP_REMOVED lines=12> */
.L_x_674:
[----:B------:R-:W-:Y:S05]  /*66a0*/  BSYNC B2 ;  /* 0x0000000000027941 */ /* 0x000fea0003800000 */
.L_x_673:
[----:B------:R-:W-:Y:S01]  /*66b0*/  ULDC.64 UR4, c[0x0][0x2e8] ;  /* 0x0000ba0000047ab9 */ /* 0x000fe20000000a00 */
[----:B------:R-:W-:Y:S01]  /*66c0*/  IMAD.X R53, R57, 0x1, R14, P3 ;  /* 0x0000000139357824 */ /* 0x000fe200018e060e */
[----:B------:R-:W-:Y:S01]  /*66d0*/  LEA R52, P3, R64, UR4, 0x1 ;  /* 0x0000000440347c11 */ /* 0x000fe2000f8608ff */
[----:B------:R-:W-:-:S03]  /*66e0*/  ULDC.64 UR6, c[0x0][0x208] ;  /* 0x0000820000067ab9 */ /* 0x000fc60000000a00 */
[----:B------:R-:W-:-:S05]  /*66f0*/  LEA.HI.X R53, R64, UR5, R53, 0x1, P3 ;  /* 0x0000000540357c11 */ /* 0x000fca00098f0c35 */
[----:B--2---:R0:W-:Y:S04]  /*6700*/  STG.E.128 desc[UR6][R52.64], R44 ;  /* 0x0000002c34007986 */ /* 0x0041e8000c101d06 */
.L_x_672:
[----:B------:R-:W-:Y:S05]  /*6710*/  BSYNC B1 ;  /* 0x0000000000017941 */ /* 0x000fea0003800000 */
.L_x_671:
[----:B------:R-:W-:Y:S05]  /*6720*/  @P1 BRA `(.L_x_670) ;  /* 0x0000004c00e01947 */ /* 0x000fea0003800000 */
[----:B0-234-:R0:W2:Y:S01]  /*6730*/  LDS.128 R44, [R5+0x28c00] ;  /* 0x028c0000052c7984 */ /* 0x01d0a20000000c00 */
[----:B------:R-:W-:Y:S01]  /*6740*/  ISETP.GE.AND P4, PT, R220, R84, PT ;  /* 0x00000054dc00720c */ /* 0x000fe20003f86270 */
[----:B------:R-:W-:Y:S01]  /*6750*/  BSSY B1, `(.L_x_675) ;  /* 0x000002c000017945 */ /* 0x000fe20003800000 */
[----:B------:R-:W-:-:S11]  /*6760*/  IADD3 R60, P3, R136, R13, RZ ;  /* 0x0000000d883c7210 */ /* 0x000fd60007f7e0ff */
        /* <DEDUP_REMOVED lines=19> */
[----:B------:R-:W-:-:S02]  /*68a0*/  HADD2.F32 R50, -RZ, R97.H0_H0 ;  /* 0x20000061ff327230 */ /* 0x000fc40000004100 */
[C---:B------:R-:W-:Y:S01]  /*68b0*/  FMUL.FTZ R54, R47.reuse, R54 ;  /* 0x000000362f367220 */ /* 0x040fe20000410000 */
[----:B------:R-:W-:Y:S02]  /*68c0*/  HADD2.F32 R97, -RZ, R97.H1_H1 ;  /* 0x30000061ff617230 */ /* 0x000fe40000004100 */
        /* <DEDUP_REMOVED lines=20> */
.L_x_676:
[----:B------:R-:W-:Y:S05]  /*6a10*/  BSYNC B1 ;  /* 0x0000000000017941 */ /* 0x000fea0003800000 */
.L_x_675:
[----:B------:R-:W-:Y:S01]  /*6a20*/  ULDC.64 UR4, c[0x0][0x2e8] ;  /* 0x0000ba0000047ab9 */ /* 0x000fe20000000a00 */
[----:B------:R-:W-:Y:S01]  /*6a30*/  IMAD.X R57, R57, 0x1, R8, P3 ;  /* 0x0000000139397824 */ /* 0x000fe200018e0608 */
[----:B------:R-:W-:Y:S01]  /*6a40*/  LEA R48, P3, R60, UR4, 0x1 ;  /* 0x000000043c307c11 */ /* 0x000fe2000f8608ff */
[----:B------:R-:W-:-:S03]  /*6a50*/  ULDC.64 UR6, c[0x0][0x208] ;  /* 0x0000820000067ab9 */ /* 0x000fc60000000a00 */
[----:B------:R-:W-:-:S05]  /*6a60*/  LEA.HI.X R49, R60, UR5, R57, 0x1, P3 ;  /* 0x000000053c317c11 */ /* 0x000fca00098f0c39 */
[----:B--2---:R0:W-:Y:S01]  /*6a70*/  STG.E.128 desc[UR6][R48.64], R44 ;  /* 0x0000002c30007986 */ /* 0x0041e2000c101d06 */
[----:B------:R-:W-:Y:S05]  /*6a80*/  BRA `(.L_x_670) ;  /* 0x0000004c00087947 */ /* 0x000fea0003800000 */
.L_x_614:
[C---:B------:R-:W-:Y:S01]  /*6a90*/  VIADD R44, R22.reuse, 0x20 ;  /* 0x00000020162c7836 */ /* 0x040fe20000000000 */
[----:B------:R-:W-:Y:S01]  /*6aa0*/  ULDC.64 UR4, c[0x0][0x208] ;  /* 0x0000820000047ab9 */ /* 0x000fe20000000a00 */
[----:B------:R-:W-:-:S03]  /*6ab0*/  VIADD R52, R22, 0x80 ;  /* 0x0000008016347836 */ /* 0x000fc60000000000 */
[----:B------:R-:W-:Y:S02]  /*6ac0*/  ISETP.GE.AND P4, PT, R44, R4, PT ;  /* 0x000000042c00720c */ /* 0x000fe40003f86270 */
[----:B------:R-:W-:Y:S02]  /*6ad0*/  IADD3 R44, R22, 0x40, RZ ;  /* 0x00000040162c7810 */ /* 0x000fe40007ffe0ff */
[----:B------:R-:W-:-:S13]  /*6ae0*/  ISETP.GE.OR P4, PT, R16, R84, P4 ;  /* 0x000000541000720c */ /* 0x000fda0002786670 */
[----:B------:R-:W-:Y:S01]  /*6af0*/  @!P4 IADD3 R50, P2, P3, R106, R96, R37 ;  /* 0x000000606a32c210 */ /* 0x000fe20007b5e025 */
[----:B------:R-:W1:Y:S03]  /*6b00*/  @!P4 LDC.64 R60, c[0x0][0x3e8] ;  /* 0x0000fa00ff3ccb82 */ /* 0x000e660000000a00 */
[----:B0-----:R-:W-:Y:S02]  /*6b10*/  @!P4 IADD3.X R51, R27, R3, R40, P2, P3 ;  /* 0x000000031b33c210 */ /* 0x001fe400017e6428 */
[----:B------:R-:W-:-:S03]  /*6b20*/  @!P4 IADD3 R48, P2, P3, R112, R94, R31 ;  /* 0x0000005e7030c210 */ /* 0x000fc60007b5e01f */
[----:B------:R-:W0:Y:S01]  /*6b30*/  @!P4 LDC.64 R62, c[0x0][0x400] ;  /* 0x00010000ff3ecb82 */ /* 0x000e220000000a00 */
[----:B------:R-:W-:Y:S02]  /*6b40*/  @!P4 IADD3.X R49, R21, R0, R34, P2, P3 ;  /* 0x000000001531c210 */ /* 0x000fe400017e6422 */
[----:B------:R-:W-:-:S04]  /*6b50*/  ISETP.GE.AND P3, PT, R44, R4, PT ;  /* 0x000000042c00720c */ /* 0x000fc80003f66270 */
[----:B------:R-:W-:-:S13]  /*6b60*/  ISETP.GE.OR P3, PT, R16, R84, P3 ;  /* 0x000000541000720c */ /* 0x000fda0001f66670 */
[----:B------:R-:W-:Y:S01]  /*6b70*/  @!P3 IADD3 R46, P2, P5, R106, R36, R96 ;  /* 0x000000246a2eb210 */ /* 0x000fe20007d5e060 */
[----:B------:R-:W2:Y:S03]  /*6b80*/  @!P3 LDC.64 R68, c[0x0][0x3e8] ;  /* 0x0000fa00ff44bb82 */ /* 0x000ea60000000a00 */
[----:B------:R-:W-:Y:S02]  /*6b90*/  @!P3 IADD3.X R47, R27, R39, R3, P2, P5 ;  /* 0x000000271b2fb210 */ /* 0x000fe400017ea403 */
[----:B------:R-:W-:-:S03]  /*6ba0*/  @!P3 IADD3 R44, P2, P5, R112, R30, R94 ;  /* 0x0000001e702cb210 */ /* 0x000fc60007d5e05e */
[----:B------:R-:W3:Y:S01]  /*6bb0*/  @!P3 LDC.64 R70, c[0x0][0x400] ;  /* 0x00010000ff46bb82 */ /* 0x000ee20000000a00 */
[----:B------:R-:W-:Y:S02]  /*6bc0*/  @!P3 IADD3.X R45, R21, R33, R0, P2, P5 ;  /* 0x00000021152db210 */ /* 0x000fe400017ea400 */
[----:B------:R-:W-:-:S04]  /*6bd0*/  ISETP.GE.AND P2, PT, R52, R4, PT ;  /* 0x000000043400720c */ /* 0x000fc80003f46270 */
[----:B------:R-:W-:-:S13]  /*6be0*/  ISETP.GE.OR P2, PT, R16, R84, P2 ;  /* 0x000000541000720c */ /* 0x000fda0001746670 */
[----:B------:R-:W-:Y:S01]  /*6bf0*/  @!P2 IADD3 R74, P5, P6, R106, R35, R96 ;  /* 0x000000236a4aa210 */ /* 0x000fe20007ebe060 */
[----:B------:R-:W4:Y:S03]  /*6c00*/  @!P2 LDC.64 R76, c[0x0][0x3e8] ;  /* 0x0000fa00ff4cab82 */ /* 0x000f260000000a00 */
[----:B------:R-:W-:Y:S02]  /*6c10*/  @!P2 IADD3.X R75, R27, R38, R3, P5, P6 ;  /* 0x000000261b4ba210 */ /* 0x000fe40002fec403 */
[----:B------:R-:W-:-:S03]  /*6c20*/  @!P2 IADD3 R72, P5, P6, R112, R29, R94 ;  /* 0x0000001d7048a210 */ /* 0x000fc60007ebe05e */
[----:B------:R-:W4:Y:S01]  /*6c30*/  @!P2 LDC.64 R78, c[0x0][0x400] ;  /* 0x00010000ff4eab82 */ /* 0x000f220000000a00 */
[----:B------:R-:W-:Y:S02]  /*6c40*/  @!P2 IADD3.X R73, R21, R32, R0, P5, P6 ;  /* 0x000000201549a210 */ /* 0x000fe40002fec400 */
[----:B------:R-:W-:-:S04]  /*6c50*/  ISETP.GE.AND P5, PT, R22, R4, PT ;  /* 0x000000041600720c */ /* 0x000fc80003fa6270 */
[----:B------:R-:W-:-:S13]  /*6c60*/  ISETP.GE.OR P5, PT, R16, R84, P5 ;  /* 0x000000541000720c */ /* 0x000fda0002fa6670 */
[----:B------:R-:W1:Y:S01]  /*6c70*/  @!P5 LDC.64 R52, c[0x0][0x3e8] ;  /* 0x0000fa00ff34db82 */ /* 0x000e620000000a00 */
[----:B------:R-:W-:-:S05]  /*6c80*/  @!P5 IADD3 R54, P6, R106, R96, RZ ;  /* 0x000000606a36d210 */ /* 0x000fca0007fde0ff */
[----:B------:R-:W-:Y:S01]  /*6c90*/  @!P5 IMAD.X R55, R3, 0x1, R27, P6 ;  /* 0x000000010337d824 */ /* 0x000fe200030e061b */
[----:B-1----:R-:W-:-:S04]  /*6ca0*/  @!P5 LEA R52, P6, R54, R52, 0x1 ;  /* 0x000000343634d211 */ /* 0x002fc800078c08ff */
[----:B------:R-:W-:Y:S02]  /*6cb0*/  @!P5 LEA.HI.X R53, R54, R53, R55, 0x1, P6 ;  /* 0x000000353635d211 */ /* 0x000fe400030f0c37 */
[----:B------:R-:W1:Y:S01]  /*6cc0*/  @!P5 LDC.64 R54, c[0x0][0x400] ;  /* 0x00010000ff36db82 */ /* 0x000e620000000a00 */
[----:B------:R-:W-:-:S05]  /*6cd0*/  @!P5 IADD3 R56, P6, R112, R94, RZ ;  /* 0x0000005e7038d210 */ /* 0x000fca0007fde0ff */
[----:B------:R-:W-:Y:S01]  /*6ce0*/  @!P5 IMAD.X R57, R0, 0x1, R21, P6 ;  /* 0x000000010039d824 */ /* 0x000fe200030e0615 */
[----:B-1----:R-:W-:-:S04]  /*6cf0*/  @!P5 LEA R54, P6, R56, R54, 0x1 ;  /* 0x000000363836d211 */ /* 0x002fc800078c08ff */
[----:B------:R-:W-:Y:S02]  /*6d00*/  @!P5 LEA.HI.X R55, R56, R55, R57, 0x1, P6 ;  /* 0x000000373837d211 */ /* 0x000fe400030f0c39 */
[----:B------:R-:W-:-:S04]  /*6d10*/  @!P4 LEA R60, P6, R50, R60, 0x1 ;  /* 0x0000003c323cc211 */ /* 0x000fc800078c08ff */
[----:B------:R-:W-:Y:S02]  /*6d20*/  @!P4 LEA.HI.X R61, R50, R61, R51, 0x1, P6 ;  /* 0x0000003d323dc211 */ /* 0x000fe400030f0c33 */
[----:B------:R-:W-:Y:S02]  /*6d30*/  CS2R R50, SRZ ;  /* 0x0000000000327805 */ /* 0x000fe4000001ff00 */
[----:B0-----:R-:W-:-:S04]  /*6d40*/  @!P4 LEA R62, P6, R48, R62, 0x1 ;  /* 0x0000003e303ec211 */ /* 0x001fc800078c08ff */
[----:B------:R-:W-:Y:S02]  /*6d50*/  @!P4 LEA.HI.X R63, R48, R63, R49, 0x1, P6 ;  /* 0x0000003f303fc211 */ /* 0x000fe400030f0c31 */
[----:B------:R-:W-:Y:S02]  /*6d60*/  CS2R R48, SRZ ;  /* 0x0000000000307805 */ /* 0x000fe4000001ff00 */
[----:B--2---:R-:W-:-:S04]  /*6d70*/  @!P3 LEA R68, P6, R46, R68, 0x1 ;  /* 0x000000442e44b211 */ /* 0x004fc800078c08ff */
[----:B------:R-:W-:Y:S02]  /*6d80*/  @!P3 LEA.HI.X R69, R46, R69, R47, 0x1, P6 ;  /* 0x000000452e45b211 */ /* 0x000fe400030f0c2f */
[----:B------:R-:W-:Y:S02]  /*6d90*/  CS2R R46, SRZ ;  /* 0x00000000002e7805 */ /* 0x000fe4000001ff00 */
[C---:B---3--:R-:W-:Y:S01]  /*6da0*/  @!P3 LEA R70, P6, R44.reuse, R70, 0x1 ;  /* 0x000000462c46b211 */ /* 0x048fe200078c08ff */
[----:B------:R0:W5:Y:S03]  /*6db0*/  @!P5 LDG.E.128 R48, desc[UR4][R54.64] ;  /* 0x000000043630d981 */ /* 0x000166000c1e1d00 */
[----:B------:R-:W-:Y:S02]  /*6dc0*/  @!P3 LEA.HI.X R71, R44, R71, R45, 0x1, P6 ;  /* 0x000000472c47b211 */ /* 0x000fe400030f0c2d */
[----:B------:R-:W-:-:S02]  /*6dd0*/  CS2R R44, SRZ ;  /* 0x00000000002c7805 */ /* 0x000fc4000001ff00 */
[----:B------:R-:W-:Y:S02]  /*6de0*/  CS2R R58, SRZ ;  /* 0x00000000003a7805 */ /* 0x000fe4000001ff00 */
[----:B------:R-:W-:Y:S02]  /*6df0*/  CS2R R56, SRZ ;  /* 0x0000000000387805 */ /* 0x000fe4000001ff00 */
[----:B------:R1:W5:Y:S01]  /*6e00*/  @!P5 LDG.E.128 R44, desc[UR4][R52.64] ;  /* 0x00000004342cd981 */ /* 0x000362000c1e1d00 */
[----:B0-----:R-:W-:Y:S02]  /*6e10*/  CS2R R54, SRZ ;  /* 0x0000000000367805 */ /* 0x001fe4000001ff00 */
[----:B------:R-:W-:Y:S02]  /*6e20*/  CS2R R66, SRZ ;  /* 0x0000000000427805 */ /* 0x000fe4000001ff00 */
[----:B------:R-:W-:Y:S01]  /*6e30*/  CS2R R64, SRZ ;  /* 0x0000000000407805 */ /* 0x000fe2000001ff00 */
[----:B------:R0:W5:Y:S05]  /*6e40*/  @!P4 LDG.E.128 R56, desc[UR4][R62.64] ;  /* 0x000000043e38c981 */ /* 0x00016a000c1e1d00 */
[----:B------:R-:W5:Y:S01]  /*6e50*/  @!P3 LDG.E.128 R64, desc[UR4][R70.64] ;  /* 0x000000044640b981 */ /* 0x000f62000c1e1d00 */
[----:B-1----:R-:W-:-:S02]  /*6e60*/  CS2R R52, SRZ ;  /* 0x0000000000347805 */ /* 0x002fc4000001ff00 */
[----:B0-----:R-:W-:-:S04]  /*6e70*/  CS2R R62, SRZ ;  /* 0x00000000003e7805 */ /* 0x001fc8000001ff00 */
[----:B------:R0:W5:Y:S02]  /*6e80*/  @!P4 LDG.E.128 R52, desc[UR4][R60.64] ;  /* 0x000000043c34c981 */ /* 0x000164000c1e1d00 */
[----:B0-----:R-:W-:-:S06]  /*6e90*/  CS2R R60, SRZ ;  /* 0x00000000003c7805 */ /* 0x001fcc000001ff00 */
[----:B------:R0:W5:Y:S01]  /*6ea0*/  @!P3 LDG.E.128 R60, desc[UR4][R68.64] ;  /* 0x00000004443cb981 */ /* 0x000162000c1e1d00 */
[----:B----4-:R-:W-:Y:S01]  /*6eb0*/  @!P2 LEA R76, P3, R74, R76, 0x1 ;  /* 0x0000004c4a4ca211 */ /* 0x010fe200078608ff */
[----:B------:R-:W-:-:S03]  /*6ec0*/  VIADD R81, R22, 0x60 ;  /* 0x0000006016517836 */ /* 0x000fc60000000000 */
[----:B------:R-:W-:Y:S02]  /*6ed0*/  @!P2 LEA.HI.X R77, R74, R77, R75, 0x1, P3 ;  /* 0x0000004d4a4da211 */ /* 0x000fe400018f0c4b */
[----:B------:R-:W-:-:S04]  /*6ee0*/  @!P2 LEA R78, P3, R72, R78, 0x1 ;  /* 0x0000004e484ea211 */ /* 0x000fc800078608ff */
[----:B------:R-:W-:Y:S02]  /*6ef0*/  @!P2 LEA.HI.X R79, R72, R79, R73, 0x1, P3 ;  /* 0x0000004f484fa211 */ /* 0x000fe400018f0c49 */
[----:B------:R-:W-:-:S04]  /*6f00*/  ISETP.GE.AND P3, PT, R81, R4, PT ;  /* 0x000000045100720c */ /* 0x000fc80003f66270 */
[----:B------:R-:W-:Y:S02]  /*6f10*/  ISETP.GE.OR P3, PT, R16, R84, P3 ;  /* 0x000000541000720c */ /* 0x000fe40001f66670 */
[----:B------:R-:W-:Y:S02]  /*6f20*/  CS2R R70, SRZ ;  /* 0x0000000000467805 */ /* 0x000fe4000001ff00 */
[----:B0-----:R-:W-:Y:S02]  /*6f30*/  CS2R R68, SRZ ;  /* 0x0000000000447805 */ /* 0x001fe4000001ff00 */
[----:B------:R-:W-:Y:S02]  /*6f40*/  CS2R R74, SRZ ;  /* 0x00000000004a7805 */ /* 0x000fe4000001ff00 */
[----:B------:R-:W-:Y:S02]  /*6f50*/  CS2R R72, SRZ ;  /* 0x0000000000487805 */ /* 0x000fe4000001ff00 */
[----:B------:R-:W-:Y:S01]  /*6f60*/  IADD3 R80, R22, 0xa0, RZ ;  /* 0x000000a016507810 */ /* 0x000fe20007ffe0ff */
[----:B------:R-:W-:Y:S01]  /*6f70*/  BSSY B1, `(.L_x_677) ;  /* 0x0000021000017945 */ /* 0x000fe20003800000 */
[----:B------:R0:W5:Y:S04]  /*6f80*/  @!P2 LDG.E.128 R68, desc[UR4][R76.64] ;  /* 0x000000044c44a981 */ /* 0x000168000c1e1d00 */
[----:B------:R1:W5:Y:S01]  /*6f90*/  @!P2 LDG.E.128 R72, desc[UR4][R78.64] ;  /* 0x000000044e48a981 */ /* 0x000362000c1e1d00 */
[----:B------:R-:W-:-:S02]  /*6fa0*/  ISETP.GE.AND P2, PT, R80, R4, PT ;  /* 0x000000045000720c */ /* 0x000fc40003f46270 */
[----:B------:R-:W-:Y:S02]  /*6fb0*/  CS2R R82, SRZ ;  /* 0x0000000000527805 */ /* 0x000fe4000001ff00 */
[----:B------:R-:W-:Y:S02]  /*6fc0*/  CS2R R80, SRZ ;  /* 0x0000000000507805 */ /* 0x000fe4000001ff00 */
[----:B------:R-:W-:Y:S02]  /*6fd0*/  ISETP.GE.OR P2, PT, R16, R84, P2 ;  /* 0x000000541000720c */ /* 0x000fe40001746670 */
[----:B0-----:R-:W-:Y:S02]  /*6fe0*/  CS2R R76, SRZ ;  /* 0x00000000004c7805 */ /* 0x001fe4000001ff00 */
[----:B-1----:R-:W-:Y:S01]  /*6ff0*/  CS2R R78, SRZ ;  /* 0x00000000004e7805 */ /* 0x002fe2000001ff00 */
[----:B------:R-:W-:Y:S08]  /*7000*/  @P3 BRA `(.L_x_678) ;  /* 0x00000000005c3947 */ /* 0x000ff00003800000 */
[----:B------:R-:W0:Y:S01]  /*7010*/  LDC.64 R80, c[0x0][0x3f8] ;  /* 0x0000fe00ff507b82 */ /* 0x000e220000000a00 */
[----:B------:R-:W-:Y:S01]  /*7020*/  IMAD.MOV.U32 R78, RZ, RZ, R96 ;  /* 0x000000ffff4e7224 */ /* 0x000fe200078e0060 */
[----:B------:R-:W-:Y:S01]  /*7030*/  ULDC.64 UR4, c[0x0][0x3e8] ;  /* 0x0000fa0000047ab9 */ /* 0x000fe20000000a00 */
[----:B------:R-:W-:Y:S01]  /*7040*/  IMAD.MOV.U32 R79, RZ, RZ, R3 ;  /* 0x000000ffff4f7224 */ /* 0x000fe200078e0003 */
[----:B------:R-:W-:Y:S01]  /*7050*/  ULDC.64 UR6, c[0x0][0x400] ;  /* 0x0001000000067ab9 */ /* 0x000fe20000000a00 */
[----:B------:R-:W-:Y:S01]  /*7060*/  IMAD.MOV.U32 R82, RZ, RZ, R94 ;  /* 0x000000ffff527224 */ /* 0x000fe200078e005e */
[----:B------:R-:W-:Y:S01]  /*7070*/  ULDC.64 UR8, c[0x0][0x208] ;  /* 0x0000820000087ab9 */ /* 0x000fe20000000a00 */
[----:B------:R-:W-:Y:S01]  /*7080*/  IMAD.MOV.U32 R83, RZ, RZ, R0 ;  /* 0x000000ffff537224 */ /* 0x000fe200078e0000 */
[----:B------:R-:W1:Y:S01]  /*7090*/  LDC.64 R76, c[0x0][0x408] ;  /* 0x00010200ff4c7b82 */ /* 0x000e620000000a00 */
[----:B0-----:R-:W-:-:S04]  /*70a0*/  IMAD.WIDE.U32 R78, R80, 0x60, R78 ;  /* 0x00000060504e7825 */ /* 0x001fc800078e004e */
[----:B------:R-:W-:Y:S01]  /*70b0*/  IMAD R81, R81, 0x60, RZ ;  /* 0x0000006051517824 */ /* 0x000fe200078e02ff */
[----:B------:R-:W-:Y:S01]  /*70c0*/  IADD3 R80, P3, R106, R78, RZ ;  /* 0x0000004e6a507210 */ /* 0x000fe20007f7e0ff */
[----:B-1----:R-:W-:-:S03]  /*70d0*/  IMAD.WIDE.U32 R82, R76, 0x60, R82 ;  /* 0x000000604c527825 */ /* 0x002fc600078e0052 */
[----:B------:R-:W-:Y:S01]  /*70e0*/  IADD3.X R79, R27, R79, R81, P3, !PT ;  /* 0x0000004f1b4f7210 */ /* 0x000fe20001ffe451 */
[----:B------:R-:W-:Y:S01]  /*70f0*/  IMAD R77, R77, 0x60, RZ ;  /* 0x000000604d4d7824 */ /* 0x000fe200078e02ff */
[----:B------:R-:W-:-:S04]  /*7100*/  IADD3 R78, P3, R112, R82, RZ ;  /* 0x00000052704e7210 */ /* 0x000fc80007f7e0ff */
[----:B------:R-:W-:Y:S02]  /*7110*/  IADD3.X R83, R21, R83, R77, P3, !PT ;  /* 0x0000005315537210 */ /* 0x000fe40001ffe44d */
[----:B------:R-:W-:-:S04]  /*7120*/  LEA R76, P3, R80, UR4, 0x1 ;  /* 0x00000004504c7c11 */ /* 0x000fc8000f8608ff */
[----:B------:R-:W-:Y:S02]  /*7130*/  LEA.HI.X R77, R80, UR5, R79, 0x1, P3 ;  /* 0x00000005504d7c11 */ /* 0x000fe400098f0c4f */
[----:B------:R-:W-:-:S04]  /*7140*/  LEA R80, P3, R78, UR6, 0x1 ;  /* 0x000000064e507c11 */ /* 0x000fc8000f8608ff */
[----:B------:R-:W-:Y:S02]  /*7150*/  LEA.HI.X R81, R78, UR7, R83, 0x1, P3 ;  /* 0x000000074e517c11 */ /* 0x000fe400098f0c53 */
[----:B------:R-:W5:Y:S04]  /*7160*/  LDG.E.128 R76, desc[UR8][R76.64] ;  /* 0x000000084c4c7981 */ /* 0x000f68000c1e1d00 */
[----:B------:R-:W5:Y:S03]  /*7170*/  LDG.E.128 R80, desc[UR8][R80.64] ;  /* 0x0000000850507981 */ /* 0x000f66000c1e1d00 */
.L_x_678:
[----:B------:R-:W-:Y:S05]  /*7180*/  BSYNC B1 ;  /* 0x0000000000017941 */ /* 0x000fea0003800000 */
.L_x_677:
[----:B------:R-:W-:Y:S01]  /*7190*/  BSSY B1, `(.L_x_679) ;  /* 0x000001c000017945 */ /* 0x000fe20003800000 */
[----:B------:R-:W-:Y:S02]  /*71a0*/  ISETP.GE.AND P3, PT, R16, R84, PT ;  /* 0x000000541000720c */ /* 0x000fe40003f66270 */
[----:B------:R-:W-:Y:S02]  /*71b0*/  CS2R R86, SRZ ;  /* 0x0000000000567805 */ /* 0x000fe4000001ff00 */
[----:B------:R-:W-:Y:S02]  /*71c0*/  CS2R R84, SRZ ;  /* 0x0000000000547805 */ /* 0x000fe4000001ff00 */
[----:B------:R-:W-:Y:S02]  /*71d0*/  CS2R R90, SRZ ;  /* 0x00000000005a7805 */ /* 0x000fe4000001ff00 */
[----:B------:R-:W-:Y:S01]  /*71e0*/  CS2R R88, SRZ ;  /* 0x0000000000587805 */ /* 0x000fe2000001ff00 */
[----:B------:R-:W-:Y:S06]  /*71f0*/  @P2 BRA `(.L_x_680) ;  /* 0x0000000000542947 */ /* 0x000fec0003800000 */
[----:B------:R-:W0:Y:S01]  /*7200*/  LDC.64 R86, c[0x0][0x3f8] ;  /* 0x0000fe00ff567b82 */ /* 0x000e220000000a00 */
[----:B------:R-:W-:Y:S01]  /*7210*/  MOV R97, R3 ;  /* 0x0000000300617202 */ /* 0x000fe20000000f00 */
[----:B------:R-:W-:Y:S01]  /*7220*/  IMAD.MOV.U32 R95, RZ, RZ, R0 ;  /* 0x000000ffff5f7224 */ /* 0x000fe200078e0000 */
[----:B------:R-:W-:Y:S01]  /*7230*/  ULDC.64 UR4, c[0x0][0x3e8] ;  /* 0x0000fa0000047ab9 */ /* 0x000fe20000000a00 */
[----:B------:R-:W-:Y:S01]  /*7240*/  ULDC.64 UR6, c[0x0][0x400] ;  /* 0x0001000000067ab9 */ /* 0x000fe20000000a00 */
[----:B------:R-:W-:-:S03]  /*7250*/  ULDC.64 UR8, c[0x0][0x208] ;  /* 0x0000820000087ab9 */ /* 0x000fc60000000a00 */
        /* <DEDUP_REMOVED lines=12> */
[----:B------:R-:W-:Y:S01]  /*7320*/  LEA.HI.X R89, R0, UR7, R95, 0x1, P2 ;  /* 0x0000000700597c11 */ /* 0x000fe200090f0c5f */
[----:B------:R-:W5:Y:S05]  /*7330*/  LDG.E.128 R84, desc[UR8][R84.64] ;  /* 0x0000000854547981 */ /* 0x000f6a000c1e1d00 */
[----:B------:R-:W5:Y:S03]  /*7340*/  LDG.E.128 R88, desc[UR8][R88.64] ;  /* 0x0000000858587981 */ /* 0x000f66000c1e1d00 */
.L_x_680:
[----:B------:R-:W-:Y:S05]  /*7350*/  BSYNC B1 ;  /* 0x0000000000017941 */ /* 0x000fea0003800000 */
.L_x_679:
[----:B-----5:R-:W-:Y:S01]  /*7360*/  IMAD.MOV.U32 R0, RZ, RZ, R78 ;  /* 0x000000ffff007224 */ /* 0x020fe200078e004e */
[----:B------:R-:W-:Y:S01]  /*7370*/  MOV R94, R77 ;  /* 0x0000004d005e7202 */ /* 0x000fe20000000f00 */
[----:B------:R-:W-:Y:S01]  /*7380*/  IMAD.MOV.U32 R3, RZ, RZ, R79 ;  /* 0x000000ffff037224 */ /* 0x000fe200078e004f */
[----:B------:R-:W-:Y:S01]  /*7390*/  ISETP.NE.AND P2, PT, R224, 0x3, PT ;  /* 0x00000003e000780c */ /* 0x000fe20003f45270 */
[----:B------:R-:W-:-:S03]  /*73a0*/  IMAD.MOV.U32 R93, RZ, RZ, R76 ;  /* 0x000000ffff5d7224 */ /* 0x000fc600078e004c */
        /* <DEDUP_REMOVED lines=9> */
[----:B------:R-:W-:Y:S01]  /*7440*/  PRMT R183, R93, 0x5410, R94 ;  /* 0x000054105db77816 */ /* 0x000fe2000000005e */
[----:B------:R-:W-:Y:S01]  /*7450*/  IMAD.MOV.U32 R93, RZ, RZ, R84 ;  /* 0x000000ffff5d7224 */ /* 0x000fe200078e0054 */
[----:B------:R-:W-:Y:S01]  /*7460*/  PRMT R166, R0, 0x5410, R3 ;  /* 0x0000541000a67816 */ /* 0x000fe20000000003 */
[----:B------:R-:W-:Y:S01]  /*7470*/  IMAD.MOV.U32 R94, RZ, RZ, R85 ;  /* 0x000000ffff5e7224 */ /* 0x000fe200078e0055 */
[----:B------:R-:W-:Y:S01]  /*7480*/  MOV R3, R91 ;  /* 0x0000005b00037202 */ /* 0x000fe20000000f00 */
        /* <DEDUP_REMOVED lines=14> */
[----:B------:R-:W-:Y:S01]  /*7570*/  PRMT R178, R94, 0x7610, R178 ;  /* 0x000076105eb27816 */ /* 0x000fe200000000b2 */
[----:B------:R-:W-:Y:S01]  /*7580*/  IMAD.MOV.U32 R93, RZ, RZ, R48 ;  /* 0x000000ffff5d7224 */ /* 0x000fe200078e0030 */
[----:B------:R-:W-:Y:S02]  /*7590*/  MOV R94, R49 ;  /* 0x00000031005e7202 */ /* 0x000fe40000000f00 */
[----:B------:R-:W-:Y:S01]  /*75a0*/  PRMT R190, R190, 0x5410, R0 ;  /* 0x00005410bebe7816 */ /* 0x000fe20000000000 */
[----:B------:R-:W-:Y:S01]  /*75b0*/  IMAD.MOV.U32 R0, RZ, RZ, R54 ;  /* 0x000000ffff007224 */ /* 0x000fe200078e0036 */
[----:B------:R-:W-:Y:S01]  /*75c0*/  PRMT R191, R3, 0x5410, R93 ;  /* 0x0000541003bf7816 */ /* 0x000fe2000000005d */
[----:B------:R-:W-:Y:S01]  /*75d0*/  IMAD.MOV.U32 R3, RZ, RZ, R55 ;  /* 0x000000ffff037224 */ /* 0x000fe200078e0037 */
[----:B------:R-:W-:Y:S01]  /*75e0*/  PRMT R175, R94, 0x7610, R175 ;  /* 0x000076105eaf7816 */ /* 0x000fe200000000af */
        /* <DEDUP_REMOVED lines=10> */
[----:B------:R-:W-:Y:S01]  /*7690*/  PRMT R193, R193, 0x5410, R3 ;  /* 0x00005410c1c17816 */ /* 0x000fe20000000003 */
        /* <DEDUP_REMOVED lines=25> */
[----:B------:R-:W-:-:S05]  /*7830*/  IMAD.MOV.U32 R0, RZ, RZ, R73 ;  /* 0x000000ffff007224 */ /* 0x000fca00078e0049 */
[----:B------:R-:W-:Y:S01]  /*7840*/  PRMT R173, R3, 0x5410, R0 ;  /* 0x0000541003ad7816 */ /* 0x000fe20000000000 */
[----:B------:R-:W-:Y:S06]  /*7850*/  @!P2 BRA `(.L_x_681) ;  /* 0x000000000004a947 */ /* 0x000fec0003800000 */
[----:B------:R-:W-:Y:S01]  /*7860*/  BPT.TRAP 0x1 ;  /* 0x000000040000795c */ /* 0x000fe20000300000 */
.L_x_681:
[----:B------:R-:W-:Y:S01]  /*7870*/  IMAD R3, R23, 0x8, R2 ;  /* 0x0000000817037824 */ /* 0x000fe200078e0202 */
[----:B------:R-:W-:Y:S01]  /*7880*/  SHF.L.U32 R0, R223, 0x1f, RZ ;  /* 0x0000001fdf007819 */ /* 0x000fe200000006ff */
[----:B------:R-:W0:Y:S01]  /*7890*/  LDC R150, c[0x0][0x2f4] ;  /* 0x0000bd00ff967b82 */ /* 0x000e220000000800 */
[----:B------:R-:W-:Y:S01]  /*78a0*/  BSSY B1, `(.L_x_682) ;  /* 0x0000005000017945 */ /* 0x000fe20003800000 */
[----:B------:R-:W-:Y:S01]  /*78b0*/  MOV R137, R92 ;  /* 0x0000005c00897202 */ /* 0x000fe20000000f00 */
[----:B------:R-:W1:Y:S05]  /*78c0*/  SYNCS.PHASECHK.TRANS64.TRYWAIT P4, [R3+URZ+0x34890], R0 ;  /* 0x03489000030075a7 */ /* 0x000e6a000808017f */
[----:B------:R-:W2:Y:S01]  /*78d0*/  LDC.64 R138, c[0x0][0x300] ;  /* 0x0000c000ff8a7b82 */ /* 0x000ea20000000a00 */
[----:B-1----:R-:W-:Y:S05]  /*78e0*/  @!P4 BRA `(.L_x_683) ;  /* 0x000001e400acc947 */ /* 0x002fea0003800000 */
.L_x_978:
[----:B------:R-:W-:Y:S05]  /*78f0*/  BSYNC B1 ;  /* 0x0000000000017941 */ /* 0x000fea0003800000 */
.L_x_682:
[----:B------:R-:W-:Y:S01]  /*7900*/  ISETP.GE.OR P4, PT, R22, R4, P0 ;  /* 0x000000041600720c */ /* 0x000fe20000786670 */
[----:B------:R-:W-:Y:S01]  /*7910*/  BSSY B1, `(.L_x_684) ;  /* 0x0000092000017945 */ /* 0x000fe20003800000 */
[----:B0-----:R-:W-:-:S11]  /*7920*/  IMAD.IADD R151, R150, 0x1, -R43 ;  /* 0x0000000196977824 */ /* 0x001fd600078e0a2b */
[----:B------:R-:W-:Y:S05]  /*7930*/  @P4 BRA `(.L_x_685) ;  /* 0x00000008003c4947 */ /* 0x000fea0003800000 */
[----:B------:R-:W3:Y:S01]  /*7940*/  LDL R92, [R1+0x4] ;  /* 0x00000400015c7983 */ /* 0x000ee20000100800 */
[----:B------:R-:W-:Y:S01]  /*7950*/  SHF.L.U32 R94, R22, 0x6, RZ ;  /* 0x00000006165e7819 */ /* 0x000fe200000006ff */
[----:B------:R-:W-:Y:S01]  /*7960*/  BSSY B2, `(.L_x_686) ;  /* 0x0000079000027945 */ /* 0x000fe20003800000 */
[----:B------:R-:W0:Y:S02]  /*7970*/  S2R R96, SR_TID.X ;  /* 0x0000000000607919 */ /* 0x000e240000002100 */
[----:B------:R-:W-:-:S04]  /*7980*/  LOP3.LUT R94, R94, 0x1c0, RZ, 0xc0, !PT ;  /* 0x000001c05e5e7812 */ /* 0x000fc800078ec0ff */
[----:B------:R-:W-:Y:S01]  /*7990*/  SHF.R.U32.HI R94, RZ, 0x3, R94 ;  /* 0x00000003ff5e7819 */ /* 0x000fe2000001165e */
[----:B0-----:R-:W-:-:S05]  /*79a0*/  VIADD R96, R96, 0xffffff80 ;  /* 0xffffff8060607836 */ /* 0x001fca0000000000 */
[----:B------:R-:W-:-:S04]  /*79b0*/  SHF.R.S32.HI R95, RZ, 0x1f, R96 ;  /* 0x0000001fff5f7819 */ /* 0x000fc80000011460 */
[----:B------:R-:W-:Y:S01]  /*79c0*/  LEA.HI R95, R95, R96, RZ, 0x6 ;  /* 0x000000605f5f7211 */ /* 0x000fe200078f30ff */
[----:B------:R-:W-:-:S04]  /*79d0*/  IMAD.SHL.U32 R96, R22, 0x40, RZ ;  /* 0x0000004016607824 */ /* 0x000fc800078e00ff */
[----:B------:R-:W-:-:S05]  /*79e0*/  IMAD.SHL.U32 R95, R95, 0x8, RZ ;  /* 0x000000085f5f7824 */ /* 0x000fca00078e00ff */
[----:B------:R-:W-:Y:S02]  /*79f0*/  LOP3.LUT R95, R95, 0xfffffe00, RZ, 0xc0, !PT ;  /* 0xfffffe005f5f7812 */ /* 0x000fe400078ec0ff */
[----:B---3--:R-:W-:-:S04]  /*7a00*/  LOP3.LUT P5, RZ, R92, 0x1, RZ, 0xc0, !PT ;  /* 0x000000015cff7812 */ /* 0x008fc800078ac0ff */
[----:B------:R-:W-:-:S04]  /*7a10*/  SEL R92, R43, R151, !P5 ;  /* 0x000000972b5c7207 */ /* 0x000fc80006800000 */
[----:B------:R-:W-:-:S04]  /*7a20*/  SHF.R.S32.HI R93, RZ, 0x1f, R92 ;  /* 0x0000001fff5d7819 */ /* 0x000fc8000001145c */
[----:B------:R-:W-:-:S04]  /*7a30*/  LEA.HI R92, R93, R92, RZ, 0x4 ;  /* 0x0000005c5d5c7211 */ /* 0x000fc800078f20ff */
[----:B------:R-:W-:-:S04]  /*7a40*/  LEA.HI.SX32 R92, R92, R10, 0x1c ;  /* 0x0000000a5c5c7211 */ /* 0x000fc800078fe2ff */
[----:B------:R-:W-:Y:S01]  /*7a50*/  SHF.R.S32.HI R93, RZ, 0x1f, R92 ;  /* 0x0000001fff5d7819 */ /* 0x000fe2000001145c */
[----:B------:R-:W-:-:S03]  /*7a60*/  IMAD.SHL.U32 R174, R92, 0x8, RZ ;  /* 0x000000085cae7824 */ /* 0x000fc600078e00ff */
[----:B------:R-:W-:Y:S02]  /*7a70*/  LEA.HI R92, R93, R92, RZ, 0x3 ;  /* 0x0000005c5d5c7211 */ /* 0x000fe400078f18ff */
[----:B------:R-:W-:Y:S02]  /*7a80*/  LOP3.LUT R93, R174, 0x38, RZ, 0xc0, !PT ;  /* 0x00000038ae5d7812 */ /* 0x000fe400078ec0ff */
[----:B------:R-:W-:Y:S02]  /*7a90*/  SHF.R.S32.HI R92, RZ, 0x3, R92 ;  /* 0x00000003ff5c7819 */ /* 0x000fe4000001145c */
[----:B------:R-:W-:-:S03]  /*7aa0*/  LOP3.LUT R93, R93, 0x1c0, R96, 0xf8, !PT ;  /* 0x000001c05d5d7812 */ /* 0x000fc600078ef860 */
[----:B------:R-:W-:Y:S01]  /*7ab0*/  IMAD R92, R92, 0x2c00, R95 ;  /* 0x00002c005c5c7824 */ /* 0x000fe200078e025f */
[----:B------:R-:W-:-:S05]  /*7ac0*/  LOP3.LUT R93, R93, R94, RZ, 0x3c, !PT ;  /* 0x0000005e5d5d7212 */ /* 0x000fca00078e3cff */
[----:B------:R-:W-:-:S04]  /*7ad0*/  IMAD.IADD R92, R92, 0x1, R93 ;  /* 0x000000015c5c7824 */ /* 0x000fc800078e025d */
[C---:B------:R-:W-:Y:S02]  /*7ae0*/  IMAD R96, R23.reuse, 0x5800, R92 ;  /* 0x0000580017607824 */ /* 0x040fe400078e025c */
[----:B------:R-:W-:-:S03]  /*7af0*/  IMAD R92, R23, 0x5800, R147 ;  /* 0x00005800175c7824 */ /* 0x000fc600078e0293 */
[----:B------:R-:W-:Y:S01]  /*7b00*/  LEA R96, R96, R2, 0x1 ;  /* 0x0000000260607211 */ /* 0x000fe200078e08ff */
[----:B------:R-:W-:-:S05]  /*7b10*/  IMAD R92, R92, 0x2, R2 ;  /* 0x000000025c5c7824 */ /* 0x000fca00078e0202 */
[----:B------:R-:W0:Y:S04]  /*7b20*/  LDS.128 R96, [R96+0x1e400] ;  /* 0x01e4000060607984 */ /* 0x000e280000000c00 */
[----:B------:R-:W3:Y:S01]  /*7b30*/  LDS.128 R92, [R92+0x1e400] ;  /* 0x01e400005c5c7984 */ /* 0x000ee20000000c00 */
[----:B------:R-:W-:Y:S05]  /*7b40*/  @P3 BRA `(.L_x_687) ;  /* 0x0000000400683947 */ /* 0x000fea0003800000 */
[----:B0-----:R-:W-:Y:S01]  /*7b50*/  IMAD.MOV.U32 R177, RZ, RZ, R97 ;  /* 0x000000ffffb17224 */ /* 0x001fe200078e0061 */
[----:B------:R-:W-:Y:S01]  /*7b60*/  SHF.R.U64 R44, R44, 0x10, R45 ;  /* 0x000000102c2c7819 */ /* 0x000fe2000000122d */
[----:B---3--:R-:W-:Y:S01]  /*7b70*/  IMAD.MOV.U32 R176, RZ, RZ, R93 ;  /* 0x000000ffffb07224 */ /* 0x008fe200078e005d */
[----:B------:R-:W-:Y:S01]  /*7b80*/  SHF.R.U32.HI R45, RZ, 0x10, R45 ;  /* 0x00000010ff2d7819 */ /* 0x000fe2000001162d */
[----:B------:R-:W-:Y:S01]  /*7b90*/  HADD2.F32 R175, -RZ, R175.H0_H0 ;  /* 0x200000afffaf7230 */ /* 0x000fe20000004100 */
[----:B------:R-:W-:Y:S01]  /*7ba0*/  SHF.R.U64 R46, R46, 0x10, R47 ;  /* 0x000000102e2e7819 */ /* 0x000fe2000000122f */
[----:B------:R-:W-:Y:S02]  /*7bb0*/  HADD2.F32 R93, -RZ, R177.H0_H0 ;  /* 0x200000b1ff5d7230 */ /* 0x000fe40000004100 */
[----:B------:R-:W-:Y:S02]  /*7bc0*/  HADD2.F32 R179, -RZ, R176.H0_H0 ;  /* 0x200000b0ffb37230 */ /* 0x000fe40000004100 */
[----:B------:R-:W-:-:S02]  /*7bd0*/  HADD2.F32 R178, -RZ, R178.H0_H0 ;  /* 0x200000b2ffb27230 */ /* 0x000fc40000004100 */
[-C--:B------:R-:W-:Y:S01]  /*7be0*/  FMUL.FTZ R97, R93, R175.reuse ;  /* 0x000000af5d617220 */ /* 0x080fe20000410000 */
[----:B------:R-:W-:Y:S02]  /*7bf0*/  HADD2.F32 R45, -RZ, R45.H0_H0 ;  /* 0x2000002dff2d7230 */ /* 0x000fe40000004100 */
[C---:B------:R-:W-:Y:S01]  /*7c00*/  FMUL.FTZ R175, R179.reuse, R175 ;  /* 0x000000afb3af7220 */ /* 0x040fe20000410000 */
[----:B------:R-:W-:Y:S02]  /*7c10*/  HADD2.F32 R46, -RZ, R46.H0_H0 ;  /* 0x2000002eff2e7230 */ /* 0x000fe40000004100 */
[-C--:B------:R-:W-:Y:S01]  /*7c20*/  FFMA.FTZ R97, R179, R178.reuse, -R97 ;  /* 0x000000b2b3617223 */ /* 0x080fe20000010861 */
[----:B------:R-:W-:Y:S01]  /*7c30*/  FFMA.FTZ R93, R93, R178, R175 ;  /* 0x000000b25d5d7223 */ /* 0x000fe200000100af */
[--C-:B------:R-:W-:Y:S02]  /*7c40*/  SHF.R.U32.HI R178, RZ, 0x10, R49.reuse ;  /* 0x00000010ffb27819 */ /* 0x100fe40000011631 */
[----:B------:R-:W-:Y:S01]  /*7c50*/  SHF.R.U64 R175, R48, 0x10, R49 ;  /* 0x0000001030af7819 */ /* 0x000fe20000001231 */
[----:B------:R-:W-:-:S02]  /*7c60*/  HADD2.F32 R48, -RZ, R177.H1_H1 ;  /* 0x300000b1ff307230 */ /* 0x000fc40000004100 */
[----:B------:R-:W-:Y:S02]  /*7c70*/  HADD2.F32 R178, -RZ, R178.H0_H0 ;  /* 0x200000b2ffb27230 */ /* 0x000fe40000004100 */
[----:B------:R-:W-:Y:S02]  /*7c80*/  HADD2.F32 R49, -RZ, R176.H1_H1 ;  /* 0x300000b0ff317230 */ /* 0x000fe40000004100 */
[----:B------:R-:W-:Y:S02]  /*7c90*/  HADD2.F32 R175, -RZ, R175.H0_H0 ;  /* 0x200000afffaf7230 */ /* 0x000fe40000004100 */
[-C--:B------:R-:W-:Y:S01]  /*7ca0*/  FMUL.FTZ R176, R48, R178.reuse ;  /* 0x000000b230b07220 */ /* 0x080fe20000410000 */
[----:B------:R-:W-:-:S03]  /*7cb0*/  FMUL.FTZ R178, R49, R178 ;  /* 0x000000b231b27220 */ /* 0x000fc60000410000 */
[-C--:B------:R-:W-:Y:S01]  /*7cc0*/  FFMA.FTZ R49, R49, R45.reuse, -R176 ;  /* 0x0000002d31317223 */ /* 0x080fe200000108b0 */
[----:B------:R-:W-:Y:S02]  /*7cd0*/  HADD2.F32 R176, -RZ, R189.H1_H1 ;  /* 0x300000bdffb07230 */ /* 0x000fe40000004100 */
[----:B------:R-:W-:Y:S01]  /*7ce0*/  FFMA.FTZ R45, R48, R45, R178 ;  /* 0x0000002d302d7223 */ /* 0x000fe200000100b2 */
[----:B------:R-:W-:Y:S02]  /*7cf0*/  IMAD.MOV.U32 R48, RZ, RZ, R95 ;  /* 0x000000ffff307224 */ /* 0x000fe400078e005f */
[----:B------:R-:W-:Y:S01]  /*7d00*/  HADD2.F32 R178, -RZ, R191.H0_H0 ;  /* 0x200000bfffb27230 */ /* 0x000fe20000004100 */
[----:B------:R-:W-:Y:S01]  /*7d10*/  F2FP.F16.F32.PACK_AB R49, R49, R97 ;  /* 0x000000613131723e */ /* 0x000fe200000000ff */
[----:B------:R-:W-:Y:S01]  /*7d20*/  HADD2.F32 R95, -RZ, R99.H0_H0 ;  /* 0x20000063ff5f7230 */ /* 0x000fe20000004100 */
[----:B------:R-:W-:Y:S01]  /*7d30*/  F2FP.F16.F32.PACK_AB R45, R45, R93 ;  /* 0x0000005d2d2d723e */ /* 0x000fe200000000ff */
[--C-:B------:R-:W-:Y:S01]  /*7d40*/  HADD2.F32 R177, -RZ, R48.reuse.H0_H0 ;  /* 0x20000030ffb17230 */ /* 0x100fe20000004100 */
[----:B------:R-:W-:Y:S01]  /*7d50*/  MOV R93, R49 ;  /* 0x00000031005d7202 */ /* 0x000fe20000000f00 */
[----:B------:R-:W-:-:S02]  /*7d60*/  HADD2.F32 R48, -RZ, R48.H1_H1 ;  /* 0x30000030ff307230 */ /* 0x000fc40000004100 */
[----:B------:R-:W-:Y:S01]  /*7d70*/  FMUL.FTZ R179, R95, R178 ;  /* 0x000000b25fb37220 */ /* 0x000fe20000410000 */
[----:B------:R-:W-:-:S03]  /*7d80*/  IMAD.MOV.U32 R97, RZ, RZ, R45 ;  /* 0x000000ffff617224 */ /* 0x000fc600078e002d */
[C---:B------:R-:W-:Y:S01]  /*7d90*/  FFMA.FTZ R179, R177.reuse, R176, -R179 ;  /* 0x000000b0b1b37223 */ /* 0x040fe200000108b3 */
[----:B------:R-:W-:Y:S01]  /*7da0*/  FMUL.FTZ R177, R177, R178 ;  /* 0x000000b2b1b17220 */ /* 0x000fe20000410000 */
[----:B------:R-:W-:-:S03]  /*7db0*/  HADD2.F32 R178, -RZ, R191.H1_H1 ;  /* 0x300000bfffb27230 */ /* 0x000fc60000004100 */
[----:B------:R-:W-:Y:S01]  /*7dc0*/  FFMA.FTZ R177, R95, R176, R177 ;  /* 0x000000b05fb17223 */ /* 0x000fe200000100b1 */
[----:B------:R-:W-:Y:S02]  /*7dd0*/  SHF.R.U32.HI R95, RZ, 0x10, R47 ;  /* 0x00000010ff5f7819 */ /* 0x000fe4000001162f */
[--C-:B------:R-:W-:Y:S01]  /*7de0*/  SHF.R.U64 R47, R50, 0x10, R51.reuse ;  /* 0x00000010322f7819 */ /* 0x100fe20000001233 */
[----:B------:R-:W-:Y:S01]  /*7df0*/  HADD2.F32 R50, -RZ, R99.H1_H1 ;  /* 0x30000063ff327230 */ /* 0x000fe20000004100 */
[----:B------:R-:W-:Y:S01]  /*7e00*/  SHF.R.U32.HI R51, RZ, 0x10, R51 ;  /* 0x00000010ff337819 */ /* 0x000fe20000011633 */
[----:B------:R-:W-:Y:S02]  /*7e10*/  HADD2.F32 R99, -RZ, R95.H0_H0 ;  /* 0x2000005fff637230 */ /* 0x000fe40000004100 */
[----:B------:R-:W-:Y:S02]  /*7e20*/  HADD2.F32 R47, -RZ, R47.H0_H0 ;  /* 0x2000002fff2f7230 */ /* 0x000fe40000004100 */
[----:B------:R-:W-:-:S05]  /*7e30*/  HADD2.F32 R51, -RZ, R51.H0_H0 ;  /* 0x20000033ff337230 */ /* 0x000fca0000004100 */
[----:B------:R-:W-:-:S04]  /*7e40*/  FMUL.FTZ R95, R50, R51 ;  /* 0x00000033325f7220 */ /* 0x000fc80000410000 */
[C---:B------:R-:W-:Y:S01]  /*7e50*/  FFMA.FTZ R95, R48.reuse, R99, -R95 ;  /* 0x00000063305f7223 */ /* 0x040fe2000001085f */
[----:B------:R-:W-:Y:S01]  /*7e60*/  FMUL.FTZ R48, R48, R51 ;  /* 0x0000003330307220 */ /* 0x000fe20000410000 */
[----:B------:R-:W-:-:S03]  /*7e70*/  HADD2.F32 R51, -RZ, R190.H0_H0 ;  /* 0x200000beff337230 */ /* 0x000fc60000004100 */
[----:B------:R-:W-:Y:S01]  /*7e80*/  FFMA.FTZ R48, R50, R99, R48 ;  /* 0x0000006332307223 */ /* 0x000fe20000010030 */
[----:B------:R-:W-:Y:S01]  /*7e90*/  HADD2.F32 R50, -RZ, R96.H0_H0 ;  /* 0x20000060ff327230 */ /* 0x000fe20000004100 */
[----:B------:R-:W-:Y:S01]  /*7ea0*/  F2FP.F16.F32.PACK_AB R95, R95, R179 ;  /* 0x000000b35f5f723e */ /* 0x000fe200000000ff */
[--C-:B------:R-:W-:Y:S02]  /*7eb0*/  HADD2.F32 R99, -RZ, R92.reuse.H0_H0 ;  /* 0x2000005cff637230 */ /* 0x100fe40000004100 */
[----:B------:R-:W-:Y:S02]  /*7ec0*/  HADD2.F32 R92, -RZ, R92.H1_H1 ;  /* 0x3000005cff5c7230 */ /* 0x000fe40000004100 */
[-C--:B------:R-:W-:Y:S01]  /*7ed0*/  FMUL.FTZ R176, R50, R178.reuse ;  /* 0x000000b232b07220 */ /* 0x080fe20000410000 */
[----:B------:R-:W-:Y:S01]  /*7ee0*/  F2FP.F16.F32.PACK_AB R48, R48, R177 ;  /* 0x000000b13030723e */ /* 0x000fe200000000ff */
[C---:B------:R-:W-:Y:S02]  /*7ef0*/  FMUL.FTZ R178, R99.reuse, R178 ;  /* 0x000000b263b27220 */ /* 0x040fe40000410000 */
[----:B------:R-:W-:-:S02]  /*7f00*/  FFMA.FTZ R176, R99, R51, -R176 ;  /* 0x0000003363b07223 */ /* 0x000fc400000108b0 */
[----:B------:R-:W-:Y:S01]  /*7f10*/  FFMA.FTZ R178, R50, R51, R178 ;  /* 0x0000003332b27223 */ /* 0x000fe200000100b2 */
[----:B------:R-:W-:Y:S02]  /*7f20*/  HADD2.F32 R50, -RZ, R96.H1_H1 ;  /* 0x30000060ff327230 */ /* 0x000fe40000004100 */
[----:B------:R-:W-:Y:S02]  /*7f30*/  HADD2.F32 R51, -RZ, R44.H0_H0 ;  /* 0x2000002cff337230 */ /* 0x000fe40000004100 */
[--C-:B------:R-:W-:Y:S02]  /*7f40*/  HADD2.F32 R96, -RZ, R94.reuse.H0_H0 ;  /* 0x2000005eff607230 */ /* 0x100fe40000004100 */
[-C--:B------:R-:W-:Y:S01]  /*7f50*/  FMUL.FTZ R44, R50, R175.reuse ;  /* 0x000000af322c7220 */ /* 0x080fe20000410000 */
[C---:B------:R-:W-:Y:S01]  /*7f60*/  FMUL.FTZ R175, R92.reuse, R175 ;  /* 0x000000af5caf7220 */ /* 0x040fe20000410000 */
[----:B------:R-:W-:Y:S02]  /*7f70*/  HADD2.F32 R94, -RZ, R94.H1_H1 ;  /* 0x3000005eff5e7230 */ /* 0x000fe40000004100 */
[-C--:B------:R-:W-:Y:S01]  /*7f80*/  FFMA.FTZ R44, R92, R51.reuse, -R44 ;  /* 0x000000335c2c7223 */ /* 0x080fe2000001082c */
[----:B------:R-:W-:Y:S01]  /*7f90*/  FFMA.FTZ R50, R50, R51, R175 ;  /* 0x0000003332327223 */ /* 0x000fe200000100af */
[----:B------:R-:W-:-:S02]  /*7fa0*/  HADD2.F32 R175, -RZ, R190.H1_H1 ;  /* 0x300000beffaf7230 */ /* 0x000fc40000004100 */
[--C-:B------:R-:W-:Y:S01]  /*7fb0*/  HADD2.F32 R51, -RZ, R98.reuse.H0_H0 ;  /* 0x20000062ff337230 */ /* 0x100fe20000004100 */
[----:B------:R-:W-:Y:S01]  /*7fc0*/  F2FP.F16.F32.PACK_AB R44, R44, R176 ;  /* 0x000000b02c2c723e */ /* 0x000fe200000000ff */
[----:B------:R-:W-:Y:S01]  /*7fd0*/  HADD2.F32 R92, -RZ, R189.H0_H0 ;  /* 0x200000bdff5c7230 */ /* 0x000fe20000004100 */
[----:B------:R-:W-:Y:S01]  /*7fe0*/  F2FP.F16.F32.PACK_AB R50, R50, R178 ;  /* 0x000000b23232723e */ /* 0x000fe200000000ff */
[----:B------:R-:W-:Y:S02]  /*7ff0*/  HADD2.F32 R98, -RZ, R98.H1_H1 ;  /* 0x30000062ff627230 */ /* 0x000fe40000004100 */
[-C--:B------:R-:W-:Y:S01]  /*8000*/  FMUL.FTZ R99, R51, R175.reuse ;  /* 0x000000af33637220 */ /* 0x080fe20000410000 */
[----:B------:R-:W-:-:S03]  /*8010*/  FMUL.FTZ R175, R96, R175 ;  /* 0x000000af60af7220 */ /* 0x000fc60000410000 */
[-C--:B------:R-:W-:Y:S01]  /*8020*/  FFMA.FTZ R99, R96, R92.reuse, -R99 ;  /* 0x0000005c60637223 */ /* 0x080fe20000010863 */
[----:B------:R-:W-:Y:S01]  /*8030*/  FFMA.FTZ R175, R51, R92, R175 ;  /* 0x0000005c33af7223 */ /* 0x000fe200000100af */
[-C--:B------:R-:W-:Y:S01]  /*8040*/  FMUL.FTZ R51, R98, R47.reuse ;  /* 0x0000002f62337220 */ /* 0x080fe20000410000 */
[C---:B------:R-:W-:Y:S01]  /*8050*/  FMUL.FTZ R47, R94.reuse, R47 ;  /* 0x0000002f5e2f7220 */ /* 0x040fe20000410000 */
[----:B------:R-:W-:Y:S02]  /*8060*/  IMAD.MOV.U32 R92, RZ, RZ, R44 ;  /* 0x000000ffff5c7224 */ /* 0x000fe400078e002c */
[-C--:B------:R-:W-:Y:S01]  /*8070*/  FFMA.FTZ R51, R94, R46.reuse, -R51 ;  /* 0x0000002e5e337223 */ /* 0x080fe20000010833 */
[----:B------:R-:W-:Y:S01]  /*8080*/  FFMA.FTZ R47, R98, R46, R47 ;  /* 0x0000002e622f7223 */ /* 0x000fe2000001002f */
[----:B------:R-:W-:-:S03]  /*8090*/  IMAD.MOV.U32 R96, RZ, RZ, R50 ;  /* 0x000000ffff607224 */ /* 0x000fc600078e0032 */
[----:B------:R-:W-:Y:S02]  /*80a0*/  F2FP.F16.F32.PACK_AB R51, R51, R99 ;  /* 0x000000633333723e */ /* 0x000fe400000000ff */
[----:B------:R-:W-:Y:S02]  /*80b0*/  F2FP.F16.F32.PACK_AB R47, R47, R175 ;  /* 0x000000af2f2f723e */ /* 0x000fe400000000ff */
[----:B------:R-:W-:Y:S01]  /*80c0*/  MOV R99, R48 ;  /* 0x0000003000637202 */ /* 0x000fe20000000f00 */
[----:B------:R-:W-:Y:S02]  /*80d0*/  IMAD.MOV.U32 R94, RZ, RZ, R51 ;  /* 0x000000ffff5e7224 */ /* 0x000fe400078e0033 */
[----:B------:R-:W-:-:S07]  /*80e0*/  IMAD.MOV.U32 R98, RZ, RZ, R47 ;  /* 0x000000ffff627224 */ /* 0x000fce00078e002f */
.L_x_687:
[----:B------:R-:W-:Y:S05]  /*80f0*/  BSYNC B2 ;  /* 0x0000000000027941 */ /* 0x000fea0003800000 */
.L_x_686:
[----:B------:R-:W-:Y:S01]  /*8100*/  SHF.R.S32.HI R44, RZ, 0x1f, R22 ;  /* 0x0000001fff2c7819 */ /* 0x000fe20000011416 */
[----:B------:R-:W-:Y:S01]  /*8110*/  ULDC.64 UR4, c[0x0][0x2e8] ;  /* 0x0000ba0000047ab9 */ /* 0x000fe20000000a00 */
[----:B------:R-:W-:Y:S01]  /*8120*/  ISETP.GE.AND P4, PT, R174, R150, PT ;  /* 0x00000096ae00720c */ /* 0x000fe20003f86270 */
[----:B------:R-:W-:Y:S02]  /*8130*/  ULDC.64 UR6, c[0x0][0x208] ;  /* 0x0000820000067ab9 */ /* 0x000fe40000000a00 */
[-C--:B--2---:R-:W-:Y:S02]  /*8140*/  IMAD R46, R44, R138.reuse, RZ ;  /* 0x0000008a2c2e7224 */ /* 0x084fe400078e02ff */
[----:B------:R-:W-:-:S04]  /*8150*/  IMAD.WIDE.U32 R44, R22, R138, R136 ;  /* 0x0000008a162c7225 */ /* 0x000fc800078e0088 */
[----:B------:R-:W-:-:S04]  /*8160*/  IMAD R46, R22, R139, R46 ;  /* 0x0000008b162e7224 */ /* 0x000fc800078e022e */
[----:B------:R-:W-:Y:S01]  /*8170*/  IMAD.IADD R45, R46, 0x1, R45 ;  /* 0x000000012e2d7824 */ /* 0x000fe200078e022d */
[--C-:B------:R-:W-:Y:S02]  /*8180*/  @!P4 SHF.R.S32.HI R47, RZ, 0x1f, R174.reuse ;  /* 0x0000001fff2fc819 */ /* 0x100fe400000114ae */
[----:B------:R-:W-:-:S04]  /*8190*/  @!P4 IADD3 R174, P5, P6, R100, R44, R174 ;  /* 0x0000002c64aec210 */ /* 0x000fc80007ebe0ae */
[----:B------:R-:W-:Y:S02]  /*81a0*/  @!P4 IADD3.X R47, R14, R45, R47, P5, P6 ;  /* 0x0000002d0e2fc210 */ /* 0x000fe40002fec42f */
[----:B------:R-:W-:-:S04]  /*81b0*/  IADD3 R46, P5, P6, R100, R44, R20 ;  /* 0x0000002c642e7210 */ /* 0x000fc80007ebe014 */
[----:B------:R-:W-:Y:S02]  /*81c0*/  IADD3.X R45, R14, R45, R9, P5, P6 ;  /* 0x0000002d0e2d7210 */ /* 0x000fe40002fec409 */
[----:B------:R-:W-:-:S04]  /*81d0*/  LEA R44, P5, R46, UR4, 0x1 ;  /* 0x000000042e2c7c11 */ /* 0x000fc8000f8a08ff */
[----:B------:R-:W-:Y:S02]  /*81e0*/  LEA.HI.X R45, R46, UR5, R45, 0x1, P5 ;  /* 0x000000052e2d7c11 */ /* 0x000fe4000a8f0c2d */
[----:B------:R-:W-:-:S03]  /*81f0*/  @!P4 LEA R46, P5, R174, UR4, 0x1 ;  /* 0x00000004ae2ecc11 */ /* 0x000fc6000f8a08ff */
[----:B---3--:R3:W-:Y:S01]  /*8200*/  STG.E.128 desc[UR6][R44.64], R92 ;  /* 0x0000005c2c007986 */ /* 0x0087e2000c101d06 */
[----:B------:R-:W-:-:S05]  /*8210*/  @!P4 LEA.HI.X R47, R174, UR5, R47, 0x1, P5 ;  /* 0x00000005ae2fcc11 */ /* 0x000fca000a8f0c2f */
[----:B0-----:R3:W-:Y:S04]  /*8220*/  @!P4 STG.E.128 desc[UR6][R46.64], R96 ;  /* 0x000000602e00c986 */ /* 0x0017e8000c101d06 */
.L_x_685:
[----:B------:R-:W-:Y:S05]  /*8230*/  BSYNC B1 ;  /* 0x0000000000017941 */ /* 0x000fea0003800000 */
.L_x_684:
[----:B------:R-:W-:Y:S01]  /*8240*/  VIADD R175, R22, 0x20 ;  /* 0x0000002016af7836 */ /* 0x000fe20000000000 */
[----:B------:R-:W-:Y:S04]  /*8250*/  BSSY B1, `(.L_x_688) ;  /* 0x000008d000017945 */ /* 0x000fe80003800000 */
[----:B------:R-:W-:-:S13]  /*8260*/  ISETP.GE.OR P4, PT, R175, R4, P0 ;  /* 0x00000004af00720c */ /* 0x000fda0000786670 */
[----:B------:R-:W-:Y:S05]  /*8270*/  @P4 BRA `(.L_x_689) ;  /* 0x0000000800284947 */ /* 0x000fea0003800000 */
[----:B---3--:R-:W3:Y:S04]  /*8280*/  LDL R44, [R1+0x4] ;  /* 0x00000400012c7983 */ /* 0x008ee80000100800 */
[----:B------:R-:W4:Y:S01]  /*8290*/  LDL R47, [R1+0x4c] ;  /* 0x00004c00012f7983 */ /* 0x000f220000100800 */
[C---:B------:R-:W-:Y:S01]  /*82a0*/  VIADD R46, R22.reuse, 0x20 ;  /* 0x00000020162e7836 */ /* 0x040fe20000000000 */
[----:B------:R-:W-:Y:S01]  /*82b0*/  BSSY B2, `(.L_x_690) ;  /* 0x0000074000027945 */ /* 0x000fe20003800000 */
[----:B------:R-:W-:-:S03]  /*82c0*/  VIADD R48, R22, 0x20 ;  /* 0x0000002016307836 */ /* 0x000fc60000000000 */
[----:B------:R-:W-:Y:S01]  /*82d0*/  SHF.L.U32 R46, R46, 0x6, RZ ;  /* 0x000000062e2e7819 */ /* 0x000fe200000006ff */
[----:B------:R-:W-:-:S03]  /*82e0*/  IMAD.SHL.U32 R48, R48, 0x40, RZ ;  /* 0x0000004030307824 */ /* 0x000fc600078e00ff */
[----:B------:R-:W-:Y:S02]  /*82f0*/  LOP3.LUT R46, R46, 0x1c0, RZ, 0xc0, !PT ;  /* 0x000001c02e2e7812 */ /* 0x000fe400078ec0ff */
[----:B------:R-:W-:Y:S02]  /*8300*/  LOP3.LUT R48, R48, 0x1c0, RZ, 0xc0, !PT ;  /* 0x000001c030307812 */ /* 0x000fe400078ec0ff */
[----:B------:R-:W-:Y:S02]  /*8310*/  SHF.R.U32.HI R46, RZ, 0x3, R46 ;  /* 0x00000003ff2e7819 */ /* 0x000fe4000001162e */
[----:B---3--:R-:W-:-:S04]  /*8320*/  LOP3.LUT P5, RZ, R44, 0x1, RZ, 0xc0, !PT ;  /* 0x000000012cff7812 */ /* 0x008fc800078ac0ff */
[----:B------:R-:W-:-:S04]  /*8330*/  SEL R44, R43, R151, !P5 ;  /* 0x000000972b2c7207 */ /* 0x000fc80006800000 */
[----:B------:R-:W-:-:S04]  /*8340*/  SHF.R.S32.HI R45, RZ, 0x1f, R44 ;  /* 0x0000001fff2d7819 */ /* 0x000fc8000001142c */
[----:B------:R-:W-:-:S04]  /*8350*/  LEA.HI R45, R45, R44, RZ, 0x4 ;  /* 0x0000002c2d2d7211 */ /* 0x000fc800078f20ff */
[----:B------:R-:W-:-:S04]  /*8360*/  LEA.HI.SX32 R92, R45, R10, 0x1c ;  /* 0x0000000a2d5c7211 */ /* 0x000fc800078fe2ff */
[----:B------:R-:W-:-:S04]  /*8370*/  SHF.R.S32.HI R45, RZ, 0x1f, R92 ;  /* 0x0000001fff2d7819 */ /* 0x000fc8000001145c */
[----:B------:R-:W-:Y:S01]  /*8380*/  LEA.HI R45, R45, R92, RZ, 0x3 ;  /* 0x0000005c2d2d7211 */ /* 0x000fe200078f18ff */
[----:B------:R-:W-:-:S03]  /*8390*/  IMAD.SHL.U32 R92, R92, 0x8, RZ ;  /* 0x000000085c5c7824 */ /* 0x000fc600078e00ff */
[----:B------:R-:W-:Y:S02]  /*83a0*/  SHF.R.S32.HI R45, RZ, 0x3, R45 ;  /* 0x00000003ff2d7819 */ /* 0x000fe4000001142d */
[----:B------:R-:W-:-:S03]  /*83b0*/  LOP3.LUT R44, R48, 0x38, R92, 0xf8, !PT ;  /* 0x00000038302c7812 */ /* 0x000fc600078ef85c */
[----:B----4-:R-:W-:Y:S01]  /*83c0*/  IMAD R45, R45, 0x2c00, R47 ;  /* 0x00002c002d2d7824 */ /* 0x010fe200078e022f */
[----:B------:R-:W-:Y:S01]  /*83d0*/  LOP3.LUT R44, R44, R46, RZ, 0x3c, !PT ;  /* 0x0000002e2c2c7212 */ /* 0x000fe200078e3cff */
[----:B------:R-:W-:-:S04]  /*83e0*/  IMAD R47, R23, 0x5800, R146 ;  /* 0x00005800172f7824 */ /* 0x000fc800078e0292 */
[----:B------:R-:W-:-:S04]  /*83f0*/  IMAD.IADD R44, R45, 0x1, R44 ;  /* 0x000000012d2c7824 */ /* 0x000fc800078e022c */
[----:B------:R-:W-:Y:S02]  /*8400*/  IMAD R45, R23, 0x5800, R44 ;  /* 0x00005800172d7824 */ /* 0x000fe400078e022c */
[----:B------:R-:W-:-:S03]  /*8410*/  IMAD R44, R47, 0x2, R2 ;  /* 0x000000022f2c7824 */ /* 0x000fc600078e0202 */
[----:B------:R-:W-:-:S03]  /*8420*/  LEA R48, R45, R2, 0x1 ;  /* 0x000000022d307211 */ /* 0x000fc600078e08ff */
[----:B------:R-:W0:Y:S04]  /*8430*/  LDS.128 R44, [R44+0x1e400] ;  /* 0x01e400002c2c7984 */ /* 0x000e280000000c00 */
[----:B------:R-:W3:Y:S01]  /*8440*/  LDS.128 R48, [R48+0x1e400] ;  /* 0x01e4000030307984 */ /* 0x000ee20000000c00 */
[----:B------:R-:W-:Y:S05]  /*8450*/  @P3 BRA `(.L_x_691) ;  /* 0x0000000400643947 */ /* 0x000fea0003800000 */
[----:B---3--:R-:W-:Y:S01]  /*8460*/  IMAD.MOV.U32 R95, RZ, RZ, R49 ;  /* 0x000000ffff5f7224 */ /* 0x008fe200078e0031 */
[----:B------:R-:W-:Y:S01]  /*8470*/  SHF.R.U64 R56, R56, 0x10, R57 ;  /* 0x0000001038387819 */ /* 0x000fe20000001239 */
[----:B0-----:R-:W-:Y:S01]  /*8480*/  IMAD.MOV.U32 R49, RZ, RZ, R45 ;  /* 0x000000ffff317224 */ /* 0x001fe200078e002d */
[----:B------:R-:W-:Y:S01]  /*8490*/  SHF.R.U64 R52, R52, 0x10, R53 ;  /* 0x0000001034347819 */ /* 0x000fe20000001235 */
[----:B------:R-:W-:Y:S01]  /*84a0*/  HADD2.F32 R96, -RZ, R194.H1_H1 ;  /* 0x300000c2ff607230 */ /* 0x000fe20000004100 */
[----:B------:R-:W-:Y:S01]  /*84b0*/  SHF.R.U64 R58, R58, 0x10, R59 ;  /* 0x000000103a3a7819 */ /* 0x000fe2000000123b */
[----:B------:R-:W-:Y:S01]  /*84c0*/  HADD2.F32 R93, -RZ, R95.H0_H0 ;  /* 0x2000005fff5d7230 */ /* 0x000fe20000004100 */
[----:B------:R-:W-:Y:S01]  /*84d0*/  SHF.R.U64 R54, R54, 0x10, R55 ;  /* 0x0000001036367819 */ /* 0x000fe20000001237 */
[----:B------:R-:W-:Y:S02]  /*84e0*/  HADD2.F32 R94, -RZ, R49.H0_H0 ;  /* 0x20000031ff5e7230 */ /* 0x000fe40000004100 */
[----:B------:R-:W-:-:S02]  /*84f0*/  HADD2.F32 R45, -RZ, R193.H0_H0 ;  /* 0x200000c1ff2d7230 */ /* 0x000fc40000004100 */
[CC--:B------:R-:W-:Y:S01]  /*8500*/  FMUL.FTZ R97, R93.reuse, R96.reuse ;  /* 0x000000605d617220 */ /* 0x0c0fe20000410000 */
[----:B------:R-:W-:Y:S02]  /*8510*/  HADD2.F32 R49, -RZ, R49.H1_H1 ;  /* 0x30000031ff317230 */ /* 0x000fe40000004100 */
[C---:B------:R-:W-:Y:S01]  /*8520*/  FMUL.FTZ R96, R94.reuse, R96 ;  /* 0x000000605e607220 */ /* 0x040fe20000410000 */
[----:B------:R-:W-:Y:S02]  /*8530*/  HADD2.F32 R98, -RZ, R193.H1_H1 ;  /* 0x300000c1ff627230 */ /* 0x000fe40000004100 */
[-C--:B------:R-:W-:Y:S01]  /*8540*/  FFMA.FTZ R94, R94, R45.reuse, -R97 ;  /* 0x0000002d5e5e7223 */ /* 0x080fe20000010861 */
[----:B------:R-:W-:Y:S02]  /*8550*/  HADD2.F32 R174, -RZ, R194.H0_H0 ;  /* 0x200000c2ffae7230 */ /* 0x000fe40000004100 */
[----:B------:R-:W-:Y:S01]  /*8560*/  FFMA.FTZ R93, R93, R45, R96 ;  /* 0x0000002d5d5d7223 */ /* 0x000fe20000010060 */
[----:B------:R-:W-:Y:S01]  /*8570*/  SHF.R.U32.HI R96, RZ, 0x10, R57 ;  /* 0x00000010ff607819 */ /* 0x000fe20000011639 */
[----:B------:R-:W-:Y:S01]  /*8580*/  HADD2.F32 R45, -RZ, R95.H1_H1 ;  /* 0x3000005fff2d7230 */ /* 0x000fe20000004100 */
[----:B------:R-:W-:Y:S01]  /*8590*/  SHF.R.U32.HI R95, RZ, 0x10, R53 ;  /* 0x00000010ff5f7819 */ /* 0x000fe20000011635 */
[----:B------:R-:W-:-:S02]  /*85a0*/  HADD2.F32 R57, -RZ, R192.H1_H1 ;  /* 0x300000c0ff397230 */ /* 0x000fc40000004100 */
[----:B------:R-:W-:Y:S02]  /*85b0*/  HADD2.F32 R96, -RZ, R96.H0_H0 ;  /* 0x20000060ff607230 */ /* 0x000fe40000004100 */
[----:B------:R-:W-:Y:S02]  /*85c0*/  HADD2.F32 R95, -RZ, R95.H0_H0 ;  /* 0x2000005fff5f7230 */ /* 0x000fe40000004100 */
[----:B------:R-:W-:Y:S02]  /*85d0*/  HADD2.F32 R56, -RZ, R56.H0_H0 ;  /* 0x20000038ff387230 */ /* 0x000fe40000004100 */
[-C--:B------:R-:W-:Y:S01]  /*85e0*/  FMUL.FTZ R97, R45, R96.reuse ;  /* 0x000000602d617220 */ /* 0x080fe20000410000 */
[C---:B------:R-:W-:Y:S01]  /*85f0*/  FMUL.FTZ R96, R49.reuse, R96 ;  /* 0x0000006031607220 */ /* 0x040fe20000410000 */
[----:B------:R-:W-:Y:S02]  /*8600*/  HADD2.F32 R52, -RZ, R52.H0_H0 ;  /* 0x20000034ff347230 */ /* 0x000fe40000004100 */
[-C--:B------:R-:W-:Y:S01]  /*8610*/  FFMA.FTZ R49, R49, R95.reuse, -R97 ;  /* 0x0000005f31317223 */ /* 0x080fe20000010861 */
[----:B------:R-:W-:Y:S01]  /*8620*/  FFMA.FTZ R45, R45, R95, R96 ;  /* 0x0000005f2d2d7223 */ /* 0x000fe20000010060 */
[----:B------:R-:W-:-:S02]  /*8630*/  IMAD.MOV.U32 R95, RZ, RZ, R51 ;  /* 0x000000ffff5f7224 */ /* 0x000fc400078e0033 */
[----:B------:R-:W-:Y:S01]  /*8640*/  HADD2.F32 R51, -RZ, R47.H0_H0 ;  /* 0x2000002fff337230 */ /* 0x000fe20000004100 */
[----:B------:R-:W-:Y:S01]  /*8650*/  F2FP.F16.F32.PACK_AB R49, R49, R94 ;  /* 0x0000005e3131723e */ /* 0x000fe200000000ff */
[----:B------:R-:W-:Y:S01]  /*8660*/  HADD2.F32 R97, -RZ, R192.H0_H0 ;  /* 0x200000c0ff617230 */ /* 0x000fe20000004100 */
[----:B------:R-:W-:Y:S01]  /*8670*/  F2FP.F16.F32.PACK_AB R93, R45, R93 ;  /* 0x0000005d2d5d723e */ /* 0x000fe200000000ff */
[--C-:B------:R-:W-:Y:S01]  /*8680*/  HADD2.F32 R96, -RZ, R95.reuse.H0_H0 ;  /* 0x2000005fff607230 */ /* 0x100fe20000004100 */
[----:B------:R-:W-:Y:S01]  /*8690*/  MOV R45, R49 ;  /* 0x00000031002d7202 */ /* 0x000fe20000000f00 */
[----:B------:R-:W-:Y:S02]  /*86a0*/  HADD2.F32 R95, -RZ, R95.H1_H1 ;  /* 0x3000005fff5f7230 */ /* 0x000fe40000004100 */
[----:B------:R-:W-:Y:S02]  /*86b0*/  HADD2.F32 R47, -RZ, R47.H1_H1 ;  /* 0x3000002fff2f7230 */ /* 0x000fe40000004100 */
[-C--:B------:R-:W-:Y:S01]  /*86c0*/  FMUL.FTZ R99, R96, R98.reuse ;  /* 0x0000006260637220 */ /* 0x080fe20000410000 */
[----:B------:R-:W-:Y:S01]  /*86d0*/  FMUL.FTZ R98, R51, R98 ;  /* 0x0000006233627220 */ /* 0x000fe20000410000 */
[----:B------:R-:W-:-:S02]  /*86e0*/  HADD2.F32 R58, -RZ, R58.H0_H0 ;  /* 0x2000003aff3a7230 */ /* 0x000fc40000004100 */
[-C--:B------:R-:W-:Y:S01]  /*86f0*/  FFMA.FTZ R51, R51, R97.reuse, -R99 ;  /* 0x0000006133337223 */ /* 0x080fe20000010863 */
[----:B------:R-:W-:Y:S01]  /*8700*/  FFMA.FTZ R98, R96, R97, R98 ;  /* 0x0000006160627223 */ /* 0x000fe20000010062 */
[----:B------:R-:W-:Y:S01]  /*8710*/  SHF.R.U32.HI R96, RZ, 0x10, R59 ;  /* 0x00000010ff607819 */ /* 0x000fe2000001163b */
[----:B------:R-:W-:Y:S01]  /*8720*/  HADD2.F32 R54, -RZ, R54.H0_H0 ;  /* 0x20000036ff367230 */ /* 0x000fe20000004100 */
[----:B------:R-:W-:Y:S01]  /*8730*/  SHF.R.U32.HI R97, RZ, 0x10, R55 ;  /* 0x00000010ff617819 */ /* 0x000fe20000011637 */
[----:B------:R-:W-:Y:S02]  /*8740*/  IMAD.MOV.U32 R49, RZ, RZ, R93 ;  /* 0x000000ffff317224 */ /* 0x000fe400078e005d */
[----:B------:R-:W-:Y:S02]  /*8750*/  HADD2.F32 R96, -RZ, R96.H0_H0 ;  /* 0x20000060ff607230 */ /* 0x000fe40000004100 */
[----:B------:R-:W-:-:S03]  /*8760*/  HADD2.F32 R97, -RZ, R97.H0_H0 ;  /* 0x20000061ff617230 */ /* 0x000fc60000004100 */
[-C--:B------:R-:W-:Y:S01]  /*8770*/  FMUL.FTZ R99, R95, R96.reuse ;  /* 0x000000605f637220 */ /* 0x080fe20000410000 */
[----:B------:R-:W-:-:S03]  /*8780*/  FMUL.FTZ R96, R47, R96 ;  /* 0x000000602f607220 */ /* 0x000fc60000410000 */
[-C--:B------:R-:W-:Y:S01]  /*8790*/  FFMA.FTZ R99, R47, R97.reuse, -R99 ;  /* 0x000000612f637223 */ /* 0x080fe20000010863 */
[----:B------:R-:W-:Y:S01]  /*87a0*/  FFMA.FTZ R96, R95, R97, R96 ;  /* 0x000000615f607223 */ /* 0x000fe20000010060 */
[----:B------:R-:W-:Y:S02]  /*87b0*/  HADD2.F32 R47, -RZ, R48.H0_H0 ;  /* 0x20000030ff2f7230 */ /* 0x000fe40000004100 */
[----:B------:R-:W-:Y:S01]  /*87c0*/  HADD2.F32 R95, -RZ, R44.H0_H0 ;  /* 0x2000002cff5f7230 */ /* 0x000fe20000004100 */
[----:B------:R-:W-:Y:S01]  /*87d0*/  F2FP.F16.F32.PACK_AB R51, R99, R51 ;  /* 0x000000336333723e */ /* 0x000fe200000000ff */
[----:B------:R-:W-:Y:S02]  /*87e0*/  HADD2.F32 R48, -RZ, R48.H1_H1 ;  /* 0x30000030ff307230 */ /* 0x000fe40000004100 */
[-C--:B------:R-:W-:Y:S01]  /*87f0*/  FMUL.FTZ R97, R47, R174.reuse ;  /* 0x000000ae2f617220 */ /* 0x080fe20000410000 */
[----:B------:R-:W-:Y:S02]  /*8800*/  HADD2.F32 R44, -RZ, R44.H1_H1 ;  /* 0x3000002cff2c7230 */ /* 0x000fe40000004100 */
[C---:B------:R-:W-:Y:S01]  /*8810*/  FMUL.FTZ R174, R95.reuse, R174 ;  /* 0x000000ae5fae7220 */ /* 0x040fe20000410000 */
[----:B------:R-:W-:Y:S01]  /*8820*/  F2FP.F16.F32.PACK_AB R96, R96, R98 ;  /* 0x000000626060723e */ /* 0x000fe200000000ff */
[----:B------:R-:W-:-:S02]  /*8830*/  FFMA.FTZ R97, R95, R57, -R97 ;  /* 0x000000395f617223 */ /* 0x000fc40000010861 */
[----:B------:R-:W-:Y:S01]  /*8840*/  FFMA.FTZ R174, R47, R57, R174 ;  /* 0x000000392fae7223 */ /* 0x000fe200000100ae */
[-C--:B------:R-:W-:Y:S01]  /*8850*/  FMUL.FTZ R47, R48, R56.reuse ;  /* 0x00000038302f7220 */ /* 0x080fe20000410000 */
[C---:B------:R-:W-:Y:S01]  /*8860*/  FMUL.FTZ R56, R44.reuse, R56 ;  /* 0x000000382c387220 */ /* 0x040fe20000410000 */
[----:B------:R-:W-:Y:S02]  /*8870*/  HADD2.F32 R57, -RZ, R188.H1_H1 ;  /* 0x300000bcff397230 */ /* 0x000fe40000004100 */
[-C--:B------:R-:W-:Y:S01]  /*8880*/  FFMA.FTZ R47, R44, R52.reuse, -R47 ;  /* 0x000000342c2f7223 */ /* 0x080fe2000001082f */
[----:B------:R-:W-:Y:S01]  /*8890*/  FFMA.FTZ R56, R48, R52, R56 ;  /* 0x0000003430387223 */ /* 0x000fe20000010038 */
[----:B------:R-:W-:Y:S02]  /*88a0*/  HADD2.F32 R44, -RZ, R50.H0_H0 ;  /* 0x20000032ff2c7230 */ /* 0x000fe40000004100 */
[----:B------:R-:W-:Y:S02]  /*88b0*/  HADD2.F32 R52, -RZ, R46.H0_H0 ;  /* 0x2000002eff347230 */ /* 0x000fe40000004100 */
[----:B------:R-:W-:-:S02]  /*88c0*/  HADD2.F32 R48, -RZ, R188.H0_H0 ;  /* 0x200000bcff307230 */ /* 0x000fc40000004100 */
[-C--:B------:R-:W-:Y:S01]  /*88d0*/  FMUL.FTZ R53, R44, R57.reuse ;  /* 0x000000392c357220 */ /* 0x080fe20000410000 */
[----:B------:R-:W-:Y:S02]  /*88e0*/  HADD2.F32 R50, -RZ, R50.H1_H1 ;  /* 0x30000032ff327230 */ /* 0x000fe40000004100 */
[C---:B------:R-:W-:Y:S01]  /*88f0*/  FMUL.FTZ R57, R52.reuse, R57 ;  /* 0x0000003934397220 */ /* 0x040fe20000410000 */
[----:B------:R-:W-:Y:S02]  /*8900*/  HADD2.F32 R46, -RZ, R46.H1_H1 ;  /* 0x3000002eff2e7230 */ /* 0x000fe40000004100 */
[----:B------:R-:W-:Y:S01]  /*8910*/  FFMA.FTZ R53, R52, R48, -R53 ;  /* 0x0000003034357223 */ /* 0x000fe20000010835 */
[----:B------:R-:W-:Y:S01]  /*8920*/  F2FP.F16.F32.PACK_AB R56, R56, R174 ;  /* 0x000000ae3838723e */ /* 0x000fe200000000ff */
[----:B------:R-:W-:Y:S01]  /*8930*/  FFMA.FTZ R57, R44, R48, R57 ;  /* 0x000000302c397223 */ /* 0x000fe20000010039 */
[-C--:B------:R-:W-:Y:S01]  /*8940*/  FMUL.FTZ R44, R50, R58.reuse ;  /* 0x0000003a322c7220 */ /* 0x080fe20000410000 */
[----:B------:R-:W-:Y:S01]  /*8950*/  FMUL.FTZ R58, R46, R58 ;  /* 0x0000003a2e3a7220 */ /* 0x000fe20000410000 */
[----:B------:R-:W-:Y:S01]  /*8960*/  F2FP.F16.F32.PACK_AB R48, R47, R97 ;  /* 0x000000612f30723e */ /* 0x000fe200000000ff */
[----:B------:R-:W-:-:S02]  /*8970*/  IMAD.MOV.U32 R47, RZ, RZ, R51 ;  /* 0x000000ffff2f7224 */ /* 0x000fc400078e0033 */
[-C--:B------:R-:W-:Y:S01]  /*8980*/  FFMA.FTZ R44, R46, R54.reuse, -R44 ;  /* 0x000000362e2c7223 */ /* 0x080fe2000001082c */
[----:B------:R-:W-:Y:S01]  /*8990*/  FFMA.FTZ R58, R50, R54, R58 ;  /* 0x00000036323a7223 */ /* 0x000fe2000001003a */
[----:B------:R-:W-:-:S03]  /*89a0*/  IMAD.MOV.U32 R51, RZ, RZ, R96 ;  /* 0x000000ffff337224 */ /* 0x000fc600078e0060 */
[----:B------:R-:W-:Y:S01]  /*89b0*/  F2FP.F16.F32.PACK_AB R46, R44, R53 ;  /* 0x000000352c2e723e */ /* 0x000fe200000000ff */
[----:B------:R-:W-:Y:S01]  /*89c0*/  IMAD.MOV.U32 R44, RZ, RZ, R48 ;  /* 0x000000ffff2c7224 */ /* 0x000fe200078e0030 */
[----:B------:R-:W-:Y:S01]  /*89d0*/  F2FP.F16.F32.PACK_AB R50, R58, R57 ;  /* 0x000000393a32723e */ /* 0x000fe200000000ff */
[----:B------:R-:W-:-:S07]  /*89e0*/  IMAD.MOV.U32 R48, RZ, RZ, R56 ;  /* 0x000000ffff307224 */ /* 0x000fce00078e0038 */
.L_x_691:
[----:B------:R-:W-:Y:S05]  /*89f0*/  BSYNC B2 ;  /* 0x0000000000027941 */ /* 0x000fea0003800000 */
.L_x_690:
[-C--:B--2---:R-:W-:Y:S01]  /*8a00*/  IMAD R54, R155, R138.reuse, RZ ;  /* 0x0000008a9b367224 */ /* 0x084fe200078e02ff */
[----:B------:R-:W-:Y:S01]  /*8a10*/  ULDC.64 UR4, c[0x0][0x2e8] ;  /* 0x0000ba0000047ab9 */ /* 0x000fe20000000a00 */
[----:B------:R-:W-:Y:S01]  /*8a20*/  IMAD.WIDE.U32 R52, R175, R138, R136 ;  /* 0x0000008aaf347225 */ /* 0x000fe200078e0088 */
[----:B------:R-:W-:-:S03]  /*8a30*/  ULDC.64 UR6, c[0x0][0x208] ;  /* 0x0000820000067ab9 */ /* 0x000fc60000000a00 */
[----:B------:R-:W-:Y:S01]  /*8a40*/  IMAD R55, R175, R139, R54 ;  /* 0x0000008baf377224 */ /* 0x000fe200078e0236 */
[----:B------:R-:W-:-:S04]  /*8a50*/  IADD3 R54, P4, P5, R100, R52, R20 ;  /* 0x0000003464367210 */ /* 0x000fc80007d9e014 */
[----:B------:R-:W-:-:S04]  /*8a60*/  IADD3 R55, R53, R55, RZ ;  /* 0x0000003735377210 */ /* 0x000fc80007ffe0ff */
[----:B------:R-:W-:Y:S02]  /*8a70*/  IADD3.X R53, R14, R55, R9, P4, P5 ;  /* 0x000000370e357210 */ /* 0x000fe400027ea409 */
[----:B------:R-:W-:-:S13]  /*8a80*/  ISETP.GE.AND P4, PT, R92, R150, PT ;  /* 0x000000965c00720c */ /* 0x000fda0003f86270 */
[--C-:B------:R-:W-:Y:S02]  /*8a90*/  @!P4 SHF.R.S32.HI R56, RZ, 0x1f, R92.reuse ;  /* 0x0000001fff38c819 */ /* 0x100fe4000001145c */
[----:B------:R-:W-:-:S04]  /*8aa0*/  @!P4 IADD3 R92, P5, P6, R100, R52, R92 ;  /* 0x00000034645cc210 */ /* 0x000fc80007ebe05c */
[----:B------:R-:W-:Y:S02]  /*8ab0*/  @!P4 IADD3.X R55, R14, R55, R56, P5, P6 ;  /* 0x000000370e37c210 */ /* 0x000fe40002fec438 */
[----:B------:R-:W-:-:S04]  /*8ac0*/  LEA R52, P5, R54, UR4, 0x1 ;  /* 0x0000000436347c11 */ /* 0x000fc8000f8a08ff */
[----:B------:R-:W-:Y:S02]  /*8ad0*/  LEA.HI.X R53, R54, UR5, R53, 0x1, P5 ;  /* 0x0000000536357c11 */ /* 0x000fe4000a8f0c35 */
[----:B------:R-:W-:-:S03]  /*8ae0*/  @!P4 LEA R54, P5, R92, UR4, 0x1 ;  /* 0x000000045c36cc11 */ /* 0x000fc6000f8a08ff */
[----:B0-----:R0:W-:Y:S01]  /*8af0*/  STG.E.128 desc[UR6][R52.64], R44 ;  /* 0x0000002c34007986 */ /* 0x0011e2000c101d06 */
[----:B------:R-:W-:-:S05]  /*8b00*/  @!P4 LEA.HI.X R55, R92, UR5, R55, 0x1, P5 ;  /* 0x000000055c37cc11 */ /* 0x000fca000a8f0c37 */
[----:B---3--:R0:W-:Y:S04]  /*8b10*/  @!P4 STG.E.128 desc[UR6][R54.64], R48 ;  /* 0x000000303600c986 */ /* 0x0081e8000c101d06 */
.L_x_689:
[----:B------:R-:W-:Y:S05]  /*8b20*/  BSYNC B1 ;  /* 0x0000000000017941 */ /* 0x000fea0003800000 */
.L_x_688:
[----:B0--3--:R-:W-:Y:S01]  /*8b30*/  VIADD R45, R22, 0x40 ;  /* 0x00000040162d7836 */ /* 0x009fe20000000000 */
[----:B------:R-:W-:Y:S04]  /*8b40*/  BSSY B1, `(.L_x_692) ;  /* 0x0000087000017945 */ /* 0x000fe80003800000 */
[----:B------:R-:W-:-:S13]  /*8b50*/  ISETP.GE.OR P4, PT, R45, R4, P0 ;  /* 0x000000042d00720c */ /* 0x000fda0000786670 */
[----:B------:R-:W-:Y:S05]  /*8b60*/  @P4 BRA `(.L_x_693) ;  /* 0x0000000800104947 */ /* 0x000fea0003800000 */
[----:B------:R-:W3:Y:S04]  /*8b70*/  LDL R44, [R1+0x4] ;  /* 0x00000400012c7983 */ /* 0x000ee80000100800 */
[----:B------:R-:W4:Y:S01]  /*8b80*/  LDL R47, [R1+0x48] ;  /* 0x00004800012f7983 */ /* 0x000f220000100800 */
[----:B--2---:R-:W-:Y:S01]  /*8b90*/  IMAD.WIDE.U32 R52, R45, R138, R136 ;  /* 0x0000008a2d347225 */ /* 0x004fe200078e0088 */
[----:B------:R-:W-:Y:S03]  /*8ba0*/  BSSY B2, `(.L_x_694) ;  /* 0x0000074000027945 */ /* 0x000fe60003800000 */
[----:B------:R-:W-:Y:S01]  /*8bb0*/  VIADD R46, R22, 0x40 ;  /* 0x00000040162e7836 */ /* 0x000fe20000000000 */
[----:B------:R-:W-:Y:S01]  /*8bc0*/  IADD3 R54, P4, P5, R100, R52, R20 ;  /* 0x0000003464367210 */ /* 0x000fe20007d9e014 */
[----:B------:R-:W-:-:S03]  /*8bd0*/  VIADD R48, R22, 0x40 ;  /* 0x0000004016307836 */ /* 0x000fc60000000000 */
[----:B------:R-:W-:Y:S01]  /*8be0*/  SHF.L.U32 R46, R46, 0x6, RZ ;  /* 0x000000062e2e7819 */ /* 0x000fe200000006ff */
[----:B------:R-:W-:-:S03]  /*8bf0*/  IMAD.SHL.U32 R48, R48, 0x40, RZ ;  /* 0x0000004030307824 */ /* 0x000fc600078e00ff */
[----:B------:R-:W-:Y:S02]  /*8c00*/  LOP3.LUT R46, R46, 0x1c0, RZ, 0xc0, !PT ;  /* 0x000001c02e2e7812 */ /* 0x000fe400078ec0ff */
[----:B------:R-:W-:Y:S02]  /*8c10*/  LOP3.LUT R48, R48, 0x1c0, RZ, 0xc0, !PT ;  /* 0x000001c030307812 */ /* 0x000fe400078ec0ff */
[----:B------:R-:W-:Y:S02]  /*8c20*/  SHF.R.U32.HI R46, RZ, 0x3, R46 ;  /* 0x00000003ff2e7819 */ /* 0x000fe4000001162e */
[----:B---3--:R-:W-:Y:S01]  /*8c30*/  LOP3.LUT P6, RZ, R44, 0x1, RZ, 0xc0, !PT ;  /* 0x000000012cff7812 */ /* 0x008fe200078cc0ff */
[----:B------:R-:W-:-:S04]  /*8c40*/  IMAD R44, R154, R138, RZ ;  /* 0x0000008a9a2c7224 */ /* 0x000fc800078e02ff */
[----:B------:R-:W-:Y:S01]  /*8c50*/  IMAD R45, R45, R139, R44 ;  /* 0x0000008b2d2d7224 */ /* 0x000fe200078e022c */
[----:B------:R-:W-:-:S03]  /*8c60*/  SEL R44, R43, R151, !P6 ;  /* 0x000000972b2c7207 */ /* 0x000fc60007000000 */
[----:B------:R-:W-:Y:S01]  /*8c70*/  IMAD.IADD R56, R53, 0x1, R45 ;  /* 0x0000000135387824 */ /* 0x000fe200078e022d */
[----:B------:R-:W-:-:S04]  /*8c80*/  SHF.R.S32.HI R45, RZ, 0x1f, R44 ;  /* 0x0000001fff2d7819 */ /* 0x000fc8000001142c */
[----:B------:R-:W-:Y:S02]  /*8c90*/  LEA.HI R45, R45, R44, RZ, 0x4 ;  /* 0x0000002c2d2d7211 */ /* 0x000fe400078f20ff */
[----:B------:R-:W-:Y:S02]  /*8ca0*/  IADD3.X R55, R14, R56, R9, P4, P5 ;  /* 0x000000380e377210 */ /* 0x000fe400027ea409 */
[----:B------:R-:W-:-:S04]  /*8cb0*/  LEA.HI.SX32 R45, R45, R10, 0x1c ;  /* 0x0000000a2d2d7211 */ /* 0x000fc800078fe2ff */
[----:B------:R-:W-:Y:S01]  /*8cc0*/  SHF.R.S32.HI R44, RZ, 0x1f, R45 ;  /* 0x0000001fff2c7819 */ /* 0x000fe2000001142d */
[----:B------:R-:W-:-:S03]  /*8cd0*/  IMAD.SHL.U32 R57, R45, 0x8, RZ ;  /* 0x000000082d397824 */ /* 0x000fc600078e00ff */
[----:B------:R-:W-:-:S04]  /*8ce0*/  LEA.HI R44, R44, R45, RZ, 0x3 ;  /* 0x0000002d2c2c7211 */ /* 0x000fc800078f18ff */
[----:B------:R-:W-:Y:S02]  /*8cf0*/  SHF.R.S32.HI R45, RZ, 0x3, R44 ;  /* 0x00000003ff2d7819 */ /* 0x000fe4000001142c */
[----:B------:R-:W-:-:S03]  /*8d00*/  LOP3.LUT R44, R48, 0x38, R57, 0xf8, !PT ;  /* 0x00000038302c7812 */ /* 0x000fc600078ef839 */
[----:B----4-:R-:W-:Y:S01]  /*8d10*/  IMAD R45, R45, 0x2c00, R47 ;  /* 0x00002c002d2d7824 */ /* 0x010fe200078e022f */
[----:B------:R-:W-:-:S05]  /*8d20*/  LOP3.LUT R44, R44, R46, RZ, 0x3c, !PT ;  /* 0x0000002e2c2c7212 */ /* 0x000fca00078e3cff */
[----:B------:R-:W-:Y:S02]  /*8d30*/  IMAD.IADD R44, R45, 0x1, R44 ;  /* 0x000000012d2c7824 */ /* 0x000fe400078e022c */
[C---:B------:R-:W-:Y:S02]  /*8d40*/  IMAD R45, R23.reuse, 0x5800, R145 ;  /* 0x00005800172d7824 */ /* 0x040fe400078e0291 */
[----:B------:R-:W-:Y:S02]  /*8d50*/  IMAD R47, R23, 0x5800, R44 ;  /* 0x00005800172f7824 */ /* 0x000fe400078e022c */
[----:B------:R-:W-:-:S03]  /*8d60*/  IMAD R45, R45, 0x2, R2 ;  /* 0x000000022d2d7824 */ /* 0x000fc600078e0202 */
[----:B------:R-:W-:-:S03]  /*8d70*/  LEA R48, R47, R2, 0x1 ;  /* 0x000000022f307211 */ /* 0x000fc600078e08ff */
[----:B------:R-:W0:Y:S04]  /*8d80*/  LDS.128 R44, [R45+0x1e400] ;  /* 0x01e400002d2c7984 */ /* 0x000e280000000c00 */
[----:B------:R-:W2:Y:S01]  /*8d90*/  LDS.128 R48, [R48+0x1e400] ;  /* 0x01e4000030307984 */ /* 0x000ea20000000c00 */
[----:B------:R-:W-:Y:S05]  /*8da0*/  @P3 BRA `(.L_x_695) ;  /* 0x00000004004c3947 */ /* 0x000fea0003800000 */
[----:B------:R-:W-:Y:S01]  /*8db0*/  HADD2.F32 R93, -RZ, R187.H1_H1 ;  /* 0x300000bbff5d7230 */ /* 0x000fe20000004100 */
[----:B------:R-:W-:Y:S01]  /*8dc0*/  SHF.R.U64 R60, R60, 0x10, R61 ;  /* 0x000000103c3c7819 */ /* 0x000fe2000000123d */
[----:B--2---:R-:W-:Y:S01]  /*8dd0*/  HADD2.F32 R59, -RZ, R49.H0_H0 ;  /* 0x20000031ff3b7230 */ /* 0x004fe20000004100 */
[----:B------:R-:W-:Y:S01]  /*8de0*/  SHF.R.U64 R64, R64, 0x10, R65 ;  /* 0x0000001040407819 */ /* 0x000fe20000001241 */
[----:B0-----:R-:W-:Y:S01]  /*8df0*/  HADD2.F32 R92, -RZ, R45.H0_H0 ;  /* 0x2000002dff5c7230 */ /* 0x001fe20000004100 */
[----:B------:R-:W-:Y:S01]  /*8e00*/  SHF.R.U64 R66, R66, 0x10, R67 ;  /* 0x0000001042427819 */ /* 0x000fe20000001243 */
[----:B------:R-:W-:Y:S02]  /*8e10*/  HADD2.F32 R58, -RZ, R187.H0_H0 ;  /* 0x200000bbff3a7230 */ /* 0x000fe40000004100 */
[-C--:B------:R-:W-:Y:S01]  /*8e20*/  FMUL.FTZ R94, R59, R93.reuse ;  /* 0x0000005d3b5e7220 */ /* 0x080fe20000410000 */
[----:B------:R-:W-:Y:S02]  /*8e30*/  HADD2.F32 R49, -RZ, R49.H1_H1 ;  /* 0x30000031ff317230 */ /* 0x000fe40000004100 */
[----:B------:R-:W-:Y:S01]  /*8e40*/  FMUL.FTZ R93, R92, R93 ;  /* 0x0000005d5c5d7220 */ /* 0x000fe20000410000 */
[----:B------:R-:W-:-:S02]  /*8e50*/  HADD2.F32 R96, -RZ, R186.H1_H1 ;  /* 0x300000baff607230 */ /* 0x000fc40000004100 */
[-C--:B------:R-:W-:Y:S01]  /*8e60*/  FFMA.FTZ R92, R92, R58.reuse, -R94 ;  /* 0x0000003a5c5c7223 */ /* 0x080fe2000001085e */
[----:B------:R-:W-:Y:S01]  /*8e70*/  SHF.R.U32.HI R94, RZ, 0x10, R61 ;  /* 0x00000010ff5e7819 */ /* 0x000fe2000001163d */
[----:B------:R-:W-:Y:S01]  /*8e80*/  FFMA.FTZ R59, R59, R58, R93 ;  /* 0x0000003a3b3b7223 */ /* 0x000fe2000001005d */
[----:B------:R-:W-:Y:S01]  /*8e90*/  SHF.R.U32.HI R93, RZ, 0x10, R65 ;  /* 0x00000010ff5d7819 */ /* 0x000fe20000011641 */
[----:B------:R-:W-:Y:S01]  /*8ea0*/  HADD2.F32 R58, -RZ, R45.H1_H1 ;  /* 0x3000002dff3a7230 */ /* 0x000fe20000004100 */
[----:B------:R-:W-:Y:S01]  /*8eb0*/  SHF.R.U32.HI R61, RZ, 0x10, R67 ;  /* 0x00000010ff3d7819 */ /* 0x000fe20000011643 */
[----:B------:R-:W-:Y:S02]  /*8ec0*/  HADD2.F32 R45, -RZ, R94.H0_H0 ;  /* 0x2000005eff2d7230 */ /* 0x000fe40000004100 */
[----:B------:R-:W-:-:S05]  /*8ed0*/  HADD2.F32 R93, -RZ, R93.H0_H0 ;  /* 0x2000005dff5d7230 */ /* 0x000fca0000004100 */
[-C--:B------:R-:W-:Y:S01]  /*8ee0*/  FMUL.FTZ R94, R49, R93.reuse ;  /* 0x0000005d315e7220 */ /* 0x080fe20000410000 */
[----:B------:R-:W-:-:S03]  /*8ef0*/  FMUL.FTZ R93, R58, R93 ;  /* 0x0000005d3a5d7220 */ /* 0x000fc60000410000 */
[-C--:B------:R-:W-:Y:S01]  /*8f00*/  FFMA.FTZ R58, R58, R45.reuse, -R94 ;  /* 0x0000002d3a3a7223 */ /* 0x080fe2000001085e */
[----:B------:R-:W-:Y:S01]  /*8f10*/  FFMA.FTZ R49, R49, R45, R93 ;  /* 0x0000002d31317223 */ /* 0x000fe2000001005d */
[----:B------:R-:W-:Y:S02]  /*8f20*/  IMAD.MOV.U32 R45, RZ, RZ, R51 ;  /* 0x000000ffff2d7224 */ /* 0x000fe400078e0033 */
[----:B------:R-:W-:Y:S01]  /*8f30*/  HADD2.F32 R94, -RZ, R47.H0_H0 ;  /* 0x2000002fff5e7230 */ /* 0x000fe20000004100 */
[----:B------:R-:W-:Y:S01]  /*8f40*/  F2FP.F16.F32.PACK_AB R58, R58, R92 ;  /* 0x0000005c3a3a723e */ /* 0x000fe200000000ff */
[----:B------:R-:W-:Y:S01]  /*8f50*/  HADD2.F32 R93, -RZ, R186.H0_H0 ;  /* 0x200000baff5d7230 */ /* 0x000fe20000004100 */
[----:B------:R-:W-:Y:S01]  /*8f60*/  F2FP.F16.F32.PACK_AB R49, R49, R59 ;  /* 0x0000003b3131723e */ /* 0x000fe200000000ff */
[--C-:B------:R-:W-:Y:S02]  /*8f70*/  HADD2.F32 R51, -RZ, R45.reuse.H0_H0 ;  /* 0x2000002dff337230 */ /* 0x100fe40000004100 */
[----:B------:R-:W-:-:S02]  /*8f80*/  HADD2.F32 R45, -RZ, R45.H1_H1 ;  /* 0x3000002dff2d7230 */ /* 0x000fc40000004100 */
[----:B------:R-:W-:Y:S02]  /*8f90*/  HADD2.F32 R47, -RZ, R47.H1_H1 ;  /* 0x3000002fff2f7230 */ /* 0x000fe40000004100 */
[-C--:B------:R-:W-:Y:S01]  /*8fa0*/  FMUL.FTZ R95, R51, R96.reuse ;  /* 0x00000060335f7220 */ /* 0x080fe20000410000 */
[----:B------:R-:W-:-:S03]  /*8fb0*/  FMUL.FTZ R96, R94, R96 ;  /* 0x000000605e607220 */ /* 0x000fc60000410000 */
[-C--:B------:R-:W-:Y:S01]  /*8fc0*/  FFMA.FTZ R95, R94, R93.reuse, -R95 ;  /* 0x0000005d5e5f7223 */ /* 0x080fe2000001085f */
[----:B------:R-:W-:Y:S01]  /*8fd0*/  FFMA.FTZ R96, R51, R93, R96 ;  /* 0x0000005d33607223 */ /* 0x000fe20000010060 */
[--C-:B------:R-:W-:Y:S01]  /*8fe0*/  SHF.R.U64 R51, R62, 0x10, R63.reuse ;  /* 0x000000103e337819 */ /* 0x100fe2000000123f */
[----:B------:R-:W-:Y:S01]  /*8ff0*/  HADD2.F32 R94, -RZ, R61.H0_H0 ;  /* 0x2000003dff5e7230 */ /* 0x000fe20000004100 */
[----:B------:R-:W-:Y:S01]  /*9000*/  SHF.R.U32.HI R62, RZ, 0x10, R63 ;  /* 0x00000010ff3e7819 */ /* 0x000fe2000001163f */
[----:B------:R-:W-:Y:S02]  /*9010*/  HADD2.F32 R63, -RZ, R44.H0_H0 ;  /* 0x2000002cff3f7230 */ /* 0x000fe40000004100 */
[----:B------:R-:W-:Y:S02]  /*9020*/  HADD2.F32 R61, -RZ, R64.H0_H0 ;  /* 0x20000040ff3d7230 */ /* 0x000fe40000004100 */
[----:B------:R-:W-:Y:S01]  /*9030*/  FMUL.FTZ R174, R47, R94 ;  /* 0x0000005e2fae7220 */ /* 0x000fe20000410000 */
[----:B------:R-:W-:-:S02]  /*9040*/  HADD2.F32 R98, -RZ, R62.H0_H0 ;  /* 0x2000003eff627230 */ /* 0x000fc40000004100 */
[----:B------:R-:W-:Y:S01]  /*9050*/  FMUL.FTZ R62, R45, R94 ;  /* 0x0000005e2d3e7220 */ /* 0x000fe20000410000 */
[----:B------:R-:W-:Y:S02]  /*9060*/  HADD2.F32 R94, -RZ, R185.H1_H1 ;  /* 0x300000b9ff5e7230 */ /* 0x000fe40000004100 */
[----:B------:R-:W-:Y:S02]  /*9070*/  HADD2.F32 R64, -RZ, R44.H1_H1 ;  /* 0x3000002cff407230 */ /* 0x000fe40000004100 */
[-C--:B------:R-:W-:Y:S01]  /*9080*/  FFMA.FTZ R62, R47, R98.reuse, -R62 ;  /* 0x000000622f3e7223 */ /* 0x080fe2000001083e */
[----:B------:R-:W-:Y:S02]  /*9090*/  HADD2.F32 R47, -RZ, R48.H0_H0 ;  /* 0x20000030ff2f7230 */ /* 0x000fe40000004100 */
[----:B------:R-:W-:Y:S01]  /*90a0*/  FFMA.FTZ R45, R45, R98, R174 ;  /* 0x000000622d2d7223 */ /* 0x000fe200000100ae */
[----:B------:R-:W-:Y:S02]  /*90b0*/  HADD2.F32 R98, -RZ, R184.H1_H1 ;  /* 0x300000b8ff627230 */ /* 0x000fe40000004100 */
[----:B------:R-:W-:Y:S01]  /*90c0*/  FMUL.FTZ R67, R64, R61 ;  /* 0x0000003d40437220 */ /* 0x000fe20000410000 */
[----:B------:R-:W-:-:S02]  /*90d0*/  HADD2.F32 R48, -RZ, R48.H1_H1 ;  /* 0x30000030ff307230 */ /* 0x000fc40000004100 */
[-C--:B------:R-:W-:Y:S01]  /*90e0*/  FMUL.FTZ R174, R47, R94.reuse ;  /* 0x0000005e2fae7220 */ /* 0x080fe20000410000 */
[C---:B------:R-:W-:Y:S01]  /*90f0*/  FMUL.FTZ R94, R63.reuse, R94 ;  /* 0x0000005e3f5e7220 */ /* 0x040fe20000410000 */
[----:B------:R-:W-:Y:S01]  /*9100*/  HADD2.F32 R184, -RZ, R184.H0_H0 ;  /* 0x200000b8ffb87230 */ /* 0x000fe20000004100 */
[----:B------:R-:W-:Y:S01]  /*9110*/  F2FP.F16.F32.PACK_AB R62, R62, R95 ;  /* 0x0000005f3e3e723e */ /* 0x000fe200000000ff */
[-C--:B------:R-:W-:Y:S01]  /*9120*/  FFMA.FTZ R44, R63, R98.reuse, -R174 ;  /* 0x000000623f2c7223 */ /* 0x080fe200000108ae */
[----:B------:R-:W-:Y:S02]  /*9130*/  HADD2.F32 R63, -RZ, R60.H0_H0 ;  /* 0x2000003cff3f7230 */ /* 0x000fe40000004100 */
[----:B------:R-:W-:Y:S01]  /*9140*/  FMUL.FTZ R65, R48, R61 ;  /* 0x0000003d30417220 */ /* 0x000fe20000410000 */
[----:B------:R-:W-:Y:S02]  /*9150*/  HADD2.F32 R60, -RZ, R185.H0_H0 ;  /* 0x200000b9ff3c7230 */ /* 0x000fe40000004100 */
[----:B------:R-:W-:Y:S01]  /*9160*/  FFMA.FTZ R47, R47, R98, R94 ;  /* 0x000000622f2f7223 */ /* 0x000fe2000001005e */
[----:B------:R-:W-:-:S02]  /*9170*/  HADD2.F32 R51, -RZ, R51.H0_H0 ;  /* 0x20000033ff337230 */ /* 0x000fc40000004100 */
[-C--:B------:R-:W-:Y:S01]  /*9180*/  FFMA.FTZ R61, R64, R63.reuse, -R65 ;  /* 0x0000003f403d7223 */ /* 0x080fe20000010841 */
[----:B------:R-:W-:Y:S01]  /*9190*/  FFMA.FTZ R48, R48, R63, R67 ;  /* 0x0000003f30307223 */ /* 0x000fe20000010043 */
[----:B------:R-:W-:Y:S02]  /*91a0*/  HADD2.F32 R63, -RZ, R50.H0_H0 ;  /* 0x20000032ff3f7230 */ /* 0x000fe40000004100 */
[----:B------:R-:W-:Y:S01]  /*91b0*/  HADD2.F32 R67, -RZ, R66.H0_H0 ;  /* 0x20000042ff437230 */ /* 0x000fe20000004100 */
[----:B------:R-:W-:Y:S01]  /*91c0*/  F2FP.F16.F32.PACK_AB R44, R61, R44 ;  /* 0x0000002c3d2c723e */ /* 0x000fe200000000ff */
[----:B------:R-:W-:Y:S02]  /*91d0*/  HADD2.F32 R65, -RZ, R46.H0_H0 ;  /* 0x2000002eff417230 */ /* 0x000fe40000004100 */
[----:B------:R-:W-:Y:S01]  /*91e0*/  FMUL.FTZ R64, R63, R60 ;  /* 0x0000003c3f407220 */ /* 0x000fe20000410000 */
[----:B------:R-:W-:Y:S01]  /*91f0*/  HADD2.F32 R50, -RZ, R50.H1_H1 ;  /* 0x30000032ff327230 */ /* 0x000fe20000004100 */
[----:B------:R-:W-:Y:S01]  /*9200*/  F2FP.F16.F32.PACK_AB R48, R48, R47 ;  /* 0x0000002f3030723e */ /* 0x000fe200000000ff */
[----:B------:R-:W-:-:S02]  /*9210*/  HADD2.F32 R46, -RZ, R46.H1_H1 ;  /* 0x3000002eff2e7230 */ /* 0x000fc40000004100 */
[C---:B------:R-:W-:Y:S01]  /*9220*/  FMUL.FTZ R60, R65.reuse, R60 ;  /* 0x0000003c413c7220 */ /* 0x040fe20000410000 */
[-C--:B------:R-:W-:Y:S01]  /*9230*/  FFMA.FTZ R65, R65, R184.reuse, -R64 ;  /* 0x000000b841417223 */ /* 0x080fe20000010840 */
[-C--:B------:R-:W-:Y:S01]  /*9240*/  FMUL.FTZ R93, R50, R67.reuse ;  /* 0x00000043325d7220 */ /* 0x080fe20000410000 */
[----:B------:R-:W-:Y:S02]  /*9250*/  IMAD.MOV.U32 R47, RZ, RZ, R62 ;  /* 0x000000ffff2f7224 */ /* 0x000fe400078e003e */
[C---:B------:R-:W-:Y:S01]  /*9260*/  FMUL.FTZ R67, R46.reuse, R67 ;  /* 0x000000432e437220 */ /* 0x040fe20000410000 */
[----:B------:R-:W-:Y:S01]  /*9270*/  FFMA.FTZ R63, R63, R184, R60 ;  /* 0x000000b83f3f7223 */ /* 0x000fe2000001003c */
[-C--:B------:R-:W-:Y:S02]  /*9280*/  FFMA.FTZ R46, R46, R51.reuse, -R93 ;  /* 0x000000332e2e7223 */ /* 0x080fe4000001085d */
[----:B------:R-:W-:Y:S01]  /*9290*/  FFMA.FTZ R50, R50, R51, R67 ;  /* 0x0000003332327223 */ /* 0x000fe20000010043 */
[----:B------:R-:W-:Y:S01]  /*92a0*/  F2FP.F16.F32.PACK_AB R51, R45, R96 ;  /* 0x000000602d33723e */ /* 0x000fe200000000ff */
[----:B------:R-:W-:Y:S01]  /*92b0*/  IMAD.MOV.U32 R45, RZ, RZ, R58 ;  /* 0x000000ffff2d7224 */ /* 0x000fe200078e003a */
[----:B------:R-:W-:-:S02]  /*92c0*/  F2FP.F16.F32.PACK_AB R46, R46, R65 ;  /* 0x000000412e2e723e */ /* 0x000fc400000000ff */
[----:B------:R-:W-:-:S07]  /*92d0*/  F2FP.F16.F32.PACK_AB R50, R50, R63 ;  /* 0x0000003f3232723e */ /* 0x000fce00000000ff */
.L_x_695:
[----:B------:R-:W-:Y:S05]  /*92e0*/  BSYNC B2 ;  /* 0x0000000000027941 */ /* 0x000fea0003800000 */
.L_x_694:
[----:B------:R-:W-:Y:S01]  /*92f0*/  ISETP.GE.AND P4, PT, R57, R150, PT ;  /* 0x000000963900720c */ /* 0x000fe20003f86270 */
[----:B------:R-:W-:Y:S01]  /*9300*/  ULDC.64 UR4, c[0x0][0x2e8] ;  /* 0x0000ba0000047ab9 */ /* 0x000fe20000000a00 */
[----:B------:R-:W-:-:S11]  /*9310*/  ULDC.64 UR6, c[0x0][0x208] ;  /* 0x0000820000067ab9 */ /* 0x000fd60000000a00 */
        /* <DEDUP_REMOVED lines=8> */
[----:B--2---:R0:W-:Y:S04]  /*93a0*/  @!P4 STG.E.128 desc[UR6][R54.64], R48 ;  /* 0x000000303600c986 */ /* 0x0041e8000c101d06 */
.L_x_693:
[----:B------:R-:W-:Y:S05]  /*93b0*/  BSYNC B1 ;  /* 0x0000000000017941 */ /* 0x000fea0003800000 */
.L_x_692:
[----:B0-----:R-:W-:Y:S01]  /*93c0*/  VIADD R45, R22, 0x60 ;  /* 0x00000060162d7836 */ /* 0x001fe20000000000 */
        /* <DEDUP_REMOVED lines=9> */
[----:B------:R-:W-:-:S02]  /*9460*/  VIADD R48, R22, 0x60 ;  /* 0x0000006016307836 */ /* 0x000fc40000000000 */
[----:B------:R-:W-:-:S03]  /*9470*/  IMAD.SHL.U32 R46, R46, 0x40, RZ ;  /* 0x000000402e2e7824 */ /* 0x000fc600078e00ff */
[----:B------:R-:W-:Y:S02]  /*9480*/  SHF.L.U32 R48, R48, 0x6, RZ ;  /* 0x0000000630307819 */ /* 0x000fe400000006ff */
[----:B------:R-:W-:Y:S02]  /*9490*/  LOP3.LUT R46, R46, 0x1c0, RZ, 0xc0, !PT ;  /* 0x000001c02e2e7812 */ /* 0x000fe400078ec0ff */
[----:B------:R-:W-:Y:S02]  /*94a0*/  LOP3.LUT R48, R48, 0x1c0, RZ, 0xc0, !PT ;  /* 0x000001c030307812 */ /* 0x000fe400078ec0ff */
[----:B------:R-:W-:Y:S02]  /*94b0*/  SHF.R.U32.HI R46, RZ, 0x3, R46 ;  /* 0x00000003ff2e7819 */ /* 0x000fe4000001162e */
[----:B---3--:R-:W-:Y:S01]  /*94c0*/  LOP3.LUT P6, RZ, R44, 0x1, RZ, 0xc0, !PT ;  /* 0x000000012cff7812 */ /* 0x008fe200078cc0ff */
[----:B------:R-:W-:-:S04]  /*94d0*/  IMAD R44, R153, R138, RZ ;  /* 0x0000008a992c7224 */ /* 0x000fc800078e02ff */
[----:B------:R-:W-:Y:S01]  /*94e0*/  IMAD R57, R45, R139, R44 ;  /* 0x0000008b2d397224 */ /* 0x000fe200078e022c */
[----:B------:R-:W-:-:S04]  /*94f0*/  SEL R44, R43, R151, !P6 ;  /* 0x000000972b2c7207 */ /* 0x000fc80007000000 */
[----:B------:R-:W-:Y:S02]  /*9500*/  SHF.R.S32.HI R45, RZ, 0x1f, R44 ;  /* 0x0000001fff2d7819 */ /* 0x000fe4000001142c */
[----:B------:R-:W-:Y:S02]  /*9510*/  IADD3 R57, R53, R57, RZ ;  /* 0x0000003935397210 */ /* 0x000fe40007ffe0ff */
        /* <DEDUP_REMOVED lines=13> */
[--C-:B------:R-:W-:Y:S02]  /*95f0*/  IMAD R45, R45, 0x2, R2.reuse ;  /* 0x000000022d2d7824 */ /* 0x100fe400078e0202 */
[----:B------:R-:W-:-:S04]  /*9600*/  IMAD R48, R47, 0x2, R2 ;  /* 0x000000022f307824 */ /* 0x000fc800078e0202 */
[----:B------:R-:W0:Y:S04]  /*9610*/  LDS.128 R44, [R45+0x1e400] ;  /* 0x01e400002d2c7984 */ /* 0x000e280000000c00 */
[----:B------:R-:W2:Y:S01]  /*9620*/  LDS.128 R48, [R48+0x1e400] ;  /* 0x01e4000030307984 */ /* 0x000ea20000000c00 */
[----:B------:R-:W-:Y:S05]  /*9630*/  @P3 BRA `(.L_x_699) ;  /* 0x00000004004c3947 */ /* 0x000fea0003800000 */
[----:B------:R-:W-:Y:S01]  /*9640*/  SHF.R.U32.HI R67, RZ, 0x10, R81 ;  /* 0x00000010ff437819 */ /* 0x000fe20000011651 */
[----:B--2---:R-:W-:Y:S01]  /*9650*/  IMAD.MOV.U32 R62, RZ, RZ, R49 ;  /* 0x000000ffff3e7224 */ /* 0x004fe200078e0031 */
[--C-:B------:R-:W-:Y:S01]  /*9660*/  SHF.R.U64 R56, R76, 0x10, R77.reuse ;  /* 0x000000104c387819 */ /* 0x100fe2000000124d */
[----:B------:R-:W-:Y:S01]  /*9670*/  HADD2.F32 R66, -RZ, R181.H1_H1 ;  /* 0x300000b5ff427230 */ /* 0x000fe20000004100 */
[----:B------:R-:W-:Y:S01]  /*9680*/  SHF.R.U32.HI R76, RZ, 0x10, R77 ;  /* 0x00000010ff4c7819 */ /* 0x000fe2000001164d */
[----:B------:R-:W-:Y:S01]  /*9690*/  HADD2.F32 R67, -RZ, R67.H0_H0 ;  /* 0x20000043ff437230 */ /* 0x000fe20000004100 */
[----:B------:R-:W-:Y:S01]  /*96a0*/  SHF.R.U64 R58, R80, 0x10, R81 ;  /* 0x00000010503a7819 */ /* 0x000fe20000001251 */
[--C-:B------:R-:W-:Y:S01]  /*96b0*/  HADD2.F32 R63, -RZ, R62.reuse.H0_H0 ;  /* 0x2000003eff3f7230 */ /* 0x100fe20000004100 */
[----:B0-----:R-:W-:Y:S01]  /*96c0*/  MOV R49, R47 ;  /* 0x0000002f00317202 */ /* 0x001fe20000000f00 */
[----:B------:R-:W-:Y:S01]  /*96d0*/  HADD2.F32 R64, -RZ, R62.H1_H1 ;  /* 0x3000003eff407230 */ /* 0x000fe20000004100 */
[--C-:B------:R-:W-:Y:S01]  /*96e0*/  SHF.R.U64 R61, R82, 0x10, R83.reuse ;  /* 0x00000010523d7819 */ /* 0x100fe20000001253 */
[----:B------:R-:W-:Y:S01]  /*96f0*/  HADD2.F32 R80, -RZ, R183.H1_H1 ;  /* 0x300000b7ff507230 */ /* 0x000fe20000004100 */
[----:B------:R-:W-:Y:S01]  /*9700*/  SHF.R.U32.HI R82, RZ, 0x10, R83 ;  /* 0x00000010ff527819 */ /* 0x000fe20000011653 */
[----:B------:R-:W-:-:S02]  /*9710*/  HADD2.F32 R62, -RZ, R45.H1_H1 ;  /* 0x3000002dff3e7230 */ /* 0x000fc40000004100 */
[-C--:B------:R-:W-:Y:S01]  /*9720*/  FMUL.FTZ R77, R64, R67.reuse ;  /* 0x00000043404d7220 */ /* 0x080fe20000410000 */
[----:B------:R-:W-:Y:S01]  /*9730*/  HADD2.F32 R47, -RZ, R45.H0_H0 ;  /* 0x2000002dff2f7230 */ /* 0x000fe20000004100 */
[--C-:B------:R-:W-:Y:S01]  /*9740*/  SHF.R.U64 R60, R78, 0x10, R79.reuse ;  /* 0x000000104e3c7819 */ /* 0x100fe2000000124f */
[----:B------:R-:W-:Y:S02]  /*9750*/  HADD2.F32 R65, -RZ, R76.H0_H0 ;  /* 0x2000004cff417230 */ /* 0x000fe40000004100 */
[-C--:B------:R-:W-:Y:S01]  /*9760*/  FMUL.FTZ R76, R63, R80.reuse ;  /* 0x000000503f4c7220 */ /* 0x080fe20000410000 */
[----:B------:R-:W-:Y:S01]  /*9770*/  FMUL.FTZ R67, R62, R67 ;  /* 0x000000433e437220 */ /* 0x000fe20000410000 */
[C---:B------:R-:W-:Y:S01]  /*9780*/  FMUL.FTZ R80, R47.reuse, R80 ;  /* 0x000000502f507220 */ /* 0x040fe20000410000 */
[----:B------:R-:W-:Y:S01]  /*9790*/  SHF.R.U32.HI R78, RZ, 0x10, R79 ;  /* 0x00000010ff4e7819 */ /* 0x000fe2000001164f */
[-C--:B------:R-:W-:Y:S01]  /*97a0*/  FFMA.FTZ R45, R47, R66.reuse, -R76 ;  /* 0x000000422f2d7223 */ /* 0x080fe2000001084c */
[----:B------:R-:W-:Y:S01]  /*97b0*/  FFMA.FTZ R64, R64, R65, R67 ;  /* 0x0000004140407223 */ /* 0x000fe20000010043 */
[----:B------:R-:W-:Y:S01]  /*97c0*/  FFMA.FTZ R47, R63, R66, R80 ;  /* 0x000000423f2f7223 */ /* 0x000fe20000010050 */
[----:B------:R-:W-:-:S02]  /*97d0*/  HADD2.F32 R76, -RZ, R51.H1_H1 ;  /* 0x30000033ff4c7230 */ /* 0x000fc40000004100 */
[----:B------:R-:W-:Y:S01]  /*97e0*/  FFMA.FTZ R62, R62, R65, -R77 ;  /* 0x000000413e3e7223 */ /* 0x000fe2000001084d */
[----:B------:R-:W-:Y:S02]  /*97f0*/  HADD2.F32 R67, -RZ, R82.H0_H0 ;  /* 0x20000052ff437230 */ /* 0x000fe40000004100 */
[----:B------:R-:W-:Y:S02]  /*9800*/  HADD2.F32 R92, -RZ, R182.H1_H1 ;  /* 0x300000b6ff5c7230 */ /* 0x000fe40000004100 */
[----:B------:R-:W-:Y:S02]  /*9810*/  HADD2.F32 R63, -RZ, R51.H0_H0 ;  /* 0x20000033ff3f7230 */ /* 0x000fe40000004100 */
[----:B------:R-:W-:Y:S01]  /*9820*/  FMUL.FTZ R77, R76, R67 ;  /* 0x000000434c4d7220 */ /* 0x000fe20000410000 */
[--C-:B------:R-:W-:Y:S01]  /*9830*/  HADD2.F32 R66, -RZ, R49.reuse.H1_H1 ;  /* 0x30000031ff427230 */ /* 0x100fe20000004100 */
[----:B------:R-:W-:Y:S01]  /*9840*/  F2FP.F16.F32.PACK_AB R45, R62, R45 ;  /* 0x0000002d3e2d723e */ /* 0x000fe200000000ff */
[----:B------:R-:W-:-:S02]  /*9850*/  HADD2.F32 R51, -RZ, R49.H0_H0 ;  /* 0x20000031ff337230 */ /* 0x000fc40000004100 */
[----:B------:R-:W-:Y:S02]  /*9860*/  HADD2.F32 R80, -RZ, R180.H1_H1 ;  /* 0x300000b4ff507230 */ /* 0x000fe40000004100 */
[C---:B------:R-:W-:Y:S01]  /*9870*/  FMUL.FTZ R67, R66.reuse, R67 ;  /* 0x0000004342437220 */ /* 0x040fe20000410000 */
[----:B------:R-:W-:Y:S02]  /*9880*/  HADD2.F32 R65, -RZ, R78.H0_H0 ;  /* 0x2000004eff417230 */ /* 0x000fe40000004100 */
[-C--:B------:R-:W-:Y:S01]  /*9890*/  FMUL.FTZ R78, R63, R92.reuse ;  /* 0x0000005c3f4e7220 */ /* 0x080fe20000410000 */
[C---:B------:R-:W-:Y:S01]  /*98a0*/  FMUL.FTZ R92, R51.reuse, R92 ;  /* 0x0000005c335c7220 */ /* 0x040fe20000410000 */
[----:B------:R-:W-:Y:S02]  /*98b0*/  HADD2.F32 R183, -RZ, R183.H0_H0 ;  /* 0x200000b7ffb77230 */ /* 0x000fe40000004100 */
[-C--:B------:R-:W-:Y:S01]  /*98c0*/  FFMA.FTZ R49, R51, R80.reuse, -R78 ;  /* 0x0000005033317223 */ /* 0x080fe2000001084e */
[-C--:B------:R-:W-:Y:S01]  /*98d0*/  FFMA.FTZ R66, R66, R65.reuse, -R77 ;  /* 0x0000004142427223 */ /* 0x080fe2000001084d */
[----:B------:R-:W-:Y:S01]  /*98e0*/  FFMA.FTZ R76, R76, R65, R67 ;  /* 0x000000414c4c7223 */ /* 0x000fe20000010043 */
[----:B------:R-:W-:Y:S01]  /*98f0*/  FFMA.FTZ R51, R63, R80, R92 ;  /* 0x000000503f337223 */ /* 0x000fe2000001005c */
[----:B------:R-:W-:-:S02]  /*9900*/  HADD2.F32 R78, -RZ, R58.H0_H0 ;  /* 0x2000003aff4e7230 */ /* 0x000fc40000004100 */
[--C-:B------:R-:W-:Y:S01]  /*9910*/  HADD2.F32 R65, -RZ, R48.reuse.H0_H0 ;  /* 0x20000030ff417230 */ /* 0x100fe20000004100 */
[----:B------:R-:W-:Y:S01]  /*9920*/  F2FP.F16.F32.PACK_AB R66, R66, R49 ;  /* 0x000000314242723e */ /* 0x000fe200000000ff */
[----:B------:R-:W-:Y:S01]  /*9930*/  HADD2.F32 R67, -RZ, R48.H1_H1 ;  /* 0x30000030ff437230 */ /* 0x000fe20000004100 */
[----:B------:R-:W-:Y:S01]  /*9940*/  F2FP.F16.F32.PACK_AB R49, R64, R47 ;  /* 0x0000002f4031723e */ /* 0x000fe200000000ff */
[--C-:B------:R-:W-:Y:S02]  /*9950*/  HADD2.F32 R58, -RZ, R44.reuse.H0_H0 ;  /* 0x2000002cff3a7230 */ /* 0x100fe40000004100 */
[----:B------:R-:W-:Y:S01]  /*9960*/  FMUL.FTZ R77, R65, R183 ;  /* 0x000000b7414d7220 */ /* 0x000fe20000410000 */
[----:B------:R-:W-:Y:S02]  /*9970*/  HADD2.F32 R63, -RZ, R44.H1_H1 ;  /* 0x3000002cff3f7230 */ /* 0x000fe40000004100 */
[----:B------:R-:W-:Y:S01]  /*9980*/  FMUL.FTZ R80, R67, R78 ;  /* 0x0000004e43507220 */ /* 0x000fe20000410000 */
[----:B------:R-:W-:-:S02]  /*9990*/  HADD2.F32 R181, -RZ, R181.H0_H0 ;  /* 0x200000b5ffb57230 */ /* 0x000fc40000004100 */
[----:B------:R-:W-:Y:S01]  /*99a0*/  FMUL.FTZ R48, R58, R183 ;  /* 0x000000b73a307220 */ /* 0x000fe20000410000 */
[----:B------:R-:W-:Y:S02]  /*99b0*/  HADD2.F32 R56, -RZ, R56.H0_H0 ;  /* 0x20000038ff387230 */ /* 0x000fe40000004100 */
[----:B------:R-:W-:Y:S01]  /*99c0*/  FMUL.FTZ R78, R63, R78 ;  /* 0x0000004e3f4e7220 */ /* 0x000fe20000410000 */
[----:B------:R-:W-:Y:S01]  /*99d0*/  F2FP.F16.F32.PACK_AB R51, R76, R51 ;  /* 0x000000334c33723e */ /* 0x000fe200000000ff */
[-C--:B------:R-:W-:Y:S01]  /*99e0*/  FFMA.FTZ R44, R58, R181.reuse, -R77 ;  /* 0x000000b53a2c7223 */ /* 0x080fe2000001084d */
[----:B------:R-:W-:Y:S01]  /*99f0*/  FFMA.FTZ R48, R65, R181, R48 ;  /* 0x000000b541307223 */ /* 0x000fe20000010030 */
[-C--:B------:R-:W-:Y:S01]  /*9a00*/  FFMA.FTZ R77, R63, R56.reuse, -R80 ;  /* 0x000000383f4d7223 */ /* 0x080fe20000010850 */
[----:B------:R-:W-:Y:S01]  /*9a10*/  FFMA.FTZ R79, R67, R56, R78 ;  /* 0x00000038434f7223 */ /* 0x000fe2000001004e */
[----:B------:R-:W-:Y:S02]  /*9a20*/  HADD2.F32 R58, -RZ, R50.H0_H0 ;  /* 0x20000032ff3a7230 */ /* 0x000fe40000004100 */
[----:B------:R-:W-:Y:S01]  /*9a30*/  HADD2.F32 R65, -RZ, R182.H0_H0 ;  /* 0x200000b6ff417230 */ /* 0x000fe20000004100 */
[----:B------:R-:W-:Y:S01]  /*9a40*/  F2FP.F16.F32.PACK_AB R44, R77, R44 ;  /* 0x0000002c4d2c723e */ /* 0x000fe200000000ff */
[----:B------:R-:W-:Y:S01]  /*9a50*/  HADD2.F32 R67, -RZ, R61.H0_H0 ;  /* 0x2000003dff437230 */ /* 0x000fe20000004100 */
[----:B------:R-:W-:Y:S01]  /*9a60*/  F2FP.F16.F32.PACK_AB R48, R79, R48 ;  /* 0x000000304f30723e */ /* 0x000fe200000000ff */
[----:B------:R-:W-:-:S02]  /*9a70*/  HADD2.F32 R56, -RZ, R46.H0_H0 ;  /* 0x2000002eff387230 */ /* 0x000fc40000004100 */
[-C--:B------:R-:W-:Y:S01]  /*9a80*/  FMUL.FTZ R81, R58, R65.reuse ;  /* 0x000000413a517220 */ /* 0x080fe20000410000 */
[----:B------:R-:W-:Y:S02]  /*9a90*/  HADD2.F32 R50, -RZ, R50.H1_H1 ;  /* 0x30000032ff327230 */ /* 0x000fe40000004100 */
[----:B------:R-:W-:Y:S02]  /*9aa0*/  HADD2.F32 R46, -RZ, R46.H1_H1 ;  /* 0x3000002eff2e7230 */ /* 0x000fe40000004100 */
[----:B------:R-:W-:Y:S01]  /*9ab0*/  FMUL.FTZ R65, R56, R65 ;  /* 0x0000004138417220 */ /* 0x000fe20000410000 */
[----:B------:R-:W-:Y:S02]  /*9ac0*/  HADD2.F32 R63, -RZ, R180.H0_H0 ;  /* 0x200000b4ff3f7230 */ /* 0x000fe40000004100 */
[-C--:B------:R-:W-:Y:S01]  /*9ad0*/  FMUL.FTZ R83, R50, R67.reuse ;  /* 0x0000004332537220 */ /* 0x080fe20000410000 */
[----:B------:R-:W-:Y:S02]  /*9ae0*/  HADD2.F32 R61, -RZ, R60.H0_H0 ;  /* 0x2000003cff3d7230 */ /* 0x000fe40000004100 */
[----:B------:R-:W-:Y:S01]  /*9af0*/  FMUL.FTZ R67, R46, R67 ;  /* 0x000000432e437220 */ /* 0x000fe20000410000 */
[----:B------:R-:W-:-:S02]  /*9b00*/  IMAD.MOV.U32 R47, RZ, RZ, R66 ;  /* 0x000000ffff2f7224 */ /* 0x000fc400078e0042 */
[-C--:B------:R-:W-:Y:S01]  /*9b10*/  FFMA.FTZ R81, R56, R63.reuse, -R81 ;  /* 0x0000003f38517223 */ /* 0x080fe20000010851 */
[----:B------:R-:W-:Y:S01]  /*9b20*/  FFMA.FTZ R65, R58, R63, R65 ;  /* 0x0000003f3a417223 */ /* 0x000fe20000010041 */
[-C--:B------:R-:W-:Y:S01]  /*9b30*/  FFMA.FTZ R46, R46, R61.reuse, -R83 ;  /* 0x0000003d2e2e7223 */ /* 0x080fe20000010853 */
[----:B------:R-:W-:-:S04]  /*9b40*/  FFMA.FTZ R50, R50, R61, R67 ;  /* 0x0000003d32327223 */ /* 0x000fc80000010043 */
[----:B------:R-:W-:Y:S02]  /*9b50*/  F2FP.F16.F32.PACK_AB R46, R46, R81 ;  /* 0x000000512e2e723e */ /* 0x000fe400000000ff */
[----:B------:R-:W-:-:S07]  /*9b60*/  F2FP.F16.F32.PACK_AB R50, R50, R65 ;  /* 0x000000413232723e */ /* 0x000fce00000000ff */
.L_x_699:
[----:B------:R-:W-:Y:S05]  /*9b70*/  BSYNC B2 ;  /* 0x0000000000027941 */ /* 0x000fea0003800000 */
.L_x_698:
        /* <DEDUP_REMOVED lines=12> */
.L_x_697:
[----:B------:R-:W-:Y:S05]  /*9c40*/  BSYNC B1 ;  /* 0x0000000000017941 */ /* 0x000fea0003800000 */
.L_x_696:
        /* <DEDUP_REMOVED lines=9> */
[----:B------:R-:W-:-:S04]  /*9ce0*/  IADD3 R54, P4, P5, R100, R52, R20 ;  /* 0x0000003464367210 */ /* 0x000fc80007d9e014 */
[----:B------:R-:W-:-:S04]  /*9cf0*/  SHF.L.U32 R47, R47, 0x6, RZ ;  /* 0x000000062f2f7819 */ /* 0x000fc800000006ff */
[----:B------:R-:W-:Y:S02]  /*9d00*/  LOP3.LUT R47, R47, 0x1c0, RZ, 0xc0, !PT ;  /* 0x000001c02f2f7812 */ /* 0x000fe400078ec0ff */
        /* <DEDUP_REMOVED lines=24> */
[----:B0-----:R-:W-:Y:S01]  /*9e90*/  MOV R62, R44 ;  /* 0x0000002c003e7202 */ /* 0x001fe20000000f00 */
[----:B--2---:R-:W-:Y:S01]  /*9ea0*/  IMAD.MOV.U32 R44, RZ, RZ, R49 ;  /* 0x000000ffff2c7224 */ /* 0x004fe200078e0031 */
[----:B------:R-:W-:Y:S01]  /*9eb0*/  SHF.R.U64 R58, R68, 0x10, R69 ;  /* 0x00000010443a7819 */ /* 0x000fe20000001245 */
[----:B------:R-:W-:Y:S01]  /*9ec0*/  IMAD.MOV.U32 R63, RZ, RZ, R48 ;  /* 0x000000ffff3f7224 */ /* 0x000fe200078e0030 */
[----:B------:R-:W-:Y:S01]  /*9ed0*/  SHF.R.U32.HI R68, RZ, 0x10, R73 ;  /* 0x00000010ff447819 */ /* 0x000fe20000011649 */
[----:B------:R-:W-:Y:S01]  /*9ee0*/  IMAD.MOV.U32 R64, RZ, RZ, R51 ;  /* 0x000000ffff407224 */ /* 0x000fe200078e0033 */
[----:B------:R-:W-:Y:S01]  /*9ef0*/  SHF.R.U32.HI R66, RZ, 0x10, R69 ;  /* 0x00000010ff427819 */ /* 0x000fe20000011645 */
[----:B------:R-:W-:Y:S01]  /*9f00*/  HADD2.F32 R67, -RZ, R173.H1_H1 ;  /* 0x300000adff437230 */ /* 0x000fe20000004100 */
[----:B------:R-:W-:Y:S01]  /*9f10*/  SHF.R.U64 R56, R70, 0x10, R71 ;  /* 0x0000001046387819 */ /* 0x000fe20000001247 */
[--C-:B------:R-:W-:Y:S01]  /*9f20*/  HADD2.F32 R48, -RZ, R44.reuse.H0_H0 ;  /* 0x2000002cff307230 */ /* 0x100fe20000004100 */
[----:B------:R-:W-:Y:S01]  /*9f30*/  SHF.R.U32.HI R69, RZ, 0x10, R75 ;  /* 0x00000010ff457819 */ /* 0x000fe2000001164b */
[----:B------:R-:W-:Y:S01]  /*9f40*/  HADD2.F32 R51, -RZ, R44.H1_H1 ;  /* 0x3000002cff337230 */ /* 0x000fe20000004100 */
[----:B------:R-:W-:Y:S01]  /*9f50*/  SHF.R.U32.HI R71, RZ, 0x10, R71 ;  /* 0x00000010ff477819 */ /* 0x000fe20000011647 */
[----:B------:R-:W-:Y:S01]  /*9f60*/  IMAD.MOV.U32 R49, RZ, RZ, R47 ;  /* 0x000000ffff317224 */ /* 0x000fe200078e002f */
[----:B------:R-:W-:Y:S01]  /*9f70*/  SHF.R.U64 R61, R72, 0x10, R73 ;  /* 0x00000010483d7819 */ /* 0x000fe20000001249 */
[----:B------:R-:W-:Y:S01]  /*9f80*/  HADD2.F32 R44, -RZ, R45.H0_H0 ;  /* 0x2000002dff2c7230 */ /* 0x000fe20000004100 */
[----:B------:R-:W-:Y:S01]  /*9f90*/  SHF.R.U64 R60, R74, 0x10, R75 ;  /* 0x000000104a3c7819 */ /* 0x000fe2000000124b */
[----:B------:R-:W-:-:S02]  /*9fa0*/  HADD2.F32 R68, -RZ, R68.H0_H0 ;  /* 0x20000044ff447230 */ /* 0x000fc40000004100 */
[----:B------:R-:W-:Y:S02]  /*9fb0*/  HADD2.F32 R47, -RZ, R45.H1_H1 ;  /* 0x3000002dff2f7230 */ /* 0x000fe40000004100 */
[-C--:B------:R-:W-:Y:S01]  /*9fc0*/  FMUL.FTZ R45, R48, R67.reuse ;  /* 0x00000043302d7220 */ /* 0x080fe20000410000 */
[----:B------:R-:W-:Y:S02]  /*9fd0*/  HADD2.F32 R65, -RZ, R171.H1_H1 ;  /* 0x300000abff417230 */ /* 0x000fe40000004100 */
[C---:B------:R-:W-:Y:S01]  /*9fe0*/  FMUL.FTZ R67, R44.reuse, R67 ;  /* 0x000000432c437220 */ /* 0x040fe20000410000 */
[----:B------:R-:W-:Y:S02]  /*9ff0*/  HADD2.F32 R66, -RZ, R66.H0_H0 ;  /* 0x20000042ff427230 */ /* 0x000fe40000004100 */
[-C--:B------:R-:W-:Y:S01]  /*a000*/  FMUL.FTZ R70, R51, R68.reuse ;  /* 0x0000004433467220 */ /* 0x080fe20000410000 */
[C---:B------:R-:W-:Y:S01]  /*a010*/  FMUL.FTZ R68, R47.reuse, R68 ;  /* 0x000000442f447220 */ /* 0x040fe20000410000 */
[-C--:B------:R-:W-:Y:S01]  /*a020*/  FFMA.FTZ R44, R44, R65.reuse, -R45 ;  /* 0x000000412c2c7223 */ /* 0x080fe2000001082d */
[----:B------:R-:W-:Y:S01]  /*a030*/  FFMA.FTZ R45, R48, R65, R67 ;  /* 0x00000041302d7223 */ /* 0x000fe20000010043 */
[-C--:B------:R-:W-:Y:S01]  /*a040*/  FFMA.FTZ R47, R47, R66.reuse, -R70 ;  /* 0x000000422f2f7223 */ /* 0x080fe20000010846 */
[----:B------:R-:W-:Y:S01]  /*a050*/  FFMA.FTZ R48, R51, R66, R68 ;  /* 0x0000004233307223 */ /* 0x000fe20000010044 */
[----:B------:R-:W-:-:S02]  /*a060*/  HADD2.F32 R70, -RZ, R172.H1_H1 ;  /* 0x300000acff467230 */ /* 0x000fc40000004100 */
[--C-:B------:R-:W-:Y:S01]  /*a070*/  HADD2.F32 R65, -RZ, R64.reuse.H0_H0 ;  /* 0x20000040ff417230 */ /* 0x100fe20000004100 */
[----:B------:R-:W-:Y:S01]  /*a080*/  F2FP.F16.F32.PACK_AB R47, R47, R44 ;  /* 0x0000002c2f2f723e */ /* 0x000fe200000000ff */
[----:B------:R-:W-:Y:S02]  /*a090*/  HADD2.F32 R51, -RZ, R49.H0_H0 ;  /* 0x20000031ff337230 */ /* 0x000fe40000004100 */
[----:B------:R-:W-:Y:S02]  /*a0a0*/  HADD2.F32 R66, -RZ, R64.H1_H1 ;  /* 0x30000040ff427230 */ /* 0x000fe40000004100 */
[-C--:B------:R-:W-:Y:S01]  /*a0b0*/  FMUL.FTZ R72, R65, R70.reuse ;  /* 0x0000004641487220 */ /* 0x080fe20000410000 */
[----:B------:R-:W-:Y:S02]  /*a0c0*/  HADD2.F32 R69, -RZ, R69.H0_H0 ;  /* 0x20000045ff457230 */ /* 0x000fe40000004100 */
[----:B------:R-:W-:Y:S01]  /*a0d0*/  FMUL.FTZ R70, R51, R70 ;  /* 0x0000004633467220 */ /* 0x000fe20000410000 */
[----:B------:R-:W-:-:S02]  /*a0e0*/  HADD2.F32 R68, -RZ, R170.H1_H1 ;  /* 0x300000aaff447230 */ /* 0x000fc40000004100 */
[----:B------:R-:W-:Y:S02]  /*a0f0*/  HADD2.F32 R64, -RZ, R49.H1_H1 ;  /* 0x30000031ff407230 */ /* 0x000fe40000004100 */
[----:B------:R-:W-:Y:S02]  /*a100*/  HADD2.F32 R67, -RZ, R71.H0_H0 ;  /* 0x20000047ff437230 */ /* 0x000fe40000004100 */
[-C--:B------:R-:W-:Y:S01]  /*a110*/  FMUL.FTZ R71, R66, R69.reuse ;  /* 0x0000004542477220 */ /* 0x080fe20000410000 */
[-C--:B------:R-:W-:Y:S01]  /*a120*/  FFMA.FTZ R49, R51, R68.reuse, -R72 ;  /* 0x0000004433317223 */ /* 0x080fe20000010848 */
[----:B------:R-:W-:Y:S01]  /*a130*/  FFMA.FTZ R51, R65, R68, R70 ;  /* 0x0000004441337223 */ /* 0x000fe20000010046 */
[C---:B------:R-:W-:Y:S01]  /*a140*/  FMUL.FTZ R69, R64.reuse, R69 ;  /* 0x0000004540457220 */ /* 0x040fe20000410000 */
[----:B------:R-:W-:Y:S01]  /*a150*/  FFMA.FTZ R70, R64, R67, -R71 ;  /* 0x0000004340467223 */ /* 0x000fe20000010847 */
[----:B------:R-:W-:Y:S02]  /*a160*/  HADD2.F32 R64, -RZ, R63.H0_H0 ;  /* 0x2000003fff407230 */ /* 0x000fe40000004100 */
[----:B------:R-:W-:-:S02]  /*a170*/  HADD2.F32 R65, -RZ, R61.H0_H0 ;  /* 0x2000003dff417230 */ /* 0x000fc40000004100 */
[----:B------:R-:W-:Y:S01]  /*a180*/  FFMA.FTZ R72, R66, R67, R69 ;  /* 0x0000004342487223 */ /* 0x000fe20000010045 */
[----:B------:R-:W-:Y:S01]  /*a190*/  HADD2.F32 R63, -RZ, R63.H1_H1 ;  /* 0x3000003fff3f7230 */ /* 0x000fe20000004100 */
[----:B------:R-:W-:Y:S01]  /*a1a0*/  F2FP.F16.F32.PACK_AB R70, R70, R49 ;  /* 0x000000314646723e */ /* 0x000fe200000000ff */
[--C-:B------:R-:W-:Y:S01]  /*a1b0*/  HADD2.F32 R61, -RZ, R62.reuse.H0_H0 ;  /* 0x2000003eff3d7230 */ /* 0x100fe20000004100 */
[----:B------:R-:W-:Y:S01]  /*a1c0*/  F2FP.F16.F32.PACK_AB R49, R48, R45 ;  /* 0x0000002d3031723e */ /* 0x000fe200000000ff */
[----:B------:R-:W-:Y:S02]  /*a1d0*/  HADD2.F32 R62, -RZ, R62.H1_H1 ;  /* 0x3000003eff3e7230 */ /* 0x000fe40000004100 */
[----:B------:R-:W-:Y:S01]  /*a1e0*/  FMUL.FTZ R67, R63, R65 ;  /* 0x000000413f437220 */ /* 0x000fe20000410000 */
[----:B------:R-:W-:Y:S01]  /*a1f0*/  HADD2.F32 R58, -RZ, R58.H0_H0 ;  /* 0x2000003aff3a7230 */ /* 0x000fe20000004100 */
[----:B------:R-:W-:Y:S01]  /*a200*/  MOV R45, R47 ;  /* 0x0000002f002d7202 */ /* 0x000fe20000000f00 */
[----:B------:R-:W-:-:S02]  /*a210*/  HADD2.F32 R173, -RZ, R173.H0_H0 ;  /* 0x200000adffad7230 */ /* 0x000fc40000004100 */
[C---:B------:R-:W-:Y:S01]  /*a220*/  FMUL.FTZ R68, R62.reuse, R65 ;  /* 0x000000413e447220 */ /* 0x040fe20000410000 */
[----:B------:R-:W-:Y:S02]  /*a230*/  HADD2.F32 R171, -RZ, R171.H0_H0 ;  /* 0x200000abffab7230 */ /* 0x000fe40000004100 */
[-C--:B------:R-:W-:Y:S01]  /*a240*/  FFMA.FTZ R69, R62, R58.reuse, -R67 ;  /* 0x0000003a3e457223 */ /* 0x080fe20000010843 */
[----:B------:R-:W-:Y:S02]  /*a250*/  HADD2.F32 R67, -RZ, R60.H0_H0 ;  /* 0x2000003cff437230 */ /* 0x000fe40000004100 */
[----:B------:R-:W-:Y:S01]  /*a260*/  FFMA.FTZ R68, R63, R58, R68 ;  /* 0x0000003a3f447223 */ /* 0x000fe20000010044 */
[----:B------:R-:W-:Y:S02]  /*a270*/  HADD2.F32 R60, -RZ, R50.H0_H0 ;  /* 0x20000032ff3c7230 */ /* 0x000fe40000004100 */
[----:B------:R-:W-:Y:S01]  /*a280*/  FMUL.FTZ R66, R64, R173 ;  /* 0x000000ad40427220 */ /* 0x000fe20000410000 */
[----:B------:R-:W-:-:S02]  /*a290*/  HADD2.F32 R65, -RZ, R172.H0_H0 ;  /* 0x200000acff417230 */ /* 0x000fc40000004100 */
[C---:B------:R-:W-:Y:S01]  /*a2a0*/  FMUL.FTZ R173, R61.reuse, R173 ;  /* 0x000000ad3dad7220 */ /* 0x040fe20000410000 */
[----:B------:R-:W-:Y:S02]  /*a2b0*/  HADD2.F32 R58, -RZ, R46.H0_H0 ;  /* 0x2000002eff3a7230 */ /* 0x000fe40000004100 */
[----:B------:R-:W-:Y:S01]  /*a2c0*/  FFMA.FTZ R66, R61, R171, -R66 ;  /* 0x000000ab3d427223 */ /* 0x000fe20000010842 */
[----:B------:R-:W-:Y:S02]  /*a2d0*/  HADD2.F32 R50, -RZ, R50.H1_H1 ;  /* 0x30000032ff327230 */ /* 0x000fe40000004100 */
[-C--:B------:R-:W-:Y:S01]  /*a2e0*/  FMUL.FTZ R71, R60, R65.reuse ;  /* 0x000000413c477220 */ /* 0x080fe20000410000 */
[----:B------:R-:W-:Y:S02]  /*a2f0*/  HADD2.F32 R46, -RZ, R46.H1_H1 ;  /* 0x3000002eff2e7230 */ /* 0x000fe40000004100 */
[----:B------:R-:W-:Y:S01]  /*a300*/  FMUL.FTZ R65, R58, R65 ;  /* 0x000000413a417220 */ /* 0x000fe20000410000 */
[----:B------:R-:W-:-:S02]  /*a310*/  HADD2.F32 R61, -RZ, R170.H0_H0 ;  /* 0x200000aaff3d7230 */ /* 0x000fc40000004100 */
[-C--:B------:R-:W-:Y:S01]  /*a320*/  FMUL.FTZ R73, R50, R67.reuse ;  /* 0x0000004332497220 */ /* 0x080fe20000410000 */
[----:B------:R-:W-:Y:S02]  /*a330*/  HADD2.F32 R63, -RZ, R56.H0_H0 ;  /* 0x20000038ff3f7230 */ /* 0x000fe40000004100 */
[----:B------:R-:W-:Y:S01]  /*a340*/  FMUL.FTZ R67, R46, R67 ;  /* 0x000000432e437220 */ /* 0x000fe20000410000 */
[----:B------:R-:W-:Y:S01]  /*a350*/  FFMA.FTZ R173, R64, R171, R173 ;  /* 0x000000ab40ad7223 */ /* 0x000fe200000100ad */
[-C--:B------:R-:W-:Y:S01]  /*a360*/  FFMA.FTZ R71, R58, R61.reuse, -R71 ;  /* 0x0000003d3a477223 */ /* 0x080fe20000010847 */
[----:B------:R-:W-:Y:S01]  /*a370*/  FFMA.FTZ R65, R60, R61, R65 ;  /* 0x0000003d3c417223 */ /* 0x000fe20000010041 */
[-C--:B------:R-:W-:Y:S01]  /*a380*/  FFMA.FTZ R46, R46, R63.reuse, -R73 ;  /* 0x0000003f2e2e7223 */ /* 0x080fe20000010849 */
[----:B------:R-:W-:Y:S01]  /*a390*/  FFMA.FTZ R50, R50, R63, R67 ;  /* 0x0000003f32327223 */ /* 0x000fe20000010043 */
[----:B------:R-:W-:Y:S01]  /*a3a0*/  F2FP.F16.F32.PACK_AB R51, R72, R51 ;  /* 0x000000334833723e */ /* 0x000fe200000000ff */
[----:B------:R-:W-:Y:S01]  /*a3b0*/  IMAD.MOV.U32 R47, RZ, RZ, R70 ;  /* 0x000000ffff2f7224 */ /* 0x000fe200078e0046 */
[----:B------:R-:W-:-:S02]  /*a3c0*/  F2FP.F16.F32.PACK_AB R44, R69, R66 ;  /* 0x00000042452c723e */ /* 0x000fc400000000ff */
[----:B------:R-:W-:Y:S02]  /*a3d0*/  F2FP.F16.F32.PACK_AB R48, R68, R173 ;  /* 0x000000ad4430723e */ /* 0x000fe400000000ff */
[----:B------:R-:W-:Y:S02]  /*a3e0*/  F2FP.F16.F32.PACK_AB R46, R46, R71 ;  /* 0x000000472e2e723e */ /* 0x000fe400000000ff */
[----:B------:R-:W-:-:S07]  /*a3f0*/  F2FP.F16.F32.PACK_AB R50, R50, R65 ;  /* 0x000000413232723e */ /* 0x000fce00000000ff */
.L_x_703:
[----:B------:R-:W-:Y:S05]  /*a400*/  BSYNC B2 ;  /* 0x0000000000027941 */ /* 0x000fea0003800000 */
.L_x_702:
        /* <DEDUP_REMOVED lines=12> */
.L_x_701:
[----:B------:R-:W-:Y:S05]  /*a4d0*/  BSYNC B1 ;  /* 0x0000000000017941 */ /* 0x000fea0003800000 */
.L_x_700:
[----:B0-----:R-:W-:Y:S02]  /*a4e0*/  VIADD R45, R22, 0xa0 ;  /* 0x000000a0162d7836 */ /* 0x001fe40000000000 */
[-C--:B--2---:R-:W-:Y:S02]  /*a4f0*/  IMAD R44, R149, R138.reuse, RZ ;  /* 0x0000008a952c7224 */ /* 0x084fe400078e02ff */
[C---:B------:R-:W-:Y:S01]  /*a500*/  IMAD.WIDE.U32 R136, R45.reuse, R138, R136 ;  /* 0x0000008a2d887225 */ /* 0x040fe200078e0088 */
[----:B------:R-:W-:-:S03]  /*a510*/  ISETP.GE.OR P4, PT, R45, R4, P0 ;  /* 0x000000042d00720c */ /* 0x000fc60000786670 */
[----:B------:R-:W-:-:S10]  /*a520*/  IMAD R57, R45, R139, R44 ;  /* 0x0000008b2d397224 */ /* 0x000fd400078e022c */
[----:B------:R-:W-:Y:S05]  /*a530*/  @P4 BRA `(.L_x_670) ;  /* 0x00000010005c4947 */ /* 0x000fea0003800000 */
[----:B------:R-:W2:Y:S01]  /*a540*/  LDL R45, [R1+0x4] ;  /* 0x00000400012d7983 */ /* 0x000ea20000100800 */
[----:B------:R-:W0:Y:S03]  /*a550*/  LDC.64 R52, c[0x0][0x2e8] ;  /* 0x0000ba00ff347b82 */ /* 0x000e260000000a00 */
[----:B------:R-:W3:Y:S01]  /*a560*/  LDL R46, [R1+0x58] ;  /* 0x00005800012e7983 */ /* 0x000ee20000100800 */
[----:B------:R-:W-:Y:S01]  /*a570*/  IMAD.IADD R57, R137, 0x1, R57 ;  /* 0x0000000189397824 */ /* 0x000fe200078e0239 */
[----:B------:R-:W-:Y:S01]  /*a580*/  IADD3 R44, P4, P5, R100, R136, R20 ;  /* 0x00000088642c7210 */ /* 0x000fe20007d9e014 */
[----:B------:R-:W-:Y:S01]  /*a590*/  VIADD R47, R22, 0xa0 ;  /* 0x000000a0162f7836 */ /* 0x000fe20000000000 */
[----:B------:R-:W-:Y:S04]  /*a5a0*/  BSSY B1, `(.L_x_704) ;  /* 0x000006e000017945 */ /* 0x000fe80003800000 */
[----:B------:R-:W-:-:S04]  /*a5b0*/  SHF.L.U32 R47, R47, 0x6, RZ ;  /* 0x000000062f2f7819 */ /* 0x000fc800000006ff */
[----:B------:R-:W-:Y:S02]  /*a5c0*/  LOP3.LUT R47, R47, 0x1c0, RZ, 0xc0, !PT ;  /* 0x000001c02f2f7812 */ /* 0x000fe400078ec0ff */
[----:B--2---:R-:W-:Y:S02]  /*a5d0*/  LOP3.LUT P6, RZ, R45, 0x1, RZ, 0xc0, !PT ;  /* 0x000000012dff7812 */ /* 0x004fe400078cc0ff */
[----:B------:R-:W-:Y:S02]  /*a5e0*/  IADD3.X R45, R14, R57, R9, P4, P5 ;  /* 0x000000390e2d7210 */ /* 0x000fe400027ea409 */
[C---:B0-----:R-:W-:Y:S02]  /*a5f0*/  LEA R54, P4, R44.reuse, R52, 0x1 ;  /* 0x000000342c367211 */ /* 0x041fe400078808ff */
[----:B------:R-:W-:Y:S02]  /*a600*/  SEL R151, R43, R151, !P6 ;  /* 0x000000972b977207 */ /* 0x000fe40007000000 */
[----:B------:R-:W-:-:S02]  /*a610*/  LEA.HI.X R55, R44, R53, R45, 0x1, P4 ;  /* 0x000000352c377211 */ /* 0x000fc400020f0c2d */
[----:B------:R-:W-:-:S04]  /*a620*/  SHF.R.S32.HI R44, RZ, 0x1f, R151 ;  /* 0x0000001fff2c7819 */ /* 0x000fc80000011497 */
[----:B------:R-:W-:-:S04]  /*a630*/  LEA.HI R151, R44, R151, RZ, 0x4 ;  /* 0x000000972c977211 */ /* 0x000fc800078f20ff */
[----:B------:R-:W-:-:S04]  /*a640*/  LEA.HI.SX32 R151, R151, R10, 0x1c ;  /* 0x0000000a97977211 */ /* 0x000fc800078fe2ff */
[----:B------:R-:W-:Y:S01]  /*a650*/  SHF.R.S32.HI R44, RZ, 0x1f, R151 ;  /* 0x0000001fff2c7819 */ /* 0x000fe20000011497 */
[----:B------:R-:W-:-:S03]  /*a660*/  IMAD.SHL.U32 R59, R151, 0x8, RZ ;  /* 0x00000008973b7824 */ /* 0x000fc600078e00ff */
[----:B------:R-:W-:Y:S02]  /*a670*/  LEA.HI R44, R44, R151, RZ, 0x3 ;  /* 0x000000972c2c7211 */ /* 0x000fe400078f18ff */
[----:B------:R-:W-:Y:S02]  /*a680*/  LOP3.LUT R45, R47, 0x38, R59, 0xf8, !PT ;  /* 0x000000382f2d7812 */ /* 0x000fe400078ef83b */
[----:B------:R-:W-:Y:S02]  /*a690*/  SHF.R.S32.HI R44, RZ, 0x3, R44 ;  /* 0x00000003ff2c7819 */ /* 0x000fe4000001142c */
[----:B------:R-:W-:-:S03]  /*a6a0*/  LOP3.LUT R45, R45, R164, RZ, 0x3c, !PT ;  /* 0x000000a42d2d7212 */ /* 0x000fc600078e3cff */
[----:B---3--:R-:W-:-:S04]  /*a6b0*/  IMAD R44, R44, 0x2c00, R46 ;  /* 0x00002c002c2c7824 */ /* 0x008fc800078e022e */
        /* <DEDUP_REMOVED lines=10> */
[----:B0-----:R-:W-:Y:S01]  /*a760*/  MOV R61, R44 ;  /* 0x0000002c003d7202 */ /* 0x001fe20000000f00 */
[--C-:B------:R-:W-:Y:S01]  /*a770*/  HADD2.F32 R50, -RZ, R49.reuse.H0_H0 ;  /* 0x20000031ff327230 */ /* 0x100fe20000004100 */
[----:B------:R-:W-:Y:S01]  /*a780*/  SHF.R.U32.HI R64, RZ, 0x10, R85 ;  /* 0x00000010ff407819 */ /* 0x000fe20000011655 */
[----:B------:R-:W-:Y:S01]  /*a790*/  HADD2.F32 R49, -RZ, R49.H1_H1 ;  /* 0x30000031ff317230 */ /* 0x000fe20000004100 */
[--C-:B------:R-:W-:Y:S01]  /*a7a0*/  SHF.R.U64 R58, R90, 0x10, R91.reuse ;  /* 0x000000105a3a7819 */ /* 0x100fe2000000125b */
[----:B------:R-:W-:Y:S01]  /*a7b0*/  HADD2.F32 R44, -RZ, R45.H0_H0 ;  /* 0x2000002dff2c7230 */ /* 0x000fe20000004100 */
[----:B------:R-:W-:Y:S01]  /*a7c0*/  SHF.R.U32.HI R90, RZ, 0x10, R91 ;  /* 0x00000010ff5a7819 */ /* 0x000fe2000001165b */
[----:B------:R-:W-:Y:S01]  /*a7d0*/  HADD2.F32 R66, -RZ, R66.H0_H0 ;  /* 0x20000042ff427230 */ /* 0x000fe20000004100 */
[--C-:B------:R-:W-:Y:S01]  /*a7e0*/  SHF.R.U64 R56, R86, 0x10, R87.reuse ;  /* 0x0000001056387819 */ /* 0x100fe20000001257 */
[----:B------:R-:W-:Y:S01]  /*a7f0*/  HADD2.F32 R65, -RZ, R169.H1_H1 ;  /* 0x300000a9ff417230 */ /* 0x000fe20000004100 */
[----:B------:R-:W-:Y:S01]  /*a800*/  SHF.R.U32.HI R86, RZ, 0x10, R87 ;  /* 0x00000010ff567819 */ /* 0x000fe20000011657 */
[----:B------:R-:W-:-:S02]  /*a810*/  HADD2.F32 R45, -RZ, R45.H1_H1 ;  /* 0x3000002dff2d7230 */ /* 0x000fc40000004100 */
[-C--:B------:R-:W-:Y:S01]  /*a820*/  FMUL.FTZ R68, R49, R66.reuse ;  /* 0x0000004231447220 */ /* 0x080fe20000410000 */
[----:B------:R-:W-:Y:S02]  /*a830*/  HADD2.F32 R63, -RZ, R167.H1_H1 ;  /* 0x300000a7ff3f7230 */ /* 0x000fe40000004100 */
[-C--:B------:R-:W-:Y:S01]  /*a840*/  FMUL.FTZ R67, R50, R65.reuse ;  /* 0x0000004132437220 */ /* 0x080fe20000410000 */
[----:B------:R-:W-:Y:S02]  /*a850*/  HADD2.F32 R64, -RZ, R64.H0_H0 ;  /* 0x20000040ff407230 */ /* 0x000fe40000004100 */
[----:B------:R-:W-:Y:S01]  /*a860*/  FMUL.FTZ R66, R45, R66 ;  /* 0x000000422d427220 */ /* 0x000fe20000410000 */
[C---:B------:R-:W-:Y:S01]  /*a870*/  FMUL.FTZ R65, R44.reuse, R65 ;  /* 0x000000412c417220 */ /* 0x040fe20000410000 */
[----:B------:R-:W-:Y:S01]  /*a880*/  FFMA.FTZ R44, R44, R63, -R67 ;  /* 0x0000003f2c2c7223 */ /* 0x000fe20000010843 */
[----:B------:R-:W-:Y:S01]  /*a890*/  SHF.R.U64 R69, R88, 0x10, R89 ;  /* 0x0000001058457819 */ /* 0x000fe20000001259 */
[-C--:B------:R-:W-:Y:S01]  /*a8a0*/  FFMA.FTZ R70, R49, R64.reuse, R66 ;  /* 0x0000004031467223 */ /* 0x080fe20000010042 */
[----:B------:R-:W-:Y:S01]  /*a8b0*/  FFMA.FTZ R67, R45, R64, -R68 ;  /* 0x000000402d437223 */ /* 0x000fe20000010844 */
[----:B------:R-:W-:-:S02]  /*a8c0*/  HADD2.F32 R49, -RZ, R51.H0_H0 ;  /* 0x20000033ff317230 */ /* 0x000fc40000004100 */
[----:B------:R-:W-:Y:S01]  /*a8d0*/  FFMA.FTZ R65, R50, R63, R65 ;  /* 0x0000003f32417223 */ /* 0x000fe20000010041 */
[----:B------:R-:W-:Y:S01]  /*a8e0*/  HADD2.F32 R51, -RZ, R51.H1_H1 ;  /* 0x30000033ff337230 */ /* 0x000fe20000004100 */
[----:B------:R-:W-:Y:S01]  /*a8f0*/  SHF.R.U64 R60, R84, 0x10, R85 ;  /* 0x00000010543c7819 */ /* 0x000fe20000001255 */
[--C-:B------:R-:W-:Y:S02]  /*a900*/  HADD2.F32 R45, -RZ, R47.reuse.H0_H0 ;  /* 0x2000002fff2d7230 */ /* 0x100fe40000004100 */
[----:B------:R-:W-:Y:S02]  /*a910*/  HADD2.F32 R68, -RZ, R90.H0_H0 ;  /* 0x2000005aff447230 */ /* 0x000fe40000004100 */
[----:B------:R-:W-:Y:S02]  /*a920*/  HADD2.F32 R47, -RZ, R47.H1_H1 ;  /* 0x3000002fff2f7230 */ /* 0x000fe40000004100 */
[----:B------:R-:W-:Y:S02]  /*a930*/  HADD2.F32 R66, -RZ, R168.H1_H1 ;  /* 0x300000a8ff427230 */ /* 0x000fe40000004100 */
[----:B------:R-:W-:Y:S01]  /*a940*/  FMUL.FTZ R74, R51, R68 ;  /* 0x00000044334a7220 */ /* 0x000fe20000410000 */
[----:B------:R-:W-:-:S02]  /*a950*/  HADD2.F32 R64, -RZ, R86.H0_H0 ;  /* 0x20000056ff407230 */ /* 0x000fc40000004100 */
[----:B------:R-:W-:Y:S01]  /*a960*/  FMUL.FTZ R68, R47, R68 ;  /* 0x000000442f447220 */ /* 0x000fe20000410000 */
[----:B------:R-:W-:Y:S02]  /*a970*/  HADD2.F32 R50, -RZ, R166.H1_H1 ;  /* 0x300000a6ff327230 */ /* 0x000fe40000004100 */
[-C--:B------:R-:W-:Y:S01]  /*a980*/  FMUL.FTZ R72, R49, R66.reuse ;  /* 0x0000004231487220 */ /* 0x080fe20000410000 */
[----:B------:R-:W-:Y:S01]  /*a990*/  FMUL.FTZ R66, R45, R66 ;  /* 0x000000422d427220 */ /* 0x000fe20000410000 */
[-C--:B------:R-:W-:Y:S01]  /*a9a0*/  FFMA.FTZ R73, R47, R64.reuse, -R74 ;  /* 0x000000402f497223 */ /* 0x080fe2000001084a */
[----:B------:R-:W-:Y:S01]  /*a9b0*/  FFMA.FTZ R74, R51, R64, R68 ;  /* 0x00000040334a7223 */ /* 0x000fe20000010044 */
[-C--:B------:R-:W-:Y:S01]  /*a9c0*/  FFMA.FTZ R72, R45, R50.reuse, -R72 ;  /* 0x000000322d487223 */ /* 0x080fe20000010848 */
[----:B------:R-:W-:Y:S02]  /*a9d0*/  HADD2.F32 R64, -RZ, R169.H0_H0 ;  /* 0x200000a9ff407230 */ /* 0x000fe40000004100 */
[----:B------:R-:W-:Y:S01]  /*a9e0*/  FFMA.FTZ R71, R49, R50, R66 ;  /* 0x0000003231477223 */ /* 0x000fe20000010042 */
[----:B------:R-:W-:-:S02]  /*a9f0*/  HADD2.F32 R47, -RZ, R48.H0_H0 ;  /* 0x20000030ff2f7230 */ /* 0x000fc40000004100 */
[----:B------:R-:W-:Y:S02]  /*aa00*/  HADD2.F32 R45, -RZ, R61.H0_H0 ;  /* 0x2000003dff2d7230 */ /* 0x000fe40000004100 */
[----:B------:R-:W-:Y:S02]  /*aa10*/  HADD2.F32 R50, -RZ, R167.H0_H0 ;  /* 0x200000a7ff327230 */ /* 0x000fe40000004100 */
[-C--:B------:R-:W-:Y:S01]  /*aa20*/  FMUL.FTZ R66, R47, R64.reuse ;  /* 0x000000402f427220 */ /* 0x080fe20000410000 */
[----:B------:R-:W-:Y:S02]  /*aa30*/  HADD2.F32 R49, -RZ, R69.H0_H0 ;  /* 0x20000045ff317230 */ /* 0x000fe40000004100 */
[C---:B------:R-:W-:Y:S01]  /*aa40*/  FMUL.FTZ R64, R45.reuse, R64 ;  /* 0x000000402d407220 */ /* 0x040fe20000410000 */
[----:B------:R-:W-:Y:S02]  /*aa50*/  HADD2.F32 R48, -RZ, R48.H1_H1 ;  /* 0x30000030ff307230 */ /* 0x000fe40000004100 */
[----:B------:R-:W-:Y:S01]  /*aa60*/  FFMA.FTZ R66, R45, R50, -R66 ;  /* 0x000000322d427223 */ /* 0x000fe20000010842 */
[----:B------:R-:W-:-:S02]  /*aa70*/  HADD2.F32 R61, -RZ, R61.H1_H1 ;  /* 0x3000003dff3d7230 */ /* 0x000fc40000004100 */
[----:B------:R-:W-:Y:S01]  /*aa80*/  FFMA.FTZ R64, R47, R50, R64 ;  /* 0x000000322f407223 */ /* 0x000fe20000010040 */
[----:B------:R-:W-:Y:S02]  /*aa90*/  HADD2.F32 R60, -RZ, R60.H0_H0 ;  /* 0x2000003cff3c7230 */ /* 0x000fe40000004100 */
[-C--:B------:R-:W-:Y:S01]  /*aaa0*/  FMUL.FTZ R68, R48, R49.reuse ;  /* 0x0000003130447220 */ /* 0x080fe20000410000 */
[----:B------:R-:W-:Y:S02]  /*aab0*/  HADD2.F32 R47, -RZ, R62.H0_H0 ;  /* 0x2000003eff2f7230 */ /* 0x000fe40000004100 */
[C---:B------:R-:W-:Y:S01]  /*aac0*/  FMUL.FTZ R49, R61.reuse, R49 ;  /* 0x000000313d317220 */ /* 0x040fe20000410000 */
[----:B------:R-:W-:Y:S02]  /*aad0*/  HADD2.F32 R168, -RZ, R168.H0_H0 ;  /* 0x200000a8ffa87230 */ /* 0x000fe40000004100 */
[----:B------:R-:W-:Y:S01]  /*aae0*/  FFMA.FTZ R61, R61, R60, -R68 ;  /* 0x0000003c3d3d7223 */ /* 0x000fe20000010844 */
[----:B------:R-:W-:-:S02]  /*aaf0*/  HADD2.F32 R51, -RZ, R58.H0_H0 ;  /* 0x2000003aff337230 */ /* 0x000fc40000004100 */
[----:B------:R-:W-:Y:S01]  /*ab00*/  FFMA.FTZ R63, R48, R60, R49 ;  /* 0x0000003c303f7223 */ /* 0x000fe20000010031 */
[----:B------:R-:W-:Y:S02]  /*ab10*/  HADD2.F32 R45, -RZ, R46.H0_H0 ;  /* 0x2000002eff2d7230 */ /* 0x000fe40000004100 */
[-C--:B------:R-:W-:Y:S01]  /*ab20*/  FMUL.FTZ R48, R47, R168.reuse ;  /* 0x000000a82f307220 */ /* 0x080fe20000410000 */
[----:B------:R-:W-:Y:S01]  /*ab30*/  HADD2.F32 R62, -RZ, R62.H1_H1 ;  /* 0x3000003eff3e7230 */ /* 0x000fe20000004100 */
[----:B------:R-:W-:Y:S01]  /*ab40*/  F2FP.F16.F32.PACK_AB R71, R74, R71 ;  /* 0x000000474a47723e */ /* 0x000fe200000000ff */
[----:B------:R-:W-:Y:S02]  /*ab50*/  HADD2.F32 R46, -RZ, R46.H1_H1 ;  /* 0x3000002eff2e7230 */ /* 0x000fe40000004100 */
[----:B------:R-:W-:Y:S01]  /*ab60*/  FMUL.FTZ R168, R45, R168 ;  /* 0x000000a82da87220 */ /* 0x000fe20000410000 */
[----:B------:R-:W-:Y:S02]  /*ab70*/  HADD2.F32 R166, -RZ, R166.H0_H0 ;  /* 0x200000a6ffa67230 */ /* 0x000fe40000004100 */
[----:B------:R-:W-:Y:S01]  /*ab80*/  FMUL.FTZ R69, R62, R51 ;  /* 0x000000333e457220 */ /* 0x000fe20000410000 */
[----:B------:R-:W-:-:S02]  /*ab90*/  HADD2.F32 R49, -RZ, R56.H0_H0 ;  /* 0x20000038ff317230 */ /* 0x000fc40000004100 */
[C---:B------:R-:W-:Y:S01]  /*aba0*/  FMUL.FTZ R51, R46.reuse, R51 ;  /* 0x000000332e337220 */ /* 0x040fe20000410000 */
[----:B------:R-:W-:Y:S01]  /*abb0*/  F2FP.F16.F32.PACK_AB R64, R63, R64 ;  /* 0x000000403f40723e */ /* 0x000fe200000000ff */
[-C--:B------:R-:W-:Y:S01]  /*abc0*/  FFMA.FTZ R48, R45, R166.reuse, -R48 ;  /* 0x000000a62d307223 */ /* 0x080fe20000010830 */
[----:B------:R-:W-:Y:S01]  /*abd0*/  FFMA.FTZ R168, R47, R166, R168 ;  /* 0x000000a62fa87223 */ /* 0x000fe200000100a8 */
[-C--:B------:R-:W-:Y:S01]  /*abe0*/  FFMA.FTZ R69, R46, R49.reuse, -R69 ;  /* 0x000000312e457223 */ /* 0x080fe20000010845 */
[----:B------:R-:W-:Y:S01]  /*abf0*/  FFMA.FTZ R51, R62, R49, R51 ;  /* 0x000000313e337223 */ /* 0x000fe20000010033 */
[----:B------:R-:W-:Y:S02]  /*ac00*/  F2FP.F16.F32.PACK_AB R45, R67, R44 ;  /* 0x0000002c432d723e */ /* 0x000fe400000000ff */
[----:B------:R-:W-:Y:S02]  /*ac10*/  F2FP.F16.F32.PACK_AB R47, R73, R72 ;  /* 0x00000048492f723e */ /* 0x000fe400000000ff */
[----:B------:R-:W-:Y:S01]  /*ac20*/  F2FP.F16.F32.PACK_AB R46, R69, R48 ;  /* 0x00000030452e723e */ /* 0x000fe200000000ff */
[----:B------:R-:W-:Y:S01]  /*ac30*/  IMAD.MOV.U32 R48, RZ, RZ, R64 ;  /* 0x000000ffff307224 */ /* 0x000fe200078e0040 */
[----:B------:R-:W-:Y:S01]  /*ac40*/  F2FP.F16.F32.PACK_AB R50, R51, R168 ;  /* 0x000000a83332723e */ /* 0x000fe200000000ff */
[----:B------:R-:W-:Y:S01]  /*ac50*/  IMAD.MOV.U32 R51, RZ, RZ, R71 ;  /* 0x000000ffff337224 */ /* 0x000fe200078e0047 */
[----:B------:R-:W-:-:S02]  /*ac60*/  F2FP.F16.F32.PACK_AB R49, R70, R65 ;  /* 0x000000414631723e */ /* 0x000fc400000000ff */
[----:B------:R-:W-:-:S07]  /*ac70*/  F2FP.F16.F32.PACK_AB R44, R61, R66 ;  /* 0x000000423d2c723e */ /* 0x000fce00000000ff */
.L_x_705:
[----:B------:R-:W-:Y:S05]  /*ac80*/  BSYNC B1 ;  /* 0x0000000000017941 */ /* 0x000fea0003800000 */
.L_x_704:
[----:B------:R-:W-:Y:S01]  /*ac90*/  ISETP.GE.AND P3, PT, R59, R150, PT ;  /* 0x000000963b00720c */ /* 0x000fe20003f66270 */
[----:B------:R-:W-:Y:S02]  /*aca0*/  ULDC.64 UR4, c[0x0][0x208] ;  /* 0x0000820000047ab9 */ /* 0x000fe40000000a00 */
[----:B0-----:R3:W-:Y:S10]  /*acb0*/  STG.E.128 desc[UR4][R54.64], R44 ;  /* 0x0000002c36007986 */ /* 0x0017f4000c101d04 */
[----:B------:R-:W-:Y:S05]  /*acc0*/  @P3 BRA `(.L_x_670) ;  /* 0x0000000800783947 */ /* 0x000fea0003800000 */
[--C-:B---3--:R-:W-:Y:S01]  /*acd0*/  SHF.R.S32.HI R44, RZ, 0x1f, R59.reuse ;  /* 0x0000001fff2c7819 */ /* 0x108fe2000001143b */
[----:B------:R-:W-:Y:S01]  /*ace0*/  ULDC.64 UR4, c[0x0][0x208] ;  /* 0x0000820000047ab9 */ /* 0x000fe20000000a00 */
[----:B------:R-:W-:-:S04]  /*acf0*/  IADD3 R59, P3, P4, R100, R136, R59 ;  /* 0x00000088643b7210 */ /* 0x000fc80007c7e03b */
[----:B------:R-:W-:Y:S02]  /*ad00*/  IADD3.X R44, R14, R57, R44, P3, P4 ;  /* 0x000000390e2c7210 */ /* 0x000fe40001fe842c */
[----:B------:R-:W-:-:S04]  /*ad10*/  LEA R52, P3, R59, R52, 0x1 ;  /* 0x000000343b347211 */ /* 0x000fc800078608ff */
[----:B------:R-:W-:-:S05]  /*ad20*/  LEA.HI.X R53, R59, R53, R44, 0x1, P3 ;  /* 0x000000353b357211 */ /* 0x000fca00018f0c2c */
[----:B--2---:R4:W-:Y:S01]  /*ad30*/  STG.E.128 desc[UR4][R52.64], R48 ;  /* 0x0000003034007986 */ /* 0x0049e2000c101d04 */
[----:B------:R-:W-:Y:S05]  /*ad40*/  BRA `(.L_x_670) ;  /* 0x0000000800587947 */ /* 0x000fea0003800000 */
.L_x_613:
[----:B------:R-:W-:-:S13]  /*ad50*/  ISETP.NE.AND P2, PT, R224, 0x3, PT ;  /* 0x00000003e000780c */ /* 0x000fda0003f45270 */
[----:B------:R-:W-:Y:S05]  /*ad60*/  @!P2 BRA `(.L_x_706) ;  /* 0x000000000004a947 */ /* 0x000fea0003800000 */
[----:B------:R-:W-:Y:S01]  /*ad70*/  BPT.TRAP 0x1 ;  /* 0x000000040000795c */ /* 0x000fe20000300000 */
.L_x_706:
[----:B------:R-:W-:Y:S01]  /*ad80*/  IMAD R3, R23, 0x8, R2 ;  /* 0x0000000817037824 */ /* 0x000fe200078e0202 */
[----:B------:R-:W-:Y:S01]  /*ad90*/  SHF.L.U32 R0, R223, 0x1f, RZ ;  /* 0x0000001fdf007819 */ /* 0x000fe200000006ff */
[----:B------:R-:W-:Y:S01]  /*ada0*/  IMAD R4, R24, -0xb0, R25 ;  /* 0xffffff5018047824 */ /* 0x000fe200078e0219 */
[----:B------:R-:W-:Y:S01]  /*adb0*/  BSSY B1, `(.L_x_707) ;  /* 0x0000006000017945 */ /* 0x000fe20003800000 */
[----:B------:R-:W-:Y:S01]  /*adc0*/  SHF.R.S32.HI R45, RZ, 0x1f, R24 ;  /* 0x0000001fff2d7819 */ /* 0x000fe20000011418 */
[----:B------:R-:W1:Y:S01]  /*add0*/  SYNCS.PHASECHK.TRANS64.TRYWAIT P3, [R3+URZ+0x34890], R0 ;  /* 0x03489000030075a7 */ /* 0x000e62000806017f */
[----:B------:R-:W-:Y:S01]  /*ade0*/  IMAD R44, R41, R24, RZ ;  /* 0x00000018292c7224 */ /* 0x000fe200078e02ff */
[----:B------:R-:W-:Y:S01]  /*adf0*/  VIMNMX R4, R4, 0xb0, PT ;  /* 0x000000b004047848 */ /* 0x000fe20003fe0100 */
[----:B-1----:R-:W-:Y:S06]  /*ae00*/  @!P3 BRA `(.L_x_708) ;  /* 0x000001b00078b947 */ /* 0x002fec0003800000 */
.L_x_979:
[----:B------:R-:W-:Y:S05]  /*ae10*/  BSYNC B1 ;  /* 0x0000000000017941 */ /* 0x000fea0003800000 */
.L_x_707:
[----:B------:R-:W-:Y:S01]  /*ae20*/  ISETP.GE.AND P3, PT, R22, R4, PT ;  /* 0x000000041600720c */ /* 0x000fe20003f66270 */
[----:B------:R-:W-:Y:S01]  /*ae30*/  IMAD R45, R45, R156, R44 ;  /* 0x0000009c2d2d7224 */ /* 0x000fe200078e022c */
[----:B------:R-:W-:Y:S01]  /*ae40*/  BSSY B1, `(.L_x_709) ;  /* 0x0000013000017945 */ /* 0x000fe20003800000 */
[----:B------:R-:W-:-:S05]  /*ae50*/  IMAD.WIDE.U32 R52, R156, R24, RZ ;  /* 0x000000189c347225 */ /* 0x000fca00078e00ff */
[----:B------:R-:W-:-:S05]  /*ae60*/  IADD3 R62, R45, R53, RZ ;  /* 0x000000352d3e7210 */ /* 0x000fca0007ffe0ff */
[----:B------:R-:W-:Y:S05]  /*ae70*/  @P3 BRA `(.L_x_710) ;  /* 0x00000000003c3947 */ /* 0x000fea0003800000 */
[----:B------:R-:W2:Y:S01]  /*ae80*/  @!P0 LDC.64 R54, c[0x0][0x2e8] ;  /* 0x0000ba00ff368b82 */ /* 0x000ea20000000a00 */
[----:B------:R-:W3:Y:S01]  /*ae90*/  @!P0 LDS.128 R44, [R5+0x1e400] ;  /* 0x01e40000052c8984 */ /* 0x000ee20000000c00 */
[----:B------:R-:W-:Y:S01]  /*aea0*/  @!P0 IADD3 R58, P3, R15, R52, RZ ;  /* 0x000000340f3a8210 */ /* 0x000fe20007f7e0ff */
[----:B------:R-:W-:Y:S02]  /*aeb0*/  ULDC.64 UR4, c[0x0][0x208] ;  /* 0x0000820000047ab9 */ /* 0x000fe40000000a00 */
[----:B0-----:R-:W0:Y:S02]  /*aec0*/  @!P1 LDS.128 R48, [R5+0x23c00] ;  /* 0x023c000005309984 */ /* 0x001e240000000c00 */
[----:B------:R-:W-:Y:S01]  /*aed0*/  @!P0 IMAD.X R59, R62, 0x1, R11, P3 ;  /* 0x000000013e3b8824 */ /* 0x000fe200018e060b */
[----:B------:R-:W4:Y:S01]  /*aee0*/  @!P1 LDC.64 R56, c[0x0][0x2e8] ;  /* 0x0000ba00ff389b82 */ /* 0x000f220000000a00 */
[----:B--2---:R-:W-:-:S04]  /*aef0*/  @!P0 LEA R54, P3, R58, R54, 0x1 ;  /* 0x000000363a368211 */ /* 0x004fc800078608ff */
[----:B------:R-:W-:Y:S02]  /*af00*/  @!P0 LEA.HI.X R55, R58, R55, R59, 0x1, P3 ;  /* 0x000000373a378211 */ /* 0x000fe400018f0c3b */
[----:B------:R-:W-:-:S05]  /*af10*/  @!P1 IADD3 R58, P3, R12, R52, RZ ;  /* 0x000000340c3a9210 */ /* 0x000fca0007f7e0ff */
[----:B------:R-:W-:Y:S01]  /*af20*/  @!P1 IMAD.X R59, R62, 0x1, R7, P3 ;  /* 0x000000013e3b9824 */ /* 0x000fe200018e0607 */
[----:B----4-:R-:W-:-:S04]  /*af30*/  @!P1 LEA R56, P3, R58, R56, 0x1 ;  /* 0x000000383a389211 */ /* 0x010fc800078608ff */
[----:B------:R-:W-:Y:S01]  /*af40*/  @!P1 LEA.HI.X R57, R58, R57, R59, 0x1, P3 ;  /* 0x000000393a399211 */ /* 0x000fe200018f0c3b */
[----:B---3--:R2:W-:Y:S04]  /*af50*/  @!P0 STG.E.128 desc[UR4][R54.64], R44 ;  /* 0x0000002c36008986 */ /* 0x0085e8000c101d04 */
[----:B0-----:R2:W-:Y:S04]  /*af60*/  @!P1 STG.E.128 desc[UR4][R56.64], R48 ;  /* 0x0000003038009986 */ /* 0x0015e8000c101d04 */
.L_x_710:
[----:B------:R-:W-:Y:S05]  /*af70*/  BSYNC B1 ;  /* 0x0000000000017941 */ /* 0x000fea0003800000 */
.L_x_709:
[----:B--2---:R-:W-:Y:S01]  /*af80*/  VIADD R44, R22, 0x20 ;  /* 0x00000020162c7836 */ /* 0x004fe20000000000 */
[----:B------:R-:W-:Y:S04]  /*af90*/  BSSY B1, `(.L_x_711) ;  /* 0x0000014000017945 */ /* 0x000fe80003800000 */
[----:B------:R-:W-:-:S13]  /*afa0*/  ISETP.GE.AND P3, PT, R44, R4, PT ;  /* 0x000000042c00720c */ /* 0x000fda0003f66270 */
[----:B------:R-:W-:Y:S05]  /*afb0*/  @P3 BRA `(.L_x_712) ;  /* 0x0000000000443947 */ /* 0x000fea0003800000 */
[----:B------:R-:W2:Y:S01]  /*afc0*/  @!P0 LDC.64 R54, c[0x0][0x2e8] ;  /* 0x0000ba00ff368b82 */ /* 0x000ea20000000a00 */
[----:B------:R-:W3:Y:S01]  /*afd0*/  @!P0 LDS.128 R44, [R5+0x1f400] ;  /* 0x01f40000052c8984 */ /* 0x000ee20000000c00 */
[----:B------:R-:W-:Y:S01]  /*afe0*/  IADD3 R60, P3, R116, R52, RZ ;  /* 0x00000034743c7210 */ /* 0x000fe20007f7e0ff */
[----:B------:R-:W-:Y:S02]  /*aff0*/  ULDC.64 UR4, c[0x0][0x208] ;  /* 0x0000820000047ab9 */ /* 0x000fe40000000a00 */
[----:B0-----:R-:W0:Y:S02]  /*b000*/  @!P1 LDS.128 R48, [R5+0x24c00] ;  /* 0x024c000005309984 */ /* 0x001e240000000c00 */
[----:B------:R-:W-:Y:S01]  /*b010*/  IMAD.X R64, R62, 0x1, R117, P3 ;  /* 0x000000013e407824 */ /* 0x000fe200018e0675 */
[----:B------:R-:W4:Y:S01]  /*b020*/  @!P1 LDC.64 R56, c[0x0][0x2e8] ;  /* 0x0000ba00ff389b82 */ /* 0x000f220000000a00 */
[----:B------:R-:W-:-:S04]  /*b030*/  @!P0 IADD3 R58, P3, R60, R15, RZ ;  /* 0x0000000f3c3a8210 */ /* 0x000fc80007f7e0ff */
[----:B------:R-:W-:Y:S02]  /*b040*/  @!P0 IADD3.X R59, R64, R11, RZ, P3, !PT ;  /* 0x0000000b403b8210 */ /* 0x000fe40001ffe4ff */
        /* <DEDUP_REMOVED lines=8> */
.L_x_712:
[----:B------:R-:W-:Y:S05]  /*b0d0*/  BSYNC B1 ;  /* 0x0000000000017941 */ /* 0x000fea0003800000 */
.L_x_711:
[----:B--2---:R-:W-:Y:S01]  /*b0e0*/  VIADD R44, R22, 0x40 ;  /* 0x00000040162c7836 */ /* 0x004fe20000000000 */
[----:B------:R-:W-:Y:S04]  /*b0f0*/  BSSY B1, `(.L_x_713) ;  /* 0x0000014000017945 */ /* 0x000fe80003800000 */
[----:B------:R-:W-:-:S13]  /*b100*/  ISETP.GE.AND P3, PT, R44, R4, PT ;  /* 0x000000042c00720c */ /* 0x000fda0003f66270 */
[----:B------:R-:W-:Y:S05]  /*b110*/  @P3 BRA `(.L_x_714) ;  /* 0x0000000000443947 */ /* 0x000fea0003800000 */
[----:B------:R-:W2:Y:S01]  /*b120*/  @!P0 LDC.64 R54, c[0x0][0x2e8] ;  /* 0x0000ba00ff368b82 */ /* 0x000ea20000000a00 */
[----:B------:R-:W3:Y:S01]  /*b130*/  @!P0 LDS.128 R44, [R5+0x20400] ;  /* 0x02040000052c8984 */ /* 0x000ee20000000c00 */
[----:B------:R-:W-:Y:S01]  /*b140*/  LEA R60, P3, R42, R52, 0x6 ;  /* 0x000000342a3c7211 */ /* 0x000fe200078630ff */
[----:B------:R-:W-:Y:S02]  /*b150*/  ULDC.64 UR4, c[0x0][0x208] ;  /* 0x0000820000047ab9 */ /* 0x000fe40000000a00 */
[----:B0-----:R-:W0:Y:S02]  /*b160*/  @!P1 LDS.128 R48, [R5+0x25c00] ;  /* 0x025c000005309984 */ /* 0x001e240000000c00 */
[----:B------:R-:W-:Y:S01]  /*b170*/  IMAD.X R64, R62, 0x1, R141, P3 ;  /* 0x000000013e407824 */ /* 0x000fe200018e068d */
[----:B------:R-:W4:Y:S01]  /*b180*/  @!P1 LDC.64 R56, c[0x0][0x2e8] ;  /* 0x0000ba00ff389b82 */ /* 0x000f220000000a00 */
[----:B------:R-:W-:-:S05]  /*b190*/  @!P0 IADD3 R58, P3, R60, R15, RZ ;  /* 0x0000000f3c3a8210 */ /* 0x000fca0007f7e0ff */
[----:B------:R-:W-:Y:S01]  /*b1a0*/  @!P0 IMAD.X R59, R64, 0x1, R11, P3 ;  /* 0x00000001403b8824 */ /* 0x000fe200018e060b */
[----:B--2---:R-:W-:-:S04]  /*b1b0*/  @!P0 LEA R54, P3, R58, R54, 0x1 ;  /* 0x000000363a368211 */ /* 0x004fc800078608ff */
[----:B------:R-:W-:Y:S02]  /*b1c0*/  @!P0 LEA.HI.X R55, R58, R55, R59, 0x1, P3 ;  /* 0x000000373a378211 */ /* 0x000fe400018f0c3b */
[----:B------:R-:W-:-:S04]  /*b1d0*/  @!P1 IADD3 R58, P3, R60, R12, RZ ;  /* 0x0000000c3c3a9210 */ /* 0x000fc80007f7e0ff */
[----:B------:R-:W-:Y:S02]  /*b1e0*/  @!P1 IADD3.X R59, R64, R7, RZ, P3, !PT ;  /* 0x00000007403b9210 */ /* 0x000fe40001ffe4ff */
[----:B----4-:R-:W-:-:S04]  /*b1f0*/  @!P1 LEA R56, P3, R58, R56, 0x1 ;  /* 0x000000383a389211 */ /* 0x010fc800078608ff */
[----:B------:R-:W-:Y:S01]  /*b200*/  @!P1 LEA.HI.X R57, R58, R57, R59, 0x1, P3 ;  /* 0x000000393a399211 */ /* 0x000fe200018f0c3b */
[----:B---3--:R2:W-:Y:S04]  /*b210*/  @!P0 STG.E.128 desc[UR4][R54.64], R44 ;  /* 0x0000002c36008986 */ /* 0x0085e8000c101d04 */
[----:B0-----:R2:W-:Y:S04]  /*b220*/  @!P1 STG.E.128 desc[UR4][R56.64], R48 ;  /* 0x0000003038009986 */ /* 0x0015e8000c101d04 */
.L_x_714:
[----:B------:R-:W-:Y:S05]  /*b230*/  BSYNC B1 ;  /* 0x0000000000017941 */ /* 0x000fea0003800000 */
.L_x_713:
[----:B--2---:R-:W-:Y:S01]  /*b240*/  VIADD R44, R22, 0x60 ;  /* 0x00000060162c7836 */ /* 0x004fe20000000000 */
[----:B------:R-:W-:Y:S04]  /*b250*/  BSSY B1, `(.L_x_715) ;  /* 0x0000018000017945 */ /* 0x000fe80003800000 */
[----:B------:R-:W-:-:S13]  /*b260*/  ISETP.GE.AND P3, PT, R44, R4, PT ;  /* 0x000000042c00720c */ /* 0x000fda0003f66270 */
[----:B------:R-:W-:Y:S05]  /*b270*/  @P3 BRA `(.L_x_716) ;  /* 0x0000000000543947 */ /* 0x000fea0003800000 */
[----:B------:R-:W2:Y:S01]  /*b280*/  LDC.64 R58, c[0x0][0x300] ;  /* 0x0000c000ff3a7b82 */ /* 0x000ea20000000a00 */
[----:B------:R-:W3:Y:S01]  /*b290*/  @!P0 LDS.128 R44, [R5+0x21400] ;  /* 0x02140000052c8984 */ /* 0x000ee20000000c00 */
[----:B------:R-:W-:Y:S01]  /*b2a0*/  IMAD.MOV.U32 R60, RZ, RZ, R52 ;  /* 0x000000ffff3c7224 */ /* 0x000fe200078e0034 */
[----:B------:R-:W-:Y:S01]  /*b2b0*/  ULDC.64 UR4, c[0x0][0x208] ;  /* 0x0000820000047ab9 */ /* 0x000fe20000000a00 */
[----:B------:R-:W-:Y:S01]  /*b2c0*/  IMAD.MOV.U32 R61, RZ, RZ, R62 ;  /* 0x000000ffff3d7224 */ /* 0x000fe200078e003e */
[----:B0-----:R-:W0:Y:S03]  /*b2d0*/  @!P1 LDS.128 R48, [R5+0x26c00] ;  /* 0x026c000005309984 */ /* 0x001e260000000c00 */
[----:B------:R-:W4:Y:S08]  /*b2e0*/  @!P0 LDC.64 R54, c[0x0][0x2e8] ;  /* 0x0000ba00ff368b82 */ /* 0x000f300000000a00 */
[----:B------:R-:W5:Y:S01]  /*b2f0*/  @!P1 LDC.64 R56, c[0x0][0x2e8] ;  /* 0x0000ba00ff389b82 */ /* 0x000f620000000a00 */
[----:B--2---:R-:W-:-:S04]  /*b300*/  IMAD.WIDE.U32 R60, R58, 0x60, R60 ;  /* 0x000000603a3c7825 */ /* 0x004fc800078e003c */
[----:B------:R-:W-:Y:S01]  /*b310*/  IMAD R59, R59, 0x60, RZ ;  /* 0x000000603b3b7824 */ /* 0x000fe200078e02ff */
[----:B------:R-:W-:-:S03]  /*b320*/  @!P0 IADD3 R58, P3, R15, R60, RZ ;  /* 0x0000003c0f3a8210 */ /* 0x000fc60007f7e0ff */
[----:B------:R-:W-:-:S05]  /*b330*/  IMAD.IADD R64, R61, 0x1, R59 ;  /* 0x000000013d407824 */ /* 0x000fca00078e023b */
[----:B------:R-:W-:Y:S02]  /*b340*/  @!P0 IADD3.X R59, R64, R11, RZ, P3, !PT ;  /* 0x0000000b403b8210 */ /* 0x000fe40001ffe4ff */
[----:B----4-:R-:W-:-:S04]  /*b350*/  @!P0 LEA R54, P3, R58, R54, 0x1 ;  /* 0x000000363a368211 */ /* 0x010fc800078608ff */
[----:B------:R-:W-:Y:S02]  /*b360*/  @!P0 LEA.HI.X R55, R58, R55, R59, 0x1, P3 ;  /* 0x000000373a378211 */ /* 0x000fe400018f0c3b */
[----:B------:R-:W-:-:S03]  /*b370*/  @!P1 IADD3 R60, P3, R12, R60, RZ ;  /* 0x0000003c0c3c9210 */ /* 0x000fc60007f7e0ff */
[----:B---3--:R2:W-:Y:S02]  /*b380*/  @!P0 STG.E.128 desc[UR4][R54.64], R44 ;  /* 0x0000002c36008986 */ /* 0x0085e4000c101d04 */
[----:B------:R-:W-:Y:S01]  /*b390*/  @!P1 IMAD.X R58, R64, 0x1, R7, P3 ;  /* 0x00000001403a9824 */ /* 0x000fe200018e0607 */
[----:B-----5:R-:W-:-:S04]  /*b3a0*/  @!P1 LEA R56, P3, R60, R56, 0x1 ;  /* 0x000000383c389211 */ /* 0x020fc800078608ff */
[----:B------:R-:W-:-:S05]  /*b3b0*/  @!P1 LEA.HI.X R57, R60, R57, R58, 0x1, P3 ;  /* 0x000000393c399211 */ /* 0x000fca00018f0c3a */
[----:B0-----:R2:W-:Y:S04]  /*b3c0*/  @!P1 STG.E.128 desc[UR4][R56.64], R48 ;  /* 0x0000003038009986 */ /* 0x0015e8000c101d04 */
.L_x_716:
[----:B------:R-:W-:Y:S05]  /*b3d0*/  BSYNC B1 ;  /* 0x0000000000017941 */ /* 0x000fea0003800000 */
.L_x_715:
        /* <DEDUP_REMOVED lines=21> */
.L_x_718:
[----:B------:R-:W-:Y:S05]  /*b530*/  BSYNC B1 ;  /* 0x0000000000017941 */ /* 0x000fea0003800000 */
.L_x_717:
[----:B--2---:R-:W-:-:S05]  /*b540*/  VIADD R44, R22, 0xa0 ;  /* 0x000000a0162c7836 */ /* 0x004fca0000000000 */
[----:B------:R-:W-:-:S13]  /*b550*/  ISETP.GE.AND P3, PT, R44, R4, PT ;  /* 0x000000042c00720c */ /* 0x000fda0003f66270 */
[----:B------:R-:W-:Y:S05]  /*b560*/  @P3 BRA `(.L_x_670) ;  /* 0x0000000000503947 */ /* 0x000fea0003800000 */
[----:B------:R-:W2:Y:S01]  /*b570*/  LDC.64 R58, c[0x0][0x300] ;  /* 0x0000c000ff3a7b82 */ /* 0x000ea20000000a00 */
[----:B------:R-:W3:Y:S01]  /*b580*/  @!P0 LDS.128 R44, [R5+0x23400] ;  /* 0x02340000052c8984 */ /* 0x000ee20000000c00 */
[----:B------:R-:W-:Y:S01]  /*b590*/  IMAD.MOV.U32 R53, RZ, RZ, R62 ;  /* 0x000000ffff357224 */ /* 0x000fe200078e003e */
[----:B------:R-:W-:Y:S02]  /*b5a0*/  ULDC.64 UR4, c[0x0][0x208] ;  /* 0x0000820000047ab9 */ /* 0x000fe40000000a00 */
[----:B0-----:R-:W0:Y:S03]  /*b5b0*/  @!P1 LDS.128 R48, [R5+0x28c00] ;  /* 0x028c000005309984 */ /* 0x001e260000000c00 */
[----:B------:R-:W4:Y:S08]  /*b5c0*/  @!P0 LDC.64 R54, c[0x0][0x2e8] ;  /* 0x0000ba00ff368b82 */ /* 0x000f300000000a00 */
[----:B------:R-:W5:Y:S01]  /*b5d0*/  @!P1 LDC.64 R56, c[0x0][0x2e8] ;  /* 0x0000ba00ff389b82 */ /* 0x000f620000000a00 */
[----:B--2---:R-:W-:-:S04]  /*b5e0*/  IMAD.WIDE.U32 R52, R58, 0xa0, R52 ;  /* 0x000000a03a347825 */ /* 0x004fc800078e0034 */
[----:B------:R-:W-:-:S04]  /*b5f0*/  IMAD R59, R59, 0xa0, RZ ;  /* 0x000000a03b3b7824 */ /* 0x000fc800078e02ff */
[----:B------:R-:W-:Y:S01]  /*b600*/  IMAD.IADD R60, R53, 0x1, R59 ;  /* 0x00000001353c7824 */ /* 0x000fe200078e023b */
[----:B------:R-:W-:-:S05]  /*b610*/  @!P0 IADD3 R53, P3, R15, R52, RZ ;  /* 0x000000340f358210 */ /* 0x000fca0007f7e0ff */
[----:B------:R-:W-:Y:S01]  /*b620*/  @!P0 IMAD.X R58, R60, 0x1, R11, P3 ;  /* 0x000000013c3a8824 */ /* 0x000fe200018e060b */
[----:B----4-:R-:W-:-:S04]  /*b630*/  @!P0 LEA R54, P3, R53, R54, 0x1 ;  /* 0x0000003635368211 */ /* 0x010fc800078608ff */
[----:B------:R-:W-:Y:S02]  /*b640*/  @!P0 LEA.HI.X R55, R53, R55, R58, 0x1, P3 ;  /* 0x0000003735378211 */ /* 0x000fe400018f0c3a */
[----:B------:R-:W-:-:S03]  /*b650*/  @!P1 IADD3 R52, P3, R12, R52, RZ ;  /* 0x000000340c349210 */ /* 0x000fc60007f7e0ff */
[----:B---3--:R2:W-:Y:S01]  /*b660*/  @!P0 STG.E.128 desc[UR4][R54.64], R44 ;  /* 0x0000002c36008986 */ /* 0x0085e2000c101d04 */
[----:B------:R-:W-:Y:S02]  /*b670*/  @!P1 IADD3.X R53, R60, R7, RZ, P3, !PT ;  /* 0x000000073c359210 */ /* 0x000fe40001ffe4ff */
[----:B-----5:R-:W-:-:S04]  /*b680*/  @!P1 LEA R56, P3, R52, R56, 0x1 ;  /* 0x0000003834389211 */ /* 0x020fc800078608ff */
[----:B------:R-:W-:-:S05]  /*b690*/  @!P1 LEA.HI.X R57, R52, R57, R53, 0x1, P3 ;  /* 0x0000003934399211 */ /* 0x000fca00018f0c35 */
[----:B0-----:R2:W-:Y:S04]  /*b6a0*/  @!P1 STG.E.128 desc[UR4][R56.64], R48 ;  /* 0x0000003038009986 */ /* 0x0015e8000c101d04 */
.L_x_670:
[----:B------:R-:W-:Y:S05]  /*b6b0*/  BSYNC B0 ;  /* 0x0000000000007941 */ /* 0x000fea0003800000 */
.L_x_612:
[----:B0-234-:R-:W0:Y:S01]  /*b6c0*/  S2R R44, SR_TID.X ;  /* 0x00000000002c7919 */ /* 0x01de220000002100 */
[----:B------:R-:W-:Y:S01]  /*b6d0*/  @!PT LDS RZ, [RZ] ;  /* 0x00000000fffff984 */ /* 0x000fe20000000800 */
[----:B------:R-:W-:Y:S01]  /*b6e0*/  @!PT LDS RZ, [RZ] ;  /* 0x00000000fffff984 */ /* 0x000fe20000000800 */
[----:B------:R-:W-:Y:S01]  /*b6f0*/  @!PT LDS RZ, [RZ] ;  /* 0x00000000fffff984 */ /* 0x000fe20000000800 */
[----:B------:R-:W-:Y:S01]  /*b700*/  @!PT LDS RZ, [RZ] ;  /* 0x00000000fffff984 */ /* 0x000fe20000000800 */
[----:B------:R2:W-:Y:S06]  /*b710*/  MEMBAR.ALL.CTA ;  /* 0x0000000000007992 */ /* 0x0005ec0000008000 */
[----:B--2---:R-:W2:Y:S01]  /*b720*/  FENCE.VIEW.ASYNC.S ;  /* 0x00000000000073c6 */ /* 0x004ea20000000000 */
[----:B------:R-:W-:Y:S05]  /*b730*/  WARPSYNC.ALL ;  /* 0x0000000000007948 */ /* 0x000fea0003800000 */
[----:B------:R-:W-:Y:S01]  /*b740*/  BSSY B0, `(.L_x_719) ;  /* 0x0000009000007945 */ /* 0x000fe20003800000 */
[----:B0-----:R-:W-:Y:S01]  /*b750*/  LOP3.LUT R44, R44, 0x7f, RZ, 0xc0, !PT ;  /* 0x0000007f2c2c7812 */ /* 0x001fe200078ec0ff */
[----:B--2---:R0:W-:Y:S03]  /*b760*/  BAR.SYNC.DEFER_BLOCKING R162, 0x80 ;  /* 0x000200a20000751d */ /* 0x0041e60000010000 */
[----:B------:R-:W-:-:S13]  /*b770*/  ISETP.NE.AND P3, PT, R44, RZ, PT ;  /* 0x000000ff2c00720c */ /* 0x000fda0003f65270 */
[----:B------:R-:W-:-:S05]  /*b780*/  @!P3 VIADD R44, R3, 0x348a0 ;  /* 0x000348a0032cb836 */ /* 0x000fca0000000000 */
[----:B------:R-:W-:-:S04]  /*b790*/  @!P3 PRMT R44, RZ, 0x654, R44 ;  /* 0x00000654ff2cb816 */ /* 0x000fc8000000002c */
[----:B------:R0:W-:Y:S01]  /*b7a0*/  @!P3 SYNCS.ARRIVE.TRANS64.RED.A1T0 RZ, [R44+URZ], RZ ;  /* 0x000000ff2cffb9a7 */ /* 0x0001e2000810043f */
[----:B------:R-:W-:Y:S05]  /*b7b0*/  @!P2 BRA `(.L_x_720) ;  /* 0x000000000004a947 */ /* 0x000fea0003800000 */
[----:B------:R-:W-:Y:S01]  /*b7c0*/  BPT.TRAP 0x1 ;  /* 0x000000040000795c */ /* 0x000fe20000300000 */
.L_x_720:
[----:B------:R-:W-:Y:S05]  /*b7d0*/  BSYNC B0 ;  /* 0x0000000000007941 */ /* 0x000fea0003800000 */
.L_x_719:
[----:B------:R-:W2:Y:S01]  /*b7e0*/  SYNCS.PHASECHK.TRANS64.TRYWAIT P2, [R3+URZ+0x348b0], R0 ;  /* 0x0348b000030075a7 */ /* 0x000ea2000804017f */
[----:B------:R-:W-:Y:S01]  /*b7f0*/  ULDC UR60, c[0x0][0x2f4] ;  /* 0x0000bd00003c7ab9 */ /* 0x000fe20000000800 */
[----:B------:R-:W-:Y:S01]  /*b800*/  ULDC.64 UR38, c[0x0][0x328] ;  /* 0x0000ca0000267ab9 */ /* 0x000fe20000000a00 */
[----:B------:R-:W-:Y:S01]  /*b810*/  ULDC.64 UR36, c[0x0][0x318] ;  /* 0x0000c60000247ab9 */ /* 0x000fe20000000a00 */
[----:B------:R-:W-:Y:S04]  /*b820*/  BSSY B0, `(.L_x_721) ;  /* 0x0000002000007945 */ /* 0x000fe80003800000 */
[----:B--2---:R-:W-:Y:S05]  /*b830*/  @!P2 BRA `(.L_x_722) ;  /* 0x000001a80000a947 */ /* 0x004fea0003800000 */
.L_x_980:
[----:B------:R-:W-:Y:S05]  /*b840*/  BSYNC B0 ;  /* 0x0000000000007941 */ /* 0x000fea0003800000 */
.L_x_721:
[----:B------:R-:W-:Y:S01]  /*b850*/  ISETP.GE.AND P2, PT, R22, R4, PT ;  /* 0x000000041600720c */ /* 0x000fe20003f46270 */
[----:B------:R-:W-:Y:S01]  /*b860*/  BSSY B0, `(.L_x_723) ;  /* 0x0000012000007945 */ /* 0x000fe20003800000 */
[----:B------:R-:W-:-:S11]  /*b870*/  IMAD.WIDE R48, R24, 0xb0, R118 ;  /* 0x000000b018307825 */ /* 0x000fd600078e0276 */
[----:B------:R-:W-:Y:S05]  /*b880*/  @P2 BRA `(.L_x_724) ;  /* 0x00000000003c2947 */ /* 0x000fea0003800000 */
[----:B------:R-:W-:Y:S01]  /*b890*/  IMAD R47, R49, UR38, RZ ;  /* 0x00000026312f7c24 */ /* 0x000fe2000f8e02ff */
[----:B------:R-:W-:Y:S01]  /*b8a0*/  ULDC.64 UR4, c[0x0][0x208] ;  /* 0x0000820000047ab9 */ /* 0x000fe20000000a00 */
[----:B0-----:R-:W-:Y:S02]  /*b8b0*/  IMAD.MOV.U32 R44, RZ, RZ, R102 ;  /* 0x000000ffff2c7224 */ /* 0x001fe400078e0066 */
[----:B------:R-:W-:Y:S02]  /*b8c0*/  IMAD.MOV.U32 R45, RZ, RZ, R6 ;  /* 0x000000ffff2d7224 */ /* 0x000fe400078e0006 */
[C---:B------:R-:W-:Y:S02]  /*b8d0*/  IMAD R47, R48.reuse, UR39, R47 ;  /* 0x00000027302f7c24 */ /* 0x040fe4000f8e022f */
[----:B------:R-:W-:-:S04]  /*b8e0*/  IMAD.WIDE.U32 R44, R48, UR38, R44 ;  /* 0x00000026302c7c25 */ /* 0x000fc8000f8e002c */
[----:B------:R-:W-:Y:S01]  /*b8f0*/  IMAD.IADD R45, R45, 0x1, R47 ;  /* 0x000000012d2d7824 */ /* 0x000fe200078e022f */
[----:B------:R-:W-:-:S04]  /*b900*/  LEA R50, P2, R44, UR36, 0x1 ;  /* 0x000000242c327c11 */ /* 0x000fc8000f8408ff */
[----:B------:R-:W-:Y:S02]  /*b910*/  LEA.HI.X R51, R44, UR37, R45, 0x1, P2 ;  /* 0x000000252c337c11 */ /* 0x000fe400090f0c2d */
[----:B------:R-:W-:-:S13]  /*b920*/  ISETP.GE.AND P2, PT, R16, UR60, PT ;  /* 0x0000003c10007c0c */ /* 0x000fda000bf46270 */
[----:B------:R-:W0:Y:S04]  /*b930*/  @!P2 LDS.128 R44, [R5+0x400] ;  /* 0x00040000052ca984 */ /* 0x000e280000000c00 */
[----:B0-----:R-:W-:Y:S01]  /*b940*/  @!P2 STG.E.128 desc[UR4][R50.64], R44 ;  /* 0x0000002c3200a986 */ /* 0x001fe2000c101d04 */
[----:B------:R-:W-:-:S13]  /*b950*/  ISETP.GE.AND P2, PT, R221, UR60, PT ;  /* 0x0000003cdd007c0c */ /* 0x000fda000bf46270 */
[----:B------:R-:W0:Y:S04]  /*b960*/  @!P2 LDS.128 R44, [R5+0x5c00] ;  /* 0x005c0000052ca984 */ /* 0x000e280000000c00 */
[----:B0-----:R3:W-:Y:S02]  /*b970*/  @!P2 STG.E.128 desc[UR4][R50.64+0x80], R44 ;  /* 0x0000802c3200a986 */ /* 0x0017e4000c101d04 */
.L_x_724:
[----:B------:R-:W-:Y:S05]  /*b980*/  BSYNC B0 ;  /* 0x0000000000007941 */ /* 0x000fea0003800000 */
.L_x_723:
[----:B-12---:R-:W-:Y:S01]  /*b990*/  IADD3 R0, R22, 0x20, RZ ;  /* 0x0000002016007810 */ /* 0x006fe20007ffe0ff */
[----:B------:R-:W-:Y:S03]  /*b9a0*/  BSSY B0, `(.L_x_725) ;  /* 0x0000014000007945 */ /* 0x000fe60003800000 */
[----:B------:R-:W-:-:S13]  /*b9b0*/  ISETP.GE.AND P2, PT, R0, R4, PT ;  /* 0x000000040000720c */ /* 0x000fda0003f46270 */
[----:B------:R-:W-:Y:S05]  /*b9c0*/  @P2 BRA `(.L_x_726) ;  /* 0x0000000000442947 */ /* 0x000fea0003800000 */
[----:B---3--:R-:W-:Y:S01]  /*b9d0*/  IADD3 R47, P2, R48, 0x20, RZ ;  /* 0x00000020302f7810 */ /* 0x008fe20007f5e0ff */
[----:B0-----:R-:W-:Y:S01]  /*b9e0*/  IMAD.MOV.U32 R44, RZ, RZ, R102 ;  /* 0x000000ffff2c7224 */ /* 0x001fe200078e0066 */
[----:B------:R-:W-:Y:S01]  /*b9f0*/  ULDC.64 UR4, c[0x0][0x208] ;  /* 0x0000820000047ab9 */ /* 0x000fe20000000a00 */
[----:B------:R-:W-:Y:S02]  /*ba00*/  IMAD.MOV.U32 R45, RZ, RZ, R6 ;  /* 0x000000ffff2d7224 */ /* 0x000fe400078e0006 */
[----:B------:R-:W-:Y:S02]  /*ba10*/  IMAD.X R0, RZ, RZ, R49, P2 ;  /* 0x000000ffff007224 */ /* 0x000fe400010e0631 */
[----:B------:R-:W-:-:S04]  /*ba20*/  IMAD.WIDE.U32 R44, R47, UR38, R44 ;  /* 0x000000262f2c7c25 */ /* 0x000fc8000f8e002c */
[----:B------:R-:W-:Y:S01]  /*ba30*/  IMAD R0, R0, UR38, RZ ;  /* 0x0000002600007c24 */ /* 0x000fe2000f8e02ff */
[----:B------:R-:W-:-:S03]  /*ba40*/  LEA R50, P2, R44, UR36, 0x1 ;  /* 0x000000242c327c11 */ /* 0x000fc6000f8408ff */
[----:B------:R-:W-:-:S04]  /*ba50*/  IMAD R47, R47, UR39, R0 ;  /* 0x000000272f2f7c24 */ /* 0x000fc8000f8e0200 */
[----:B------:R-:W-:-:S05]  /*ba60*/  IMAD.IADD R45, R45, 0x1, R47 ;  /* 0x000000012d2d7824 */ /* 0x000fca00078e022f */
[----:B------:R-:W-:Y:S02]  /*ba70*/  LEA.HI.X R51, R44, UR37, R45, 0x1, P2 ;  /* 0x000000252c337c11 */ /* 0x000fe400090f0c2d */
[----:B------:R-:W-:-:S13]  /*ba80*/  ISETP.GE.AND P2, PT, R16, UR60, PT ;  /* 0x0000003c10007c0c */ /* 0x000fda000bf46270 */
[----:B------:R-:W0:Y:S04]  /*ba90*/  @!P2 LDS.128 R44, [R5+0x1400] ;  /* 0x00140000052ca984 */ /* 0x000e280000000c00 */
[----:B0-----:R-:W-:Y:S01]  /*baa0*/  @!P2 STG.E.128 desc[UR4][R50.64], R44 ;  /* 0x0000002c3200a986 */ /* 0x001fe2000c101d04 */
[----:B------:R-:W-:-:S13]  /*bab0*/  ISETP.GE.AND P2, PT, R221, UR60, PT ;  /* 0x0000003cdd007c0c */ /* 0x000fda000bf46270 */
[----:B------:R-:W0:Y:S04]  /*bac0*/  @!P2 LDS.128 R44, [R5+0x6c00] ;  /* 0x006c0000052ca984 */ /* 0x000e280000000c00 */
[----:B0-----:R1:W-:Y:S02]  /*bad0*/  @!P2 STG.E.128 desc[UR4][R50.64+0x80], R44 ;  /* 0x0000802c3200a986 */ /* 0x0013e4000c101d04 */
.L_x_726:
[----:B------:R-:W-:Y:S05]  /*bae0*/  BSYNC B0 ;  /* 0x0000000000007941 */ /* 0x000fea0003800000 */
.L_x_725:
[----:B------:R-:W-:Y:S01]  /*baf0*/  IADD3 R0, R22, 0x40, RZ ;  /* 0x0000004016007810 */ /* 0x000fe20007ffe0ff */
[----:B------:R-:W-:Y:S03]  /*bb00*/  BSSY B0, `(.L_x_727) ;  /* 0x0000014000007945 */ /* 0x000fe60003800000 */
[----:B------:R-:W-:-:S13]  /*bb10*/  ISETP.GE.AND P2, PT, R0, R4, PT ;  /* 0x000000040000720c */ /* 0x000fda0003f46270 */
[----:B------:R-:W-:Y:S05]  /*bb20*/  @P2 BRA `(.L_x_728) ;  /* 0x0000000000442947 */ /* 0x000fea0003800000 */
[----:B-1-3--:R-:W-:Y:S01]  /*bb30*/  IADD3 R47, P2, R48, 0x40, RZ ;  /* 0x00000040302f7810 */ /* 0x00afe20007f5e0ff */
        /* <DEDUP_REMOVED lines=16> */
.L_x_728:
[----:B------:R-:W-:Y:S05]  /*bc40*/  BSYNC B0 ;  /* 0x0000000000007941 */ /* 0x000fea0003800000 */
.L_x_727:
[----:B------:R-:W-:Y:S01]  /*bc50*/  IADD3 R0, R22, 0x60, RZ ;  /* 0x0000006016007810 */ /* 0x000fe20007ffe0ff */
[----:B------:R-:W-:Y:S03]  /*bc60*/  BSSY B0, `(.L_x_729) ;  /* 0x0000014000007945 */ /* 0x000fe60003800000 */
[----:B------:R-:W-:-:S13]  /*bc70*/  ISETP.GE.AND P2, PT, R0, R4, PT ;  /* 0x000000040000720c */ /* 0x000fda0003f46270 */
[----:B------:R-:W-:Y:S05]  /*bc80*/  @P2 BRA `(.L_x_730) ;  /* 0x0000000000442947 */ /* 0x000fea0003800000 */
[----:B-123--:R-:W-:Y:S01]  /*bc90*/  IADD3 R47, P2, R48, 0x60, RZ ;  /* 0x00000060302f7810 */ /* 0x00efe20007f5e0ff */
        /* <DEDUP_REMOVED lines=16> */
.L_x_730:
[----:B------:R-:W-:Y:S05]  /*bda0*/  BSYNC B0 ;  /* 0x0000000000007941 */ /* 0x000fea0003800000 */
.L_x_729:
[----:B------:R-:W-:Y:S01]  /*bdb0*/  IADD3 R0, R22, 0x80, RZ ;  /* 0x0000008016007810 */ /* 0x000fe20007ffe0ff */
[----:B------:R-:W-:Y:S03]  /*bdc0*/  BSSY B0, `(.L_x_731) ;  /* 0x0000014000007945 */ /* 0x000fe60003800000 */
[----:B------:R-:W-:-:S13]  /*bdd0*/  ISETP.GE.AND P2, PT, R0, R4, PT ;  /* 0x000000040000720c */ /* 0x000fda0003f46270 */
[----:B------:R-:W-:Y:S05]  /*bde0*/  @P2 BRA `(.L_x_732) ;  /* 0x0000000000442947 */ /* 0x000fea0003800000 */
[----:B-1234-:R-:W-:Y:S01]  /*bdf0*/  IADD3 R47, P2, R48, 0x80, RZ ;  /* 0x00000080302f7810 */ /* 0x01efe20007f5e0ff */
        /* <DEDUP_REMOVED lines=16> */
.L_x_732:
[----:B------:R-:W-:Y:S05]  /*bf00*/  BSYNC B0 ;  /* 0x0000000000007941 */ /* 0x000fea0003800000 */
.L_x_731:
[----:B------:R-:W-:Y:S01]  /*bf10*/  IADD3 R0, R22, 0xa0, RZ ;  /* 0x000000a016007810 */ /* 0x000fe20007ffe0ff */
[----:B------:R-:W-:Y:S03]  /*bf20*/  BSSY B0, `(.L_x_733) ;  /* 0x0000014000007945 */ /* 0x000fe60003800000 */
[----:B------:R-:W-:-:S13]  /*bf30*/  ISETP.GE.AND P2, PT, R0, R4, PT ;  /* 0x000000040000720c */ /* 0x000fda0003f46270 */
[----:B------:R-:W-:Y:S05]  /*bf40*/  @P2 BRA `(.L_x_734) ;  /* 0x0000000000442947 */ /* 0x000fea0003800000 */
[----:B01234-:R-:W-:Y:S01]  /*bf50*/  IADD3 R47, P2, R48, 0xa0, RZ ;  /* 0x000000a0302f7810 */ /* 0x01ffe20007f5e0ff */
[----:B------:R-:W-:Y:S01]  /*bf60*/  IMAD.MOV.U32 R44, RZ, RZ, R102 ;  /* 0x000000ffff2c7224 */ /* 0x000fe200078e0066 */
[----:B------:R-:W-:Y:S01]  /*bf70*/  ULDC.64 UR4, c[0x0][0x208] ;  /* 0x0000820000047ab9 */ /* 0x000fe20000000a00 */
[----:B------:R-:W-:Y:S02]  /*bf80*/  IMAD.MOV.U32 R45, RZ, RZ, R6 ;  /* 0x000000ffff2d7224 */ /* 0x000fe400078e0006 */
[----:B------:R-:W-:Y:S02]  /*bf90*/  IMAD.X R48, RZ, RZ, R49, P2 ;  /* 0x000000ffff307224 */ /* 0x000fe400010e0631 */
[----:B------:R-:W-:-:S04]  /*bfa0*/  IMAD.WIDE.U32 R44, R47, UR38, R44 ;  /* 0x000000262f2c7c25 */ /* 0x000fc8000f8e002c */
[----:B------:R-:W-:-:S04]  /*bfb0*/  IMAD R48, R48, UR38, RZ ;  /* 0x0000002630307c24 */ /* 0x000fc8000f8e02ff */
[----:B------:R-:W-:Y:S01]  /*bfc0*/  IMAD R47, R47, UR39, R48 ;  /* 0x000000272f2f7c24 */ /* 0x000fe2000f8e0230 */
[----:B------:R-:W-:-:S03]  /*bfd0*/  LEA R48, P2, R44, UR36, 0x1 ;  /* 0x000000242c307c11 */ /* 0x000fc6000f8408ff */
        /* <DEDUP_REMOVED lines=8> */
.L_x_734:
[----:B------:R-:W-:Y:S05]  /*c060*/  BSYNC B0 ;  /* 0x0000000000007941 */ /* 0x000fea0003800000 */
.L_x_733:
[----:B------:R-:W5:Y:S01]  /*c070*/  LDL R0, [R1+0x4] ;  /* 0x0000040001007983 */ /* 0x000f620000100800 */
[----:B------:R-:W-:Y:S01]  /*c080*/  VIADD R23, R23, 0x1 ;  /* 0x0000000117177836 */ /* 0x000fe20000000000 */
[----:B------:R-:W-:Y:S01]  /*c090*/  @!P3 IADD3 R3, R3, 0x348c0, RZ ;  /* 0x000348c00303b810 */ /* 0x000fe20007ffe0ff */
[----:B------:R-:W-:Y:S01]  /*c0a0*/  @!PT LDS RZ, [RZ] ;  /* 0x00000000fffff984 */ /* 0x000fe20000000800 */
[----:B------:R-:W-:Y:S01]  /*c0b0*/  @!PT LDS RZ, [RZ] ;  /* 0x00000000fffff984 */ /* 0x000fe20000000800 */
[----:B------:R-:W-:Y:S01]  /*c0c0*/  @!PT LDS RZ, [RZ] ;  /* 0x00000000fffff984 */ /* 0x000fe20000000800 */
[----:B------:R-:W-:Y:S01]  /*c0d0*/  @!PT LDS RZ, [RZ] ;  /* 0x00000000fffff984 */ /* 0x000fe20000000800 */
[----:B------:R1:W-:Y:S06]  /*c0e0*/  MEMBAR.ALL.CTA ;  /* 0x0000000000007992 */ /* 0x0003ec0000008000 */
[----:B-1----:R-:W1:Y:S02]  /*c0f0*/  FENCE.VIEW.ASYNC.S ;  /* 0x00000000000073c6 */ /* 0x002e640000000000 */
[----:B-1----:R1:W-:Y:S01]  /*c100*/  BAR.SYNC.DEFER_BLOCKING R162, 0x80 ;  /* 0x000200a20000751d */ /* 0x0023e20000010000 */
[----:B------:R-:W-:-:S02]  /*c110*/  ISETP.NE.AND P2, PT, R23, 0x2, PT ;  /* 0x000000021700780c */ /* 0x000fc40003f45270 */
[----:B------:R-:W-:Y:S02]  /*c120*/  @!P3 PRMT R3, RZ, 0x654, R3 ;  /* 0x00000654ff03b816 */ /* 0x000fe40000000003 */
[----:B------:R-:W-:Y:S02]  /*c130*/  SEL R23, R23, RZ, P2 ;  /* 0x000000ff17177207 */ /* 0x000fe40001000000 */
[----:B------:R1:W-:Y:S01]  /*c140*/  @!P3 SYNCS.ARRIVE.TRANS64.RED.A1T0 RZ, [R3+URZ], RZ ;  /* 0x000000ff03ffb9a7 */ /* 0x0003e2000810043f */
[----:B-----5:R-:W-:Y:S02]  /*c150*/  LOP3.LUT P4, RZ, R0, 0x10, RZ, 0xc0, !PT ;  /* 0x0000001000ff7812 */ /* 0x020fe4000788c0ff */
[----:B------:R-:W-:-:S04]  /*c160*/  SEL R0, RZ, 0x1, P2 ;  /* 0x00000001ff007807 */ /* 0x000fc80001000000 */
[----:B------:R-:W-:-:S07]  /*c170*/  LOP3.LUT R223, R223, R0, RZ, 0x3c, !PT ;  /* 0x00000000dfdf7212 */ /* 0x000fce00078e3cff */
[----:B-1----:R-:W-:Y:S05]  /*c180*/  @P4 BRA `(.L_x_735) ;  /* 0xffffff6800304947 */ /* 0x002fea000383ffff */
[----:B------:R-:W1:Y:S01]  /*c190*/  S2R R4, SR_TID.X ;  /* 0x0000000000047919 */ /* 0x000e620000002100 */
[----:B------:R-:W-:Y:S02]  /*c1a0*/  PLOP3.LUT P0, PT, PT, PT, PT, 0x8, 0x0 ;  /* 0x000000000000781c */ /* 0x000fe40003f0e170 */
[----:B-1----:R-:W-:-:S04]  /*c1b0*/  SHF.R.U32.HI R4, RZ, 0x7, R4 ;  /* 0x00000007ff047819 */ /* 0x002fc80000011604 */
[----:B------:R-:W-:-:S13]  /*c1c0*/  ISETP.NE.AND P4, PT, R4, 0x1, PT ;  /* 0x000000010400780c */ /* 0x000fda0003f85270 */
[----:B------:R-:W-:Y:S06]  /*c1d0*/  @!P4 BAR.ARV 0x9, 0x100 ;  /* 0x024400000000cb1d */ /* 0x000fec0000002000 */
.L_x_607:
[----:B------:R-:W-:Y:S01]  /*c1e0*/  ISETP.GE.AND P2, PT, R161, 0x1, PT ;  /* 0x00000001a100780c */ /* 0x000fe20003f46270 */
[----:B------:R-:W-:Y:S01]  /*c1f0*/  IMAD.MOV.U32 R3, RZ, RZ, RZ ;  /* 0x000000ffff037224 */ /* 0x000fe200078e00ff */
[----:B------:R-:W-:Y:S01]  /*c200*/  PLOP3.LUT P1, PT, PT, PT, PT, 0x80, 0x0 ;  /* 0x000000000000781c */ /* 0x000fe20003f2f070 */
[----:B------:R-:W-:Y:S01]  /*c210*/  IMAD.MOV.U32 R0, RZ, RZ, RZ ;  /* 0x000000ffff007224 */ /* 0x000fe200078e00ff */
[----:B------:R-:W-:Y:S01]  /*c220*/  CS2R R42, SRZ ;  /* 0x00000000002a7805 */ /* 0x000fe2000001ff00 */
[----:B------:R-:W-:Y:S01]  /*c230*/  IMAD.MOV.U32 R87, RZ, RZ, RZ ;  /* 0x000000ffff577224 */ /* 0x000fe200078e00ff */
[----:B------:R-:W-:Y:S02]  /*c240*/  CS2R R36, SRZ ;  /* 0x0000000000247805 */ /* 0x000fe4000001ff00 */
[----:B------:R-:W-:Y:S02]  /*c250*/  MOV R39, RZ ;  /* 0x000000ff00277202 */ /* 0x000fe40000000f00 */
[----:B0-234-:R-:W-:-:S02]  /*c260*/  CS2R R46, SRZ ;  /* 0x00000000002e7805 */ /* 0x01dfc4000001ff00 */
        /* <DEDUP_REMOVED lines=9> */
[----:B------:R-:W-:Y:S01]  /*c300*/  IMAD.MOV.U32 R45, RZ, RZ, RZ ;  /* 0x000000ffff2d7224 */ /* 0x000fe200078e00ff */
        /* <DEDUP_REMOVED lines=17> */
[----:B------:R-:W-:Y:S01]  /*c420*/  MOV R10, RZ ;  /* 0x000000ff000a7202 */ /* 0x000fe20000000f00 */
[----:B------:R-:W-:-:S02]  /*c430*/  IMAD.MOV.U32 R103, RZ, RZ, RZ ;  /* 0x000000ffff677224 */ /* 0x000fc400078e00ff */
[----:B------:R-:W-:Y:S01]  /*c440*/  IMAD.MOV.U32 R108, RZ, RZ, RZ ;  /* 0x000000ffff6c7224 */ /* 0x000fe200078e00ff */
[----:B------:R-:W-:Y:S06]  /*c450*/  @P0 BRA `(.L_x_736) ;  /* 0x00000000000c0947 */ /* 0x000fec0003800000 */
[----:B------:R-:W0:Y:S01]  /*c460*/  FENCE.VIEW.ASYNC.G ;  /* 0x00000000000073c6 */ /* 0x000e220000000100 */
[----:B------:R-:W-:Y:S05]  /*c470*/  WARPSYNC.ALL ;  /* 0x0000000000007948 */ /* 0x000fea0003800000 */
[----:B0-----:R-:W-:Y:S06]  /*c480*/  BAR.ARV 0xc, 0x180 ;  /* 0x0306000000007b1d */ /* 0x001fec0000002000 */
.L_x_736:
[----:B------:R-:W-:Y:S02]  /*c490*/  IMAD.MOV.U32 R102, RZ, RZ, RZ ;  /* 0x000000ffff667224 */ /* 0x000fe400078e00ff */
[----:B------:R-:W-:Y:S01]  /*c4a0*/  IMAD.MOV.U32 R11, RZ, RZ, RZ ;  /* 0x000000ffff0b7224 */ /* 0x000fe200078e00ff */
[----:B------:R-:W-:Y:S06]  /*c4b0*/  @!P2 BRA `(.L_x_737) ;  /* 0x00000104007ca947 */ /* 0x000fec0003800000 */
[----:B------:R-:W-:-:S03]  /*c4c0*/  UMOV UR4, 0xffffffff ;  /* 0xffffffff00047882 */ /* 0x000fc60000000000 */
[----:B------:R-:W-:Y:S05]  /*c4d0*/  BRA.DIV UR4, `(.L_x_738) ;  /* 0x0000019a04ec7947 */ /* 0x000fea000b800000 */
[----:B------:R-:W0:Y:S02]  /*c4e0*/  S2R R3, SR_TID.X ;  /* 0x0000000000037919 */ /* 0x000e240000002100 */
[----:B0-----:R-:W-:-:S05]  /*c4f0*/  VIADD R3, R3, 0xffffff80 ;  /* 0xffffff8003037836 */ /* 0x001fca0000000000 */
[----:B------:R-:W-:-:S04]  /*c500*/  SHF.R.S32.HI R0, RZ, 0x1f, R3 ;  /* 0x0000001fff007819 */ /* 0x000fc80000011403 */
[----:B------:R-:W-:-:S04]  /*c510*/  LEA.HI R0, R0, R3, RZ, 0x7 ;  /* 0x0000000300007211 */ /* 0x000fc800078f38ff */
[----:B------:R-:W-:-:S06]  /*c520*/  SHF.R.S32.HI R0, RZ, 0x7, R0 ;  /* 0x00000007ff007819 */ /* 0x000fcc0000011400 */
[----:B------:R-:W0:Y:S04]  /*c530*/  SHFL.IDX PT, R0, R0, RZ, 0x1f ;  /* 0x00001fff00007589 */ /* 0x000e2800000e0000 */
[----:B0-----:R0:W-:Y:S02]  /*c540*/  STL [R1], R0 ;  /* 0x0000000001007387 */ /* 0x0011e40000100800 */
.L_x_983:
[----:B------:R-:W0:Y:S04]  /*c550*/  LDL R4, [R1] ;  /* 0x0000000001047983 */ /* 0x000e280000100800 */
[----:B------:R-:W2:Y:S01]  /*c560*/  LDL R3, [R1+0x74] ;  /* 0x0000740001037983 */ /* 0x000ea20000100800 */
[----:B0-----:R-:W-:-:S04]  /*c570*/  LEA.HI R0, R4, R4, RZ, 0x1 ;  /* 0x0000000404007211 */ /* 0x001fc800078f08ff */
[----:B------:R-:W-:Y:S02]  /*c580*/  LOP3.LUT R0, R0, 0x1e, RZ, 0xc0, !PT ;  /* 0x0000001e00007812 */ /* 0x000fe400078ec0ff */
[----:B--2---:R-:W-:Y:S02]  /*c590*/  LOP3.LUT P0, RZ, R3, 0x9f, RZ, 0xc0, !PT ;  /* 0x0000009f03ff7812 */ /* 0x004fe4000780c0ff */
[----:B------:R-:W-:-:S05]  /*c5a0*/  IADD3 R0, R4, -R0, RZ ;  /* 0x8000000004007210 */ /* 0x000fca0007ffe0ff */
[----:B------:R-:W-:-:S05]  /*c5b0*/  IMAD R0, R0, 0x2000, R3 ;  /* 0x0000200000007824 */ /* 0x000fca00078e0203 */
[----:B------:R-:W-:-:S04]  /*c5c0*/  SHF.R.U32.HI R0, RZ, 0x4, R0 ;  /* 0x00000004ff007819 */ /* 0x000fc80000011600 */
[----:B------:R-:W-:Y:S01]  /*c5d0*/  LOP3.LUT R28, R0, 0x3fff, RZ, 0xc0, !PT ;  /* 0x00003fff001c7812 */ /* 0x000fe200078ec0ff */
[----:B------:R-:W-:Y:S06]  /*c5e0*/  @!P0 BRA `(.L_x_739) ;  /* 0x0000000000408947 */ /* 0x000fec0003800000 */
[----:B------:R-:W-:Y:S01]  /*c5f0*/  MOV R0, 0x0 ;  /* 0x0000000000007802 */ /* 0x000fe20000000f00 */
[----:B------:R-:W-:Y:S01]  /*c600*/  ULDC.64 UR4, c[0x4][0xa0] ;  /* 0x0100280000047ab9 */ /* 0x000fe20000000a00 */
[----:B------:R-:W-:Y:S01]  /*c610*/  ULDC.64 UR6, c[0x4][0xa8] ;  /* 0x01002a0000067ab9 */ /* 0x000fe20000000a00 */
[----:B------:R-:W-:Y:S01]  /*c620*/  IMAD.U32 R4, RZ, RZ, UR4 ;  /* 0x00000004ff047e24 */ /* 0x000fe2000f8e00ff */
[----:B-1----:R0:W1:Y:S01]  /*c630*/  LDC.64 R14, c[0x4][R0] ;  /* 0x01000000000e7b82 */ /* 0x0020620000000a00 */
[----:B------:R-:W-:Y:S01]  /*c640*/  IMAD.U32 R5, RZ, RZ, UR5 ;  /* 0x00000005ff057e24 */ /* 0x000fe2000f8e00ff */
[----:B------:R-:W-:Y:S01]  /*c650*/  ULDC.64 UR4, c[0x4][0x40] ;  /* 0x0100100000047ab9 */ /* 0x000fe20000000a00 */
[----:B------:R-:W-:Y:S01]  /*c660*/  IMAD.U32 R6, RZ, RZ, UR6 ;  /* 0x00000006ff067e24 */ /* 0x000fe2000f8e00ff */
[----:B------:R-:W-:Y:S01]  /*c670*/  MOV R7, UR7 ;  /* 0x0000000700077c02 */ /* 0x000fe20008000f00 */
[----:B------:R-:W-:Y:S01]  /*c680*/  IMAD.U32 R10, RZ, RZ, UR4 ;  /* 0x00000004ff0a7e24 */ /* 0x000fe2000f8e00ff */
[----:B------:R-:W-:Y:S01]  /*c690*/  MOV R13, RZ ;  /* 0x000000ff000d7202 */ /* 0x000fe20000000f00 */
[----:B------:R-:W-:-:S02]  /*c6a0*/  IMAD.U32 R11, RZ, RZ, UR5 ;  /* 0x00000005ff0b7e24 */ /* 0x000fc4000f8e00ff */
[----:B------:R-:W-:Y:S02]  /*c6b0*/  IMAD.MOV.U32 R8, RZ, RZ, 0x70 ;  /* 0x00000070ff087424 */ /* 0x000fe400078e00ff */
[----:B0-----:R-:W-:-:S07]  /*c6c0*/  IMAD.MOV.U32 R12, RZ, RZ, 0x1 ;  /* 0x00000001ff0c7424 */ /* 0x001fce00078e00ff */
[----:B------:R-:W-:-:S07]  /*c6d0*/  LEPC R20, `(.L_x_739) ;  /* 0x000000001014794e */ /* 0x000fce0000000000 */
[----:B-1---5:R-:W-:Y:S05]  /*c6e0*/  CALL.ABS.NOINC R14 ;  /* 0x000000000e007343 */ /* 0x022fea0003c00000 */
.L_x_739:
[----:B------:R-:W-:Y:S02]  /*c6f0*/  ULDC UR4, c[0x0][0x3f4] ;  /* 0x0000fd0000047ab9 */ /* 0x000fe40000000800 */
[----:B------:R-:W-:-:S13]  /*c700*/  ISETP.LT.AND P0, PT, RZ, UR4, PT ;  /* 0x00000004ff007c0c */ /* 0x000fda000bf01270 */
[----:B------:R-:W-:Y:S05]  /*c710*/  @P0 BRA `(.L_x_740) ;  /* 0x0000000000400947 */ /* 0x000fea0003800000 */
[----:B------:R-:W2:Y:S02]  /*c720*/  LDL R20, [R1+0x6c] ;  /* 0x00006c0001147983 */ /* 0x000ea40000100800 */
[----:B--2---:R-:W-:-:S04]  /*c730*/  LEA.HI R0, R20, R20, RZ, 0x1 ;  /* 0x0000001414007211 */ /* 0x004fc800078f08ff */
[----:B------:R-:W-:-:S05]  /*c740*/  LOP3.LUT R0, R0, 0xfffffffe, RZ, 0xc0, !PT ;  /* 0xfffffffe00007812 */ /* 0x000fca00078ec0ff */
[----:B------:R-:W-:-:S05]  /*c750*/  IMAD.IADD R0, R20, 0x1, -R0 ;  /* 0x0000000114007824 */ /* 0x000fca00078e0a00 */
[----:B------:R-:W-:-:S04]  /*c760*/  SHF.L.U32 R3, R0, 0x1f, RZ ;  /* 0x0000001f00037819 */ /* 0x000fc800000006ff */
[----:B------:R0:W2:Y:S03]  /*c770*/  SYNCS.PHASECHK.TRANS64.TRYWAIT P0, [R2+URZ+0x34800], R3 ;  /* 0x03480003020075a7 */ /* 0x0000a6000800017f */
[----:B--2---:R-:W-:Y:S05]  /*c780*/  @!P0 NANOSLEEP.SYNCS 0x989680 ;  /* 0x009896800000895d */ /* 0x004fea0003900000 */
[----:B------:R-:W2:Y:S01]  /*c790*/  @!P0 SYNCS.PHASECHK.TRANS64 P0, [R2+URZ+0x34800], R3 ;  /* 0x03480003020085a7 */ /* 0x000ea2000800007f */
[----:B------:R-:W-:Y:S04]  /*c7a0*/  BSSY B0, `(.L_x_741) ;  /* 0x0000006000007945 */ /* 0x000fe80003800000 */
[----:B--2---:R-:W-:Y:S05]  /*c7b0*/  @P0 BRA `(.L_x_742) ;  /* 0x0000000000100947 */ /* 0x004fea0003800000 */
.L_x_743:
[----:B--2---:R2:W3:Y:S02]  /*c7c0*/  SYNCS.PHASECHK.TRANS64.TRYWAIT P0, [R2+URZ+0x34800], R3 ;  /* 0x03480003020075a7 */ /* 0x0044e4000800017f */
[----:B---3--:R-:W-:Y:S05]  /*c7d0*/  @!P0 NANOSLEEP.SYNCS 0x989680 ;  /* 0x009896800000895d */ /* 0x008fea0003900000 */
[----:B------:R-:W3:Y:S02]  /*c7e0*/  @!P0 SYNCS.PHASECHK.TRANS64 P0, [R2+URZ+0x34800], R3 ;  /* 0x03480003020085a7 */ /* 0x000ee4000800007f */
[----:B---3--:R-:W-:Y:S05]  /*c7f0*/  @!P0 BRA `(.L_x_743) ;  /* 0xfffffffc00f08947 */ /* 0x008fea000383ffff */
.L_x_742:
[----:B------:R-:W-:Y:S05]  /*c800*/  BSYNC B0 ;  /* 0x0000000000007941 */ /* 0x000fea0003800000 */
.L_x_741:
[----:B------:R-:W-:Y:S05]  /*c810*/  BRA `(.L_x_744) ;  /* 0x0000003c001c7947 */ /* 0x000fea0003800000 */
.L_x_740:
[----:B------:R-:W2:Y:S01]  /*c820*/  LDL R29, [R1+0x74] ;  /* 0x00007400011d7983 */ /* 0x000ea20000100800 */
[----:B-----5:R-:W-:Y:S01]  /*c830*/  SHF.R.S32.HI R0, RZ, 0x1f, R148 ;  /* 0x0000001fff007819 */ /* 0x020fe20000011494 */
[----:B------:R-:W-:Y:S01]  /*c840*/  ULDC.64 UR4, c[0x0][0x3f8] ;  /* 0x0000fe0000047ab9 */ /* 0x000fe20000000a00 */
[----:B------:R-:W-:Y:S01]  /*c850*/  ULDC.64 UR6, c[0x0][0x408] ;  /* 0x0001020000067ab9 */ /* 0x000fe20000000a00 */
[----:B------:R-:W-:-:S04]  /*c860*/  IMAD.WIDE.U32 R4, R148, UR4, RZ ;  /* 0x0000000494047c25 */ /* 0x000fc8000f8e00ff */
[C---:B------:R-:W-:Y:S02]  /*c870*/  IMAD R3, R0.reuse, UR4, RZ ;  /* 0x0000000400037c24 */ /* 0x040fe4000f8e02ff */
[----:B------:R-:W-:Y:S02]  /*c880*/  IMAD R7, R0, UR6, RZ ;  /* 0x0000000600077c24 */ /* 0x000fe4000f8e02ff */
[C---:B------:R-:W-:Y:S01]  /*c890*/  IMAD R3, R148.reuse, UR5, R3 ;  /* 0x0000000594037c24 */ /* 0x040fe2000f8e0203 */
[----:B------:R-:W-:Y:S01]  /*c8a0*/  ULDC.64 UR4, c[0x0][0x3e8] ;  /* 0x0000fa0000047ab9 */ /* 0x000fe20000000a00 */
[----:B------:R-:W-:Y:S01]  /*c8b0*/  IMAD R7, R148, UR7, R7 ;  /* 0x0000000794077c24 */ /* 0x000fe2000f8e0207 */
[----:B------:R-:W-:Y:S01]  /*c8c0*/  LEA R24, P1, R4, UR4, 0x1 ;  /* 0x0000000404187c11 */ /* 0x000fe2000f8208ff */
[----:B------:R-:W-:Y:S01]  /*c8d0*/  IMAD.WIDE.U32 R148, R148, UR6, RZ ;  /* 0x0000000694947c25 */ /* 0x000fe2000f8e00ff */
[----:B------:R-:W-:-:S03]  /*c8e0*/  ULDC.64 UR6, c[0x0][0x400] ;  /* 0x0001000000067ab9 */ /* 0x000fc60000000a00 */
[----:B------:R-:W-:Y:S01]  /*c8f0*/  IMAD.IADD R25, R3, 0x1, R5 ;  /* 0x0000000103197824 */ /* 0x000fe200078e0205 */
[----:B------:R-:W-:Y:S01]  /*c900*/  LEA R26, P2, R148, UR6, 0x1 ;  /* 0x00000006941a7c11 */ /* 0x000fe2000f8408ff */
[----:B------:R-:W-:-:S03]  /*c910*/  IMAD.IADD R27, R7, 0x1, R149 ;  /* 0x00000001071b7824 */ /* 0x000fc600078e0295 */
[----:B------:R-:W-:Y:S02]  /*c920*/  LEA.HI.X R25, R4, UR5, R25, 0x1, P1 ;  /* 0x0000000504197c11 */ /* 0x000fe400088f0c19 */
[----:B------:R-:W-:Y:S02]  /*c930*/  LEA.HI.X R27, R148, UR7, R27, 0x1, P2 ;  /* 0x00000007941b7c11 */ /* 0x000fe400090f0c1b */
[----:B--2---:R-:W-:-:S13]  /*c940*/  LOP3.LUT P0, RZ, R29, 0x3ff, RZ, 0xc0, !PT ;  /* 0x000003ff1dff7812 */ /* 0x004fda000780c0ff */
[----:B------:R-:W-:Y:S05]  /*c950*/  @!P0 BRA `(.L_x_745) ;  /* 0x0000000000408947 */ /* 0x000fea0003800000 */
[----:B------:R-:W-:Y:S01]  /*c960*/  MOV R0, 0x0 ;  /* 0x0000000000007802 */ /* 0x000fe20000000f00 */
[----:B------:R-:W-:Y:S01]  /*c970*/  ULDC.64 UR4, c[0x4][0xa0] ;  /* 0x0100280000047ab9 */ /* 0x000fe20000000a00 */
[----:B------:R-:W-:Y:S01]  /*c980*/  ULDC.64 UR6, c[0x4][0xa8] ;  /* 0x01002a0000067ab9 */ /* 0x000fe20000000a00 */
[----:B------:R-:W-:Y:S01]  /*c990*/  IMAD.U32 R4, RZ, RZ, UR4 ;  /* 0x00000004ff047e24 */ /* 0x000fe2000f8e00ff */
[----:B-1----:R0:W1:Y:S01]  /*c9a0*/  LDC.64 R14, c[0x4][R0] ;  /* 0x01000000000e7b82 */ /* 0x0020620000000a00 */
[----:B------:R-:W-:Y:S01]  /*c9b0*/  MOV R5, UR5 ;  /* 0x0000000500057c02 */ /* 0x000fe20008000f00 */
[----:B------:R-:W-:Y:S01]  /*c9c0*/  ULDC.64 UR4, c[0x4][0x20] ;  /* 0x0100080000047ab9 */ /* 0x000fe20000000a00 */
[----:B------:R-:W-:Y:S01]  /*c9d0*/  IMAD.U32 R6, RZ, RZ, UR6 ;  /* 0x00000006ff067e24 */ /* 0x000fe2000f8e00ff */
[----:B------:R-:W-:Y:S01]  /*c9e0*/  MOV R8, 0x70 ;  /* 0x0000007000087802 */ /* 0x000fe20000000f00 */
[----:B------:R-:W-:Y:S02]  /*c9f0*/  IMAD.U32 R7, RZ, RZ, UR7 ;  /* 0x00000007ff077e24 */ /* 0x000fe4000f8e00ff */
[----:B------:R-:W-:-:S02]  /*ca00*/  IMAD.U32 R10, RZ, RZ, UR4 ;  /* 0x00000004ff0a7e24 */ /* 0x000fc4000f8e00ff */
[----:B------:R-:W-:Y:S02]  /*ca10*/  IMAD.U32 R11, RZ, RZ, UR5 ;  /* 0x00000005ff0b7e24 */ /* 0x000fe4000f8e00ff */
[----:B------:R-:W-:Y:S02]  /*ca20*/  IMAD.MOV.U32 R12, RZ, RZ, 0x1 ;  /* 0x00000001ff0c7424 */ /* 0x000fe400078e00ff */
[----:B0-----:R-:W-:-:S07]  /*ca30*/  IMAD.MOV.U32 R13, RZ, RZ, RZ ;  /* 0x000000ffff0d7224 */ /* 0x001fce00078e00ff */
[----:B------:R-:W-:-:S07]  /*ca40*/  LEPC R20, `(.L_x_745) ;  /* 0x000000001014794e */ /* 0x000fce0000000000 */
[----:B-1----:R-:W-:Y:S05]  /*ca50*/  CALL.ABS.NOINC R14 ;  /* 0x000000000e007343 */ /* 0x002fea0003c00000 */
.L_x_745:
[----:B------:R-:W2:Y:S01]  /*ca60*/  LDL R20, [R1+0x3c] ;  /* 0x00003c0001147983 */ /* 0x000ea20000100800 */
[----:B------:R-:W-:Y:S01]  /*ca70*/  ULDC.U8 UR4, c[0x0][0x410] ;  /* 0x0001040000047ab9 */ /* 0x000fe20000000000 */
[----:B------:R-:W-:Y:S01]  /*ca80*/  BSSY B0, `(.L_x_746) ;  /* 0x0000398000007945 */ /* 0x000fe20003800000 */
[----:B------:R-:W-:Y:S01]  /*ca90*/  ISETP.NE.AND P0, PT, RZ, UR4, PT ;  /* 0x00000004ff007c0c */ /* 0x000fe2000bf05270 */
[----:B------:R-:W-:Y:S02]  /*caa0*/  IMAD R5, R125, 0x80, R22 ;  /* 0x000000807d057824 */ /* 0x000fe400078e0216 */
[----:B--2---:R-:W-:-:S10]  /*cab0*/  IMAD R21, R20, 0x2, R29 ;  /* 0x0000000214157824 */ /* 0x004fd400078e021d */
[----:B------:R-:W-:Y:S05]  /*cac0*/  @!P0 BRA `(.L_x_747) ;  /* 0x0000001800ac8947 */ /* 0x000fea0003800000 */
[----:B------:R-:W-:-:S03]  /*cad0*/  UMOV UR4, 0xffffffff ;  /* 0xffffffff00047882 */ /* 0x000fc60000000000 */
[----:B------:R-:W-:Y:S05]  /*cae0*/  BRA.DIV UR4, `(.L_x_748) ;  /* 0x0000019604a87947 */ /* 0x000fea000b800000 */
[----:B------:R0:W2:Y:S04]  /*caf0*/  SHFL.IDX PT, R0, R25, RZ, 0x181f ;  /* 0x00181fff19007589 */ /* 0x0000a800000e0000 */
[----:B------:R0:W3:Y:S04]  /*cb00*/  SHFL.IDX PT, R3, R24, RZ, 0x181f ;  /* 0x00181fff18037589 */ /* 0x0000e800000e0000 */
[----:B------:R0:W4:Y:S04]  /*cb10*/  SHFL.IDX PT, R4, R27, RZ, 0x181f ;  /* 0x00181fff1b047589 */ /* 0x00012800000e0000 */
[----:B-1----:R0:W1:Y:S02]  /*cb20*/  SHFL.IDX PT, R14, R26, RZ, 0x181f ;  /* 0x00181fff1a0e7589 */ /* 0x00206400000e0000 */
.L_x_989:
[----:B------:R-:W5:Y:S01]  /*cb30*/  LDL R7, [R1+0x6c] ;  /* 0x00006c0001077983 */ /* 0x000f620000100800 */
[----:B------:R-:W-:Y:S01]  /*cb40*/  ULDC UR4, c[0x0][0x448] ;  /* 0x0001120000047ab9 */ /* 0x000fe20000000800 */
[----:B------:R-:W-:Y:S01]  /*cb50*/  BSSY B1, `(.L_x_749) ;  /* 0x0000026000017945 */ /* 0x000fe20003800000 */
[----:B------:R-:W-:Y:S01]  /*cb60*/  IMAD R160, R160, UR4, RZ ;  /* 0x00000004a0a07c24 */ /* 0x000fe2000f8e02ff */
[----:B------:R-:W-:Y:S02]  /*cb70*/  CS2R R8, SRZ ;  /* 0x0000000000087805 */ /* 0x000fe4000001ff00 */
[----:B------:R-:W-:Y:S02]  /*cb80*/  CS2R R10, SRZ ;  /* 0x00000000000a7805 */ /* 0x000fe4000001ff00 */
[----:B------:R-:W-:Y:S02]  /*cb90*/  CS2R R12, SRZ ;  /* 0x00000000000c7805 */ /* 0x000fe4000001ff00 */
[----:B------:R-:W-:-:S02]  /*cba0*/  ISETP.GE.AND P0, PT, R5, R160, PT ;  /* 0x000000a00500720c */ /* 0x000fc40003f06270 */
[----:B-----5:R-:W-:-:S04]  /*cbb0*/  LEA.HI R6, R7, R7, RZ, 0x1 ;  /* 0x0000000707067211 */ /* 0x020fc800078f08ff */
[----:B------:R-:W-:-:S04]  /*cbc0*/  LOP3.LUT R6, R6, 0xfffffffe, RZ, 0xc0, !PT ;  /* 0xfffffffe06067812 */ /* 0x000fc800078ec0ff */
[----:B------:R-:W-:Y:S02]  /*cbd0*/  IADD3 R5, R7, -R6, RZ ;  /* 0x8000000607057210 */ /* 0x000fe40007ffe0ff */
[----:B------:R-:W-:Y:S02]  /*cbe0*/  CS2R R6, SRZ ;  /* 0x0000000000067805 */ /* 0x000fe4000001ff00 */
[----:B------:R-:W-:Y:S01]  /*cbf0*/  SHF.L.U32 R5, R5, 0x1f, RZ ;  /* 0x0000001f05057819 */ /* 0x000fe200000006ff */
[----:B------:R-:W-:Y:S06]  /*cc00*/  @P0 BRA `(.L_x_750) ;  /* 0x0000000000680947 */ /* 0x000fec0003800000 */
[----:B------:R-:W-:Y:S01]  /*cc10*/  ULDC UR4, c[0x0][0x3f4] ;  /* 0x0000fd0000047ab9 */ /* 0x000fe20000000800 */
[----:B------:R-:W-:Y:S01]  /*cc20*/  IMAD.SHL.U32 R30, R220, 0x2, RZ ;  /* 0x00000002dc1e7824 */ /* 0x000fe200078e00ff */
[----:B------:R-:W-:Y:S02]  /*cc30*/  ISETP.GE.AND P4, PT, R18, UR4, PT ;  /* 0x0000000412007c0c */ /* 0x000fe4000bf86270 */
[----:B------:R-:W-:Y:S02]  /*cc40*/  CS2R R12, SRZ ;  /* 0x00000000000c7805 */ /* 0x000fe4000001ff00 */
[----:B------:R-:W-:Y:S02]  /*cc50*/  ISETP.GE.AND P5, PT, R220, UR4, PT ;  /* 0x00000004dc007c0c */ /* 0x000fe4000bfa6270 */
[----:B------:R-:W-:Y:S01]  /*cc60*/  SHF.R.S32.HI R9, RZ, 0x1f, R220 ;  /* 0x0000001fff097819 */ /* 0x000fe200000114dc */
[----:B------:R-:W-:Y:S01]  /*cc70*/  ULDC.64 UR6, c[0x0][0x208] ;  /* 0x0000820000067ab9 */ /* 0x000fe20000000a00 */
[----:B------:R-:W-:-:S02]  /*cc80*/  SHF.R.S32.HI R7, RZ, 0x1f, R18 ;  /* 0x0000001fff077819 */ /* 0x000fc40000011412 */
[----:B------:R-:W-:-:S03]  /*cc90*/  SHF.L.U64.HI R9, R220, 0x1, R9 ;  /* 0x00000001dc097819 */ /* 0x000fc60000010209 */
[----:B------:R-:W-:-:S04]  /*cca0*/  @!P4 IMAD.SHL.U32 R15, R18, 0x2, RZ ;  /* 0x00000002120fc824 */ /* 0x000fc800078e00ff */
[CC--:B0--3--:R-:W-:Y:S02]  /*ccb0*/  @!P5 IADD3 R26, P2, R3.reuse, R30.reuse, RZ ;  /* 0x0000001e031ad210 */ /* 0x0c9fe40007f5e0ff */
[----:B-1----:R-:W-:Y:S02]  /*ccc0*/  @!P5 IADD3 R30, P3, R14, R30, RZ ;  /* 0x0000001e0e1ed210 */ /* 0x002fe40007f7e0ff */
[-C--:B------:R-:W-:Y:S01]  /*ccd0*/  @!P4 IADD3 R24, P0, R3, R15.reuse, RZ ;  /* 0x0000000f0318c210 */ /* 0x080fe20007f1e0ff */
[--C-:B--2---:R-:W-:Y:S01]  /*cce0*/  @!P5 IMAD.X R27, R0, 0x1, R9.reuse, P2 ;  /* 0x00000001001bd824 */ /* 0x104fe200010e0609 */
[----:B------:R-:W-:Y:S01]  /*ccf0*/  @!P4 IADD3 R14, P1, R14, R15, RZ ;  /* 0x0000000f0e0ec210 */ /* 0x000fe20007f3e0ff */
[----:B----4-:R-:W-:Y:S01]  /*cd00*/  @!P5 IMAD.X R31, R4, 0x1, R9, P3 ;  /* 0x00000001041fd824 */ /* 0x010fe200018e0609 */
[----:B------:R-:W-:Y:S02]  /*cd10*/  @!P4 SHF.L.U64.HI R3, R18, 0x1, R7 ;  /* 0x000000011203c819 */ /* 0x000fe40000010207 */
[----:B------:R-:W-:-:S02]  /*cd20*/  CS2R R8, SRZ ;  /* 0x0000000000087805 */ /* 0x000fc4000001ff00 */
[----:B------:R-:W-:Y:S02]  /*cd30*/  CS2R R10, SRZ ;  /* 0x00000000000a7805 */ /* 0x000fe4000001ff00 */
[----:B------:R-:W-:Y:S02]  /*cd40*/  CS2R R6, SRZ ;  /* 0x0000000000067805 */ /* 0x000fe4000001ff00 */
[----:B------:R-:W-:Y:S01]  /*cd50*/  @!P4 IADD3.X R25, R0, R3, RZ, P0, !PT ;  /* 0x000000030019c210 */ /* 0x000fe200007fe4ff */
[----:B------:R-:W-:Y:S01]  /*cd60*/  @!P4 IMAD.X R15, R4, 0x1, R3, P1 ;  /* 0x00000001040fc824 */ /* 0x000fe200008e0603 */
[----:B------:R0:W5:Y:S04]  /*cd70*/  @!P5 LD.E.64 R12, desc[UR6][R26.64] ;  /* 0x000000061a0cd980 */ /* 0x000168000c101b00 */
[----:B------:R0:W5:Y:S04]  /*cd80*/  @!P5 LD.E.64 R8, desc[UR6][R30.64] ;  /* 0x000000061e08d980 */ /* 0x000168000c101b00 */
[----:B------:R0:W5:Y:S04]  /*cd90*/  @!P4 LD.E.64 R10, desc[UR6][R24.64] ;  /* 0x00000006180ac980 */ /* 0x000168000c101b00 */
[----:B------:R0:W5:Y:S02]  /*cda0*/  @!P4 LD.E.64 R6, desc[UR6][R14.64] ;  /* 0x000000060e06c980 */ /* 0x000164000c101b00 */
.L_x_750:
[----:B------:R-:W-:Y:S05]  /*cdb0*/  BSYNC B1 ;  /* 0x0000000000017941 */ /* 0x000fea0003800000 */
.L_x_749:
[----:B------:R-:W4:Y:S01]  /*cdc0*/  SYNCS.PHASECHK.TRANS64.TRYWAIT P0, [R2+URZ+0x34800], R5 ;  /* 0x03480005020075a7 */ /* 0x000f22000800017f */
[----:B---3--:R-:W-:Y:S01]  /*cdd0*/  IMAD R3, R125, -0x80, R160 ;  /* 0xffffff807d037824 */ /* 0x008fe200078e02a0 */
[----:B0----5:R-:W-:Y:S01]  /*cde0*/  SHF.R.U64 R24, R10, 0x10, R11 ;  /* 0x000000100a187819 */ /* 0x021fe2000000120b */
[----:B--2---:R-:W-:Y:S01]  /*cdf0*/  IMAD.MOV.U32 R0, RZ, RZ, R10 ;  /* 0x000000ffff007224 */ /* 0x004fe200078e000a */
[----:B------:R-:W-:Y:S01]  /*ce00*/  SHF.R.U64 R25, R12, 0x10, R13 ;  /* 0x000000100c197819 */ /* 0x000fe2000000120d */
[----:B------:R-:W-:Y:S01]  /*ce10*/  IMAD.MOV.U32 R10, RZ, RZ, R12 ;  /* 0x000000ffff0a7224 */ /* 0x000fe200078e000c */
[----:B------:R-:W-:Y:S01]  /*ce20*/  SHF.R.U64 R27, R6, 0x10, R7 ;  /* 0x00000010061b7819 */ /* 0x000fe20000001207 */
[----:B-1----:R-:W-:Y:S01]  /*ce30*/  IMAD.MOV.U32 R14, RZ, RZ, R6 ;  /* 0x000000ffff0e7224 */ /* 0x002fe200078e0006 */
[----:B------:R-:W-:Y:S01]  /*ce40*/  MOV R20, R13 ;  /* 0x0000000d00147202 */ /* 0x000fe20000000f00 */
[--C-:B------:R-:W-:Y:S01]  /*ce50*/  IMAD.MOV.U32 R15, RZ, RZ, R11.reuse ;  /* 0x000000ffff0f7224 */ /* 0x100fe200078e000b */
[----:B------:R-:W-:Y:S01]  /*ce60*/  SHF.R.U32.HI R11, RZ, 0x10, R11 ;  /* 0x00000010ff0b7819 */ /* 0x000fe2000001160b */
[----:B------:R-:W-:Y:S01]  /*ce70*/  IMAD.MOV.U32 R12, RZ, RZ, R7 ;  /* 0x000000ffff0c7224 */ /* 0x000fe200078e0007 */
[----:B------:R-:W-:Y:S01]  /*ce80*/  SHF.R.U32.HI R26, RZ, 0x10, R13 ;  /* 0x00000010ff1a7819 */ /* 0x000fe2000001160d */
[----:B----4-:R-:W-:Y:S01]  /*ce90*/  IMAD.MOV.U32 R4, RZ, RZ, R8 ;  /* 0x000000ffff047224 */ /* 0x010fe200078e0008 */
[----:B------:R-:W-:Y:S01]  /*cea0*/  SHF.R.U32.HI R7, RZ, 0x10, R7 ;  /* 0x00000010ff077819 */ /* 0x000fe20000011607 */
[--C-:B------:R-:W-:Y:S01]  /*ceb0*/  IMAD.MOV.U32 R6, RZ, RZ, R9.reuse ;  /* 0x000000ffff067224 */ /* 0x100fe200078e0009 */
[----:B------:R-:W-:Y:S01]  /*cec0*/  VIMNMX R3, R3, 0x80, PT ;  /* 0x0000008003037848 */ /* 0x000fe20003fe0100 */
[----:B------:R-:W-:Y:S01]  /*ced0*/  BSSY B1, `(.L_x_751) ;  /* 0x000000c000017945 */ /* 0x000fe20003800000 */
[----:B------:R-:W-:-:S02]  /*cee0*/  SHF.R.U64 R29, R8, 0x10, R9 ;  /* 0x00000010081d7819 */ /* 0x000fc40000001209 */
[----:B------:R-:W-:Y:S02]  /*cef0*/  SHF.R.U32.HI R30, RZ, 0x10, R9 ;  /* 0x00000010ff1e7819 */ /* 0x000fe40000011609 */
[----:B------:R-:W-:Y:S02]  /*cf00*/  PRMT R13, R0, 0x5410, R24 ;  /* 0x00005410000d7816 */ /* 0x000fe40000000018 */
[----:B------:R-:W-:Y:S02]  /*cf10*/  PRMT R11, R11, 0x5410, R15 ;  /* 0x000054100b0b7816 */ /* 0x000fe4000000000f */
[----:B------:R-:W-:Y:S02]  /*cf20*/  PRMT R0, R10, 0x5410, R20 ;  /* 0x000054100a007816 */ /* 0x000fe40000000014 */
[----:B------:R-:W-:Y:S02]  /*cf30*/  PRMT R8, R25, 0x5410, R26 ;  /* 0x0000541019087816 */ /* 0x000fe4000000001a */
[----:B------:R-:W-:-:S02]  /*cf40*/  ISETP.GE.AND P1, PT, R22, R3, PT ;  /* 0x000000031600720c */ /* 0x000fc40003f26270 */
[----:B------:R-:W-:Y:S02]  /*cf50*/  PRMT R12, R7, 0x5410, R12 ;  /* 0x00005410070c7816 */ /* 0x000fe4000000000c */
[----:B------:R-:W-:Y:S02]  /*cf60*/  PRMT R14, R14, 0x5410, R27 ;  /* 0x000054100e0e7816 */ /* 0x000fe4000000001b */
[----:B------:R-:W-:Y:S01]  /*cf70*/  PRMT R9, R4, 0x5410, R6 ;  /* 0x0000541004097816 */ /* 0x000fe20000000006 */
[----:B------:R-:W-:Y:S06]  /*cf80*/  @!P0 BRA `(.L_x_752) ;  /* 0x0000019000f08947 */ /* 0x000fec0003800000 */
.L_x_990:
[----:B------:R-:W-:Y:S05]  /*cf90*/  BSYNC B1 ;  /* 0x0000000000017941 */ /* 0x000fea0003800000 */
.L_x_751:
[----:B------:R-:W-:Y:S01]  /*cfa0*/  BSSY B1, `(.L_x_753) ;  /* 0x0000056000017945 */ /* 0x000fe20003800000 */
[----:B------:R-:W-:-:S03]  /*cfb0*/  PRMT R10, R29, 0x5410, R30 ;  /* 0x000054101d0a7816 */ /* 0x000fc6000000001e */
[----:B------:R-:W-:Y:S05]  /*cfc0*/  @P1 BRA `(.L_x_754) ;  /* 0x00000004004c1947 */ /* 0x000fea0003800000 */
[----:B0-----:R-:W0:Y:S01]  /*cfd0*/  LDC R5, c[0x0][0x3f4] ;  /* 0x0000fd00ff057b82 */ /* 0x001e220000000800 */
[----:B------:R-:W-:Y:S01]  /*cfe0*/  BSSY B2, `(.L_x_755) ;  /* 0x000002a000027945 */ /* 0x000fe20003800000 */
[-C--:B0-----:R-:W-:Y:S02]  /*cff0*/  ISETP.GE.AND P0, PT, R18, R5.reuse, PT ;  /* 0x000000051200720c */ /* 0x081fe40003f06270 */
[----:B------:R-:W-:-:S11]  /*d000*/  ISETP.GE.AND P1, PT, R220, R5, PT ;  /* 0x00000005dc00720c */ /* 0x000fd60003f26270 */
[----:B------:R-:W-:Y:S05]  /*d010*/  @P0 BRA `(.L_x_756) ;  /* 0x0000000000980947 */ /* 0x000fea0003800000 */
[----:B------:R-:W0:Y:S01]  /*d020*/  LDS.128 R4, [R21] ;  /* 0x0000000015047984 */ /* 0x000e220000000c00 */
[--C-:B------:R-:W-:Y:S02]  /*d030*/  HADD2.F32 R29, -RZ, R14.reuse.H0_H0 ;  /* 0x2000000eff1d7230 */ /* 0x100fe40000004100 */
[--C-:B------:R-:W-:Y:S02]  /*d040*/  HADD2.F32 R26, -RZ, R13.reuse.H0_H0 ;  /* 0x2000000dff1a7230 */ /* 0x100fe40000004100 */
[----:B------:R-:W-:Y:S02]  /*d050*/  HADD2.F32 R27, -RZ, R13.H1_H1 ;  /* 0x3000000dff1b7230 */ /* 0x000fe40000004100 */
[----:B------:R-:W-:Y:S02]  /*d060*/  HADD2.F32 R30, -RZ, R14.H1_H1 ;  /* 0x3000000eff1e7230 */ /* 0x000fe40000004100 */
[--C-:B0-----:R-:W-:Y:S02]  /*d070*/  HADD2.F32 R15, -RZ, R4.reuse.H0_H0 ;  /* 0x20000004ff0f7230 */ /* 0x101fe40000004100 */
[----:B------:R-:W-:-:S02]  /*d080*/  HADD2.F32 R4, -RZ, R4.H1_H1 ;  /* 0x30000004ff047230 */ /* 0x000fc40000004100 */
[--C-:B------:R-:W-:Y:S02]  /*d090*/  HADD2.F32 R20, -RZ, R5.reuse.H0_H0 ;  /* 0x20000005ff147230 */ /* 0x100fe40000004100 */
[----:B------:R-:W-:Y:S02]  /*d0a0*/  HADD2.F32 R5, -RZ, R5.H1_H1 ;  /* 0x30000005ff057230 */ /* 0x000fe40000004100 */
[CC--:B------:R-:W-:Y:S01]  /*d0b0*/  FMUL.FTZ R32, R4.reuse, R29.reuse ;  /* 0x0000001d04207220 */ /* 0x0c0fe20000410000 */
[----:B------:R-:W-:Y:S01]  /*d0c0*/  FMUL.FTZ R4, R4, R26 ;  /* 0x0000001a04047220 */ /* 0x000fe20000410000 */
[--C-:B------:R-:W-:Y:S02]  /*d0d0*/  HADD2.F32 R24, -RZ, R6.reuse.H0_H0 ;  /* 0x20000006ff187230 */ /* 0x100fe40000004100 */
[----:B------:R-:W-:Y:S02]  /*d0e0*/  HADD2.F32 R25, -RZ, R7.H0_H0 ;  /* 0x20000007ff197230 */ /* 0x000fe40000004100 */
[----:B------:R-:W-:Y:S01]  /*d0f0*/  FMUL.FTZ R31, R5, R30 ;  /* 0x0000001e051f7220 */ /* 0x000fe20000410000 */
[C---:B------:R-:W-:Y:S01]  /*d100*/  FFMA.FTZ R32, R15.reuse, R26, -R32 ;  /* 0x0000001a0f207223 */ /* 0x040fe20000010820 */
[----:B------:R-:W-:Y:S01]  /*d110*/  FFMA.FTZ R29, R15, R29, R4 ;  /* 0x0000001d0f1d7223 */ /* 0x000fe20000010004 */
[----:B------:R-:W-:Y:S01]  /*d120*/  FMUL.FTZ R33, R5, R27 ;  /* 0x0000001b05217220 */ /* 0x000fe20000410000 */
[----:B------:R-:W-:-:S02]  /*d130*/  HADD2.F32 R6, -RZ, R6.H1_H1 ;  /* 0x30000006ff067230 */ /* 0x000fc40000004100 */
[C---:B------:R-:W-:Y:S01]  /*d140*/  FFMA.FTZ R31, R20.reuse, R27, -R31 ;  /* 0x0000001b141f7223 */ /* 0x040fe2000001081f */
[----:B------:R-:W-:Y:S02]  /*d150*/  HADD2.F32 R7, -RZ, R7.H1_H1 ;  /* 0x30000007ff077230 */ /* 0x000fe40000004100 */
[----:B------:R-:W-:Y:S01]  /*d160*/  FFMA.FTZ R20, R20, R30, R33 ;  /* 0x0000001e14147223 */ /* 0x000fe20000010021 */
[--C-:B------:R-:W-:Y:S02]  /*d170*/  HADD2.F32 R15, -RZ, R12.reuse.H1_H1 ;  /* 0x3000000cff0f7230 */ /* 0x100fe40000004100 */
[--C-:B------:R-:W-:Y:S02]  /*d180*/  HADD2.F32 R5, -RZ, R11.reuse.H1_H1 ;  /* 0x3000000bff057230 */ /* 0x100fe40000004100 */
[----:B------:R-:W-:Y:S02]  /*d190*/  HADD2.F32 R26, -RZ, R12.H0_H0 ;  /* 0x2000000cff1a7230 */ /* 0x000fe40000004100 */
[----:B------:R-:W-:Y:S01]  /*d1a0*/  FMUL.FTZ R27, R6, R15 ;  /* 0x0000000f061b7220 */ /* 0x000fe20000410000 */
[----:B------:R-:W-:-:S02]  /*d1b0*/  HADD2.F32 R4, -RZ, R11.H0_H0 ;  /* 0x2000000bff047230 */ /* 0x000fc40000004100 */
[-C--:B------:R-:W-:Y:S01]  /*d1c0*/  FMUL.FTZ R30, R6, R5.reuse ;  /* 0x00000005061e7220 */ /* 0x080fe20000410000 */
[C---:B------:R-:W-:Y:S01]  /*d1d0*/  FMUL.FTZ R34, R7.reuse, R26 ;  /* 0x0000001a07227220 */ /* 0x040fe20000410000 */
[C---:B------:R-:W-:Y:S01]  /*d1e0*/  FFMA.FTZ R6, R24.reuse, R5, -R27 ;  /* 0x0000000518067223 */ /* 0x040fe2000001081b */
[-C--:B------:R-:W-:Y:S01]  /*d1f0*/  FMUL.FTZ R33, R7, R4.reuse ;  /* 0x0000000407217220 */ /* 0x080fe20000410000 */
[----:B------:R-:W-:Y:S01]  /*d200*/  FFMA.FTZ R15, R24, R15, R30 ;  /* 0x0000000f180f7223 */ /* 0x000fe2000001001e */
[----:B------:R-:W-:Y:S01]  /*d210*/  FFMA.FTZ R7, R25, R4, -R34 ;  /* 0x0000000419077223 */ /* 0x000fe20000010822 */
[----:B------:R-:W-:Y:S01]  /*d220*/  F2FP.F16.F32.PACK_AB R4, R29, R32 ;  /* 0x000000201d04723e */ /* 0x000fe200000000ff */
[----:B------:R-:W-:Y:S01]  /*d230*/  FFMA.FTZ R26, R25, R26, R33 ;  /* 0x0000001a191a7223 */ /* 0x000fe20000010021 */
[----:B------:R-:W-:Y:S02]  /*d240*/  F2FP.F16.F32.PACK_AB R5, R20, R31 ;  /* 0x0000001f1405723e */ /* 0x000fe400000000ff */
[----:B------:R-:W-:-:S02]  /*d250*/  F2FP.F16.F32.PACK_AB R6, R15, R6 ;  /* 0x000000060f06723e */ /* 0x000fc400000000ff */
[----:B------:R-:W-:-:S05]  /*d260*/  F2FP.F16.F32.PACK_AB R7, R26, R7 ;  /* 0x000000071a07723e */ /* 0x000fca00000000ff */
[----:B------:R0:W-:Y:S02]  /*d270*/  STS.128 [R21], R4 ;  /* 0x0000000415007388 */ /* 0x0001e40000000c00 */
.L_x_756:
[----:B------:R-:W-:Y:S05]  /*d280*/  BSYNC B2 ;  /* 0x0000000000027941 */ /* 0x000fea0003800000 */
.L_x_755:
[----:B------:R-:W-:Y:S05]  /*d290*/  @P1 BRA `(.L_x_754) ;  /* 0x0000000000981947 */ /* 0x000fea0003800000 */
[----:B0-----:R-:W0:Y:S01]  /*d2a0*/  LDS.128 R4, [R21+0x4000] ;  /* 0x0040000015047984 */ /* 0x001e220000000c00 */
[----:B------:R-:W-:Y:S02]  /*d2b0*/  HADD2.F32 R29, -RZ, R9.H0_H0 ;  /* 0x20000009ff1d7230 */ /* 0x000fe40000004100 */
[----:B------:R-:W-:Y:S02]  /*d2c0*/  HADD2.F32 R26, -RZ, R0.H0_H0 ;  /* 0x20000000ff1a7230 */ /* 0x000fe40000004100 */
[----:B------:R-:W-:Y:S02]  /*d2d0*/  HADD2.F32 R27, -RZ, R8.H0_H0 ;  /* 0x20000008ff1b7230 */ /* 0x000fe40000004100 */
[----:B------:R-:W-:Y:S02]  /*d2e0*/  HADD2.F32 R30, -RZ, R10.H0_H0 ;  /* 0x2000000aff1e7230 */ /* 0x000fe40000004100 */
        /* <DEDUP_REMOVED lines=16> */
[----:B------:R-:W-:Y:S02]  /*d3f0*/  HADD2.F32 R15, -RZ, R9.H1_H1 ;  /* 0x30000009ff0f7230 */ /* 0x000fe40000004100 */
[----:B------:R-:W-:Y:S02]  /*d400*/  HADD2.F32 R5, -RZ, R0.H1_H1 ;  /* 0x30000000ff057230 */ /* 0x000fe40000004100 */
[----:B------:R-:W-:Y:S02]  /*d410*/  HADD2.F32 R26, -RZ, R10.H1_H1 ;  /* 0x3000000aff1a7230 */ /* 0x000fe40000004100 */
[----:B------:R-:W-:Y:S01]  /*d420*/  FMUL.FTZ R27, R6, R15 ;  /* 0x0000000f061b7220 */ /* 0x000fe20000410000 */
[----:B------:R-:W-:-:S02]  /*d430*/  HADD2.F32 R4, -RZ, R8.H1_H1 ;  /* 0x30000008ff047230 */ /* 0x000fc40000004100 */
        /* <DEDUP_REMOVED lines=11> */
[----:B------:R1:W-:Y:S02]  /*d4f0*/  STS.128 [R21+0x4000], R4 ;  /* 0x0040000415007388 */ /* 0x0003e40000000c00 */
.L_x_754:
[----:B------:R-:W-:Y:S05]  /*d500*/  BSYNC B1 ;  /* 0x0000000000017941 */ /* 0x000fea0003800000 */
.L_x_753:
[----:B01----:R-:W-:Y:S01]  /*d510*/  IADD3 R4, R22, 0x20, RZ ;  /* 0x0000002016047810 */ /* 0x003fe20007ffe0ff */
[----:B------:R-:W-:Y:S03]  /*d520*/  BSSY B1, `(.L_x_757) ;  /* 0x0000056000017945 */ /* 0x000fe60003800000 */
[----:B------:R-:W-:-:S13]  /*d530*/  ISETP.GE.AND P0, PT, R4, R3, PT ;  /* 0x000000030400720c */ /* 0x000fda0003f06270 */
[----:B------:R-:W-:Y:S05]  /*d540*/  @P0 BRA `(.L_x_758) ;  /* 0x00000004004c0947 */ /* 0x000fea0003800000 */
[----:B------:R-:W0:Y:S01]  /*d550*/  LDC R5, c[0x0][0x3f4] ;  /* 0x0000fd00ff057b82 */ /* 0x000e220000000800 */
[----:B------:R-:W-:Y:S01]  /*d560*/  BSSY B2, `(.L_x_759) ;  /* 0x000002a000027945 */ /* 0x000fe20003800000 */
[-C--:B0-----:R-:W-:Y:S02]  /*d570*/  ISETP.GE.AND P0, PT, R18, R5.reuse, PT ;  /* 0x000000051200720c */ /* 0x081fe40003f06270 */
[----:B------:R-:W-:-:S11]  /*d580*/  ISETP.GE.AND P1, PT, R220, R5, PT ;  /* 0x00000005dc00720c */ /* 0x000fd60003f26270 */
[----:B------:R-:W-:Y:S05]  /*d590*/  @P0 BRA `(.L_x_760) ;  /* 0x0000000000980947 */ /* 0x000fea0003800000 */
[----:B------:R-:W0:Y:S01]  /*d5a0*/  LDS.128 R4, [R21+0x1000] ;  /* 0x0010000015047984 */ /* 0x000e220000000c00 */
[--C-:B------:R-:W-:Y:S02]  /*d5b0*/  HADD2.F32 R31, -RZ, R14.reuse.H0_H0 ;  /* 0x2000000eff1f7230 */ /* 0x100fe40000004100 */
[--C-:B------:R-:W-:Y:S02]  /*d5c0*/  HADD2.F32 R29, -RZ, R13.reuse.H0_H0 ;  /* 0x2000000dff1d7230 */ /* 0x100fe40000004100 */
[----:B------:R-:W-:Y:S02]  /*d5d0*/  HADD2.F32 R34, -RZ, R14.H1_H1 ;  /* 0x3000000eff227230 */ /* 0x000fe40000004100 */
[----:B------:R-:W-:Y:S02]  /*d5e0*/  HADD2.F32 R32, -RZ, R13.H1_H1 ;  /* 0x3000000dff207230 */ /* 0x000fe40000004100 */
[--C-:B------:R-:W-:Y:S02]  /*d5f0*/  HADD2.F32 R36, -RZ, R12.reuse.H1_H1 ;  /* 0x3000000cff247230 */ /* 0x100fe40000004100 */
[----:B------:R-:W-:-:S02]  /*d600*/  HADD2.F32 R33, -RZ, R12.H0_H0 ;  /* 0x2000000cff217230 */ /* 0x000fc40000004100 */
[--C-:B0-----:R-:W-:Y:S02]  /*d610*/  HADD2.F32 R15, -RZ, R4.reuse.H0_H0 ;  /* 0x20000004ff0f7230 */ /* 0x101fe40000004100 */
[----:B------:R-:W-:Y:S02]  /*d620*/  HADD2.F32 R4, -RZ, R4.H1_H1 ;  /* 0x30000004ff047230 */ /* 0x000fe40000004100 */
[--C-:B------:R-:W-:Y:S02]  /*d630*/  HADD2.F32 R20, -RZ, R5.reuse.H0_H0 ;  /* 0x20000005ff147230 */ /* 0x100fe40000004100 */
[----:B------:R-:W-:Y:S02]  /*d640*/  HADD2.F32 R5, -RZ, R5.H1_H1 ;  /* 0x30000005ff057230 */ /* 0x000fe40000004100 */
[-C--:B------:R-:W-:Y:S01]  /*d650*/  FMUL.FTZ R26, R31, R4.reuse ;  /* 0x000000041f1a7220 */ /* 0x080fe20000410000 */
[----:B------:R-:W-:Y:S01]  /*d660*/  FMUL.FTZ R30, R29, R4 ;  /* 0x000000041d1e7220 */ /* 0x000fe20000410000 */
[----:B------:R-:W-:-:S02]  /*d670*/  HADD2.F32 R24, -RZ, R6.H0_H0 ;  /* 0x20000006ff187230 */ /* 0x000fc40000004100 */
[----:B------:R-:W-:Y:S01]  /*d680*/  FMUL.FTZ R27, R34, R5 ;  /* 0x00000005221b7220 */ /* 0x000fe20000410000 */
[----:B------:R-:W-:Y:S01]  /*d690*/  FFMA.FTZ R4, R29, R15, -R26 ;  /* 0x0000000f1d047223 */ /* 0x000fe2000001081a */
[C---:B------:R-:W-:Y:S01]  /*d6a0*/  FMUL.FTZ R29, R32.reuse, R5 ;  /* 0x00000005201d7220 */ /* 0x040fe20000410000 */
[--C-:B------:R-:W-:Y:S02]  /*d6b0*/  HADD2.F32 R25, -RZ, R7.reuse.H0_H0 ;  /* 0x20000007ff197230 */ /* 0x100fe40000004100 */
[----:B------:R-:W-:Y:S01]  /*d6c0*/  FFMA.FTZ R15, R31, R15, R30 ;  /* 0x0000000f1f0f7223 */ /* 0x000fe2000001001e */
[-C--:B------:R-:W-:Y:S01]  /*d6d0*/  FFMA.FTZ R5, R32, R20.reuse, -R27 ;  /* 0x0000001420057223 */ /* 0x080fe2000001081b */
[----:B------:R-:W-:Y:S02]  /*d6e0*/  HADD2.F32 R6, -RZ, R6.H1_H1 ;  /* 0x30000006ff067230 */ /* 0x000fe40000004100 */
[----:B------:R-:W-:Y:S01]  /*d6f0*/  FFMA.FTZ R20, R34, R20, R29 ;  /* 0x0000001422147223 */ /* 0x000fe2000001001d */
[----:B------:R-:W-:Y:S01]  /*d700*/  HADD2.F32 R7, -RZ, R7.H1_H1 ;  /* 0x30000007ff077230 */ /* 0x000fe20000004100 */
[----:B------:R-:W-:Y:S01]  /*d710*/  F2FP.F16.F32.PACK_AB R4, R15, R4 ;  /* 0x000000040f04723e */ /* 0x000fe200000000ff */
[----:B------:R-:W-:-:S02]  /*d720*/  HADD2.F32 R32, -RZ, R11.H1_H1 ;  /* 0x3000000bff207230 */ /* 0x000fc40000004100 */
[-C--:B------:R-:W-:Y:S01]  /*d730*/  FMUL.FTZ R27, R36, R6.reuse ;  /* 0x00000006241b7220 */ /* 0x080fe20000410000 */
[----:B------:R-:W-:Y:S02]  /*d740*/  HADD2.F32 R31, -RZ, R11.H0_H0 ;  /* 0x2000000bff1f7230 */ /* 0x000fe40000004100 */
[----:B------:R-:W-:Y:S01]  /*d750*/  FMUL.FTZ R26, R33, R7 ;  /* 0x00000007211a7220 */ /* 0x000fe20000410000 */
[----:B------:R-:W-:Y:S01]  /*d760*/  F2FP.F16.F32.PACK_AB R5, R20, R5 ;  /* 0x000000051405723e */ /* 0x000fe200000000ff */
[C---:B------:R-:W-:Y:S01]  /*d770*/  FMUL.FTZ R29, R32.reuse, R6 ;  /* 0x00000006201d7220 */ /* 0x040fe20000410000 */
[-C--:B------:R-:W-:Y:S01]  /*d780*/  FFMA.FTZ R6, R32, R24.reuse, -R27 ;  /* 0x0000001820067223 */ /* 0x080fe2000001081b */
[C---:B------:R-:W-:Y:S01]  /*d790*/  FMUL.FTZ R30, R31.reuse, R7 ;  /* 0x000000071f1e7220 */ /* 0x040fe20000410000 */
[-C--:B------:R-:W-:Y:S01]  /*d7a0*/  FFMA.FTZ R7, R31, R25.reuse, -R26 ;  /* 0x000000191f077223 */ /* 0x080fe2000001081a */
[----:B------:R-:W-:Y:S02]  /*d7b0*/  FFMA.FTZ R29, R36, R24, R29 ;  /* 0x00000018241d7223 */ /* 0x000fe4000001001d */
[----:B------:R-:W-:-:S03]  /*d7c0*/  FFMA.FTZ R30, R33, R25, R30 ;  /* 0x00000019211e7223 */ /* 0x000fc6000001001e */
[----:B------:R-:W-:Y:S02]  /*d7d0*/  F2FP.F16.F32.PACK_AB R6, R29, R6 ;  /* 0x000000061d06723e */ /* 0x000fe400000000ff */
[----:B------:R-:W-:-:S05]  /*d7e0*/  F2FP.F16.F32.PACK_AB R7, R30, R7 ;  /* 0x000000071e07723e */ /* 0x000fca00000000ff */
[----:B------:R0:W-:Y:S02]  /*d7f0*/  STS.128 [R21+0x1000], R4 ;  /* 0x0010000415007388 */ /* 0x0001e40000000c00 */
.L_x_760:
[----:B------:R-:W-:Y:S05]  /*d800*/  BSYNC B2 ;  /* 0x0000000000027941 */ /* 0x000fea0003800000 */
.L_x_759:
[----:B------:R-:W-:Y:S05]  /*d810*/  @P1 BRA `(.L_x_758) ;  /* 0x0000000000981947 */ /* 0x000fea0003800000 */
[----:B0-----:R-:W0:Y:S01]  /*d820*/  LDS.128 R4, [R21+0x5000] ;  /* 0x0050000015047984 */ /* 0x001e220000000c00 */
[--C-:B------:R-:W-:Y:S02]  /*d830*/  HADD2.F32 R31, -RZ, R9.reuse.H0_H0 ;  /* 0x20000009ff1f7230 */ /* 0x100fe40000004100 */
[----:B------:R-:W-:Y:S02]  /*d840*/  HADD2.F32 R29, -RZ, R0.H0_H0 ;  /* 0x20000000ff1d7230 */ /* 0x000fe40000004100 */
[----:B------:R-:W-:Y:S02]  /*d850*/  HADD2.F32 R34, -RZ, R10.H0_H0 ;  /* 0x2000000aff227230 */ /* 0x000fe40000004100 */
[----:B------:R-:W-:Y:S02]  /*d860*/  HADD2.F32 R32, -RZ, R8.H0_H0 ;  /* 0x20000008ff207230 */ /* 0x000fe40000004100 */
[----:B------:R-:W-:Y:S02]  /*d870*/  HADD2.F32 R36, -RZ, R9.H1_H1 ;  /* 0x30000009ff247230 */ /* 0x000fe40000004100 */
[----:B------:R-:W-:-:S02]  /*d880*/  HADD2.F32 R33, -RZ, R10.H1_H1 ;  /* 0x3000000aff217230 */ /* 0x000fc40000004100 */
        /* <DEDUP_REMOVED lines=19> */
[----:B------:R-:W-:Y:S02]  /*d9c0*/  HADD2.F32 R31, -RZ, R8.H1_H1 ;  /* 0x30000008ff1f7230 */ /* 0x000fe40000004100 */
        /* <DEDUP_REMOVED lines=11> */
.L_x_758:
[----:B------:R-:W-:Y:S05]  /*da80*/  BSYNC B1 ;  /* 0x0000000000017941 */ /* 0x000fea0003800000 */
.L_x_757:
[----:B01----:R-:W-:Y:S01]  /*da90*/  VIADD R4, R22, 0x40 ;  /* 0x0000004016047836 */ /* 0x003fe20000000000 */
[----:B------:R-:W-:Y:S04]  /*daa0*/  BSSY B1, `(.L_x_761) ;  /* 0x0000056000017945 */ /* 0x000fe80003800000 */
        /* <DEDUP_REMOVED lines=45> */
.L_x_764:
[----:B------:R-:W-:Y:S05]  /*dd80*/  BSYNC B2 ;  /* 0x0000000000027941 */ /* 0x000fea0003800000 */
.L_x_763:
        /* <DEDUP_REMOVED lines=39> */
.L_x_762:
[----:B------:R-:W-:Y:S05]  /*e000*/  BSYNC B1 ;  /* 0x0000000000017941 */ /* 0x000fea0003800000 */
.L_x_761:
[----:B01----:R-:W-:-:S05]  /*e010*/  VIADD R4, R22, 0x60 ;  /* 0x0000006016047836 */ /* 0x003fca0000000000 */
        /* <DEDUP_REMOVED lines=12> */
[----:B------:R-:W-:Y:S02]  /*e0e0*/  HADD2.F32 R30, -RZ, R12.H1_H1 ;  /* 0x3000000cff1e7230 */ /* 0x000fe40000004100 */
[----:B0-----:R-:W-:-:S02]  /*e0f0*/  HADD2.F32 R3, -RZ, R4.H0_H0 ;  /* 0x20000004ff037230 */ /* 0x001fc40000004100 */
[----:B------:R-:W-:Y:S02]  /*e100*/  HADD2.F32 R4, -RZ, R4.H1_H1 ;  /* 0x30000004ff047230 */ /* 0x000fe40000004100 */
[--C-:B------:R-:W-:Y:S02]  /*e110*/  HADD2.F32 R13, -RZ, R5.reuse.H0_H0 ;  /* 0x20000005ff0d7230 */ /* 0x100fe40000004100 */
[----:B------:R-:W-:Y:S02]  /*e120*/  HADD2.F32 R5, -RZ, R5.H1_H1 ;  /* 0x30000005ff057230 */ /* 0x000fe40000004100 */
[-C--:B------:R-:W-:Y:S01]  /*e130*/  FMUL.FTZ R20, R29, R4.reuse ;  /* 0x000000041d147220 */ /* 0x080fe20000410000 */
[----:B------:R-:W-:Y:S01]  /*e140*/  FMUL.FTZ R24, R25, R4 ;  /* 0x0000000419187220 */ /* 0x000fe20000410000 */
[----:B------:R-:W-:Y:S02]  /*e150*/  HADD2.F32 R14, -RZ, R6.H0_H0 ;  /* 0x20000006ff0e7230 */ /* 0x000fe40000004100 */
[----:B------:R-:W-:Y:S01]  /*e160*/  FMUL.FTZ R26, R31, R5 ;  /* 0x000000051f1a7220 */ /* 0x000fe20000410000 */
[----:B------:R-:W-:Y:S01]  /*e170*/  FFMA.FTZ R4, R25, R3, -R20 ;  /* 0x0000000319047223 */ /* 0x000fe20000010814 */
[----:B------:R-:W-:Y:S01]  /*e180*/  FMUL.FTZ R20, R27, R5 ;  /* 0x000000051b147220 */ /* 0x000fe20000410000 */
[----:B------:R-:W-:-:S02]  /*e190*/  HADD2.F32 R15, -RZ, R7.H0_H0 ;  /* 0x20000007ff0f7230 */ /* 0x000fc40000004100 */
[----:B------:R-:W-:Y:S01]  /*e1a0*/  FFMA.FTZ R5, R27, R13, -R26 ;  /* 0x0000000d1b057223 */ /* 0x000fe2000001081a */
[----:B------:R-:W-:Y:S02]  /*e1b0*/  HADD2.F32 R6, -RZ, R6.H1_H1 ;  /* 0x30000006ff067230 */ /* 0x000fe40000004100 */
[----:B------:R-:W-:Y:S01]  /*e1c0*/  FFMA.FTZ R3, R29, R3, R24 ;  /* 0x000000031d037223 */ /* 0x000fe20000010018 */
[----:B------:R-:W-:Y:S02]  /*e1d0*/  HADD2.F32 R7, -RZ, R7.H1_H1 ;  /* 0x30000007ff077230 */ /* 0x000fe40000004100 */
[----:B------:R-:W-:Y:S01]  /*e1e0*/  FFMA.FTZ R20, R31, R13, R20 ;  /* 0x0000000d1f147223 */ /* 0x000fe20000010014 */
[--C-:B------:R-:W-:Y:S02]  /*e1f0*/  HADD2.F32 R26, -RZ, R11.reuse.H1_H1 ;  /* 0x3000000bff1a7230 */ /* 0x100fe40000004100 */
[----:B------:R-:W-:Y:S01]  /*e200*/  HADD2.F32 R27, -RZ, R12.H0_H0 ;  /* 0x2000000cff1b7230 */ /* 0x000fe20000004100 */
[----:B------:R-:W-:Y:S01]  /*e210*/  F2FP.F16.F32.PACK_AB R4, R3, R4 ;  /* 0x000000040304723e */ /* 0x000fe200000000ff */
[----:B------:R-:W-:-:S02]  /*e220*/  HADD2.F32 R25, -RZ, R11.H0_H0 ;  /* 0x2000000bff197230 */ /* 0x000fc40000004100 */
[-C--:B------:R-:W-:Y:S01]  /*e230*/  FMUL.FTZ R11, R30, R6.reuse ;  /* 0x000000061e0b7220 */ /* 0x080fe20000410000 */
[----:B------:R-:W-:Y:S01]  /*e240*/  FMUL.FTZ R13, R26, R6 ;  /* 0x000000061a0d7220 */ /* 0x000fe20000410000 */
[----:B------:R-:W-:Y:S01]  /*e250*/  FMUL.FTZ R12, R27, R7 ;  /* 0x000000071b0c7220 */ /* 0x000fe20000410000 */
[----:B------:R-:W-:Y:S01]  /*e260*/  F2FP.F16.F32.PACK_AB R5, R20, R5 ;  /* 0x000000051405723e */ /* 0x000fe200000000ff */
[C---:B------:R-:W-:Y:S01]  /*e270*/  FMUL.FTZ R24, R25.reuse, R7 ;  /* 0x0000000719187220 */ /* 0x040fe20000410000 */
[-C--:B------:R-:W-:Y:S01]  /*e280*/  FFMA.FTZ R6, R26, R14.reuse, -R11 ;  /* 0x0000000e1a067223 */ /* 0x080fe2000001080b */
[----:B------:R-:W-:Y:S01]  /*e290*/  FFMA.FTZ R13, R30, R14, R13 ;  /* 0x0000000e1e0d7223 */ /* 0x000fe2000001000d */
[-C--:B------:R-:W-:Y:S01]  /*e2a0*/  FFMA.FTZ R7, R25, R15.reuse, -R12 ;  /* 0x0000000f19077223 */ /* 0x080fe2000001080c */
[----:B------:R-:W-:-:S03]  /*e2b0*/  FFMA.FTZ R24, R27, R15, R24 ;  /* 0x0000000f1b187223 */ /* 0x000fc60000010018 */
[----:B------:R-:W-:Y:S02]  /*e2c0*/  F2FP.F16.F32.PACK_AB R6, R13, R6 ;  /* 0x000000060d06723e */ /* 0x000fe400000000ff */
[----:B------:R-:W-:-:S05]  /*e2d0*/  F2FP.F16.F32.PACK_AB R7, R24, R7 ;  /* 0x000000071807723e */ /* 0x000fca00000000ff */
[----:B------:R0:W-:Y:S02]  /*e2e0*/  STS.128 [R21+0x3000], R4 ;  /* 0x0030000415007388 */ /* 0x0001e40000000c00 */
.L_x_767:
[----:B------:R-:W-:Y:S05]  /*e2f0*/  BSYNC B1 ;  /* 0x0000000000017941 */ /* 0x000fea0003800000 */
.L_x_766:
        /* <DEDUP_REMOVED lines=17> */
[----:B------:R-:W-:Y:S01]  /*e410*/  FFMA.FTZ R3, R27, R3, R20 ;  /* 0x000000031b037223 */ /* 0x000fe20000010014 */
[-C--:B------:R-:W-:Y:S01]  /*e420*/  FFMA.FTZ R5, R25, R11.reuse, -R24 ;  /* 0x0000000b19057223 */ /* 0x080fe20000010818 */
[----:B------:R-:W-:Y:S02]  /*e430*/  HADD2.F32 R6, -RZ, R6.H1_H1 ;  /* 0x30000006ff067230 */ /* 0x000fe40000004100 */
[----:B------:R-:W-:Y:S01]  /*e440*/  FFMA.FTZ R14, R29, R11, R14 ;  /* 0x0000000b1d0e7223 */ /* 0x000fe2000001000e */
[----:B------:R-:W-:Y:S01]  /*e450*/  HADD2.F32 R7, -RZ, R7.H1_H1 ;  /* 0x30000007ff077230 */ /* 0x000fe20000004100 */
[----:B------:R-:W-:Y:S01]  /*e460*/  F2FP.F16.F32.PACK_AB R4, R3, R4 ;  /* 0x000000040304723e */ /* 0x000fe200000000ff */
[----:B------:R-:W-:Y:S02]  /*e470*/  HADD2.F32 R24, -RZ, R9.H1_H1 ;  /* 0x30000009ff187230 */ /* 0x000fe40000004100 */
[----:B------:R-:W-:Y:S01]  /*e480*/  HADD2.F32 R20, -RZ, R0.H1_H1 ;  /* 0x30000000ff147230 */ /* 0x000fe20000004100 */
[----:B------:R-:W-:Y:S01]  /*e490*/  F2FP.F16.F32.PACK_AB R5, R14, R5 ;  /* 0x000000050e05723e */ /* 0x000fe200000000ff */
[----:B------:R-:W-:-:S02]  /*e4a0*/  HADD2.F32 R25, -RZ, R10.H1_H1 ;  /* 0x3000000aff197230 */ /* 0x000fc40000004100 */
[-C--:B------:R-:W-:Y:S01]  /*e4b0*/  FMUL.FTZ R9, R24, R6.reuse ;  /* 0x0000000618097220 */ /* 0x080fe20000410000 */
[----:B------:R-:W-:Y:S02]  /*e4c0*/  HADD2.F32 R15, -RZ, R8.H1_H1 ;  /* 0x30000008ff0f7230 */ /* 0x000fe40000004100 */
[C---:B------:R-:W-:Y:S01]  /*e4d0*/  FMUL.FTZ R11, R20.reuse, R6 ;  /* 0x00000006140b7220 */ /* 0x040fe20000410000 */
[-C--:B------:R-:W-:Y:S01]  /*e4e0*/  FMUL.FTZ R0, R25, R7.reuse ;  /* 0x0000000719007220 */ /* 0x080fe20000410000 */
[-C--:B------:R-:W-:Y:S01]  /*e4f0*/  FFMA.FTZ R6, R20, R12.reuse, -R9 ;  /* 0x0000000c14067223 */ /* 0x080fe20000010809 */
[C---:B------:R-:W-:Y:S01]  /*e500*/  FMUL.FTZ R8, R15.reuse, R7 ;  /* 0x000000070f087220 */ /* 0x040fe20000410000 */
[----:B------:R-:W-:Y:S01]  /*e510*/  FFMA.FTZ R11, R24, R12, R11 ;  /* 0x0000000c180b7223 */ /* 0x000fe2000001000b */
[-C--:B------:R-:W-:Y:S02]  /*e520*/  FFMA.FTZ R0, R15, R13.reuse, -R0 ;  /* 0x0000000d0f007223 */ /* 0x080fe40000010800 */
[----:B------:R-:W-:-:S02]  /*e530*/  FFMA.FTZ R7, R25, R13, R8 ;  /* 0x0000000d19077223 */ /* 0x000fc40000010008 */
[----:B------:R-:W-:-:S03]  /*e540*/  F2FP.F16.F32.PACK_AB R6, R11, R6 ;  /* 0x000000060b06723e */ /* 0x000fc600000000ff */
[----:B------:R-:W-:-:S05]  /*e550*/  F2FP.F16.F32.PACK_AB R7, R7, R0 ;  /* 0x000000000707723e */ /* 0x000fca00000000ff */
[----:B------:R1:W-:Y:S01]  /*e560*/  STS.128 [R21+0x7000], R4 ;  /* 0x0070000415007388 */ /* 0x0003e20000000c00 */
[----:B------:R-:W-:Y:S05]  /*e570*/  BRA `(.L_x_765) ;  /* 0x0000001c00a07947 */ /* 0x000fea0003800000 */
.L_x_747:
[----:B------:R-:W-:-:S03]  /*e580*/  UMOV UR4, 0xffffffff ;  /* 0xffffffff00047882 */ /* 0x000fc60000000000 */
[----:B------:R-:W-:Y:S05]  /*e590*/  BRA.DIV UR4, `(.L_x_768) ;  /* 0x0000017e04807947 */ /* 0x000fea000b800000 */
[----:B------:R0:W2:Y:S04]  /*e5a0*/  SHFL.IDX PT, R0, R25, RZ, 0x181f ;  /* 0x00181fff19007589 */ /* 0x0000a800000e0000 */
[----:B------:R0:W3:Y:S04]  /*e5b0*/  SHFL.IDX PT, R3, R24, RZ, 0x181f ;  /* 0x00181fff18037589 */ /* 0x0000e800000e0000 */
[----:B------:R0:W4:Y:S04]  /*e5c0*/  SHFL.IDX PT, R20, R27, RZ, 0x181f ;  /* 0x00181fff1b147589 */ /* 0x00012800000e0000 */
[----:B-1----:R0:W1:Y:S02]  /*e5d0*/  SHFL.IDX PT, R14, R26, RZ, 0x181f ;  /* 0x00181fff1a0e7589 */ /* 0x00206400000e0000 */
.L_x_996:
[----:B------:R-:W5:Y:S01]  /*e5e0*/  LDL R11, [R1+0x6c] ;  /* 0x00006c00010b7983 */ /* 0x000f620000100800 */
[----:B------:R-:W-:Y:S01]  /*e5f0*/  ULDC UR4, c[0x0][0x448] ;  /* 0x0001120000047ab9 */ /* 0x000fe20000000800 */
[----:B------:R-:W-:Y:S01]  /*e600*/  BSSY B1, `(.L_x_769) ;  /* 0x0000019000017945 */ /* 0x000fe20003800000 */
[----:B0-----:R-:W-:Y:S01]  /*e610*/  IMAD R24, R160, UR4, RZ ;  /* 0x00000004a0187c24 */ /* 0x001fe2000f8e02ff */
[----:B------:R-:W-:Y:S02]  /*e620*/  CS2R R8, SRZ ;  /* 0x0000000000087805 */ /* 0x000fe4000001ff00 */
[----:B------:R-:W-:Y:S02]  /*e630*/  CS2R R6, SRZ ;  /* 0x0000000000067805 */ /* 0x000fe4000001ff00 */
[----:B------:R-:W-:Y:S01]  /*e640*/  ISETP.GE.AND P0, PT, R5, R24, PT ;  /* 0x000000180500720c */ /* 0x000fe20003f06270 */
[----:B------:R-:W-:Y:S01]  /*e650*/  IMAD R24, R125, -0x80, R24 ;  /* 0xffffff807d187824 */ /* 0x000fe200078e0218 */
[----:B-----5:R-:W-:-:S04]  /*e660*/  LEA.HI R4, R11, R11, RZ, 0x1 ;  /* 0x0000000b0b047211 */ /* 0x020fc800078f08ff */
[----:B------:R-:W-:Y:S02]  /*e670*/  LOP3.LUT R10, R4, 0xfffffffe, RZ, 0xc0, !PT ;  /* 0xfffffffe040a7812 */ /* 0x000fe400078ec0ff */
[----:B------:R-:W-:-:S03]  /*e680*/  CS2R R4, SRZ ;  /* 0x0000000000047805 */ /* 0x000fc6000001ff00 */
[----:B------:R-:W-:Y:S01]  /*e690*/  IMAD.IADD R27, R11, 0x1, -R10 ;  /* 0x000000010b1b7824 */ /* 0x000fe200078e0a0a */
[----:B------:R-:W-:Y:S01]  /*e6a0*/  CS2R R10, SRZ ;  /* 0x00000000000a7805 */ /* 0x000fe2000001ff00 */
[----:B------:R-:W-:Y:S06]  /*e6b0*/  @P0 BRA `(.L_x_770) ;  /* 0x0000000000340947 */ /* 0x000fec0003800000 */
[----:B------:R-:W-:Y:S01]  /*e6c0*/  ULDC UR4, c[0x0][0x3f4] ;  /* 0x0000fd0000047ab9 */ /* 0x000fe20000000800 */
[C---:B------:R-:W-:Y:S01]  /*e6d0*/  IMAD.SHL.U32 R15, R16.reuse, 0x2, RZ ;  /* 0x00000002100f7824 */ /* 0x040fe200078e00ff */
[C---:B------:R-:W-:Y:S02]  /*e6e0*/  ISETP.GE.AND P2, PT, R16.reuse, UR4, PT ;  /* 0x0000000410007c0c */ /* 0x040fe4000bf46270 */
[----:B------:R-:W-:Y:S02]  /*e6f0*/  SHF.L.U64.HI R9, R16, 0x1, R17 ;  /* 0x0000000110097819 */ /* 0x000fe40000010211 */
[-C--:B-1----:R-:W-:Y:S02]  /*e700*/  IADD3 R14, P1, R14, R15.reuse, RZ ;  /* 0x0000000f0e0e7210 */ /* 0x082fe40007f3e0ff */
[----:B---3--:R-:W-:-:S03]  /*e710*/  IADD3 R12, P0, R3, R15, RZ ;  /* 0x0000000f030c7210 */ /* 0x008fc60007f1e0ff */
[----:B----4-:R-:W-:Y:S01]  /*e720*/  IMAD.X R15, R20, 0x1, R9, P1 ;  /* 0x00000001140f7824 */ /* 0x010fe200008e0609 */
[----:B--2---:R-:W-:Y:S02]  /*e730*/  IADD3.X R13, R0, R9, RZ, P0, !PT ;  /* 0x00000009000d7210 */ /* 0x004fe400007fe4ff */
[----:B------:R-:W-:Y:S01]  /*e740*/  CS2R R8, SRZ ;  /* 0x0000000000087805 */ /* 0x000fe2000001ff00 */
[----:B------:R-:W-:Y:S06]  /*e750*/  @P2 BRA `(.L_x_770) ;  /* 0x00000000000c2947 */ /* 0x000fec0003800000 */
[----:B------:R-:W-:Y:S02]  /*e760*/  ULDC.64 UR4, c[0x0][0x208] ;  /* 0x0000820000047ab9 */ /* 0x000fe40000000a00 */
[----:B------:R0:W5:Y:S04]  /*e770*/  LD.E.128 R4, desc[UR4][R12.64] ;  /* 0x000000040c047980 */ /* 0x000168000c101d00 */
[----:B------:R0:W5:Y:S02]  /*e780*/  LD.E.128 R8, desc[UR4][R14.64] ;  /* 0x000000040e087980 */ /* 0x000164000c101d00 */
.L_x_770:
[----:B------:R-:W-:Y:S05]  /*e790*/  BSYNC B1 ;  /* 0x0000000000017941 */ /* 0x000fea0003800000 */
.L_x_769:
[----:B------:R-:W-:Y:S01]  /*e7a0*/  SHF.L.U32 R27, R27, 0x1f, RZ ;  /* 0x0000001f1b1b7819 */ /* 0x000fe200000006ff */
[----:B---3--:R-:W3:Y:S01]  /*e7b0*/  LDC R3, c[0x0][0x3f4] ;  /* 0x0000fd00ff037b82 */ /* 0x008ee20000000800 */
[--C-:B0----5:R-:W-:Y:S01]  /*e7c0*/  IMAD.MOV.U32 R12, RZ, RZ, R5.reuse ;  /* 0x000000ffff0c7224 */ /* 0x121fe200078e0005 */
[--C-:B-1----:R-:W-:Y:S01]  /*e7d0*/  SHF.R.U64 R14, R4, 0x10, R5.reuse ;  /* 0x00000010040e7819 */ /* 0x102fe20000001205 */
[----:B------:R-:W-:Y:S01]  /*e7e0*/  IMAD.MOV.U32 R13, RZ, RZ, R6 ;  /* 0x000000ffff0d7224 */ /* 0x000fe200078e0006 */
[----:B----4-:R-:W-:Y:S01]  /*e7f0*/  SHF.R.U32.HI R20, RZ, 0x10, R5 ;  /* 0x00000010ff147819 */ /* 0x010fe20000011605 */
[----:B--2---:R-:W-:Y:S01]  /*e800*/  IMAD.MOV.U32 R0, RZ, RZ, R4 ;  /* 0x000000ffff007224 */ /* 0x004fe200078e0004 */
[----:B------:R-:W-:Y:S01]  /*e810*/  MOV R5, R7 ;  /* 0x0000000700057202 */ /* 0x000fe20000000f00 */
[----:B------:R-:W-:Y:S01]  /*e820*/  IMAD.MOV.U32 R15, RZ, RZ, R8 ;  /* 0x000000ffff0f7224 */ /* 0x000fe200078e0008 */
[----:B------:R-:W0:Y:S01]  /*e830*/  SYNCS.PHASECHK.TRANS64.TRYWAIT P4, [R2+URZ+0x34800], R27 ;  /* 0x0348001b020075a7 */ /* 0x000e22000808017f */
[--C-:B------:R-:W-:Y:S01]  /*e840*/  SHF.R.U64 R25, R6, 0x10, R7.reuse ;  /* 0x0000001006197819 */ /* 0x100fe20000001207 */
[----:B------:R-:W-:Y:S01]  /*e850*/  IMAD.MOV.U32 R6, RZ, RZ, R10 ;  /* 0x000000ffff067224 */ /* 0x000fe200078e000a */
[----:B------:R-:W-:Y:S01]  /*e860*/  SHF.R.U32.HI R26, RZ, 0x10, R7 ;  /* 0x00000010ff1a7819 */ /* 0x000fe20000011607 */
[----:B------:R-:W-:Y:S01]  /*e870*/  VIADD R30, R22, 0x40 ;  /* 0x00000040161e7836 */ /* 0x000fe20000000000 */
[----:B------:R-:W-:Y:S01]  /*e880*/  PRMT R13, R13, 0x5410, R5 ;  /* 0x000054100d0d7816 */ /* 0x000fe20000000005 */
[--C-:B------:R-:W-:Y:S01]  /*e890*/  IMAD.MOV.U32 R4, RZ, RZ, R9.reuse ;  /* 0x000000ffff047224 */ /* 0x100fe200078e0009 */
[----:B------:R-:W-:Y:S01]  /*e8a0*/  SHF.R.U64 R8, R8, 0x10, R9 ;  /* 0x0000001008087819 */ /* 0x000fe20000001209 */
[--C-:B------:R-:W-:Y:S01]  /*e8b0*/  IMAD.MOV.U32 R7, RZ, RZ, R11.reuse ;  /* 0x000000ffff077224 */ /* 0x100fe200078e000b */
[----:B------:R-:W-:Y:S01]  /*e8c0*/  SHF.R.U64 R10, R10, 0x10, R11 ;  /* 0x000000100a0a7819 */ /* 0x000fe2000000120b */
[----:B------:R-:W-:Y:S01]  /*e8d0*/  VIADD R29, R22, 0x60 ;  /* 0x00000060161d7836 */ /* 0x000fe20000000000 */
[----:B------:R-:W-:Y:S01]  /*e8e0*/  VIMNMX R5, R24, 0x80, PT ;  /* 0x0000008018057848 */ /* 0x000fe20003fe0100 */
[----:B------:R-:W-:Y:S01]  /*e8f0*/  BSSY B1, `(.L_x_771) ;  /* 0x0000011000017945 */ /* 0x000fe20003800000 */
[----:B------:R-:W-:-:S02]  /*e900*/  IADD3 R31, R22, 0x20, RZ ;  /* 0x00000020161f7810 */ /* 0x000fc40007ffe0ff */
[----:B------:R-:W-:Y:S02]  /*e910*/  SHF.R.U32.HI R9, RZ, 0x10, R9 ;  /* 0x00000010ff097819 */ /* 0x000fe40000011609 */
[----:B---3--:R-:W-:Y:S02]  /*e920*/  ISETP.GE.AND P0, PT, R16, R3, PT ;  /* 0x000000031000720c */ /* 0x008fe40003f06270 */
[----:B------:R-:W-:Y:S02]  /*e930*/  SHF.R.U32.HI R11, RZ, 0x10, R11 ;  /* 0x00000010ff0b7819 */ /* 0x000fe4000001160b */
[----:B------:R-:W-:Y:S02]  /*e940*/  PRMT R0, R0, 0x5410, R12 ;  /* 0x0000541000007816 */ /* 0x000fe4000000000c */
[----:B------:R-:W-:Y:S02]  /*e950*/  PRMT R12, R14, 0x5410, R20 ;  /* 0x000054100e0c7816 */ /* 0x000fe40000000014 */
[----:B------:R-:W-:-:S02]  /*e960*/  PRMT R14, R25, 0x5410, R26 ;  /* 0x00005410190e7816 */ /* 0x000fc4000000001a */
[-C--:B------:R-:W-:Y:S02]  /*e970*/  ISETP.GE.OR P3, PT, R22, R5.reuse, P0 ;  /* 0x000000051600720c */ /* 0x080fe40000766670 */
[-C--:B------:R-:W-:Y:S02]  /*e980*/  ISETP.GE.OR P2, PT, R31, R5.reuse, P0 ;  /* 0x000000051f00720c */ /* 0x080fe40000746670 */
[-C--:B------:R-:W-:Y:S02]  /*e990*/  ISETP.GE.OR P1, PT, R30, R5.reuse, P0 ;  /* 0x000000051e00720c */ /* 0x080fe40000726670 */
[----:B------:R-:W-:Y:S02]  /*e9a0*/  PRMT R15, R15, 0x5410, R4 ;  /* 0x000054100f0f7816 */ /* 0x000fe40000000004 */
[----:B------:R-:W-:Y:S02]  /*e9b0*/  ISETP.GE.OR P0, PT, R29, R5, P0 ;  /* 0x000000051d00720c */ /* 0x000fe40000706670 */
[----:B------:R-:W-:-:S02]  /*e9c0*/  PRMT R20, R8, 0x5410, R9 ;  /* 0x0000541008147816 */ /* 0x000fc40000000009 */
[----:B------:R-:W-:Y:S02]  /*e9d0*/  PRMT R24, R6, 0x5410, R7 ;  /* 0x0000541006187816 */ /* 0x000fe40000000007 */
[----:B------:R-:W-:Y:S01]  /*e9e0*/  PRMT R25, R10, 0x5410, R11 ;  /* 0x000054100a197816 */ /* 0x000fe2000000000b */
[----:B0-----:R-:W-:Y:S06]  /*e9f0*/  @!P4 BRA `(.L_x_772) ;  /* 0x0000017800d8c947 */ /* 0x001fec0003800000 */
.L_x_997:
[----:B------:R-:W-:Y:S05]  /*ea00*/  BSYNC B1 ;  /* 0x0000000000017941 */ /* 0x000fea0003800000 */
.L_x_771:
[----:B------:R-:W-:Y:S04]  /*ea10*/  BSSY B1, `(.L_x_773) ;  /* 0x0000068000017945 */ /* 0x000fe80003800000 */
[----:B------:R-:W-:Y:S05]  /*ea20*/  @P3 BRA `(.L_x_774) ;  /* 0x0000000400983947 */ /* 0x000fea0003800000 */
[----:B------:R-:W1:Y:S01]  /*ea30*/  S2R R5, SR_TID.X ;  /* 0x0000000000057919 */ /* 0x000e620000002100 */
[----:B------:R-:W-:Y:S02]  /*ea40*/  IMAD.SHL.U32 R6, R22, 0x40, RZ ;  /* 0x0000004016067824 */ /* 0x000fe400078e00ff */
[----:B------:R-:W-:Y:S01]  /*ea50*/  HADD2.F32 R38, -RZ, R15.H0_H0 ;  /* 0x2000000fff267230 */ /* 0x000fe20000004100 */
[----:B------:R-:W2:Y:S01]  /*ea60*/  S2R R8, SR_TID.X ;  /* 0x0000000000087919 */ /* 0x000ea20000002100 */
[----:B------:R-:W-:Y:S02]  /*ea70*/  HADD2.F32 R36, -RZ, R0.H0_H0 ;  /* 0x20000000ff247230 */ /* 0x000fe40000004100 */
[----:B------:R-:W-:Y:S02]  /*ea80*/  HADD2.F32 R39, -RZ, R20.H0_H0 ;  /* 0x20000014ff277230 */ /* 0x000fe40000004100 */
[----:B------:R-:W-:Y:S02]  /*ea90*/  HADD2.F32 R37, -RZ, R12.H0_H0 ;  /* 0x2000000cff257230 */ /* 0x000fe40000004100 */
[----:B-1----:R-:W-:-:S02]  /*eaa0*/  VIADD R5, R5, 0xffffff80 ;  /* 0xffffff8005057836 */ /* 0x002fc40000000000 */
[----:B--2---:R-:W-:-:S03]  /*eab0*/  VIADD R8, R8, 0xffffff80 ;  /* 0xffffff8008087836 */ /* 0x004fc60000000000 */
[----:B------:R-:W-:-:S04]  /*eac0*/  SHF.R.S32.HI R4, RZ, 0x1f, R5 ;  /* 0x0000001fff047819 */ /* 0x000fc80000011405 */
[----:B------:R-:W-:Y:S02]  /*ead0*/  LEA.HI R4, R4, R5, RZ, 0x3 ;  /* 0x0000000504047211 */ /* 0x000fe400078f18ff */
[----:B------:R-:W-:Y:S02]  /*eae0*/  SHF.R.S32.HI R10, RZ, 0x1f, R8 ;  /* 0x0000001fff0a7819 */ /* 0x000fe40000011408 */
[----:B------:R-:W-:Y:S02]  /*eaf0*/  LOP3.LUT R4, R4, 0xfffffff8, RZ, 0xc0, !PT ;  /* 0xfffffff804047812 */ /* 0x000fe400078ec0ff */
[----:B------:R-:W-:-:S03]  /*eb00*/  LEA.HI R10, R10, R8, RZ, 0x6 ;  /* 0x000000080a0a7211 */ /* 0x000fc600078f30ff */
[----:B------:R-:W-:Y:S02]  /*eb10*/  IMAD.IADD R4, R5, 0x1, -R4 ;  /* 0x0000000105047824 */ /* 0x000fe400078e0a04 */
[----:B------:R-:W-:-:S03]  /*eb20*/  IMAD.SHL.U32 R10, R10, 0x8, RZ ;  /* 0x000000080a0a7824 */ /* 0x000fc600078e00ff */
[----:B------:R-:W-:Y:S02]  /*eb30*/  LEA.HI R4, R3, R4, RZ, 0x1d ;  /* 0x0000000403047211 */ /* 0x000fe400078fe8ff */
[----:B------:R-:W-:Y:S02]  /*eb40*/  LOP3.LUT R10, R10, 0xfffffe00, RZ, 0xc0, !PT ;  /* 0xfffffe000a0a7812 */ /* 0x000fe400078ec0ff */
[----:B------:R-:W-:Y:S02]  /*eb50*/  SHF.L.U32 R5, R4, 0x3, RZ ;  /* 0x0000000304057819 */ /* 0x000fe400000006ff */
[----:B------:R-:W-:Y:S02]  /*eb60*/  SHF.R.S32.HI R7, RZ, 0x1f, R4 ;  /* 0x0000001fff077819 */ /* 0x000fe40000011404 */
[----:B------:R-:W-:Y:S02]  /*eb70*/  LOP3.LUT R5, R5, 0x38, RZ, 0xc0, !PT ;  /* 0x0000003805057812 */ /* 0x000fe400078ec0ff */
[----:B------:R-:W-:-:S02]  /*eb80*/  LEA.HI R7, R7, R4, RZ, 0x3 ;  /* 0x0000000407077211 */ /* 0x000fc400078f18ff */
[----:B------:R-:W-:Y:S02]  /*eb90*/  LOP3.LUT R5, R5, 0x1c0, R6, 0xf8, !PT ;  /* 0x000001c005057812 */ /* 0x000fe400078ef806 */
[----:B------:R-:W-:Y:S01]  /*eba0*/  LOP3.LUT R6, R6, 0x1c0, RZ, 0xc0, !PT ;  /* 0x000001c006067812 */ /* 0x000fe200078ec0ff */
[----:B------:R-:W-:-:S03]  /*ebb0*/  IMAD.SHL.U32 R7, R7, 0x400, RZ ;  /* 0x0000040007077824 */ /* 0x000fc600078e00ff */
[----:B------:R-:W-:Y:S02]  /*ebc0*/  SHF.R.U32.HI R6, RZ, 0x3, R6 ;  /* 0x00000003ff067819 */ /* 0x000fe40000011606 */
[----:B------:R-:W-:Y:S02]  /*ebd0*/  LOP3.LUT R8, R7, 0x7fffe000, RZ, 0xc0, !PT ;  /* 0x7fffe00007087812 */ /* 0x000fe400078ec0ff */
[----:B------:R-:W-:Y:S02]  /*ebe0*/  LOP3.LUT R9, R5, R6, RZ, 0x3c, !PT ;  /* 0x0000000605097212 */ /* 0x000fe400078e3cff */
[----:B------:R-:W0:Y:S02]  /*ebf0*/  LDS.128 R4, [R21] ;  /* 0x0000000015047984 */ /* 0x000e240000000c00 */
[----:B------:R-:W-:-:S04]  /*ec00*/  IADD3 R9, R9, R8, R10 ;  /* 0x0000000809097210 */ /* 0x000fc80007ffe00a */
[----:B------:R-:W-:-:S05]  /*ec10*/  LEA R26, R9, R2, 0x1 ;  /* 0x00000002091a7211 */ /* 0x000fca00078e08ff */
[----:B------:R-:W1:Y:S01]  /*ec20*/  LDS.128 R8, [R26+0x16400] ;  /* 0x016400001a087984 */ /* 0x000e620000000c00 */
[--C-:B0-----:R-:W-:Y:S02]  /*ec30*/  HADD2.F32 R27, -RZ, R4.reuse.H0_H0 ;  /* 0x20000004ff1b7230 */ /* 0x101fe40000004100 */
[----:B------:R-:W-:Y:S02]  /*ec40*/  HADD2.F32 R4, -RZ, R4.H1_H1 ;  /* 0x30000004ff047230 */ /* 0x000fe40000004100 */
[--C-:B------:R-:W-:Y:S02]  /*ec50*/  HADD2.F32 R29, -RZ, R5.reuse.H0_H0 ;  /* 0x20000005ff1d7230 */ /* 0x100fe40000004100 */
[----:B------:R-:W-:Y:S02]  /*ec60*/  HADD2.F32 R5, -RZ, R5.H1_H1 ;  /* 0x30000005ff057230 */ /* 0x000fe40000004100 */
[--C-:B------:R-:W-:Y:S02]  /*ec70*/  HADD2.F32 R30, -RZ, R6.reuse.H0_H0 ;  /* 0x20000006ff1e7230 */ /* 0x100fe40000004100 */
[----:B------:R-:W-:-:S02]  /*ec80*/  HADD2.F32 R6, -RZ, R6.H1_H1 ;  /* 0x30000006ff067230 */ /* 0x000fc40000004100 */
[--C-:B-1----:R-:W-:Y:S02]  /*ec90*/  HADD2.F32 R32, -RZ, R8.reuse.H0_H0 ;  /* 0x20000008ff207230 */ /* 0x102fe40000004100 */
[----:B------:R-:W-:Y:S02]  /*eca0*/  HADD2.F32 R8, -RZ, R8.H1_H1 ;  /* 0x30000008ff087230 */ /* 0x000fe40000004100 */
[--C-:B------:R-:W-:Y:S02]  /*ecb0*/  HADD2.F32 R33, -RZ, R9.reuse.H0_H0 ;  /* 0x20000009ff217230 */ /* 0x100fe40000004100 */
[C---:B------:R-:W-:Y:S01]  /*ecc0*/  FMUL.FTZ R40, R32.reuse, R38 ;  /* 0x0000002620287220 */ /* 0x040fe20000410000 */
[-C--:B------:R-:W-:Y:S01]  /*ecd0*/  FMUL.FTZ R32, R32, R36.reuse ;  /* 0x0000002420207220 */ /* 0x080fe20000410000 */
[----:B------:R-:W-:Y:S01]  /*ece0*/  FMUL.FTZ R41, R8, R39 ;  /* 0x0000002708297220 */ /* 0x000fe20000410000 */
[----:B------:R-:W-:Y:S02]  /*ecf0*/  HADD2.F32 R9, -RZ, R9.H1_H1 ;  /* 0x30000009ff097230 */ /* 0x000fe40000004100 */
[----:B------:R-:W-:Y:S01]  /*ed00*/  FFMA.FTZ R40, R27, R36, -R40 ;  /* 0x000000241b287223 */ /* 0x000fe20000010828 */
[----:B------:R-:W-:-:S02]  /*ed10*/  HADD2.F32 R36, -RZ, R15.H1_H1 ;  /* 0x3000000fff247230 */ /* 0x000fc40000004100 */
[----:B------:R-:W-:Y:S01]  /*ed20*/  FFMA.FTZ R38, R27, R38, R32 ;  /* 0x000000261b267223 */ /* 0x000fe20000010020 */
[----:B------:R-:W-:Y:S02]  /*ed30*/  HADD2.F32 R32, -RZ, R0.H1_H1 ;  /* 0x30000000ff207230 */ /* 0x000fe40000004100 */
[-C--:B------:R-:W-:Y:S01]  /*ed40*/  FMUL.FTZ R27, R8, R37.reuse ;  /* 0x00000025081b7220 */ /* 0x080fe20000410000 */
[C---:B------:R-:W-:Y:S01]  /*ed50*/  FFMA.FTZ R41, R4.reuse, R37, -R41 ;  /* 0x0000002504297223 */ /* 0x040fe20000010829 */
[C---:B------:R-:W-:Y:S01]  /*ed60*/  FMUL.FTZ R42, R33.reuse, R36 ;  /* 0x00000024212a7220 */ /* 0x040fe20000410000 */
[----:B------:R-:W-:Y:S02]  /*ed70*/  HADD2.F32 R8, -RZ, R20.H1_H1 ;  /* 0x30000014ff087230 */ /* 0x000fe40000004100 */
[-C--:B------:R-:W-:Y:S01]  /*ed80*/  FMUL.FTZ R33, R33, R32.reuse ;  /* 0x0000002021217220 */ /* 0x080fe20000410000 */
[----:B------:R-:W-:Y:S01]  /*ed90*/  FFMA.FTZ R39, R4, R39, R27 ;  /* 0x0000002704277223 */ /* 0x000fe2000001001b */
[----:B------:R-:W-:Y:S01]  /*eda0*/  FFMA.FTZ R42, R29, R32, -R42 ;  /* 0x000000201d2a7223 */ /* 0x000fe2000001082a */
[----:B------:R-:W-:-:S02]  /*edb0*/  HADD2.F32 R4, -RZ, R12.H1_H1 ;  /* 0x3000000cff047230 */ /* 0x000fc40000004100 */
[----:B------:R-:W-:Y:S01]  /*edc0*/  FFMA.FTZ R36, R29, R36, R33 ;  /* 0x000000241d247223 */ /* 0x000fe20000010021 */
[----:B------:R-:W-:Y:S02]  /*edd0*/  HADD2.F32 R34, -RZ, R10.H0_H0 ;  /* 0x2000000aff227230 */ /* 0x000fe40000004100 */
[C---:B------:R-:W-:Y:S01]  /*ede0*/  FMUL.FTZ R32, R9.reuse, R8 ;  /* 0x0000000809207220 */ /* 0x040fe20000410000 */
[----:B------:R-:W-:Y:S02]  /*edf0*/  HADD2.F32 R29, -RZ, R24.H0_H0 ;  /* 0x20000018ff1d7230 */ /* 0x000fe40000004100 */
[-C--:B------:R-:W-:Y:S01]  /*ee00*/  FMUL.FTZ R44, R9, R4.reuse ;  /* 0x00000004092c7220 */ /* 0x080fe20000410000 */
[----:B------:R-:W-:Y:S02]  /*ee10*/  HADD2.F32 R27, -RZ, R13.H0_H0 ;  /* 0x2000000dff1b7230 */ /* 0x000fe40000004100 */
[----:B------:R-:W-:Y:S01]  /*ee20*/  FFMA.FTZ R37, R5, R4, -R32 ;  /* 0x0000000405257223 */ /* 0x000fe20000010820 */
[----:B------:R-:W-:-:S02]  /*ee30*/  HADD2.F32 R10, -RZ, R10.H1_H1 ;  /* 0x3000000aff0a7230 */ /* 0x000fc40000004100 */
[C---:B------:R-:W-:Y:S01]  /*ee40*/  FMUL.FTZ R45, R34.reuse, R29 ;  /* 0x0000001d222d7220 */ /* 0x040fe20000410000 */
[----:B------:R-:W-:Y:S02]  /*ee50*/  HADD2.F32 R33, -RZ, R25.H0_H0 ;  /* 0x20000019ff217230 */ /* 0x000fe40000004100 */
[-C--:B------:R-:W-:Y:S01]  /*ee60*/  FMUL.FTZ R34, R34, R27.reuse ;  /* 0x0000001b22227220 */ /* 0x080fe20000410000 */
[----:B------:R-:W-:Y:S02]  /*ee70*/  HADD2.F32 R9, -RZ, R14.H0_H0 ;  /* 0x2000000eff097230 */ /* 0x000fe40000004100 */
[----:B------:R-:W-:Y:S01]  /*ee80*/  FFMA.FTZ R43, R5, R8, R44 ;  /* 0x00000008052b7223 */ /* 0x000fe2000001002c */
[----:B------:R-:W-:Y:S01]  /*ee90*/  FFMA.FTZ R45, R30, R27, -R45 ;  /* 0x0000001b1e2d7223 */ /* 0x000fe2000001082d */
[--C-:B------:R-:W-:Y:S02]  /*eea0*/  HADD2.F32 R35, -RZ, R11.reuse.H0_H0 ;  /* 0x2000000bff237230 */ /* 0x100fe40000004100 */
[----:B------:R-:W-:Y:S01]  /*eeb0*/  FMUL.FTZ R5, R10, R33 ;  /* 0x000000210a057220 */ /* 0x000fe20000410000 */
[----:B------:R-:W-:Y:S01]  /*eec0*/  FFMA.FTZ R34, R30, R29, R34 ;  /* 0x0000001d1e227223 */ /* 0x000fe20000010022 */
[----:B------:R-:W-:Y:S01]  /*eed0*/  FMUL.FTZ R27, R10, R9 ;  /* 0x000000090a1b7220 */ /* 0x000fe20000410000 */
[----:B------:R-:W-:-:S02]  /*eee0*/  HADD2.F32 R11, -RZ, R11.H1_H1 ;  /* 0x3000000bff0b7230 */ /* 0x000fc40000004100 */
[C---:B------:R-:W-:Y:S01]  /*eef0*/  FFMA.FTZ R32, R6.reuse, R9, -R5 ;  /* 0x0000000906207223 */ /* 0x040fe20000010805 */
[----:B------:R-:W-:Y:S02]  /*ef00*/  HADD2.F32 R10, -RZ, R24.H1_H1 ;  /* 0x30000018ff0a7230 */ /* 0x000fe40000004100 */
[----:B------:R-:W-:Y:S01]  /*ef10*/  FFMA.FTZ R27, R6, R33, R27 ;  /* 0x00000021061b7223 */ /* 0x000fe2000001001b */
[----:B------:R-:W-:Y:S01]  /*ef20*/  HADD2.F32 R30, -RZ, R25.H1_H1 ;  /* 0x30000019ff1e7230 */ /* 0x000fe20000004100 */
[----:B------:R-:W-:Y:S01]  /*ef30*/  F2FP.F16.F32.PACK_AB R9, R43, R36 ;  /* 0x000000242b09723e */ /* 0x000fe200000000ff */
[----:B------:R-:W-:Y:S02]  /*ef40*/  HADD2.F32 R4, -RZ, R13.H1_H1 ;  /* 0x3000000dff047230 */ /* 0x000fe40000004100 */
[----:B------:R-:W-:Y:S01]  /*ef50*/  FMUL.FTZ R6, R35, R10 ;  /* 0x0000000a23067220 */ /* 0x000fe20000410000 */
[----:B------:R-:W-:Y:S02]  /*ef60*/  HADD2.F32 R8, -RZ, R14.H1_H1 ;  /* 0x3000000eff087230 */ /* 0x000fe40000004100 */
[----:B------:R-:W-:Y:S01]  /*ef70*/  FMUL.FTZ R44, R11, R30 ;  /* 0x0000001e0b2c7220 */ /* 0x000fe20000410000 */
[----:B------:R-:W-:-:S02]  /*ef80*/  HADD2.F32 R31, -RZ, R7.H0_H0 ;  /* 0x20000007ff1f7230 */ /* 0x000fc40000004100 */
[----:B------:R-:W-:Y:S01]  /*ef90*/  FMUL.FTZ R35, R35, R4 ;  /* 0x0000000423237220 */ /* 0x000fe20000410000 */
[----:B------:R-:W-:Y:S02]  /*efa0*/  HADD2.F32 R7, -RZ, R7.H1_H1 ;  /* 0x30000007ff077230 */ /* 0x000fe40000004100 */
[----:B------:R-:W-:Y:S01]  /*efb0*/  FMUL.FTZ R5, R11, R8 ;  /* 0x000000080b057220 */ /* 0x000fe20000410000 */
[C---:B------:R-:W-:Y:S01]  /*efc0*/  FFMA.FTZ R11, R31.reuse, R4, -R6 ;  /* 0x000000041f0b7223 */ /* 0x040fe20000010806 */
[----:B------:R-:W-:Y:S01]  /*efd0*/  FFMA.FTZ R35, R31, R10, R35 ;  /* 0x0000000a1f237223 */ /* 0x000fe20000010023 */
[C---:B------:R-:W-:Y:S01]  /*efe0*/  FFMA.FTZ R44, R7.reuse, R8, -R44 ;  /* 0x00000008072c7223 */ /* 0x040fe2000001082c */
[----:B------:R-:W-:Y:S01]  /*eff0*/  FFMA.FTZ R30, R7, R30, R5 ;  /* 0x0000001e071e7223 */ /* 0x000fe20000010005 */
[----:B------:R-:W-:Y:S02]  /*f000*/  F2FP.F16.F32.PACK_AB R4, R41, R40 ;  /* 0x000000282904723e */ /* 0x000fe400000000ff */
[----:B------:R-:W-:-:S02]  /*f010*/  F2FP.F16.F32.PACK_AB R5, R37, R42 ;  /* 0x0000002a2505723e */ /* 0x000fc400000000ff */
[----:B------:R-:W-:Y:S02]  /*f020*/  F2FP.F16.F32.PACK_AB R6, R32, R45 ;  /* 0x0000002d2006723e */ /* 0x000fe400000000ff */
[----:B------:R-:W-:Y:S02]  /*f030*/  F2FP.F16.F32.PACK_AB R7, R44, R11 ;  /* 0x0000000b2c07723e */ /* 0x000fe400000000ff */
[----:B------:R-:W-:Y:S02]  /*f040*/  F2FP.F16.F32.PACK_AB R8, R39, R38 ;  /* 0x000000262708723e */ /* 0x000fe400000000ff */
[----:B------:R-:W-:Y:S01]  /*f050*/  F2FP.F16.F32.PACK_AB R10, R27, R34 ;  /* 0x000000221b0a723e */ /* 0x000fe200000000ff */
[----:B------:R1:W-:Y:S01]  /*f060*/  STS.128 [R21], R4 ;  /* 0x0000000415007388 */ /* 0x0003e20000000c00 */
[----:B------:R-:W-:-:S05]  /*f070*/  F2FP.F16.F32.PACK_AB R11, R30, R35 ;  /* 0x000000231e0b723e */ /* 0x000fca00000000ff */
[----:B------:R1:W-:Y:S02]  /*f080*/  STS.128 [R26+0x16400], R8 ;  /* 0x016400081a007388 */ /* 0x0003e40000000c00 */
.L_x_774:
[----:B------:R-:W-:Y:S05]  /*f090*/  BSYNC B1 ;  /* 0x0000000000017941 */ /* 0x000fea0003800000 */
.L_x_773:
[----:B------:R-:W-:Y:S04]  /*f0a0*/  BSSY B1, `(.L_x_775) ;  /* 0x0000067000017945 */ /* 0x000fe80003800000 */
[----:B------:R-:W-:Y:S05]  /*f0b0*/  @P2 BRA `(.L_x_776) ;  /* 0x0000000400942947 */ /* 0x000fea0003800000 */
[----:B-1----:R-:W2:Y:S04]  /*f0c0*/  LDL R10, [R1+0x4c] ;  /* 0x00004c00010a7983 */ /* 0x002ea80000100800 */
[----:B------:R-:W3:Y:S01]  /*f0d0*/  LDL R46, [R1+0x80] ;  /* 0x00008000012e7983 */ /* 0x000ee20000100800 */
[----:B------:R-:W1:Y:S01]  /*f0e0*/  S2R R5, SR_TID.X ;  /* 0x0000000000057919 */ /* 0x000e620000002100 */
[C---:B------:R-:W-:Y:S02]  /*f0f0*/  VIADD R6, R22.reuse, 0x20 ;  /* 0x0000002016067836 */ /* 0x040fe40000000000 */
[----:B------:R-:W-:Y:S02]  /*f100*/  VIADD R8, R22, 0x20 ;  /* 0x0000002016087836 */ /* 0x000fe40000000000 */
[----:B-1----:R-:W-:-:S05]  /*f110*/  VIADD R5, R5, 0xffffff80 ;  /* 0xffffff8005057836 */ /* 0x002fca0000000000 */
[----:B------:R-:W-:-:S04]  /*f120*/  SHF.R.S32.HI R4, RZ, 0x1f, R5 ;  /* 0x0000001fff047819 */ /* 0x000fc80000011405 */
[----:B------:R-:W-:-:S04]  /*f130*/  LEA.HI R4, R4, R5, RZ, 0x3 ;  /* 0x0000000504047211 */ /* 0x000fc800078f18ff */
[----:B------:R-:W-:-:S05]  /*f140*/  LOP3.LUT R4, R4, 0xfffffff8, RZ, 0xc0, !PT ;  /* 0xfffffff804047812 */ /* 0x000fca00078ec0ff */
[----:B------:R-:W-:-:S05]  /*f150*/  IMAD.IADD R4, R5, 0x1, -R4 ;  /* 0x0000000105047824 */ /* 0x000fca00078e0a04 */
[----:B------:R-:W-:Y:S01]  /*f160*/  LEA.HI R4, R3, R4, RZ, 0x1d ;  /* 0x0000000403047211 */ /* 0x000fe200078fe8ff */
[----:B------:R-:W-:Y:S01]  /*f170*/  IMAD.SHL.U32 R8, R8, 0x40, RZ ;  /* 0x0000004008087824 */ /* 0x000fe200078e00ff */
[----:B------:R-:W-:Y:S02]  /*f180*/  SHF.L.U32 R6, R6, 0x6, RZ ;  /* 0x0000000606067819 */ /* 0x000fe400000006ff */
[----:B------:R-:W-:Y:S01]  /*f190*/  SHF.R.S32.HI R7, RZ, 0x1f, R4 ;  /* 0x0000001fff077819 */ /* 0x000fe20000011404 */
[----:B------:R-:W-:Y:S01]  /*f1a0*/  IMAD.SHL.U32 R5, R4, 0x8, RZ ;  /* 0x0000000804057824 */ /* 0x000fe200078e00ff */
[----:B------:R-:W-:Y:S02]  /*f1b0*/  LOP3.LUT R8, R8, 0x1c0, RZ, 0xc0, !PT ;  /* 0x000001c008087812 */ /* 0x000fe400078ec0ff */
[----:B------:R-:W-:Y:S02]  /*f1c0*/  LEA.HI R7, R7, R4, RZ, 0x3 ;  /* 0x0000000407077211 */ /* 0x000fe400078f18ff */
[----:B------:R-:W-:-:S02]  /*f1d0*/  LOP3.LUT R6, R6, 0x1c0, RZ, 0xc0, !PT ;  /* 0x000001c006067812 */ /* 0x000fc400078ec0ff */
[----:B------:R-:W-:Y:S01]  /*f1e0*/  LOP3.LUT R4, R8, 0x38, R5, 0xf8, !PT ;  /* 0x0000003808047812 */ /* 0x000fe200078ef805 */
[----:B------:R-:W-:Y:S01]  /*f1f0*/  IMAD.SHL.U32 R7, R7, 0x400, RZ ;  /* 0x0000040007077824 */ /* 0x000fe200078e00ff */
[----:B------:R-:W-:-:S04]  /*f200*/  SHF.R.U32.HI R6, RZ, 0x3, R6 ;  /* 0x00000003ff067819 */ /* 0x000fc80000011606 */
[----:B------:R-:W-:Y:S02]  /*f210*/  LOP3.LUT R8, R4, R6, RZ, 0x3c, !PT ;  /* 0x0000000604087212 */ /* 0x000fe400078e3cff */
[----:B------:R-:W-:Y:S01]  /*f220*/  LOP3.LUT R9, R7, 0x7fffe000, RZ, 0xc0, !PT ;  /* 0x7fffe00007097812 */ /* 0x000fe200078ec0ff */
[--C-:B------:R-:W-:Y:S02]  /*f230*/  HADD2.F32 R38, -RZ, R15.reuse.H0_H0 ;  /* 0x2000000fff267230 */ /* 0x100fe40000004100 */
[----:B------:R-:W-:Y:S02]  /*f240*/  HADD2.F32 R36, -RZ, R0.H0_H0 ;  /* 0x20000000ff247230 */ /* 0x000fe40000004100 */
[----:B------:R-:W-:Y:S02]  /*f250*/  HADD2.F32 R40, -RZ, R20.H0_H0 ;  /* 0x20000014ff287230 */ /* 0x000fe40000004100 */
[----:B------:R-:W-:Y:S02]  /*f260*/  HADD2.F32 R43, -RZ, R15.H1_H1 ;  /* 0x3000000fff2b7230 */ /* 0x000fe40000004100 */
[----:B------:R-:W-:-:S02]  /*f270*/  HADD2.F32 R41, -RZ, R0.H1_H1 ;  /* 0x30000000ff297230 */ /* 0x000fc40000004100 */
[----:B------:R-:W-:Y:S02]  /*f280*/  HADD2.F32 R45, -RZ, R20.H1_H1 ;  /* 0x30000014ff2d7230 */ /* 0x000fe40000004100 */
[----:B------:R-:W-:Y:S02]  /*f290*/  HADD2.F32 R44, -RZ, R25.H0_H0 ;  /* 0x20000019ff2c7230 */ /* 0x000fe40000004100 */
[----:B------:R-:W-:Y:S01]  /*f2a0*/  HADD2.F32 R42, -RZ, R14.H0_H0 ;  /* 0x2000000eff2a7230 */ /* 0x000fe20000004100 */
[----:B--2---:R-:W-:Y:S01]  /*f2b0*/  IADD3 R9, R8, R9, R10 ;  /* 0x0000000908097210 */ /* 0x004fe20007ffe00a */
[----:B---3--:R-:W1:Y:S04]  /*f2c0*/  LDS.128 R4, [R46] ;  /* 0x000000002e047984 */ /* 0x008e680000000c00 */
[----:B------:R-:W-:-:S05]  /*f2d0*/  IMAD R21, R9, 0x2, R2 ;  /* 0x0000000209157824 */ /* 0x000fca00078e0202 */
[----:B------:R-:W2:Y:S01]  /*f2e0*/  LDS.128 R8, [R21+0x16400] ;  /* 0x0164000015087984 */ /* 0x000ea20000000c00 */
[----:B-1----:R-:W-:Y:S02]  /*f2f0*/  HADD2.F32 R26, -RZ, R4.H0_H0 ;  /* 0x20000004ff1a7230 */ /* 0x002fe40000004100 */
[--C-:B--2---:R-:W-:Y:S02]  /*f300*/  HADD2.F32 R31, -RZ, R8.reuse.H0_H0 ;  /* 0x20000008ff1f7230 */ /* 0x104fe40000004100 */
[----:B------:R-:W-:-:S03]  /*f310*/  HADD2.F32 R8, -RZ, R8.H1_H1 ;  /* 0x30000008ff087230 */ /* 0x000fc60000004100 */
[-C--:B------:R-:W-:Y:S01]  /*f320*/  FMUL.FTZ R35, R38, R31.reuse ;  /* 0x0000001f26237220 */ /* 0x080fe20000410000 */
[C---:B------:R-:W-:Y:S01]  /*f330*/  FMUL.FTZ R31, R36.reuse, R31 ;  /* 0x0000001f241f7220 */ /* 0x040fe20000410000 */
[----:B------:R-:W-:Y:S02]  /*f340*/  HADD2.F32 R4, -RZ, R4.H1_H1 ;  /* 0x30000004ff047230 */ /* 0x000fe40000004100 */
[----:B------:R-:W-:Y:S01]  /*f350*/  FFMA.FTZ R35, R36, R26, -R35 ;  /* 0x0000001a24237223 */ /* 0x000fe20000010823 */
[----:B------:R-:W-:Y:S02]  /*f360*/  HADD2.F32 R36, -RZ, R12.H0_H0 ;  /* 0x2000000cff247230 */ /* 0x000fe40000004100 */
[----:B------:R-:W-:Y:S01]  /*f370*/  FMUL.FTZ R37, R40, R8 ;  /* 0x0000000828257220 */ /* 0x000fe20000410000 */
[----:B------:R-:W-:Y:S02]  /*f380*/  HADD2.F32 R32, -RZ, R9.H0_H0 ;  /* 0x20000009ff207230 */ /* 0x000fe40000004100 */
[----:B0-----:R-:W-:-:S02]  /*f390*/  HADD2.F32 R27, -RZ, R5.H0_H0 ;  /* 0x20000005ff1b7230 */ /* 0x001fc40000004100 */
[C---:B------:R-:W-:Y:S01]  /*f3a0*/  FMUL.FTZ R39, R36.reuse, R8 ;  /* 0x0000000824277220 */ /* 0x040fe20000410000 */
[----:B------:R-:W-:Y:S01]  /*f3b0*/  FFMA.FTZ R8, R36, R4, -R37 ;  /* 0x0000000424087223 */ /* 0x000fe20000010825 */
[----:B------:R-:W-:Y:S02]  /*f3c0*/  HADD2.F32 R9, -RZ, R9.H1_H1 ;  /* 0x30000009ff097230 */ /* 0x000fe40000004100 */
[----:B------:R-:W-:Y:S01]  /*f3d0*/  FMUL.FTZ R36, R43, R32 ;  /* 0x000000202b247220 */ /* 0x000fe20000410000 */
[----:B------:R-:W-:Y:S02]  /*f3e0*/  HADD2.F32 R37, -RZ, R12.H1_H1 ;  /* 0x3000000cff257230 */ /* 0x000fe40000004100 */
[----:B------:R-:W-:Y:S01]  /*f3f0*/  FFMA.FTZ R31, R38, R26, R31 ;  /* 0x0000001a261f7223 */ /* 0x000fe2000001001f */
[----:B------:R-:W-:Y:S02]  /*f400*/  HADD2.F32 R5, -RZ, R5.H1_H1 ;  /* 0x30000005ff057230 */ /* 0x000fe40000004100 */
[C---:B------:R-:W-:Y:S01]  /*f410*/  FMUL.FTZ R32, R41.reuse, R32 ;  /* 0x0000002029207220 */ /* 0x040fe20000410000 */
[----:B------:R-:W-:Y:S01]  /*f420*/  FFMA.FTZ R26, R40, R4, R39 ;  /* 0x00000004281a7223 */ /* 0x000fe20000010027 */
[----:B------:R-:W-:Y:S01]  /*f430*/  FFMA.FTZ R36, R41, R27, -R36 ;  /* 0x0000001b29247223 */ /* 0x000fe20000010824 */
[----:B------:R-:W-:-:S02]  /*f440*/  HADD2.F32 R33, -RZ, R10.H0_H0 ;  /* 0x2000000aff217230 */ /* 0x000fc40000004100 */
[-C--:B------:R-:W-:Y:S01]  /*f450*/  FMUL.FTZ R4, R45, R9.reuse ;  /* 0x000000092d047220 */ /* 0x080fe20000410000 */
[----:B------:R-:W-:Y:S02]  /*f460*/  HADD2.F32 R39, -RZ, R13.H0_H0 ;  /* 0x2000000dff277230 */ /* 0x000fe40000004100 */
[----:B------:R-:W-:Y:S02]  /*f470*/  HADD2.F32 R41, -RZ, R24.H0_H0 ;  /* 0x20000018ff297230 */ /* 0x000fe40000004100 */
[C---:B------:R-:W-:Y:S01]  /*f480*/  FMUL.FTZ R38, R37.reuse, R9 ;  /* 0x0000000925267220 */ /* 0x040fe20000410000 */
[----:B------:R-:W-:Y:S02]  /*f490*/  HADD2.F32 R10, -RZ, R10.H1_H1 ;  /* 0x3000000aff0a7230 */ /* 0x000fe40000004100 */
[----:B------:R-:W-:Y:S01]  /*f4a0*/  FFMA.FTZ R9, R37, R5, -R4 ;  /* 0x0000000525097223 */ /* 0x000fe20000010804 */
[--C-:B------:R-:W-:Y:S02]  /*f4b0*/  HADD2.F32 R29, -RZ, R6.reuse.H0_H0 ;  /* 0x20000006ff1d7230 */ /* 0x100fe40000004100 */
[----:B------:R-:W-:Y:S01]  /*f4c0*/  FFMA.FTZ R32, R43, R27, R32 ;  /* 0x0000001b2b207223 */ /* 0x000fe20000010020 */
[-C--:B------:R-:W-:Y:S01]  /*f4d0*/  FMUL.FTZ R4, R41, R33.reuse ;  /* 0x0000002129047220 */ /* 0x080fe20000410000 */
[----:B------:R-:W-:Y:S01]  /*f4e0*/  FMUL.FTZ R40, R39, R33 ;  /* 0x0000002127287220 */ /* 0x000fe20000410000 */
[----:B------:R-:W-:-:S02]  /*f4f0*/  HADD2.F32 R6, -RZ, R6.H1_H1 ;  /* 0x30000006ff067230 */ /* 0x000fc40000004100 */
[----:B------:R-:W-:Y:S01]  /*f500*/  FFMA.FTZ R27, R45, R5, R38 ;  /* 0x000000052d1b7223 */ /* 0x000fe20000010026 */
[-C--:B------:R-:W-:Y:S01]  /*f510*/  FMUL.FTZ R5, R44, R10.reuse ;  /* 0x0000000a2c057220 */ /* 0x080fe20000410000 */
[-C--:B------:R-:W-:Y:S01]  /*f520*/  FFMA.FTZ R33, R39, R29.reuse, -R4 ;  /* 0x0000001d27217223 */ /* 0x080fe20000010804 */
[----:B------:R-:W-:Y:S01]  /*f530*/  FFMA.FTZ R40, R41, R29, R40 ;  /* 0x0000001d29287223 */ /* 0x000fe20000010028 */
[C---:B------:R-:W-:Y:S01]  /*f540*/  FMUL.FTZ R29, R42.reuse, R10 ;  /* 0x0000000a2a1d7220 */ /* 0x040fe20000410000 */
[----:B------:R-:W-:Y:S01]  /*f550*/  FFMA.FTZ R10, R42, R6, -R5 ;  /* 0x000000062a0a7223 */ /* 0x000fe20000010805 */
[----:B------:R-:W-:Y:S02]  /*f560*/  HADD2.F32 R34, -RZ, R11.H0_H0 ;  /* 0x2000000bff227230 */ /* 0x000fe40000004100 */
[----:B------:R-:W-:Y:S02]  /*f570*/  HADD2.F32 R42, -RZ, R24.H1_H1 ;  /* 0x30000018ff2a7230 */ /* 0x000fe40000004100 */
[----:B------:R-:W-:-:S02]  /*f580*/  HADD2.F32 R38, -RZ, R13.H1_H1 ;  /* 0x3000000dff267230 */ /* 0x000fc40000004100 */
[----:B------:R-:W-:Y:S02]  /*f590*/  HADD2.F32 R11, -RZ, R11.H1_H1 ;  /* 0x3000000bff0b7230 */ /* 0x000fe40000004100 */
[----:B------:R-:W-:Y:S02]  /*f5a0*/  HADD2.F32 R41, -RZ, R25.H1_H1 ;  /* 0x30000019ff297230 */ /* 0x000fe40000004100 */
[----:B------:R-:W-:Y:S02]  /*f5b0*/  HADD2.F32 R39, -RZ, R14.H1_H1 ;  /* 0x3000000eff277230 */ /* 0x000fe40000004100 */
[-C--:B------:R-:W-:Y:S01]  /*f5c0*/  FMUL.FTZ R5, R42, R34.reuse ;  /* 0x000000222a057220 */ /* 0x080fe20000410000 */
[--C-:B------:R-:W-:Y:S02]  /*f5d0*/  HADD2.F32 R30, -RZ, R7.reuse.H0_H0 ;  /* 0x20000007ff1e7230 */ /* 0x100fe40000004100 */
[----:B------:R-:W-:Y:S01]  /*f5e0*/  FMUL.FTZ R37, R38, R34 ;  /* 0x0000002226257220 */ /* 0x000fe20000410000 */
[----:B------:R-:W-:-:S02]  /*f5f0*/  HADD2.F32 R7, -RZ, R7.H1_H1 ;  /* 0x30000007ff077230 */ /* 0x000fc40000004100 */
[----:B------:R-:W-:Y:S01]  /*f600*/  FFMA.FTZ R29, R44, R6, R29 ;  /* 0x000000062c1d7223 */ /* 0x000fe2000001001d */
[-C--:B------:R-:W-:Y:S01]  /*f610*/  FMUL.FTZ R4, R41, R11.reuse ;  /* 0x0000000b29047220 */ /* 0x080fe20000410000 */
[C---:B------:R-:W-:Y:S01]  /*f620*/  FMUL.FTZ R6, R39.reuse, R11 ;  /* 0x0000000b27067220 */ /* 0x040fe20000410000 */
[-C--:B------:R-:W-:Y:S01]  /*f630*/  FFMA.FTZ R11, R38, R30.reuse, -R5 ;  /* 0x0000001e260b7223 */ /* 0x080fe20000010805 */
[----:B------:R-:W-:Y:S01]  /*f640*/  FFMA.FTZ R37, R42, R30, R37 ;  /* 0x0000001e2a257223 */ /* 0x000fe20000010025 */
[-C--:B------:R-:W-:Y:S01]  /*f650*/  FFMA.FTZ R30, R39, R7.reuse, -R4 ;  /* 0x00000007271e7223 */ /* 0x080fe20000010804 */
[----:B------:R-:W-:Y:S01]  /*f660*/  FFMA.FTZ R34, R41, R7, R6 ;  /* 0x0000000729227223 */ /* 0x000fe20000010006 */
[----:B------:R-:W-:Y:S02]  /*f670*/  F2FP.F16.F32.PACK_AB R4, R8, R35 ;  /* 0x000000230804723e */ /* 0x000fe400000000ff */
[----:B------:R-:W-:Y:S02]  /*f680*/  F2FP.F16.F32.PACK_AB R5, R9, R36 ;  /* 0x000000240905723e */ /* 0x000fe400000000ff */
[----:B------:R-:W-:-:S02]  /*f690*/  F2FP.F16.F32.PACK_AB R6, R10, R33 ;  /* 0x000000210a06723e */ /* 0x000fc400000000ff */
[----:B------:R-:W-:Y:S02]  /*f6a0*/  F2FP.F16.F32.PACK_AB R7, R30, R11 ;  /* 0x0000000b1e07723e */ /* 0x000fe400000000ff */
[----:B------:R-:W-:Y:S02]  /*f6b0*/  F2FP.F16.F32.PACK_AB R8, R26, R31 ;  /* 0x0000001f1a08723e */ /* 0x000fe400000000ff */
[----:B------:R-:W-:Y:S02]  /*f6c0*/  F2FP.F16.F32.PACK_AB R9, R27, R32 ;  /* 0x000000201b09723e */ /* 0x000fe400000000ff */
[----:B------:R-:W-:Y:S02]  /*f6d0*/  F2FP.F16.F32.PACK_AB R10, R29, R40 ;  /* 0x000000281d0a723e */ /* 0x000fe400000000ff */
[----:B------:R-:W-:Y:S01]  /*f6e0*/  F2FP.F16.F32.PACK_AB R11, R34, R37 ;  /* 0x00000025220b723e */ /* 0x000fe200000000ff */
[----:B------:R2:W-:Y:S04]  /*f6f0*/  STS.128 [R46], R4 ;  /* 0x000000042e007388 */ /* 0x0005e80000000c00 */
[----:B------:R2:W-:Y:S02]  /*f700*/  STS.128 [R21+0x16400], R8 ;  /* 0x0164000815007388 */ /* 0x0005e40000000c00 */
.L_x_776:
[----:B------:R-:W-:Y:S05]  /*f710*/  BSYNC B1 ;  /* 0x0000000000017941 */ /* 0x000fea0003800000 */
.L_x_775:
[----:B------:R-:W-:Y:S04]  /*f720*/  BSSY B1, `(.L_x_777) ;  /* 0x0000067000017945 */ /* 0x000fe80003800000 */
[----:B------:R-:W-:Y:S05]  /*f730*/  @P1 BRA `(.L_x_778) ;  /* 0x0000000400941947 */ /* 0x000fea0003800000 */
[----:B-12---:R-:W2:Y:S04]  /*f740*/  LDL R10, [R1+0x48] ;  /* 0x00004800010a7983 */ /* 0x006ea80000100800 */
[----:B------:R-:W3:Y:S01]  /*f750*/  LDL R46, [R1+0x7c] ;  /* 0x00007c00012e7983 */ /* 0x000ee20000100800 */
[----:B------:R-:W1:Y:S01]  /*f760*/  S2R R5, SR_TID.X ;  /* 0x0000000000057919 */ /* 0x000e620000002100 */
[C---:B------:R-:W-:Y:S01]  /*f770*/  IADD3 R8, R22.reuse, 0x40, RZ ;  /* 0x0000004016087810 */ /* 0x040fe20007ffe0ff */
[----:B------:R-:W-:Y:S01]  /*f780*/  VIADD R6, R22, 0x40 ;  /* 0x0000004016067836 */ /* 0x000fe20000000000 */
[----:B-1----:R-:W-:-:S04]  /*f790*/  IADD3 R5, R5, -0x80, RZ ;  /* 0xffffff8005057810 */ /* 0x002fc80007ffe0ff */
[----:B------:R-:W-:-:S04]  /*f7a0*/  SHF.R.S32.HI R4, RZ, 0x1f, R5 ;  /* 0x0000001fff047819 */ /* 0x000fc80000011405 */
[----:B------:R-:W-:-:S04]  /*f7b0*/  LEA.HI R4, R4, R5, RZ, 0x3 ;  /* 0x0000000504047211 */ /* 0x000fc800078f18ff */
[----:B------:R-:W-:-:S05]  /*f7c0*/  LOP3.LUT R4, R4, 0xfffffff8, RZ, 0xc0, !PT ;  /* 0xfffffff804047812 */ /* 0x000fca00078ec0ff */
[----:B------:R-:W-:-:S05]  /*f7d0*/  IMAD.IADD R4, R5, 0x1, -R4 ;  /* 0x0000000105047824 */ /* 0x000fca00078e0a04 */
[----:B------:R-:W-:Y:S01]  /*f7e0*/  LEA.HI R4, R3, R4, RZ, 0x1d ;  /* 0x0000000403047211 */ /* 0x000fe200078fe8ff */
[----:B------:R-:W-:Y:S02]  /*f7f0*/  IMAD.SHL.U32 R6, R6, 0x40, RZ ;  /* 0x0000004006067824 */ /* 0x000fe400078e00ff */
[----:B------:R-:W-:Y:S01]  /*f800*/  IMAD.SHL.U32 R8, R8, 0x40, RZ ;  /* 0x0000004008087824 */ /* 0x000fe200078e00ff */
[----:B------:R-:W-:Y:S01]  /*f810*/  SHF.R.S32.HI R7, RZ, 0x1f, R4 ;  /* 0x0000001fff077819 */ /* 0x000fe20000011404 */
[----:B------:R-:W-:Y:S01]  /*f820*/  IMAD.SHL.U32 R5, R4, 0x8, RZ ;  /* 0x0000000804057824 */ /* 0x000fe200078e00ff */
[----:B------:R-:W-:Y:S02]  /*f830*/  LOP3.LUT R6, R6, 0x1c0, RZ, 0xc0, !PT ;  /* 0x000001c006067812 */ /* 0x000fe400078ec0ff */
[----:B------:R-:W-:Y:S02]  /*f840*/  LEA.HI R7, R7, R4, RZ, 0x3 ;  /* 0x0000000407077211 */ /* 0x000fe400078f18ff */
[----:B------:R-:W-:-:S02]  /*f850*/  LOP3.LUT R8, R8, 0x1c0, RZ, 0xc0, !PT ;  /* 0x000001c008087812 */ /* 0x000fc400078ec0ff */
[----:B------:R-:W-:Y:S01]  /*f860*/  SHF.R.U32.HI R6, RZ, 0x3, R6 ;  /* 0x00000003ff067819 */ /* 0x000fe20000011606 */
[----:B------:R-:W-:Y:S01]  /*f870*/  IMAD.SHL.U32 R7, R7, 0x400, RZ ;  /* 0x0000040007077824 */ /* 0x000fe200078e00ff */
[----:B------:R-:W-:-:S04]  /*f880*/  LOP3.LUT R4, R8, 0x38, R5, 0xf8, !PT ;  /* 0x0000003808047812 */ /* 0x000fc800078ef805 */
        /* <DEDUP_REMOVED lines=80> */
.L_x_778:
[----:B------:R-:W-:Y:S05]  /*fd90*/  BSYNC B1 ;  /* 0x0000000000017941 */ /* 0x000fea0003800000 */
.L_x_777:
[----:B------:R-:W-:Y:S05]  /*fda0*/  @P0 BRA `(.L_x_765) ;  /* 0x0000000400940947 */ /* 0x000fea0003800000 */
[----:B-123--:R-:W2:Y:S04]  /*fdb0*/  LDL R9, [R1+0x40] ;  /* 0x0000400001097983 */ /* 0x00eea80000100800 */
[----:B------:R-:W3:Y:S01]  /*fdc0*/  LDL R42, [R1+0x78] ;  /* 0x00007800012a7983 */ /* 0x000ee20000100800 */
[----:B------:R-:W1:Y:S01]  /*fdd0*/  S2R R5, SR_TID.X ;  /* 0x0000000000057919 */ /* 0x000e620000002100 */
[----:B------:R-:W-:Y:S02]  /*fde0*/  VIADD R7, R22, 0x60 ;  /* 0x0000006016077836 */ /* 0x000fe40000000000 */
[----:B-1----:R-:W-:-:S05]  /*fdf0*/  VIADD R5, R5, 0xffffff80 ;  /* 0xffffff8005057836 */ /* 0x002fca0000000000 */
[----:B------:R-:W-:-:S04]  /*fe00*/  SHF.R.S32.HI R4, RZ, 0x1f, R5 ;  /* 0x0000001fff047819 */ /* 0x000fc80000011405 */
[----:B------:R-:W-:-:S04]  /*fe10*/  LEA.HI R4, R4, R5, RZ, 0x3 ;  /* 0x0000000504047211 */ /* 0x000fc800078f18ff */
[----:B------:R-:W-:-:S04]  /*fe20*/  LOP3.LUT R4, R4, 0xfffffff8, RZ, 0xc0, !PT ;  /* 0xfffffff804047812 */ /* 0x000fc800078ec0ff */
[----:B------:R-:W-:Y:S01]  /*fe30*/  IADD3 R4, R5, -R4, RZ ;  /* 0x8000000405047210 */ /* 0x000fe20007ffe0ff */
[----:B------:R-:W-:-:S03]  /*fe40*/  VIADD R5, R22, 0x60 ;  /* 0x0000006016057836 */ /* 0x000fc60000000000 */
        /* <DEDUP_REMOVED lines=16> */
[----:B------:R-:W-:Y:S02]  /*ff50*/  HADD2.F32 R36, -RZ, R12.H0_H0 ;  /* 0x2000000cff247230 */ /* 0x000fe40000004100 */
[----:B------:R-:W-:-:S02]  /*ff60*/  HADD2.F32 R40, -RZ, R15.H1_H1 ;  /* 0x3000000fff287230 */ /* 0x000fc40000004100 */
[----:B------:R-:W-:Y:S02]  /*ff70*/  HADD2.F32 R0, -RZ, R0.H1_H1 ;  /* 0x30000000ff007230 */ /* 0x000fe40000004100 */
        /* <DEDUP_REMOVED lines=9> */
[----:B------:R-:W-:Y:S02]  /*10010*/  HADD2.F32 R8, -RZ, R8.H1_H1 ;  /* 0x30000008ff087230 */ /* 0x000fe40000004100 */
[----:B------:R-:W-:Y:S02]  /*10020*/  HADD2.F32 R31, -RZ, R9.H0_H0 ;  /* 0x20000009ff1f7230 */ /* 0x000fe40000004100 */
[-C--:B------:R-:W-:Y:S01]  /*10030*/  FMUL.FTZ R34, R37, R30.reuse ;  /* 0x0000001e25227220 */ /* 0x080fe20000410000 */
[----:B------:R-:W-:Y:S01]  /*10040*/  FMUL.FTZ R30, R35, R30 ;  /* 0x0000001e231e7220 */ /* 0x000fe20000410000 */
[----:B------:R-:W-:-:S02]  /*10050*/  HADD2.F32 R4, -RZ, R4.H1_H1 ;  /* 0x30000004ff047230 */ /* 0x000fc40000004100 */
[-C--:B------:R-:W-:Y:S01]  /*10060*/  FMUL.FTZ R15, R38, R8.reuse ;  /* 0x00000008260f7220 */ /* 0x080fe20000410000 */
[----:B------:R-:W-:Y:S02]  /*10070*/  HADD2.F32 R26, -RZ, R5.H0_H0 ;  /* 0x20000005ff1a7230 */ /* 0x000fe40000004100 */
[-C--:B------:R-:W-:Y:S01]  /*10080*/  FFMA.FTZ R34, R35, R21.reuse, -R34 ;  /* 0x0000001523227223 */ /* 0x080fe20000010822 */
[----:B------:R-:W-:Y:S01]  /*10090*/  FFMA.FTZ R30, R37, R21, R30 ;  /* 0x00000015251e7223 */ /* 0x000fe2000001001e */
[----:B------:R-:W-:Y:S02]  /*100a0*/  HADD2.F32 R9, -RZ, R9.H1_H1 ;  /* 0x30000009ff097230 */ /* 0x000fe40000004100 */
[----:B------:R-:W-:Y:S01]  /*100b0*/  FMUL.FTZ R21, R36, R8 ;  /* 0x0000000824157220 */ /* 0x000fe20000410000 */
[----:B------:R-:W-:Y:S01]  /*100c0*/  FMUL.FTZ R35, R40, R31 ;  /* 0x0000001f28237220 */ /* 0x000fe20000410000 */
[----:B------:R-:W-:Y:S02]  /*100d0*/  HADD2.F32 R37, -RZ, R12.H1_H1 ;  /* 0x3000000cff257230 */ /* 0x000fe40000004100 */
[----:B------:R-:W-:Y:S01]  /*100e0*/  FFMA.FTZ R15, R36, R4, -R15 ;  /* 0x00000004240f7223 */ /* 0x000fe2000001080f */
[----:B------:R-:W-:-:S02]  /*100f0*/  HADD2.F32 R32, -RZ, R10.H0_H0 ;  /* 0x2000000aff207230 */ /* 0x000fc40000004100 */
[----:B------:R-:W-:Y:S01]  /*10100*/  FMUL.FTZ R31, R0, R31 ;  /* 0x0000001f001f7220 */ /* 0x000fe20000410000 */
[----:B------:R-:W-:Y:S02]  /*10110*/  HADD2.F32 R5, -RZ, R5.H1_H1 ;  /* 0x30000005ff057230 */ /* 0x000fe40000004100 */
[----:B------:R-:W-:Y:S01]  /*10120*/  FFMA.FTZ R21, R38, R4, R21 ;  /* 0x0000000426157223 */ /* 0x000fe20000010015 */
[-C--:B------:R-:W-:Y:S01]  /*10130*/  FFMA.FTZ R35, R0, R26.reuse, -R35 ;  /* 0x0000001a00237223 */ /* 0x080fe20000010823 */
[----:B------:R-:W-:Y:S02]  /*10140*/  HADD2.F32 R10, -RZ, R10.H1_H1 ;  /* 0x3000000aff0a7230 */ /* 0x000fe40000004100 */
[-C--:B------:R-:W-:Y:S01]  /*10150*/  FMUL.FTZ R0, R41, R9.reuse ;  /* 0x0000000929007220 */ /* 0x080fe20000410000 */
[----:B------:R-:W-:Y:S01]  /*10160*/  FMUL.FTZ R4, R37, R9 ;  /* 0x0000000925047220 */ /* 0x000fe20000410000 */
[----:B------:R-:W-:Y:S02]  /*10170*/  HADD2.F32 R36, -RZ, R25.H0_H0 ;  /* 0x20000019ff247230 */ /* 0x000fe40000004100 */
[----:B------:R-:W-:Y:S01]  /*10180*/  FFMA.FTZ R31, R40, R26, R31 ;  /* 0x0000001a281f7223 */ /* 0x000fe2000001001f */
[----:B0-----:R-:W-:-:S02]  /*10190*/  HADD2.F32 R27, -RZ, R6.H0_H0 ;  /* 0x20000006ff1b7230 */ /* 0x001fc40000004100 */
[-C--:B------:R-:W-:Y:S01]  /*101a0*/  FMUL.FTZ R8, R43, R32.reuse ;  /* 0x000000202b087220 */ /* 0x080fe20000410000 */
[----:B------:R-:W-:Y:S02]  /*101b0*/  HADD2.F32 R6, -RZ, R6.H1_H1 ;  /* 0x30000006ff067230 */ /* 0x000fe40000004100 */
[-C--:B------:R-:W-:Y:S01]  /*101c0*/  FFMA.FTZ R0, R37, R5.reuse, -R0 ;  /* 0x0000000525007223 */ /* 0x080fe20000010800 */
[----:B------:R-:W-:Y:S02]  /*101d0*/  HADD2.F32 R26, -RZ, R14.H0_H0 ;  /* 0x2000000eff1a7230 */ /* 0x000fe40000004100 */
[----:B------:R-:W-:Y:S01]  /*101e0*/  FMUL.FTZ R32, R39, R32 ;  /* 0x0000002027207220 */ /* 0x000fe20000410000 */
[----:B------:R-:W-:Y:S01]  /*101f0*/  FFMA.FTZ R12, R41, R5, R4 ;  /* 0x00000005290c7223 */ /* 0x000fe20000010004 */
[----:B------:R-:W-:Y:S01]  /*10200*/  FMUL.FTZ R5, R36, R10 ;  /* 0x0000000a24057220 */ /* 0x000fe20000410000 */
[--C-:B------:R-:W-:Y:S02]  /*10210*/  HADD2.F32 R33, -RZ, R11.reuse.H0_H0 ;  /* 0x2000000bff217230 */ /* 0x100fe40000004100 */
[-C--:B------:R-:W-:Y:S01]  /*10220*/  FFMA.FTZ R20, R39, R27.reuse, -R8 ;  /* 0x0000001b27147223 */ /* 0x080fe20000010808 */
[----:B------:R-:W-:Y:S01]  /*10230*/  FFMA.FTZ R32, R43, R27, R32 ;  /* 0x0000001b2b207223 */ /* 0x000fe20000010020 */
[----:B------:R-:W-:-:S02]  /*10240*/  HADD2.F32 R11, -RZ, R11.H1_H1 ;  /* 0x3000000bff0b7230 */ /* 0x000fc40000004100 */
[C---:B------:R-:W-:Y:S01]  /*10250*/  FFMA.FTZ R27, R26.reuse, R6, -R5 ;  /* 0x000000061a1b7223 */ /* 0x040fe20000010805 */
[----:B------:R-:W-:Y:S02]  /*10260*/  HADD2.F32 R37, -RZ, R24.H1_H1 ;  /* 0x30000018ff257230 */ /* 0x000fe40000004100 */
[----:B------:R-:W-:Y:S01]  /*10270*/  FMUL.FTZ R9, R26, R10 ;  /* 0x0000000a1a097220 */ /* 0x000fe20000410000 */
[----:B------:R-:W-:Y:S02]  /*10280*/  HADD2.F32 R39, -RZ, R25.H1_H1 ;  /* 0x30000019ff277230 */ /* 0x000fe40000004100 */
[----:B------:R-:W-:Y:S02]  /*10290*/  HADD2.F32 R5, -RZ, R13.H1_H1 ;  /* 0x3000000dff057230 */ /* 0x000fe40000004100 */
[----:B------:R-:W-:Y:S02]  /*102a0*/  HADD2.F32 R25, -RZ, R14.H1_H1 ;  /* 0x3000000eff197230 */ /* 0x000fe40000004100 */
[----:B------:R-:W-:-:S02]  /*102b0*/  HADD2.F32 R29, -RZ, R7.H0_H0 ;  /* 0x20000007ff1d7230 */ /* 0x000fc40000004100 */
[----:B------:R-:W-:Y:S01]  /*102c0*/  FFMA.FTZ R13, R36, R6, R9 ;  /* 0x00000006240d7223 */ /* 0x000fe20000010009 */
[----:B------:R-:W-:Y:S02]  /*102d0*/  HADD2.F32 R7, -RZ, R7.H1_H1 ;  /* 0x30000007ff077230 */ /* 0x000fe40000004100 */
[----:B------:R-:W-:Y:S01]  /*102e0*/  FMUL.FTZ R4, R37, R33 ;  /* 0x0000002125047220 */ /* 0x000fe20000410000 */
[----:B------:R-:W-:Y:S01]  /*102f0*/  FMUL.FTZ R8, R39, R11 ;  /* 0x0000000b27087220 */ /* 0x000fe20000410000 */
[----:B------:R-:W-:Y:S01]  /*10300*/  FMUL.FTZ R6, R5, R33 ;  /* 0x0000002105067220 */ /* 0x000fe20000410000 */
[----:B------:R-:W-:Y:S01]  /*10310*/  FMUL.FTZ R10, R25, R11 ;  /* 0x0000000b190a7220 */ /* 0x000fe20000410000 */
[----:B------:R-:W-:Y:S01]  /*10320*/  FFMA.FTZ R11, R5, R29, -R4 ;  /* 0x0000001d050b7223 */ /* 0x000fe20000010804 */
[----:B------:R-:W-:Y:S01]  /*10330*/  FFMA.FTZ R14, R25, R7, -R8 ;  /* 0x00000007190e7223 */ /* 0x000fe20000010808 */
[----:B------:R-:W-:Y:S01]  /*10340*/  FFMA.FTZ R29, R37, R29, R6 ;  /* 0x0000001d251d7223 */ /* 0x000fe20000010006 */
[----:B------:R-:W-:Y:S01]  /*10350*/  FFMA.FTZ R24, R39, R7, R10 ;  /* 0x0000000727187223 */ /* 0x000fe2000001000a */
        /* <DEDUP_REMOVED lines=8> */
[----:B------:R4:W-:Y:S04]  /*103e0*/  STS.128 [R42], R4 ;  /* 0x000000042a007388 */ /* 0x0009e80000000c00 */
[----:B------:R4:W-:Y:S02]  /*103f0*/  STS.128 [R3+0x16400], R8 ;  /* 0x0164000803007388 */ /* 0x0009e40000000c00 */
.L_x_765:
[----:B------:R-:W-:Y:S05]  /*10400*/  BSYNC B0 ;  /* 0x0000000000007941 */ /* 0x000fea0003800000 */
.L_x_746:
[----:B------:R-:W-:Y:S01]  /*10410*/  @!PT LDS RZ, [RZ] ;  /* 0x00000000fffff984 */ /* 0x000fe20000000800 */
[----:B------:R-:W-:Y:S01]  /*10420*/  @!PT LDS RZ, [RZ] ;  /* 0x00000000fffff984 */ /* 0x000fe20000000800 */
[----:B------:R-:W-:Y:S01]  /*10430*/  @!PT LDS RZ, [RZ] ;  /* 0x00000000fffff984 */ /* 0x000fe20000000800 */
[----:B------:R-:W-:Y:S01]  /*10440*/  @!PT LDS RZ, [RZ] ;  /* 0x00000000fffff984 */ /* 0x000fe20000000800 */
[----:B------:R5:W-:Y:S06]  /*10450*/  MEMBAR.ALL.CTA ;  /* 0x0000000000007992 */ /* 0x000bec0000008000 */
[----:B-----5:R-:W5:Y:S01]  /*10460*/  FENCE.VIEW.ASYNC.S ;  /* 0x00000000000073c6 */ /* 0x020f620000000000 */
[----:B------:R-:W-:Y:S05]  /*10470*/  WARPSYNC.ALL ;  /* 0x0000000000007948 */ /* 0x000fea0003800000 */
[----:B-----5:R-:W-:Y:S06]  /*10480*/  BAR.SYNC.DEFER_BLOCKING 0xd, 0x100 ;  /* 0x0344000000007b1d */ /* 0x020fec0000010000 */
.L_x_744:
[----:B------:R-:W-:-:S13]  /*10490*/  ISETP.NE.AND P0, PT, R224, 0x3, PT ;  /* 0x00000003e000780c */ /* 0x000fda0003f05270 */
[----:B------:R-:W-:Y:S05]  /*104a0*/  @!P0 BRA `(.L_x_779) ;  /* 0x0000000000048947 */ /* 0x000fea0003800000 */
[----:B------:R-:W-:Y:S01]  /*104b0*/  BPT.TRAP 0x1 ;  /* 0x000000040000795c */ /* 0x000fe20000300000 */
.L_x_779:
[----:B------:R-:W-:Y:S01]  /*104c0*/  IMAD R0, R222, 0x8, R2 ;  /* 0x00000008de007824 */ /* 0x000fe200078e0202 */
[----:B0-2-4-:R-:W-:-:S04]  /*104d0*/  SHF.L.U32 R3, R233, 0x1f, RZ ;  /* 0x0000001fe9037819 */ /* 0x015fc800000006ff */
[----:B------:R0:W2:Y:S01]  /*104e0*/  SYNCS.PHASECHK.TRANS64.TRYWAIT P2, [R0+URZ+0x34830], R3 ;  /* 0x03483003000075a7 */ /* 0x0000a2000804017f */
[----:B------:R-:W-:Y:S05]  /*104f0*/  @!P0 BRA `(.L_x_780) ;  /* 0x0000000000048947 */ /* 0x000fea0003800000 */
[----:B------:R-:W-:Y:S01]  /*10500*/  BPT.TRAP 0x1 ;  /* 0x000000040000795c */ /* 0x000fe20000300000 */
.L_x_780:
[----:B-1-3--:R-:W1:Y:S01]  /*10510*/  S2R R4, SR_TID.X ;  /* 0x0000000000047919 */ /* 0x00ae620000002100 */
[----:B------:R-:W-:Y:S01]  /*10520*/  IMAD.MOV.U32 R87, RZ, RZ, RZ ;  /* 0x000000ffff577224 */ /* 0x000fe200078e00ff */
[----:B-1----:R-:W-:-:S04]  /*10530*/  LOP3.LUT R4, R4, 0x7f, RZ, 0xc0, !PT ;  /* 0x0000007f04047812 */ /* 0x002fc800078ec0ff */
[----:B------:R-:W-:Y:S01]  /*10540*/  ISETP.NE.AND P1, PT, R4, RZ, PT ;  /* 0x000000ff0400720c */ /* 0x000fe20003f25270 */
[----:B--2---:R-:W-:-:S12]  /*10550*/  @P2 BRA `(.L_x_781) ;  /* 0x0000000000082947 */ /* 0x004fd80003800000 */
[----:B------:R-:W1:Y:S02]  /*10560*/  SYNCS.PHASECHK.TRANS64.TRYWAIT P2, [R0+URZ+0x34830], R3 ;  /* 0x03483003000075a7 */ /* 0x000e64000804017f */
[----:B-1----:R-:W-:Y:S05]  /*10570*/  @!P2 BRA `(.L_x_782) ;  /* 0x00000160000ca947 */ /* 0x002fea0003800000 */
.L_x_781:
[----:B------:R-:W-:Y:S05]  /*10580*/  WARPSYNC.ALL ;  /* 0x0000000000007948 */ /* 0x000fea0003800000 */
[----:B01----:R-:W-:Y:S01]  /*10590*/  IADD3 R3, R2, 0x1e400, RZ ;  /* 0x0001e40002037810 */ /* 0x003fe20007ffe0ff */
[----:B------:R-:W-:Y:S01]  /*105a0*/  IMAD.MOV.U32 R5, RZ, RZ, 0x40000040 ;  /* 0x40000040ff057424 */ /* 0x000fe200078e00ff */
[----:B------:R-:W-:Y:S01]  /*105b0*/  R2UR UR56, R28 ;  /* 0x000000001c3872ca */ /* 0x000fe200000e0000 */
[----:B------:R-:W-:Y:S01]  /*105c0*/  WARPGROUP.ARRIVE ;  /* 0x00000000000079c5 */ /* 0x000fe20000000000 */
[----:B------:R-:W-:Y:S01]  /*105d0*/  SHF.R.U32.HI R3, RZ, 0x4, R3 ;  /* 0x00000004ff037819 */ /* 0x000fe20000011603 */
[----:B------:R-:W-:Y:S01]  /*105e0*/  UMOV UR9, 0x40000040 ;  /* 0x4000004000097882 */ /* 0x000fe20000000000 */
[----:B------:R-:W-:Y:S01]  /*105f0*/  R2UR UR11, R5 ;  /* 0x00000000050b72ca */ /* 0x000fe200000e0000 */
[----:B------:R-:W-:Y:S01]  /*10600*/  IMAD.MOV.U32 R21, RZ, RZ, 0x40000040 ;  /* 0x40000040ff157424 */ /* 0x000fe200078e00ff */
[----:B------:R-:W-:Y:S01]  /*10610*/  LOP3.LUT R3, R3, 0x3fff, RZ, 0xc0, !PT ;  /* 0x00003fff03037812 */ /* 0x000fe200078ec0ff */
[----:B------:R-:W-:Y:S01]  /*10620*/  IMAD.MOV.U32 R25, RZ, RZ, 0x40000040 ;  /* 0x40000040ff197424 */ /* 0x000fe200078e00ff */
[----:B------:R-:W-:Y:S01]  /*10630*/  MOV R15, 0x40000040 ;  /* 0x40000040000f7802 */ /* 0x000fe20000000f00 */
[----:B------:R-:W-:Y:S01]  /*10640*/  IMAD.U32 R27, RZ, RZ, UR9 ;  /* 0x00000009ff1b7e24 */ /* 0x000fe2000f8e00ff */
[----:B------:R-:W-:Y:S01]  /*10650*/  LOP3.LUT R4, R3, 0x10000, RZ, 0xfc, !PT ;  /* 0x0001000003047812 */ /* 0x000fe200078efcff */
[----:B------:R-:W-:Y:S01]  /*10660*/  IMAD.MOV.U32 R81, RZ, RZ, 0x40000040 ;  /* 0x40000040ff517424 */ /* 0x000fe200078e00ff */
[----:B------:R-:W-:Y:S01]  /*10670*/  R2UR UR15, R15 ;  /* 0x000000000f0f72ca */ /* 0x000fe200000e0000 */
[----:B------:R-:W-:Y:S01]  /*10680*/  ULOP3.LUT UR56, UR56, 0x10000, URZ, 0xfc, !UPT ;  /* 0x0001000038387892 */ /* 0x000fe2000f8efc3f */
[----:B------:R-:W-:Y:S01]  /*10690*/  MOV R8, UR37 ;  /* 0x0000002500087c02 */ /* 0x000fe20008000f00 */
[----:B------:R0:W-:Y:S01]  /*106a0*/  STL [R1+0x28], R4 ;  /* 0x0000280401007387 */ /* 0x0001e20000100800 */
[----:B------:R-:W-:Y:S01]  /*106b0*/  MOV R9, UR36 ;  /* 0x0000002400097c02 */ /* 0x000fe20008000f00 */
[----:B------:R-:W-:Y:S01]  /*106c0*/  UMOV UR37, UR9 ;  /* 0x0000000900257c82 */ /* 0x000fe20008000000 */
[----:B------:R-:W-:Y:S01]  /*106d0*/  R2UR UR23, R21 ;  /* 0x00000000151772ca */ /* 0x000fe200000e0000 */
[----:B------:R-:W-:Y:S01]  /*106e0*/  UMOV UR13, UR37 ;  /* 0x00000025000d7c82 */ /* 0x000fe20008000000 */
[----:B------:R-:W-:Y:S01]  /*106f0*/  UMOV UR8, UR56 ;  /* 0x0000003800087c82 */ /* 0x000fe20008000000 */
[----:B------:R-:W-:Y:S01]  /*10700*/  UMOV UR21, UR37 ;  /* 0x0000002500157c82 */ /* 0x000fe20008000000 */
[----:B------:R-:W-:Y:S01]  /*10710*/  UMOV UR36, UR8 ;  /* 0x0000000800247c82 */ /* 0x000fe20008000000 */
[----:B------:R-:W-:Y:S01]  /*10720*/  R2UR UR55, R25 ;  /* 0x00000000193772ca */ /* 0x000fe200000e0000 */
[----:B------:R-:W-:Y:S01]  /*10730*/  UMOV UR12, UR36 ;  /* 0x00000024000c7c82 */ /* 0x000fe20008000000 */
[----:B0-----:R-:W-:Y:S01]  /*10740*/  IMAD R4, R222, 0xb00, R4 ;  /* 0x00000b00de047824 */ /* 0x001fe200078e0204 */
[----:B------:R-:W-:Y:S01]  /*10750*/  UMOV UR20, UR36 ;  /* 0x0000002400147c82 */ /* 0x000fe20008000000 */
[----:B------:R-:W-:Y:S01]  /*10760*/  UMOV UR52, UR36 ;  /* 0x0000002400347c82 */ /* 0x000fe20008000000 */
[----:B------:R-:W-:Y:S01]  /*10770*/  UMOV UR53, UR37 ;  /* 0x0000002500357c82 */ /* 0x000fe20008000000 */
[C---:B------:R-:W-:Y:S01]  /*10780*/  VIADD R14, R4.reuse, 0x80 ;  /* 0x00000080040e7836 */ /* 0x040fe20000000000 */
[C---:B------:R-:W-:Y:S01]  /*10790*/  R2UR UR10, R4.reuse ;  /* 0x00000000040a72ca */ /* 0x040fe200000e0000 */
[C---:B------:R-:W-:Y:S01]  /*107a0*/  VIADD R20, R4.reuse, 0x100 ;  /* 0x0000010004147836 */ /* 0x040fe20000000000 */
[----:B------:R-:W-:Y:S01]  /*107b0*/  R2UR UR35, R15 ;  /* 0x000000000f2372ca */ /* 0x000fe200000e0000 */
[----:B------:R-:W-:Y:S01]  /*107c0*/  VIADD R24, R4, 0x180 ;  /* 0x0000018004187836 */ /* 0x000fe20000000000 */
[----:B------:R-:W-:Y:S01]  /*107d0*/  R2UR UR14, R14 ;  /* 0x000000000e0e72ca */ /* 0x000fe200000e0000 */
[----:B------:R-:W-:Y:S01]  /*107e0*/  VIADD R14, R4, 0x200 ;  /* 0x00000200040e7836 */ /* 0x000fe20000000000 */
[----:B------:R-:W-:Y:S01]  /*107f0*/  R2UR UR22, R20 ;  /* 0x00000000141672ca */ /* 0x000fe200000e0000 */
[----:B------:R-:W-:Y:S01]  /*10800*/  UMOV UR32, UR36 ;  /* 0x0000002400207c82 */ /* 0x000fe20008000000 */
[----:B------:R-:W-:Y:S01]  /*10810*/  R2UR UR54, R24 ;  /* 0x00000000183672ca */ /* 0x000fe200000e0000 */
[----:B------:R-:W-:Y:S01]  /*10820*/  UMOV UR33, UR37 ;  /* 0x0000002500217c82 */ /* 0x000fe20008000000 */
[----:B------:R-:W-:Y:S01]  /*10830*/  R2UR UR34, R14 ;  /* 0x000000000e2272ca */ /* 0x000fe200000e0000 */
[----:B------:R-:W-:Y:S01]  /*10840*/  VIADD R20, R4, 0x280 ;  /* 0x0000028004147836 */ /* 0x000fe20000000000 */
[----:B------:R-:W-:Y:S01]  /*10850*/  R2UR UR31, R21 ;  /* 0x00000000151f72ca */ /* 0x000fe200000e0000 */
[----:B------:R-:W-:Y:S01]  /*10860*/  HGMMA.64x16x16.F32 R112, gdesc[UR8], RZ, !UPT, gsb0 ;  /* 0x00200000087079f0 */ /* 0x000fe2000c0008ff */
[----:B------:R-:W-:Y:S01]  /*10870*/  UMOV UR28, UR36 ;  /* 0x00000024001c7c82 */ /* 0x000fe20008000000 */
[----:B------:R-:W-:Y:S01]  /*10880*/  UMOV UR29, UR37 ;  /* 0x00000025001d7c82 */ /* 0x000fe20008000000 */
[----:B------:R-:W-:Y:S01]  /*10890*/  R2UR UR30, R20 ;  /* 0x00000000141e72ca */ /* 0x000fe200000e0000 */
[----:B------:R-:W-:Y:S01]  /*108a0*/  UMOV UR44, UR36 ;  /* 0x00000024002c7c82 */ /* 0x000fe20008000000 */
[C---:B------:R-:W-:Y:S01]  /*108b0*/  IADD3 R24, R4.reuse, 0x300, RZ ;  /* 0x0000030004187810 */ /* 0x040fe20007ffe0ff */
[----:B------:R-:W-:Y:S01]  /*108c0*/  UMOV UR45, UR37 ;  /* 0x00000025002d7c82 */ /* 0x000fe20008000000 */
[----:B------:R-:W-:Y:S01]  /*108d0*/  R2UR UR47, R25 ;  /* 0x00000000192f72ca */ /* 0x000fe200000e0000 */
[----:B------:R-:W-:Y:S01]  /*108e0*/  VIADD R14, R4, 0x380 ;  /* 0x00000380040e7836 */ /* 0x000fe20000000000 */
[----:B------:R-:W-:Y:S01]  /*108f0*/  R2UR UR46, R24 ;  /* 0x00000000182e72ca */ /* 0x000fe200000e0000 */
[----:B------:R-:W-:Y:S01]  /*10900*/  UMOV UR24, UR36 ;  /* 0x0000002400187c82 */ /* 0x000fe20008000000 */
[----:B------:R-:W-:Y:S01]  /*10910*/  R2UR UR27, R15 ;  /* 0x000000000f1b72ca */ /* 0x000fe200000e0000 */
[----:B------:R-:W-:Y:S01]  /*10920*/  UMOV UR25, UR37 ;  /* 0x0000002500197c82 */ /* 0x000fe20008000000 */
[----:B------:R-:W-:Y:S01]  /*10930*/  R2UR UR26, R14 ;  /* 0x000000000e1a72ca */ /* 0x000fe200000e0000 */
[C---:B------:R-:W-:Y:S01]  /*10940*/  VIADD R20, R4.reuse, 0x400 ;  /* 0x0000040004147836 */ /* 0x040fe20000000000 */
[----:B------:R-:W-:Y:S01]  /*10950*/  R2UR UR19, R21 ;  /* 0x00000000151372ca */ /* 0x000fe200000e0000 */
[----:B------:R-:W-:Y:S01]  /*10960*/  UMOV UR16, UR36 ;  /* 0x0000002400107c82 */ /* 0x000fe20008000000 */
[----:B------:R-:W-:Y:S01]  /*10970*/  UMOV UR17, UR37 ;  /* 0x0000002500117c82 */ /* 0x000fe20008000000 */
        /* <DEDUP_REMOVED lines=8> */
[----:B------:R-:W-:Y:S01]  /*10a00*/  VIADD R24, R4, 0x82 ;  /* 0x0000008204187836 */ /* 0x000fe20000000000 */
[----:B------:R-:W-:Y:S01]  /*10a10*/  UMOV UR40, UR36 ;  /* 0x0000002400287c82 */ /* 0x000fe20008000000 */
[----:B------:R-:W-:Y:S01]  /*10a20*/  IMAD.U32 R26, RZ, RZ, UR8 ;  /* 0x00000008ff1a7e24 */ /* 0x000fe2000f8e00ff */
[----:B------:R-:W-:Y:S01]  /*10a30*/  R2UR UR42, R20 ;  /* 0x00000000142a72ca */ /* 0x000fe200000e0000 */
[----:B------:R-:W-:Y:S01]  /*10a40*/  IMAD.MOV.U32 R25, RZ, RZ, 0x40000040 ;  /* 0x40000040ff197424 */ /* 0x000fe200078e00ff */
[----:B------:R-:W-:Y:S01]  /*10a50*/  R2UR UR10, R24 ;  /* 0x00000000180a72ca */ /* 0x000fe200000e0000 */
[----:B------:R-:W-:Y:S01]  /*10a60*/  UMOV UR41, UR37 ;  /* 0x0000002500297c82 */ /* 0x000fe20008000000 */
[----:B------:R-:W-:Y:S01]  /*10a70*/  STL.64 [R1+0x20], R26 ;  /* 0x0000201a01007387 */ /* 0x000fe20000100a00 */
[C---:B------:R-:W-:Y:S01]  /*10a80*/  IADD3 R14, R4.reuse, 0x2, RZ ;  /* 0x00000002040e7810 */ /* 0x040fe20007ffe0ff */
[----:B------:R-:W-:Y:S01]  /*10a90*/  UIADD3 UR8, UR56, 0x2, URZ ;  /* 0x0000000238087890 */ /* 0x000fe2000fffe03f */
[----:B------:R-:W-:Y:S01]  /*10aa0*/  R2UR UR11, R25 ;  /* 0x00000000190b72ca */ /* 0x000fe200000e0000 */
[----:B------:R-:W-:Y:S01]  /*10ab0*/  UMOV UR37, 0x40000040 ;  /* 0x4000004000257882 */ /* 0x000fe20000000000 */
[----:B------:R-:W-:Y:S01]  /*10ac0*/  MOV R15, 0x40000040 ;  /* 0x40000040000f7802 */ /* 0x000fe20000000f00 */
[----:B------:R-:W-:Y:S01]  /*10ad0*/  VIADD R20, R4, 0x102 ;  /* 0x0000010204147836 */ /* 0x000fe20000000000 */
[----:B------:R-:W-:Y:S01]  /*10ae0*/  MOV R6, UR39 ;  /* 0x0000002700067c02 */ /* 0x000fe20008000f00 */
[----:B------:R-:W-:Y:S01]  /*10af0*/  IMAD.MOV.U32 R21, RZ, RZ, 0x40000040 ;  /* 0x40000040ff157424 */ /* 0x000fe200078e00ff */
[----:B------:R-:W-:Y:S01]  /*10b00*/  MOV R7, UR38 ;  /* 0x0000002600077c02 */ /* 0x000fe20008000f00 */
[----:B------:R-:W-:Y:S01]  /*10b10*/  UMOV UR36, UR8 ;  /* 0x0000000800247c82 */ /* 0x000fe20008000000 */
[----:B------:R-:W-:Y:S01]  /*10b20*/  R2UR UR38, R14 ;  /* 0x000000000e2672ca */ /* 0x000fe200000e0000 */
[C---:B------:R-:W-:Y:S01]  /*10b30*/  VIADD R14, R4.reuse, 0x182 ;  /* 0x00000182040e7836 */ /* 0x040fe20000000000 */
[----:B------:R-:W-:Y:S01]  /*10b40*/  R2UR UR39, R15 ;  /* 0x000000000f2772ca */ /* 0x000fe200000e0000 */
[----:B------:R-:W-:Y:S01]  /*10b50*/  VIADD R80, R4, 0x4 ;  /* 0x0000000404507836 */ /* 0x000fe20000000000 */
[----:B------:R-:W-:Y:S01]  /*10b60*/  R2UR UR50, R20 ;  /* 0x00000000143272ca */ /* 0x000fe200000e0000 */
[----:B------:R-:W-:Y:S01]  /*10b70*/  VIADD R20, R4, 0x202 ;  /* 0x0000020204147836 */ /* 0x000fe20000000000 */
[----:B------:R-:W-:Y:S01]  /*10b80*/  R2UR UR51, R21 ;  /* 0x00000000153372ca */ /* 0x000fe200000e0000 */
[----:B------:R-:W-:Y:S01]  /*10b90*/  IMAD.MOV.U32 R21, RZ, RZ, 0x40000040 ;  /* 0x40000040ff157424 */ /* 0x000fe200078e00ff */
[----:B------:R-:W-:-:S02]  /*10ba0*/  WARPGROUP.DEPBAR.LE gsb0, 0x0 ;  /* 0x00008000000079c5 */ /* 0x000fc40000010000 */
[----:B------:R-:W-:Y:S01]  /*10bb0*/  WARPGROUP.ARRIVE ;  /* 0x00000000000079c5 */ /* 0x000fe20000000000 */
[----:B------:R-:W-:Y:S01]  /*10bc0*/  MOV R15, 0x40000040 ;  /* 0x40000040000f7802 */ /* 0x000fe20000000f00 */
[----:B------:R-:W-:Y:S01]  /*10bd0*/  IMAD.U32 R82, RZ, RZ, UR36 ;  /* 0x00000024ff527e24 */ /* 0x000fe2000f8e00ff */
[----:B------:R-:W-:Y:S01]  /*10be0*/  P2R R11, PR, RZ, 0x2 ;  /* 0x00000002ff0b7803 */ /* 0x000fe20000000000 */
[----:B------:R-:W-:Y:S01]  /*10bf0*/  IMAD.U32 R83, RZ, RZ, UR37 ;  /* 0x00000025ff537e24 */ /* 0x000fe2000f8e00ff */
[----:B------:R-:W-:Y:S01]  /*10c00*/  P2R R13, PR, RZ, 0x1 ;  /* 0x00000001ff0d7803 */ /* 0x000fe20000000000 */
[----:B------:R-:W-:Y:S01]  /*10c10*/  HGMMA.64x16x16.F32 R104, gdesc[UR12], RZ, !UPT, gsb0 ;  /* 0x002000000c6879f0 */ /* 0x000fe2000c0008ff */
[----:B------:R-:W-:Y:S01]  /*10c20*/  R2UR UR14, R14 ;  /* 0x000000000e0e72ca */ /* 0x000fe200000e0000 */
[----:B------:R-:W-:Y:S01]  /*10c30*/  VIADD R14, R4, 0x282 ;  /* 0x00000282040e7836 */ /* 0x000fe20000000000 */
[----:B------:R-:W-:Y:S01]  /*10c40*/  R2UR UR15, R15 ;  /* 0x000000000f0f72ca */ /* 0x000fe200000e0000 */
[----:B------:R-:W-:Y:S01]  /*10c50*/  IMAD.MOV.U32 R15, RZ, RZ, 0x40000040 ;  /* 0x40000040ff0f7424 */ /* 0x000fe200078e00ff */
[----:B------:R0:W-:Y:S01]  /*10c60*/  STL.64 [R1+0x18], R82 ;  /* 0x0000185201007387 */ /* 0x0001e20000100a00 */
[----:B------:R-:W-:Y:S01]  /*10c70*/  ULDC UR61, c[0x0][0x988] ;  /* 0x00026200003d7ab9 */ /* 0x000fe20000000800 */
[----:B------:R-:W-:-:S02]  /*10c80*/  WARPGROUP.DEPBAR.LE gsb0, 0x0 ;  /* 0x00008000000079c5 */ /* 0x000fc40000010000 */
[----:B------:R-:W-:-:S06]  /*10c90*/  WARPGROUP.ARRIVE ;  /* 0x00000000000079c5 */ /* 0x000fcc0000000000 */
[----:B------:R-:W-:Y:S01]  /*10ca0*/  HGMMA.64x16x16.F32 R96, gdesc[UR20], RZ, !UPT, gsb0 ;  /* 0x00200000146079f0 */ /* 0x000fe2000c0008ff */
[----:B------:R-:W-:Y:S01]  /*10cb0*/  R2UR UR22, R20 ;  /* 0x00000000141672ca */ /* 0x000fe200000e0000 */
[----:B------:R-:W-:Y:S01]  /*10cc0*/  VIADD R20, R4, 0x302 ;  /* 0x0000030204147836 */ /* 0x000fe20000000000 */
[----:B------:R-:W-:Y:S02]  /*10cd0*/  R2UR UR23, R21 ;  /* 0x00000000151772ca */ /* 0x000fe400000e0000 */
[----:B------:R-:W-:Y:S01]  /*10ce0*/  MOV R21, 0x40000040 ;  /* 0x4000004000157802 */ /* 0x000fe20000000f00 */
[----:B------:R-:W-:Y:S02]  /*10cf0*/  WARPGROUP.DEPBAR.LE gsb0, 0x0 ;  /* 0x00008000000079c5 */ /* 0x000fe40000010000 */
[----:B------:R-:W-:-:S06]  /*10d00*/  WARPGROUP.ARRIVE ;  /* 0x00000000000079c5 */ /* 0x000fcc0000000000 */
[----:B------:R-:W-:Y:S01]  /*10d10*/  HGMMA.64x16x16.F32 R88, gdesc[UR52], RZ, !UPT, gsb0 ;  /* 0x00200000345879f0 */ /* 0x000fe2000c0008ff */
[----:B------:R-:W-:Y:S01]  /*10d20*/  R2UR UR54, R80 ;  /* 0x00000000503672ca */ /* 0x000fe200000e0000 */
[----:B------:R-:W-:Y:S01]  /*10d30*/  UMOV UR53, 0x40000040 ;  /* 0x4000004000357882 */ /* 0x000fe20000000000 */
[----:B------:R-:W-:Y:S02]  /*10d40*/  R2UR UR55, R81 ;  /* 0x00000000513772ca */ /* 0x000fe400000e0000 */
[----:B0-----:R-:W-:Y:S01]  /*10d50*/  MOV R83, UR53 ;  /* 0x0000003500537c02 */ /* 0x001fe20008000f00 */
[----:B------:R-:W-:Y:S02]  /*10d60*/  WARPGROUP.DEPBAR.LE gsb0, 0x0 ;  /* 0x00008000000079c5 */ /* 0x000fe40000010000 */
[----:B------:R-:W-:-:S06]  /*10d70*/  WARPGROUP.ARRIVE ;  /* 0x00000000000079c5 */ /* 0x000fcc0000000000 */
[----:B------:R-:W-:Y:S01]  /*10d80*/  HGMMA.64x16x16.F32 R72, gdesc[UR32], RZ, !UPT, gsb0 ;  /* 0x00200000204879f0 */ /* 0x000fe2000c0008ff */
[----:B------:R-:W-:Y:S01]  /*10d90*/  R2UR UR34, R14 ;  /* 0x000000000e2272ca */ /* 0x000fe200000e0000 */
[----:B------:R-:W-:Y:S01]  /*10da0*/  VIADD R14, R4, 0x382 ;  /* 0x00000382040e7836 */ /* 0x000fe20000000000 */
[----:B------:R-:W-:Y:S01]  /*10db0*/  R2UR UR35, R15 ;  /* 0x000000000f2372ca */ /* 0x000fe200000e0000 */
[----:B------:R-:W-:Y:S01]  /*10dc0*/  IMAD.MOV.U32 R15, RZ, RZ, 0x40000040 ;  /* 0x40000040ff0f7424 */ /* 0x000fe200078e00ff */
        /* <DEDUP_REMOVED lines=26> */
[----:B------:R-:W-:Y:S01]  /*10f70*/  HGMMA.64x16x16.F32 R48, gdesc[UR24], RZ, !UPT, gsb0 ;  /* 0x00200000183079f0 */ /* 0x000fe2000c0008ff */
[----:B------:R-:W-:Y:S01]  /*10f80*/  R2UR UR26, R14 ;  /* 0x000000000e1a72ca */ /* 0x000fe200000e0000 */
[----:B------:R-:W-:Y:S01]  /*10f90*/  UMOV UR24, UR44 ;  /* 0x0000002c00187c82 */ /* 0x000fe20008000000 */
[----:B------:R-:W-:Y:S01]  /*10fa0*/  R2UR UR27, R15 ;  /* 0x000000000f1b72ca */ /* 0x000fe200000e0000 */
[----:B------:R-:W-:Y:S01]  /*10fb0*/  UMOV UR25, UR45 ;  /* 0x0000002d00197c82 */ /* 0x000fe20008000000 */
[----:B------:R-:W-:Y:S02]  /*10fc0*/  IADD3 R14, R4, 0x482, RZ ;  /* 0x00000482040e7810 */ /* 0x000fe40007ffe0ff */
[----:B------:R-:W-:Y:S01]  /*10fd0*/  MOV R15, 0x40000040 ;  /* 0x40000040000f7802 */ /* 0x000fe20000000f00 */
[----:B------:R-:W-:Y:S02]  /*10fe0*/  WARPGROUP.DEPBAR.LE gsb0, 0x0 ;  /* 0x00008000000079c5 */ /* 0x000fe40000010000 */
[----:B------:R-:W-:-:S06]  /*10ff0*/  WARPGROUP.ARRIVE ;  /* 0x00000000000079c5 */ /* 0x000fcc0000000000 */
[----:B------:R-:W-:Y:S01]  /*11000*/  HGMMA.64x16x16.F32 R40, gdesc[UR16], RZ, !UPT, gsb0 ;  /* 0x00200000102879f0 */ /* 0x000fe2000c0008ff */
[----:B------:R-:W-:Y:S01]  /*11010*/  R2UR UR18, R20 ;  /* 0x00000000141272ca */ /* 0x000fe200000e0000 */
[----:B------:R-:W-:Y:S01]  /*11020*/  UMOV UR16, UR44 ;  /* 0x0000002c00107c82 */ /* 0x000fe20008000000 */
[----:B------:R-:W-:Y:S01]  /*11030*/  R2UR UR19, R21 ;  /* 0x00000000151372ca */ /* 0x000fe200000e0000 */
[----:B------:R-:W-:Y:S01]  /*11040*/  UMOV UR17, UR45 ;  /* 0x0000002d00117c82 */ /* 0x000fe20008000000 */
[----:B------:R-:W-:Y:S02]  /*11050*/  VIADD R20, R4, 0x502 ;  /* 0x0000050204147836 */ /* 0x000fe40000000000 */
[----:B------:R-:W-:-:S03]  /*11060*/  IMAD.MOV.U32 R21, RZ, RZ, 0x40000040 ;  /* 0x40000040ff157424 */ /* 0x000fc600078e00ff */
[----:B------:R-:W-:Y:S02]  /*11070*/  R2UR UR46, R20 ;  /* 0x00000000142e72ca */ /* 0x000fe400000e0000 */
[----:B------:R-:W-:Y:S01]  /*11080*/  R2UR UR47, R21 ;  /* 0x00000000152f72ca */ /* 0x000fe200000e0000 */
[----:B------:R-:W-:Y:S02]  /*11090*/  WARPGROUP.DEPBAR.LE gsb0, 0x0 ;  /* 0x00008000000079c5 */ /* 0x000fe40000010000 */
[----:B------:R-:W-:-:S06]  /*110a0*/  WARPGROUP.ARRIVE ;  /* 0x00000000000079c5 */ /* 0x000fcc0000000000 */
[----:B------:R-:W-:Y:S01]  /*110b0*/  HGMMA.64x16x16.F32 R32, gdesc[UR4], RZ, !UPT, gsb0 ;  /* 0x00200000042079f0 */ /* 0x000fe2000c0008ff */
[----:B------:R-:W-:-:S07]  /*110c0*/  UIADD3 UR4, UR56, 0x4, URZ ;  /* 0x0000000438047890 */ /* 0x000fce000fffe03f */
[----:B------:R-:W-:Y:S02]  /*110d0*/  UMOV UR52, UR4 ;  /* 0x0000000400347c82 */ /* 0x000fe40008000000 */
[----:B------:R-:W-:-:S05]  /*110e0*/  IMAD.U32 R82, RZ, RZ, UR52 ;  /* 0x00000034ff527e24 */ /* 0x000fca000f8e00ff */
[----:B------:R0:W-:Y:S04]  /*110f0*/  STL.64 [R1+0x10], R82 ;  /* 0x0000105201007387 */ /* 0x0001e80000100a00 */
[----:B------:R-:W2:Y:S01]  /*11100*/  LDL R3, [R1+0x88] ;  /* 0x0000880001037983 */ /* 0x000ea20000100800 */
[----:B------:R-:W-:Y:S02]  /*11110*/  WARPGROUP.DEPBAR.LE gsb0, 0x0 ;  /* 0x00008000000079c5 */ /* 0x000fe40000010000 */
[----:B------:R-:W-:-:S06]  /*11120*/  WARPGROUP.ARRIVE ;  /* 0x00000000000079c5 */ /* 0x000fcc0000000000 */
[----:B------:R-:W-:Y:S01]  /*11130*/  HGMMA.64x16x16.F32 R24, gdesc[UR40], RZ, !UPT, gsb0 ;  /* 0x00200000281879f0 */ /* 0x000fe2000c0008ff */
[----:B------:R-:W-:Y:S01]  /*11140*/  R2UR UR42, R14 ;  /* 0x000000000e2a72ca */ /* 0x000fe200000e0000 */
[----:B------:R-:W-:Y:S01]  /*11150*/  UMOV UR40, UR44 ;  /* 0x0000002c00287c82 */ /* 0x000fe20008000000 */
[----:B------:R-:W-:Y:S01]  /*11160*/  R2UR UR43, R15 ;  /* 0x000000000f2b72ca */ /* 0x000fe200000e0000 */
[----:B------:R-:W-:Y:S01]  /*11170*/  UMOV UR41, UR45 ;  /* 0x0000002d00297c82 */ /* 0x000fe20008000000 */
[----:B------:R-:W-:Y:S01]  /*11180*/  VIADD R14, R4, 0x504 ;  /* 0x00000504040e7836 */ /* 0x000fe20000000000 */
[----:B------:R-:W-:Y:S01]  /*11190*/  MOV R15, 0x40000040 ;  /* 0x40000040000f7802 */ /* 0x000fe20000000f00 */
[----:B------:R-:W-:Y:S02]  /*111a0*/  WARPGROUP.DEPBAR.LE gsb0, 0x0 ;  /* 0x00008000000079c5 */ /* 0x000fe40000010000 */
[----:B------:R-:W-:-:S06]  /*111b0*/  WARPGROUP.ARRIVE ;  /* 0x00000000000079c5 */ /* 0x000fcc0000000000 */
[----:B------:R-:W-:Y:S01]  /*111c0*/  HGMMA.64x16x16.F32 R112, gdesc[UR36], R112, gsb0 ;  /* 0x00200000247079f0 */ /* 0x000fe20008000870 */
[----:B------:R-:W-:Y:S01]  /*111d0*/  R2UR UR39, R6 ;  /* 0x00000000062772ca */ /* 0x000fe200000e0000 */
[----:B------:R-:W-:Y:S01]  /*111e0*/  VIADD R6, R4, 0x84 ;  /* 0x0000008404067836 */ /* 0x000fe20000000000 */
[----:B------:R-:W-:Y:S02]  /*111f0*/  R2UR UR38, R7 ;  /* 0x00000000072672ca */ /* 0x000fe400000e0000 */
[----:B------:R-:W-:Y:S02]  /*11200*/  MOV R7, 0x40000040 ;  /* 0x4000004000077802 */ /* 0x000fe40000000f00 */
[----:B------:R-:W-:Y:S01]  /*11210*/  R2UR UR6, R6 ;  /* 0x00000000060672ca */ /* 0x000fe200000e0000 */
[----:B------:R-:W-:Y:S01]  /*11220*/  VIADD R6, R4, 0x184 ;  /* 0x0000018404067836 */ /* 0x000fe20000000000 */
[----:B------:R-:W-:Y:S01]  /*11230*/  R2UR UR7, R7 ;  /* 0x00000000070772ca */ /* 0x000fe200000e0000 */
[----:B------:R-:W-:Y:S01]  /*11240*/  IMAD.MOV.U32 R7, RZ, RZ, 0x40000040 ;  /* 0x40000040ff077424 */ /* 0x000fe200078e00ff */
[----:B------:R-:W-:Y:S01]  /*11250*/  R2UR UR37, R8 ;  /* 0x00000000082572ca */ /* 0x000fe200000e0000 */
[----:B------:R-:W-:Y:S01]  /*11260*/  VIADD R8, R4, 0x104 ;  /* 0x0000010404087836 */ /* 0x000fe20000000000 */
[----:B------:R-:W-:Y:S01]  /*11270*/  R2UR UR36, R9 ;  /* 0x00000000092472ca */ /* 0x000fe200000e0000 */
[----:B------:R-:W-:Y:S01]  /*11280*/  IMAD.MOV.U32 R9, RZ, RZ, 0x40000040 ;  /* 0x40000040ff097424 */ /* 0x000fe200078e00ff */
[----:B------:R-:W-:-:S02]  /*11290*/  WARPGROUP.DEPBAR.LE gsb0, 0x0 ;  /* 0x00008000000079c5 */ /* 0x000fc40000010000 */
[----:B------:R-:W-:-:S06]  /*112a0*/  WARPGROUP.ARRIVE ;  /* 0x00000000000079c5 */ /* 0x000fcc0000000000 */
[----:B------:R-:W-:Y:S01]  /*112b0*/  HGMMA.64x16x16.F32 R104, gdesc[UR8], R104, gsb0 ;  /* 0x00200000086879f0 */ /* 0x000fe20008000868 */
[----:B------:R-:W-:Y:S01]  /*112c0*/  R2UR UR10, R8 ;  /* 0x00000000080a72ca */ /* 0x000fe200000e0000 */
[----:B------:R-:W-:Y:S01]  /*112d0*/  VIADD R8, R4, 0x204 ;  /* 0x0000020404087836 */ /* 0x000fe20000000000 */
[----:B------:R-:W-:Y:S01]  /*112e0*/  R2UR UR11, R9 ;  /* 0x00000000090b72ca */ /* 0x000fe200000e0000 */
[----:B------:R-:W-:Y:S01]  /*112f0*/  IMAD.MOV.U32 R9, RZ, RZ, 0x40000040 ;  /* 0x40000040ff097424 */ /* 0x000fe200078e00ff */
[----:B------:R-:W-:Y:S02]  /*11300*/  WARPGROUP.DEPBAR.LE gsb0, 0x0 ;  /* 0x00008000000079c5 */ /* 0x000fe40000010000 */
[----:B------:R-:W-:-:S06]  /*11310*/  WARPGROUP.ARRIVE ;  /* 0x00000000000079c5 */ /* 0x000fcc0000000000 */
[----:B------:R-:W-:Y:S01]  /*11320*/  HGMMA.64x16x16.F32 R96, gdesc[UR48], R96, gsb0 ;  /* 0x00200000306079f0 */ /* 0x000fe20008000860 */
[----:B------:R-:W-:Y:S01]  /*11330*/  UMOV UR49, 0x40000040 ;  /* 0x4000004000317882 */ /* 0x000fe20000000000 */
[----:B------:R-:W-:Y:S01]  /*11340*/  IMAD.MOV.U32 R21, RZ, RZ, 0x40000040 ;  /* 0x40000040ff157424 */ /* 0x000fe200078e00ff */
[C---:B------:R-:W-:Y:S01]  /*11350*/  IADD3 R20, R4.reuse, 0x806, RZ ;  /* 0x0000080604147810 */ /* 0x040fe20007ffe0ff */
[----:B------:R-:W-:Y:S02]  /*11360*/  VIADD R80, R4, 0x886 ;  /* 0x0000088604507836 */ /* 0x000fe40000000000 */
[----:B------:R-:W-:Y:S02]  /*11370*/  IMAD.MOV.U32 R81, RZ, RZ, 0x40000040 ;  /* 0x40000040ff517424 */ /* 0x000fe400078e00ff */
[----:B0-----:R-:W-:Y:S01]  /*11380*/  IMAD.U32 R83, RZ, RZ, UR49 ;  /* 0x00000031ff537e24 */ /* 0x001fe2000f8e00ff */
[----:B------:R-:W-:Y:S02]  /*11390*/  WARPGROUP.DEPBAR.LE gsb0, 0x0 ;  /* 0x00008000000079c5 */ /* 0x000fe40000010000 */
[----:B------:R-:W-:-:S06]  /*113a0*/  WARPGROUP.ARRIVE ;  /* 0x00000000000079c5 */ /* 0x000fcc0000000000 */
[----:B------:R-:W-:Y:S01]  /*113b0*/  HGMMA.64x16x16.F32 R88, gdesc[UR12], R88, gsb0 ;  /* 0x002000000c5879f0 */ /* 0x000fe20008000858 */
[----:B------:R-:W-:Y:S02]  /*113c0*/  R2UR UR14, R6 ;  /* 0x00000000060e72ca */ /* 0x000fe400000e0000 */
[----:B------:R-:W-:Y:S01]  /*113d0*/  R2UR UR15, R7 ;  /* 0x00000000070f72ca */ /* 0x000fe200000e0000 */
[----:B------:R-:W-:Y:S01]  /*113e0*/  IMAD.MOV.U32 R7, RZ, RZ, 0x40000040 ;  /* 0x40000040ff077424 */ /* 0x000fe200078e00ff */
[----:B------:R-:W-:Y:S01]  /*113f0*/  IADD3 R6, R4, 0x284, RZ ;  /* 0x0000028404067810 */ /* 0x000fe20007ffe0ff */
[----:B------:R-:W-:Y:S02]  /*11400*/  WARPGROUP.DEPBAR.LE gsb0, 0x0 ;  /* 0x00008000000079c5 */ /* 0x000fe40000010000 */
        /* <DEDUP_REMOVED lines=8> */
[----:B------:R-:W-:Y:S03]  /*11490*/  HGMMA.64x16x16.F32 R64, gdesc[UR32], R64, gsb0 ;  /* 0x00200000204079f0 */ /* 0x000fe60008000840 */
[----:B------:R-:W-:Y:S02]  /*114a0*/  WARPGROUP.DEPBAR.LE gsb0, 0x0 ;  /* 0x00008000000079c5 */ /* 0x000fe40000010000 */
[----:B------:R-:W-:-:S06]  /*114b0*/  WARPGROUP.ARRIVE ;  /* 0x00000000000079c5 */ /* 0x000fcc0000000000 */
[----:B------:R-:W-:Y:S01]  /*114c0*/  HGMMA.64x16x16.F32 R56, gdesc[UR28], R56, gsb0 ;  /* 0x002000001c3879f0 */ /* 0x000fe20008000838 */
[----:B------:R-:W-:Y:S01]  /*114d0*/  R2UR UR30, R6 ;  /* 0x00000000061e72ca */ /* 0x000fe200000e0000 */
[----:B------:R-:W-:Y:S01]  /*114e0*/  VIADD R6, R4, 0x304 ;  /* 0x0000030404067836 */ /* 0x000fe20000000000 */
[----:B------:R-:W-:Y:S02]  /*114f0*/  R2UR UR31, R7 ;  /* 0x00000000071f72ca */ /* 0x000fe400000e0000 */
[----:B------:R-:W-:Y:S01]  /*11500*/  MOV R7, 0x40000040 ;  /* 0x4000004000077802 */ /* 0x000fe20000000f00 */
[----:B------:R-:W-:Y:S02]  /*11510*/  WARPGROUP.DEPBAR.LE gsb0, 0x0 ;  /* 0x00008000000079c5 */ /* 0x000fe40000010000 */
[----:B------:R-:W-:-:S06]  /*11520*/  WARPGROUP.ARRIVE ;  /* 0x00000000000079c5 */ /* 0x000fcc0000000000 */
[----:B------:R-:W-:Y:S01]  /*11530*/  HGMMA.64x16x16.F32 R48, gdesc[UR24], R48, gsb0 ;  /* 0x00200000183079f0 */ /* 0x000fe20008000830 */
[----:B------:R-:W-:Y:S01]  /*11540*/  R2UR UR26, R8 ;  /* 0x00000000081a72ca */ /* 0x000fe200000e0000 */
[----:B------:R-:W-:Y:S01]  /*11550*/  VIADD R8, R4, 0x484 ;  /* 0x0000048404087836 */ /* 0x000fe20000000000 */
[----:B------:R-:W-:Y:S01]  /*11560*/  R2UR UR27, R9 ;  /* 0x00000000091b72ca */ /* 0x000fe200000e0000 */
[----:B------:R-:W-:-:S03]  /*11570*/  IMAD.MOV.U32 R9, RZ, RZ, 0x40000040 ;  /* 0x40000040ff097424 */ /* 0x000fc600078e00ff */
[----:B------:R-:W-:Y:S01]  /*11580*/  R2UR UR34, R8 ;  /* 0x00000000082272ca */ /* 0x000fe200000e0000 */
[----:B------:R-:W-:Y:S01]  /*11590*/  VIADD R8, R4, 0x106 ;  /* 0x0000010604087836 */ /* 0x000fe20000000000 */
[----:B------:R-:W-:Y:S01]  /*115a0*/  R2UR UR35, R9 ;  /* 0x00000000092372ca */ /* 0x000fe200000e0000 */
[----:B------:R-:W-:Y:S01]  /*115b0*/  IMAD.MOV.U32 R9, RZ, RZ, 0x40000040 ;  /* 0x40000040ff097424 */ /* 0x000fe200078e00ff */
        /* <DEDUP_REMOVED lines=28> */
[----:B------:R-:W-:Y:S01]  /*11780*/  R2UR UR42, R14 ;  /* 0x000000000e2a72ca */ /* 0x000fe200000e0000 */
[----:B------:R-:W-:Y:S01]  /*11790*/  VIADD R14, R4, 0x406 ;  /* 0x00000406040e7836 */ /* 0x000fe20000000000 */
[----:B------:R-:W-:Y:S01]  /*117a0*/  R2UR UR43, R15 ;  /* 0x000000000f2b72ca */ /* 0x000fe200000e0000 */
[----:B------:R-:W-:-:S02]  /*117b0*/  WARPGROUP.DEPBAR.LE gsb0, 0x0 ;  /* 0x00008000000079c5 */ /* 0x000fc40000010000 */
[----:B------:R-:W-:-:S06]  /*117c0*/  WARPGROUP.ARRIVE ;  /* 0x00000000000079c5 */ /* 0x000fcc0000000000 */
[----:B------:R-:W-:Y:S01]  /*117d0*/  HGMMA.64x16x16.F32 R24, gdesc[UR44], R24, gsb0 ;  /* 0x002000002c1879f0 */ /* 0x000fe20008000818 */
[----:B------:R-:W-:Y:S01]  /*117e0*/  R2UR UR46, R6 ;  /* 0x00000000062e72ca */ /* 0x000fe200000e0000 */
[----:B------:R-:W-:Y:S01]  /*117f0*/  UMOV UR44, UR40 ;  /* 0x00000028002c7c82 */ /* 0x000fe20008000000 */
[----:B------:R-:W-:Y:S01]  /*11800*/  R2UR UR47, R7 ;  /* 0x00000000072f72ca */ /* 0x000fe200000e0000 */
[----:B------:R-:W-:Y:S01]  /*11810*/  UMOV UR45, UR41 ;  /* 0x00000029002d7c82 */ /* 0x000fe20008000000 */
[----:B------:R-:W-:Y:S02]  /*11820*/  VIADD R6, R4, 0x6 ;  /* 0x0000000604067836 */ /* 0x000fe40000000000 */
[----:B------:R-:W-:-:S03]  /*11830*/  IMAD.MOV.U32 R7, RZ, RZ, 0x40000040 ;  /* 0x40000040ff077424 */ /* 0x000fc600078e00ff */
        /* <DEDUP_REMOVED lines=10> */
[----:B------:R-:W-:Y:S01]  /*118e0*/  UIADD3 UR4, UR56, 0x6, URZ ;  /* 0x0000000638047890 */ /* 0x000fe2000fffe03f */
[----:B------:R-:W-:Y:S02]  /*118f0*/  R2UR UR6, R6 ;  /* 0x00000000060672ca */ /* 0x000fe400000e0000 */
[----:B------:R-:W-:Y:S01]  /*11900*/  R2UR UR7, R7 ;  /* 0x00000000070772ca */ /* 0x000fe200000e0000 */
[----:B------:R-:W-:Y:S01]  /*11910*/  IMAD.MOV.U32 R7, RZ, RZ, 0x40000040 ;  /* 0x40000040ff077424 */ /* 0x000fe200078e00ff */
[----:B------:R-:W-:Y:S02]  /*11920*/  IADD3 R6, R4, 0x186, RZ ;  /* 0x0000018604067810 */ /* 0x000fe40007ffe0ff */
[----:B------:R-:W-:Y:S01]  /*11930*/  UMOV UR48, UR4 ;  /* 0x0000000400307c82 */ /* 0x000fe20008000000 */
[----:B------:R-:W-:Y:S02]  /*11940*/  MOV R15, 0x40000040 ;  /* 0x40000040000f7802 */ /* 0x000fe40000000f00 */
[----:B------:R-:W-:Y:S01]  /*11950*/  MOV R82, UR48 ;  /* 0x0000003000527c02 */ /* 0x000fe20008000f00 */
[----:B------:R-:W-:-:S02]  /*11960*/  WARPGROUP.DEPBAR.LE gsb0, 0x0 ;  /* 0x00008000000079c5 */ /* 0x000fc40000010000 */
        /* <DEDUP_REMOVED lines=46> */
[----:B------:R-:W-:Y:S01]  /*11c50*/  UMOV UR5, UR45 ;  /* 0x0000002d00057c82 */ /* 0x000fe20008000000 */
[----:B------:R-:W-:Y:S02]  /*11c60*/  WARPGROUP.DEPBAR.LE gsb0, 0x0 ;  /* 0x00008000000079c5 */ /* 0x000fe40000010000 */
[----:B------:R-:W-:-:S06]  /*11c70*/  WARPGROUP.ARRIVE ;  /* 0x00000000000079c5 */ /* 0x000fcc0000000000 */
[----:B------:R-:W-:Y:S01]  /*11c80*/  HGMMA.64x16x16.F32 R104, gdesc[UR4], R104, gsb0 ;  /* 0x00200000046879f0 */ /* 0x000fe20008000868 */
        /* <DEDUP_REMOVED lines=17> */
[----:B------:R-:W-:Y:S01]  /*11da0*/  IMAD.MOV.U32 R7, RZ, RZ, 0x40000040 ;  /* 0x40000040ff077424 */ /* 0x000fe200078e00ff */
[----:B------:R-:W-:Y:S02]  /*11db0*/  WARPGROUP.DEPBAR.LE gsb0, 0x0 ;  /* 0x00008000000079c5 */ /* 0x000fe40000010000 */
[----:B------:R-:W-:-:S06]  /*11dc0*/  WARPGROUP.ARRIVE ;  /* 0x00000000000079c5 */ /* 0x000fcc0000000000 */
[----:B------:R-:W-:Y:S01]  /*11dd0*/  HGMMA.64x16x16.F32 R64, gdesc[UR20], R64, gsb0 ;  /* 0x00200000144079f0 */ /* 0x000fe20008000840 */
[----:B------:R-:W-:Y:S02]  /*11de0*/  R2UR UR42, R6 ;  /* 0x00000000062a72ca */ /* 0x000fe400000e0000 */
[----:B------:R-:W-:Y:S01]  /*11df0*/  R2UR UR43, R7 ;  /* 0x00000000072b72ca */ /* 0x000fe200000e0000 */
[----:B------:R-:W-:Y:S01]  /*11e00*/  UMOV UR40, UR44 ;  /* 0x0000002c00287c82 */ /* 0x000fe20008000000 */
[----:B------:R-:W-:Y:S01]  /*11e10*/  UMOV UR41, UR45 ;  /* 0x0000002d00297c82 */ /* 0x000fe20008000000 */
[----:B------:R-:W-:Y:S02]  /*11e20*/  WARPGROUP.DEPBAR.LE gsb0, 0x0 ;  /* 0x00008000000079c5 */ /* 0x000fe40000010000 */
[----:B------:R-:W-:-:S08]  /*11e30*/  WARPGROUP.ARRIVE ;  /* 0x00000000000079c5 */ /* 0x000fd00000000000 */
[----:B------:R-:W-:Y:S01]  /*11e40*/  HGMMA.64x16x16.F32 R56, gdesc[UR40], R56, gsb0 ;  /* 0x00200000283879f0 */ /* 0x000fe20008000838 */
[----:B------:R-:W-:Y:S01]  /*11e50*/  IMAD.MOV.U32 R9, RZ, RZ, 0x40000040 ;  /* 0x40000040ff097424 */ /* 0x000fe200078e00ff */
[----:B------:R-:W-:-:S04]  /*11e60*/  R2UR UR26, R8 ;  /* 0x00000000081a72ca */ /* 0x000fc800000e0000 */
[----:B------:R-:W-:Y:S01]  /*11e70*/  R2UR UR27, R9 ;  /* 0x00000000091b72ca */ /* 0x000fe200000e0000 */
[----:B------:R-:W-:Y:S01]  /*11e80*/  UMOV UR24, UR44 ;  /* 0x0000002c00187c82 */ /* 0x000fe20008000000 */
[----:B------:R-:W-:Y:S01]  /*11e90*/  UMOV UR25, UR45 ;  /* 0x0000002d00197c82 */ /* 0x000fe20008000000 */
[----:B------:R-:W-:Y:S02]  /*11ea0*/  WARPGROUP.DEPBAR.LE gsb0, 0x0 ;  /* 0x00008000000079c5 */ /* 0x000fe40000010000 */
[----:B------:R-:W-:-:S08]  /*11eb0*/  WARPGROUP.ARRIVE ;  /* 0x00000000000079c5 */ /* 0x000fd00000000000 */
        /* <DEDUP_REMOVED lines=8> */
[----:B------:R-:W-:Y:S02]  /*11f40*/  VIADD R6, R4, 0x486 ;  /* 0x0000048604067836 */ /* 0x000fe40000000000 */
[----:B------:R-:W-:-:S03]  /*11f50*/  IMAD.MOV.U32 R7, RZ, RZ, 0x40000040 ;  /* 0x40000040ff077424 */ /* 0x000fc600078e00ff */
        /* <DEDUP_REMOVED lines=16> */
[----:B------:R-:W-:Y:S01]  /*12060*/  VIADD R8, R4, 0x580 ;  /* 0x0000058004087836 */ /* 0x000fe20000000000 */
[----:B------:R-:W-:-:S04]  /*12070*/  MOV R9, 0x40000040 ;  /* 0x4000004000097802 */ /* 0x000fc80000000f00 */
[----:B------:R-:W-:Y:S02]  /*12080*/  R2UR UR46, R8 ;  /* 0x00000000082e72ca */ /* 0x000fe400000e0000 */
[----:B------:R-:W-:Y:S01]  /*12090*/  R2UR UR47, R9 ;  /* 0x00000000092f72ca */ /* 0x000fe200000e0000 */
[----:B------:R-:W-:Y:S01]  /*120a0*/  UIADD3 UR8, UR56, 0x400, URZ ;  /* 0x0000040038087890 */ /* 0x000fe2000fffe03f */
[----:B------:R-:W-:-:S06]  /*120b0*/  UMOV UR45, 0x40000040 ;  /* 0x40000040002d7882 */ /* 0x000fcc0000000000 */
[----:B------:R-:W-:Y:S01]  /*120c0*/  UMOV UR44, UR8 ;  /* 0x00000008002c7c82 */ /* 0x000fe20008000000 */
[----:B------:R-:W-:Y:S02]  /*120d0*/  WARPGROUP.DEPBAR.LE gsb0, 0x0 ;  /* 0x00008000000079c5 */ /* 0x000fe40000010000 */
[----:B------:R-:W-:-:S06]  /*120e0*/  WARPGROUP.ARRIVE ;  /* 0x00000000000079c5 */ /* 0x000fcc0000000000 */
[----:B------:R-:W-:Y:S01]  /*120f0*/  HGMMA.64x16x16.F32 R112, gdesc[UR44], R112, gsb0 ;  /* 0x002000002c7079f0 */ /* 0x000fe20008000870 */
[----:B------:R-:W-:Y:S02]  /*12100*/  VIADD R6, R4, 0x600 ;  /* 0x0000060004067836 */ /* 0x000fe40000000000 */
[----:B------:R-:W-:-:S03]  /*12110*/  IMAD.MOV.U32 R7, RZ, RZ, 0x40000040 ;  /* 0x40000040ff077424 */ /* 0x000fc600078e00ff */
[----:B------:R-:W-:Y:S02]  /*12120*/  R2UR UR10, R6 ;  /* 0x00000000060a72ca */ /* 0x000fe400000e0000 */
[----:B------:R-:W-:Y:S01]  /*12130*/  R2UR UR11, R7 ;  /* 0x00000000070b72ca */ /* 0x000fe200000e0000 */
[----:B------:R-:W-:Y:S01]  /*12140*/  UMOV UR40, UR44 ;  /* 0x0000002c00287c82 */ /* 0x000fe20008000000 */
[----:B------:R-:W-:Y:S01]  /*12150*/  UMOV UR41, UR45 ;  /* 0x0000002d00297c82 */ /* 0x000fe20008000000 */
[----:B------:R-:W-:Y:S01]  /*12160*/  UMOV UR8, UR40 ;  /* 0x0000002800087c82 */ /* 0x000fe20008000000 */
        /* <DEDUP_REMOVED lines=14> */
[----:B------:R-:W-:-:S04]  /*12250*/  IADD3 R6, R4, 0x700, RZ ;  /* 0x0000070004067810 */ /* 0x000fc80007ffe0ff */
        /* <DEDUP_REMOVED lines=25> */
[----:B------:R-:W-:Y:S02]  /*123f0*/  IADD3 R8, R4, 0x880, RZ ;  /* 0x0000088004087810 */ /* 0x000fe40007ffe0ff */
[----:B------:R-:W-:Y:S02]  /*12400*/  MOV R9, 0x40000040 ;  /* 0x4000004000097802 */ /* 0x000fe40000000f00 */
[----:B------:R-:W-:Y:S02]  /*12410*/  R2UR UR6, R8 ;  /* 0x00000000080672ca */ /* 0x000fe400000e0000 */
[----:B------:R-:W-:Y:S01]  /*12420*/  R2UR UR7, R9 ;  /* 0x00000000090772ca */ /* 0x000fe200000e0000 */
[----:B------:R-:W-:Y:S01]  /*12430*/  UMOV UR4, UR40 ;  /* 0x0000002800047c82 */ /* 0x000fe20008000000 */
[----:B------:R-:W-:Y:S01]  /*12440*/  UMOV UR5, UR41 ;  /* 0x0000002900057c82 */ /* 0x000fe20008000000 */
[----:B------:R-:W-:-:S02]  /*12450*/  WARPGROUP.DEPBAR.LE gsb0, 0x0 ;  /* 0x00008000000079c5 */ /* 0x000fc40000010000 */
        /* <DEDUP_REMOVED lines=144> */
[----:B------:R-:W-:Y:S01]  /*12d60*/  UIADD3 UR4, UR56, 0x404, URZ ;  /* 0x0000040438047890 */ /* 0x000fe2000fffe03f */
[----:B------:R-:W-:Y:S01]  /*12d70*/  UMOV UR5, 0x40000040 ;  /* 0x4000004000057882 */ /* 0x000fe20000000000 */
        /* <DEDUP_REMOVED lines=61> */
[----:B------:R-:W-:Y:S02]  /*13150*/  WARPGROUP.DEPBAR.LE gsb0, 0x0 ;  /* 0x00008000000079c5 */ /* 0x000fe40000010000 */
[----:B------:R-:W-:-:S10]  /*13160*/  WARPGROUP.ARRIVE ;  /* 0x00000000000079c5 */ /* 0x000fd40000000000 */
[----:B------:R-:W-:Y:S01]  /*13170*/  HGMMA.64x16x16.F32 R48, gdesc[UR4], R48, gsb0 ;  /* 0x00200000043079f0 */ /* 0x000fe20008000830 */
[C---:B------:R-:W-:Y:S01]  /*13180*/  VIADD R6, R4.reuse, 0x984 ;  /* 0x0000098404067836 */ /* 0x040fe20000000000 */
[----:B------:R-:W-:Y:S01]  /*13190*/  MOV R7, 0x40000040 ;  /* 0x4000004000077802 */ /* 0x000fe20000000f00 */
[----:B------:R-:W-:Y:S01]  /*131a0*/  UMOV UR8, UR4 ;  /* 0x0000000400087c82 */ /* 0x000fe20008000000 */
[----:B------:R-:W-:Y:S01]  /*131b0*/  UMOV UR9, UR5 ;  /* 0x0000000500097c82 */ /* 0x000fe20008000000 */
[----:B------:R-:W-:Y:S01]  /*131c0*/  VIADD R8, R4, 0xa04 ;  /* 0x00000a0404087836 */ /* 0x000fe20000000000 */
[----:B------:R-:W-:Y:S01]  /*131d0*/  R2UR UR10, R6 ;  /* 0x00000000060a72ca */ /* 0x000fe200000e0000 */
[----:B------:R-:W-:Y:S01]  /*131e0*/  IMAD.MOV.U32 R9, RZ, RZ, 0x40000040 ;  /* 0x40000040ff097424 */ /* 0x000fe200078e00ff */
[----:B------:R-:W-:Y:S01]  /*131f0*/  R2UR UR11, R7 ;  /* 0x00000000070b72ca */ /* 0x000fe200000e0000 */
[----:B------:R-:W-:Y:S01]  /*13200*/  UMOV UR12, UR4 ;  /* 0x00000004000c7c82 */ /* 0x000fe20008000000 */
[----:B------:R-:W-:Y:S01]  /*13210*/  UMOV UR13, UR5 ;  /* 0x00000005000d7c82 */ /* 0x000fe20008000000 */
[----:B------:R-:W-:Y:S01]  /*13220*/  UMOV UR16, UR4 ;  /* 0x0000000400107c82 */ /* 0x000fe20008000000 */
[----:B------:R-:W-:Y:S01]  /*13230*/  UMOV UR17, UR5 ;  /* 0x0000000500117c82 */ /* 0x000fe20008000000 */
[----:B------:R-:W-:Y:S01]  /*13240*/  UIADD3 UR20, UR56, 0x406, URZ ;  /* 0x0000040638147890 */ /* 0x000fe2000fffe03f */
[----:B------:R-:W-:Y:S01]  /*13250*/  UMOV UR21, 0x40000040 ;  /* 0x4000004000157882 */ /* 0x000fe20000000000 */
[----:B------:R0:W-:Y:S01]  /*13260*/  STL.64 [R1+0x8], R82 ;  /* 0x0000085201007387 */ /* 0x0001e20000100a00 */
[----:B------:R-:W-:Y:S01]  /*13270*/  ULDC UR6, c[0x0][0x988] ;  /* 0x0002620000067ab9 */ /* 0x000fe20000000800 */
[----:B------:R-:W-:-:S02]  /*13280*/  WARPGROUP.DEPBAR.LE gsb0, 0x0 ;  /* 0x00008000000079c5 */ /* 0x000fc40000010000 */
[----:B------:R-:W-:-:S06]  /*13290*/  WARPGROUP.ARRIVE ;  /* 0x00000000000079c5 */ /* 0x000fcc0000000000 */
[----:B------:R-:W-:Y:S01]  /*132a0*/  HGMMA.64x16x16.F32 R40, gdesc[UR8], R40, gsb0 ;  /* 0x00200000082879f0 */ /* 0x000fe20008000828 */
[----:B------:R-:W-:Y:S02]  /*132b0*/  R2UR UR14, R8 ;  /* 0x00000000080e72ca */ /* 0x000fe400000e0000 */
[----:B------:R-:W-:Y:S01]  /*132c0*/  R2UR UR15, R9 ;  /* 0x00000000090f72ca */ /* 0x000fe200000e0000 */
[----:B------:R-:W-:Y:S01]  /*132d0*/  VIADD R6, R4, 0xa84 ;  /* 0x00000a8404067836 */ /* 0x000fe20000000000 */
[----:B------:R-:W-:Y:S02]  /*132e0*/  WARPGROUP.DEPBAR.LE gsb0, 0x0 ;  /* 0x00008000000079c5 */ /* 0x000fe40000010000 */
[----:B------:R-:W-:-:S09]  /*132f0*/  WARPGROUP.ARRIVE ;  /* 0x00000000000079c5 */ /* 0x000fd20000000000 */
[----:B------:R-:W-:Y:S01]  /*13300*/  HGMMA.64x16x16.F32 R32, gdesc[UR12], R32, gsb0 ;  /* 0x002000000c2079f0 */ /* 0x000fe20008000820 */
[----:B------:R-:W-:Y:S01]  /*13310*/  IMAD.MOV.U32 R7, RZ, RZ, 0x40000040 ;  /* 0x40000040ff077424 */ /* 0x000fe200078e00ff */
[----:B------:R-:W-:-:S04]  /*13320*/  R2UR UR18, R6 ;  /* 0x00000000061272ca */ /* 0x000fc800000e0000 */
[----:B------:R-:W-:Y:S01]  /*13330*/  R2UR UR19, R7 ;  /* 0x00000000071372ca */ /* 0x000fe200000e0000 */
[----:B------:R-:W-:Y:S02]  /*13340*/  WARPGROUP.DEPBAR.LE gsb0, 0x0 ;  /* 0x00008000000079c5 */ /* 0x000fe40000010000 */
[----:B------:R-:W-:-:S10]  /*13350*/  WARPGROUP.ARRIVE ;  /* 0x00000000000079c5 */ /* 0x000fd40000000000 */
[----:B------:R-:W-:Y:S01]  /*13360*/  HGMMA.64x16x16.F32 R24, gdesc[UR16], R24, gsb0 ;  /* 0x00200000101879f0 */ /* 0x000fe20008000818 */
[----:B------:R-:W-:Y:S01]  /*13370*/  VIADD R8, R4, 0x586 ;  /* 0x0000058604087836 */ /* 0x000fe20000000000 */
[----:B------:R-:W-:-:S04]  /*13380*/  MOV R9, 0x40000040 ;  /* 0x4000004000097802 */ /* 0x000fc80000000f00 */
[----:B------:R-:W-:Y:S02]  /*13390*/  R2UR UR22, R8 ;  /* 0x00000000081672ca */ /* 0x000fe400000e0000 */
[----:B------:R-:W-:Y:S01]  /*133a0*/  R2UR UR23, R9 ;  /* 0x00000000091772ca */ /* 0x000fe200000e0000 */
[----:B------:R-:W-:Y:S02]  /*133b0*/  WARPGROUP.DEPBAR.LE gsb0, 0x0 ;  /* 0x00008000000079c5 */ /* 0x000fe40000010000 */
[----:B------:R-:W-:-:S10]  /*133c0*/  WARPGROUP.ARRIVE ;  /* 0x00000000000079c5 */ /* 0x000fd40000000000 */
        /* <DEDUP_REMOVED lines=15> */
[----:B------:R-:W-:Y:S01]  /*134c0*/  IMAD.MOV.U32 R9, RZ, RZ, 0x40000040 ;  /* 0x40000040ff097424 */ /* 0x000fe200078e00ff */
[----:B------:R-:W-:-:S04]  /*134d0*/  IADD3 R8, R4, 0x706, RZ ;  /* 0x0000070604087810 */ /* 0x000fc80007ffe0ff */
        /* <DEDUP_REMOVED lines=28> */
[----:B------:R-:W-:Y:S01]  /*136a0*/  UMOV UR12, UR20 ;  /* 0x00000014000c7c82 */ /* 0x000fe20008000000 */
[----:B------:R-:W-:Y:S01]  /*136b0*/  UMOV UR13, UR21 ;  /* 0x00000015000d7c82 */ /* 0x000fe20008000000 */
[----:B--2---:R-:W-:-:S04]  /*136c0*/  IMAD.IADD R6, R3, 0x1, R161 ;  /* 0x0000000103067824 */ /* 0x004fc800078e02a1 */
[----:B------:R-:W-:-:S05]  /*136d0*/  IMAD R3, R163, -0xb0, R6 ;  /* 0xffffff50a3037824 */ /* 0x000fca00078e0206 */
[C---:B------:R-:W-:Y:S02]  /*136e0*/  ISETP.GT.AND P3, PT, R3.reuse, 0x1, PT ;  /* 0x000000010300780c */ /* 0x040fe40003f64270 */
[----:B------:R-:W-:Y:S01]  /*136f0*/  ISETP.GT.AND P2, PT, R3, RZ, PT ;  /* 0x000000ff0300720c */ /* 0x000fe20003f44270 */
[----:B------:R-:W-:Y:S02]  /*13700*/  WARPGROUP.DEPBAR.LE gsb0, 0x0 ;  /* 0x00008000000079c5 */ /* 0x000fe40000010000 */
[----:B------:R-:W-:-:S06]  /*13710*/  WARPGROUP.ARRIVE ;  /* 0x00000000000079c5 */ /* 0x000fcc0000000000 */
[----:B------:R-:W-:Y:S01]  /*13720*/  HGMMA.64x16x16.F32 R48, gdesc[UR12], R48, gsb0 ;  /* 0x002000000c3079f0 */ /* 0x000fe20008000830 */
[----:B------:R-:W-:Y:S02]  /*13730*/  FSEL R115, R115, -INF , P3 ;  /* 0xff80000073737808 */ /* 0x000fe40001800000 */
[----:B------:R-:W-:Y:S02]  /*13740*/  FSEL R113, R113, -INF , P3 ;  /* 0xff80000071717808 */ /* 0x000fe40001800000 */
[----:B------:R-:W-:Y:S02]  /*13750*/  FSEL R114, R114, -INF , P2 ;  /* 0xff80000072727808 */ /* 0x000fe40001000000 */
[----:B------:R-:W-:Y:S02]  /*13760*/  FSEL R112, R112, -INF , P2 ;  /* 0xff80000070707808 */ /* 0x000fe40001000000 */
[C---:B------:R-:W-:Y:S02]  /*13770*/  ISETP.GT.AND P3, PT, R3.reuse, 0x11, PT ;  /* 0x000000110300780c */ /* 0x040fe40003f64270 */
[----:B------:R-:W-:-:S02]  /*13780*/  ISETP.GT.AND P2, PT, R3, 0x10, PT ;  /* 0x000000100300780c */ /* 0x000fc40003f44270 */
        /* <DEDUP_REMOVED lines=12> */
[----:B------:R-:W-:Y:S01]  /*13850*/  FSEL R128, R89, -INF , P3 ;  /* 0xff80000059807808 */ /* 0x000fe20001800000 */
[----:B------:R-:W-:Y:S01]  /*13860*/  IMAD.MOV.U32 R89, RZ, RZ, 0x40000040 ;  /* 0x40000040ff597424 */ /* 0x000fe200078e00ff */
[----:B------:R-:W-:Y:S02]  /*13870*/  FSEL R126, R88, -INF , P2 ;  /* 0xff800000587e7808 */ /* 0x000fe40001000000 */
[----:B------:R-:W-:Y:S02]  /*13880*/  IADD3 R88, R4, 0x986, RZ ;  /* 0x0000098604587810 */ /* 0x000fe40007ffe0ff */
[----:B------:R-:W-:Y:S02]  /*13890*/  R2UR UR11, R89 ;  /* 0x00000000590b72ca */ /* 0x000fe400000e0000 */
[----:B------:R-:W-:Y:S01]  /*138a0*/  R2UR UR10, R88 ;  /* 0x00000000580a72ca */ /* 0x000fe200000e0000 */
[----:B------:R-:W-:Y:S01]  /*138b0*/  UMOV UR8, UR20 ;  /* 0x0000001400087c82 */ /* 0x000fe20008000000 */
[----:B------:R-:W-:Y:S01]  /*138c0*/  UMOV UR9, UR21 ;  /* 0x0000001500097c82 */ /* 0x000fe20008000000 */
[----:B------:R-:W-:-:S02]  /*138d0*/  WARPGROUP.DEPBAR.LE gsb0, 0x0 ;  /* 0x00008000000079c5 */ /* 0x000fc40000010000 */
[----:B------:R-:W-:-:S08]  /*138e0*/  WARPGROUP.ARRIVE ;  /* 0x00000000000079c5 */ /* 0x000fd00000000000 */
[----:B------:R-:W-:Y:S01]  /*138f0*/  HGMMA.64x16x16.F32 R40, gdesc[UR8], R40, gsb0 ;  /* 0x00200000082879f0 */ /* 0x000fe20008000828 */
[C---:B------:R-:W-:Y:S02]  /*13900*/  ISETP.GT.AND P4, PT, R3.reuse, 0x8, PT ;  /* 0x000000080300780c */ /* 0x040fe40003f84270 */
[----:B------:R-:W-:Y:S02]  /*13910*/  ISETP.GT.AND P5, PT, R3, 0x9, PT ;  /* 0x000000090300780c */ /* 0x000fe40003fa4270 */
[----:B------:R-:W-:Y:S02]  /*13920*/  FSEL R116, R116, -INF , P4 ;  /* 0xff80000074747808 */ /* 0x000fe40002000000 */
[----:B------:R-:W-:Y:S02]  /*13930*/  FMNMX.FTZ R5, R112, R113, !PT ;  /* 0x0000007170057209 */ /* 0x000fe40007810000 */
[----:B0-----:R-:W-:Y:S02]  /*13940*/  FSEL R82, R117, -INF , P5 ;  /* 0xff80000075527808 */ /* 0x001fe40002800000 */
[----:B------:R-:W-:-:S04]  /*13950*/  FMNMX.FTZ R5, R116, R5, !PT ;  /* 0x0000000574057209 */ /* 0x000fc80007810000 */
[----:B------:R-:W-:Y:S02]  /*13960*/  FMNMX.FTZ R5, R82, R5, !PT ;  /* 0x0000000552057209 */ /* 0x000fe40007810000 */
[----:B------:R-:W-:Y:S02]  /*13970*/  FSEL R118, R118, -INF , P4 ;  /* 0xff80000076767808 */ /* 0x000fe40002000000 */
[----:B------:R-:W-:Y:S02]  /*13980*/  ISETP.GT.AND P4, PT, R3, 0x18, PT ;  /* 0x000000180300780c */ /* 0x000fe40003f84270 */
[----:B------:R-:W-:Y:S02]  /*13990*/  FMNMX.FTZ R5, R104, R5, !PT ;  /* 0x0000000568057209 */ /* 0x000fe40007810000 */
[----:B------:R-:W-:Y:S02]  /*139a0*/  FSEL R6, R119, -INF , P5 ;  /* 0xff80000077067808 */ /* 0x000fe40002800000 */
[----:B------:R-:W-:-:S02]  /*139b0*/  ISETP.GT.AND P5, PT, R3, 0x19, PT ;  /* 0x000000190300780c */ /* 0x000fc40003fa4270 */
[----:B------:R-:W-:Y:S02]  /*139c0*/  FSEL R108, R108, -INF , P4 ;  /* 0xff8000006c6c7808 */ /* 0x000fe40002000000 */
[----:B------:R-:W-:Y:S02]  /*139d0*/  FMNMX.FTZ R5, R84, R5, !PT ;  /* 0x0000000554057209 */ /* 0x000fe40007810000 */
[----:B------:R-:W-:Y:S02]  /*139e0*/  FSEL R86, R109, -INF , P5 ;  /* 0xff8000006d567808 */ /* 0x000fe40002800000 */
[----:B------:R-:W-:Y:S01]  /*139f0*/  FMNMX.FTZ R5, R108, R5, !PT ;  /* 0x000000056c057209 */ /* 0x000fe20007810000 */
[----:B------:R-:W-:Y:S02]  /*13a00*/  VIADD R80, R4, 0xa06 ;  /* 0x00000a0604507836 */ /* 0x000fe40000000000 */
[----:B------:R-:W-:Y:S01]  /*13a10*/  IMAD.MOV.U32 R81, RZ, RZ, 0x40000040 ;  /* 0x40000040ff517424 */ /* 0x000fe200078e00ff */
[----:B------:R-:W-:-:S02]  /*13a20*/  FMNMX.FTZ R5, R86, R5, !PT ;  /* 0x0000000556057209 */ /* 0x000fc40007810000 */
[----:B------:R-:W-:Y:S02]  /*13a30*/  FSEL R110, R110, -INF , P4 ;  /* 0xff8000006e6e7808 */ /* 0x000fe40002000000 */
[----:B------:R-:W-:Y:S02]  /*13a40*/  ISETP.GT.AND P4, PT, R3, 0x28, PT ;  /* 0x000000280300780c */ /* 0x000fe40003f84270 */
[----:B------:R-:W-:Y:S02]  /*13a50*/  FMNMX.FTZ R5, R120, R5, !PT ;  /* 0x0000000578057209 */ /* 0x000fe40007810000 */
[----:B------:R-:W-:Y:S02]  /*13a60*/  R2UR UR22, R80 ;  /* 0x00000000501672ca */ /* 0x000fe400000e0000 */
[----:B------:R-:W-:Y:S02]  /*13a70*/  R2UR UR23, R81 ;  /* 0x00000000511772ca */ /* 0x000fe400000e0000 */
[----:B------:R-:W-:-:S02]  /*13a80*/  FSEL R10, R111, -INF , P5 ;  /* 0xff8000006f0a7808 */ /* 0x000fc40002800000 */
[----:B------:R-:W-:Y:S02]  /*13a90*/  ISETP.GT.AND P5, PT, R3, 0x29, PT ;  /* 0x000000290300780c */ /* 0x000fe40003fa4270 */
[----:B------:R-:W-:Y:S02]  /*13aa0*/  FSEL R100, R100, -INF , P4 ;  /* 0xff80000064647808 */ /* 0x000fe40002000000 */
[----:B------:R-:W-:Y:S01]  /*13ab0*/  FMNMX.FTZ R5, R122, R5, !PT ;  /* 0x000000057a057209 */ /* 0x000fe20007810000 */
[----:B------:R-:W-:Y:S02]  /*13ac0*/  WARPGROUP.DEPBAR.LE gsb0, 0x0 ;  /* 0x00008000000079c5 */ /* 0x000fe40000010000 */
[----:B------:R-:W-:Y:S01]  /*13ad0*/  WARPGROUP.ARRIVE ;  /* 0x00000000000079c5 */ /* 0x000fe20000000000 */
[----:B------:R-:W-:Y:S02]  /*13ae0*/  FSEL R124, R101, -INF , P5 ;  /* 0xff800000657c7808 */ /* 0x000fe40002800000 */
[----:B------:R-:W-:-:S03]  /*13af0*/  FMNMX.FTZ R5, R100, R5, !PT ;  /* 0x0000000564057209 */ /* 0x000fc60007810000 */
[----:B------:R-:W-:Y:S01]  /*13b00*/  HGMMA.64x16x16.F32 R32, gdesc[UR20], R32, gsb0 ;  /* 0x00200000142079f0 */ /* 0x000fe20008000820 */
        /* <DEDUP_REMOVED lines=9> */
[----:B------:R-:W-:Y:S02]  /*13ba0*/  FSEL R130, R93, -INF , P5 ;  /* 0xff8000005d827808 */ /* 0x000fe40002800000 */
[----:B------:R-:W-:Y:S02]  /*13bb0*/  ISETP.GT.AND P2, PT, R3, 0x40, PT ;  /* 0x000000400300780c */ /* 0x000fe40003f44270 */
        /* <DEDUP_REMOVED lines=28> */
[----:B------:R-:W-:Y:S01]  /*13d80*/  FMNMX.FTZ R7, R138, R5, !PT ;  /* 0x000000058a077209 */ /* 0x000fe20007810000 */
[----:B------:R-:W-:Y:S01]  /*13d90*/  IMAD.MOV.U32 R5, RZ, RZ, 0x40000040 ;  /* 0x40000040ff057424 */ /* 0x000fe200078e00ff */
[----:B------:R-:W-:Y:S02]  /*13da0*/  IADD3 R4, R4, 0xa86, RZ ;  /* 0x00000a8604047810 */ /* 0x000fe40007ffe0ff */
[----:B------:R-:W-:-:S02]  /*13db0*/  FSEL R68, R71, -INF , P5 ;  /* 0xff80000047447808 */ /* 0x000fc40002800000 */
[----:B------:R-:W-:Y:S02]  /*13dc0*/  FSEL R142, R69, -INF , P5 ;  /* 0xff800000458e7808 */ /* 0x000fe40002800000 */
[----:B------:R-:W-:Y:S02]  /*13dd0*/  ISETP.GT.AND P5, PT, R3, 0x60, PT ;  /* 0x000000600300780c */ /* 0x000fe40003fa4270 */
[----:B------:R-:W-:Y:S02]  /*13de0*/  FMNMX.FTZ R7, R140, R7, !PT ;  /* 0x000000078c077209 */ /* 0x000fe40007810000 */
[----:B------:R-:W-:Y:S02]  /*13df0*/  FSEL R70, R70, -INF , P4 ;  /* 0xff80000046467808 */ /* 0x000fe40002000000 */
[----:B------:R-:W-:Y:S02]  /*13e00*/  R2UR UR22, R4 ;  /* 0x00000000041672ca */ /* 0x000fe400000e0000 */
[----:B------:R-:W-:-:S02]  /*13e10*/  R2UR UR23, R5 ;  /* 0x00000000051772ca */ /* 0x000fc400000e0000 */
[----:B------:R-:W-:Y:S02]  /*13e20*/  ISETP.GT.AND P4, PT, R3, 0x61, PT ;  /* 0x000000610300780c */ /* 0x000fe40003f84270 */
[----:B------:R-:W-:Y:S02]  /*13e30*/  FSEL R146, R56, -INF , P5 ;  /* 0xff80000038927808 */ /* 0x000fe40002800000 */
[----:B------:R-:W-:Y:S02]  /*13e40*/  FMNMX.FTZ R7, R142, R7, !PT ;  /* 0x000000078e077209 */ /* 0x000fe40007810000 */
[----:B------:R-:W-:Y:S01]  /*13e50*/  FSEL R64, R67, -INF , P3 ;  /* 0xff80000043407808 */ /* 0x000fe20001800000 */
[----:B------:R-:W-:Y:S02]  /*13e60*/  WARPGROUP.DEPBAR.LE gsb0, 0x0 ;  /* 0x00008000000079c5 */ /* 0x000fe40000010000 */
[----:B------:R-:W-:Y:S02]  /*13e70*/  ISETP.GT.AND P3, PT, R3, 0x68, PT ;  /* 0x000000680300780c */ /* 0x000fe40003f64270 */
[----:B------:R-:W-:-:S02]  /*13e80*/  FSEL R144, R57, -INF , P4 ;  /* 0xff80000039907808 */ /* 0x000fc40002000000 */
[----:B------:R-:W-:Y:S01]  /*13e90*/  FMNMX.FTZ R7, R146, R7, !PT ;  /* 0x0000000792077209 */ /* 0x000fe20007810000 */
[----:B------:R-:W-:Y:S01]  /*13ea0*/  WARPGROUP.ARRIVE ;  /* 0x00000000000079c5 */ /* 0x000fe20000000000 */
[----:B------:R-:W-:Y:S02]  /*13eb0*/  FSEL R66, R66, -INF , P2 ;  /* 0xff80000042427808 */ /* 0x000fe40001000000 */
[----:B------:R-:W-:Y:S02]  /*13ec0*/  ISETP.GT.AND P2, PT, R3, 0x69, PT ;  /* 0x000000690300780c */ /* 0x000fe40003f44270 */
[----:B------:R-:W-:Y:S01]  /*13ed0*/  FSEL R152, R60, -INF , P3 ;  /* 0xff8000003c987808 */ /* 0x000fe20001800000 */
[----:B------:R-:W-:Y:S01]  /*13ee0*/  HGMMA.64x16x16.F32 R24, gdesc[UR20], R24, gsb0 ;  /* 0x00200000141879f0 */ /* 0x000fe20008000818 */
[----:B------:R-:W-:Y:S02]  /*13ef0*/  FMNMX.FTZ R7, R144, R7, !PT ;  /* 0x0000000790077209 */ /* 0x000fe40007810000 */
[----:B------:R-:W-:-:S02]  /*13f00*/  FSEL R58, R58, -INF , P5 ;  /* 0xff8000003a3a7808 */ /* 0x000fc40002800000 */
[----:B------:R-:W-:Y:S02]  /*13f10*/  ISETP.GT.AND P5, PT, R3, 0x70, PT ;  /* 0x000000700300780c */ /* 0x000fe40003fa4270 */
[----:B------:R-:W-:Y:S02]  /*13f20*/  FSEL R154, R61, -INF , P2 ;  /* 0xff8000003d9a7808 */ /* 0x000fe40001000000 */
[----:B------:R-:W-:Y:S02]  /*13f30*/  FMNMX.FTZ R7, R152, R7, !PT ;  /* 0x0000000798077209 */ /* 0x000fe40007810000 */
[----:B------:R-:W-:Y:S02]  /*13f40*/  FSEL R4, R59, -INF , P4 ;  /* 0xff8000003b047808 */ /* 0x000fe40002000000 */
[----:B------:R-:W-:Y:S02]  /*13f50*/  ISETP.GT.AND P4, PT, R3, 0x71, PT ;  /* 0x000000710300780c */ /* 0x000fe40003f84270 */
[----:B-----5:R-:W-:-:S02]  /*13f60*/  FSEL R148, R48, -INF , P5 ;  /* 0xff80000030947808 */ /* 0x020fc40002800000 */
[----:B------:R-:W-:Y:S02]  /*13f70*/  FMNMX.FTZ R7, R154, R7, !PT ;  /* 0x000000079a077209 */ /* 0x000fe40007810000 */
[----:B------:R-:W-:Y:S02]  /*13f80*/  FSEL R62, R62, -INF , P3 ;  /* 0xff8000003e3e7808 */ /* 0x000fe40001800000 */
[----:B------:R-:W-:Y:S02]  /*13f90*/  ISETP.GT.AND P3, PT, R3, 0x78, PT ;  /* 0x000000780300780c */ /* 0x000fe40003f64270 */
[----:B------:R-:W-:Y:S02]  /*13fa0*/  FSEL R60, R49, -INF , P4 ;  /* 0xff800000313c7808 */ /* 0x000fe40002000000 */
[----:B------:R-:W-:Y:S02]  /*13fb0*/  FMNMX.FTZ R7, R148, R7, !PT ;  /* 0x0000000794077209 */ /* 0x000fe40007810000 */
[----:B------:R-:W-:-:S02]  /*13fc0*/  FSEL R48, R63, -INF , P2 ;  /* 0xff8000003f307808 */ /* 0x000fc40001000000 */
[C---:B------:R-:W-:Y:S02]  /*13fd0*/  ISETP.GT.AND P2, PT, R3.reuse, 0x79, PT ;  /* 0x000000790300780c */ /* 0x040fe40003f44270 */
[----:B------:R-:W-:Y:S02]  /*13fe0*/  FSEL R56, R52, -INF , P3 ;  /* 0xff80000034387808 */ /* 0x000fe40001800000 */
[----:B------:R-:W-:Y:S02]  /*13ff0*/  FMNMX.FTZ R7, R60, R7, !PT ;  /* 0x000000073c077209 */ /* 0x000fe40007810000 */
[----:B------:R-:W-:Y:S02]  /*14000*/  FSEL R50, R50, -INF , P5 ;  /* 0xff80000032327808 */ /* 0x000fe40002800000 */
[----:B------:R-:W-:Y:S02]  /*14010*/  ISETP.GT.AND P5, PT, R3, 0x80, PT ;  /* 0x000000800300780c */ /* 0x000fe40003fa4270 */
[----:B------:R-:W-:-:S02]  /*14020*/  FSEL R150, R53, -INF , P2 ;  /* 0xff80000035967808 */ /* 0x000fc40001000000 */
[----:B------:R-:W-:Y:S02]  /*14030*/  FMNMX.FTZ R7, R56, R7, !PT ;  /* 0x0000000738077209 */ /* 0x000fe40007810000 */
[----:B------:R-:W-:Y:S02]  /*14040*/  FSEL R52, R51, -INF , P4 ;  /* 0xff80000033347808 */ /* 0x000fe40002000000 */
[----:B------:R-:W-:Y:S02]  /*14050*/  ISETP.GT.AND P4, PT, R3, 0x81, PT ;  /* 0x000000810300780c */ /* 0x000fe40003f84270 */
[----:B------:R-:W-:Y:S02]  /*14060*/  FSEL R156, R40, -INF , P5 ;  /* 0xff800000289c7808 */ /* 0x000fe40002800000 */
[----:B------:R-:W-:Y:S02]  /*14070*/  FMNMX.FTZ R7, R150, R7, !PT ;  /* 0x0000000796077209 */ /* 0x000fe40007810000 */
[----:B------:R-:W-:-:S02]  /*14080*/  FSEL R54, R54, -INF , P3 ;  /* 0xff80000036367808 */ /* 0x000fc40001800000 */
[----:B------:R-:W-:Y:S02]  /*14090*/  ISETP.GT.AND P3, PT, R3, 0x88, PT ;  /* 0x000000880300780c */ /* 0x000fe40003f64270 */
[----:B------:R-:W-:Y:S02]  /*140a0*/  FSEL R158, R41, -INF , P4 ;  /* 0xff800000299e7808 */ /* 0x000fe40002000000 */
[----:B------:R-:W-:Y:S02]  /*140b0*/  FMNMX.FTZ R7, R156, R7, !PT ;  /* 0x000000079c077209 */ /* 0x000fe40007810000 */
[----:B------:R-:W-:Y:S02]  /*140c0*/  FSEL R40, R55, -INF , P2 ;  /* 0xff80000037287808 */ /* 0x000fe40001000000 */
[----:B------:R-:W-:Y:S02]  /*140d0*/  ISETP.GT.AND P2, PT, R3, 0x89, PT ;  /* 0x000000890300780c */ /* 0x000fe40003f44270 */
[----:B------:R-:W-:-:S02]  /*140e0*/  FSEL R160, R44, -INF , P3 ;  /* 0xff8000002ca07808 */ /* 0x000fc40001800000 */
[----:B------:R-:W-:Y:S02]  /*140f0*/  FMNMX.FTZ R7, R158, R7, !PT ;  /* 0x000000079e077209 */ /* 0x000fe40007810000 */
[----:B------:R-:W-:Y:S02]  /*14100*/  ISETP.GT.AND P6, PT, R3, 0x90, PT ;  /* 0x000000900300780c */ /* 0x000fe40003fc4270 */
[----:B------:R-:W-:Y:S02]  /*14110*/  FSEL R162, R45, -INF , P2 ;  /* 0xff8000002da27808 */ /* 0x000fe40001000000 */
[----:B------:R-:W-:Y:S02]  /*14120*/  FMNMX.FTZ R7, R160, R7, !PT ;  /* 0x00000007a0077209 */ /* 0x000fe40007810000 */
[----:B------:R-:W-:Y:S02]  /*14130*/  ISETP.GT.AND P1, PT, R3, 0x91, PT ;  /* 0x000000910300780c */ /* 0x000fe40003f24270 */
[----:B------:R-:W-:-:S02]  /*14140*/  FSEL R164, R32, -INF , P6 ;  /* 0xff80000020a47808 */ /* 0x000fc40003000000 */
[----:B------:R-:W-:Y:S02]  /*14150*/  FMNMX.FTZ R7, R162, R7, !PT ;  /* 0x00000007a2077209 */ /* 0x000fe40007810000 */
        /* <DEDUP_REMOVED lines=8> */
[----:B------:R-:W-:Y:S02]  /*141e0*/  FSEL R202, R37, -INF , P2 ;  /* 0xff80000025ca7808 */ /* 0x000fe40001000000 */
[----:B------:R-:W-:Y:S02]  /*141f0*/  FMNMX.FTZ R7, R172, R7, !PT ;  /* 0x00000007ac077209 */ /* 0x000fe40007810000 */
[----:B------:R-:W-:Y:S01]  /*14200*/  ISETP.GT.AND P3, PT, R3, 0xa0, PT ;  /* 0x000000a00300780c */ /* 0x000fe20003f64270 */
[----:B------:R-:W-:-:S02]  /*14210*/  WARPGROUP.DEPBAR.LE gsb0, 0x0 ;  /* 0x00008000000079c5 */ /* 0x000fc40000010000 */
[----:B------:R-:W-:Y:S02]  /*14220*/  FSEL R44, R43, -INF , P4 ;  /* 0xff8000002b2c7808 */ /* 0x000fe40002000000 */
[----:B------:R-:W-:Y:S02]  /*14230*/  FSEL R170, R24, -INF , P3 ;  /* 0xff80000018aa7808 */ /* 0x000fe40001800000 */
[----:B------:R-:W-:Y:S02]  /*14240*/  FMNMX.FTZ R7, R202, R7, !PT ;  /* 0x00000007ca077209 */ /* 0x000fe40007810000 */
[----:B------:R-:W-:Y:S02]  /*14250*/  ISETP.GT.AND P4, PT, R3, 0xa1, PT ;  /* 0x000000a10300780c */ /* 0x000fe40003f84270 */
[----:B------:R-:W-:Y:S02]  /*14260*/  FSEL R42, R42, -INF , P5 ;  /* 0xff8000002a2a7808 */ /* 0x000fe40002800000 */
[----:B------:R-:W-:-:S02]  /*14270*/  FSEL R174, R25, -INF , P4 ;  /* 0xff80000019ae7808 */ /* 0x000fc40002000000 */
[----:B------:R-:W-:Y:S02]  /*14280*/  FMNMX.FTZ R7, R170, R7, !PT ;  /* 0x00000007aa077209 */ /* 0x000fe40007810000 */
[C---:B------:R-:W-:Y:S02]  /*14290*/  ISETP.GT.AND P5, PT, R3.reuse, 0xa8, PT ;  /* 0x000000a80300780c */ /* 0x040fe40003fa4270 */
[----:B------:R-:W-:Y:S02]  /*142a0*/  FMNMX.FTZ R7, R174, R7, !PT ;  /* 0x00000007ae077209 */ /* 0x000fe40007810000 */
[----:B------:R-:W-:Y:S02]  /*142b0*/  FSEL R168, R28, -INF , P5 ;  /* 0xff8000001ca87808 */ /* 0x000fe40002800000 */
[----:B------:R-:W-:Y:S02]  /*142c0*/  ISETP.GT.AND P6, PT, R3, 0xa9, PT ;  /* 0x000000a90300780c */ /* 0x000fe40003fc4270 */
[----:B------:R-:W-:-:S02]  /*142d0*/  FMNMX.FTZ R7, R168, R7, !PT ;  /* 0x00000007a8077209 */ /* 0x000fc40007810000 */
[----:B------:R-:W-:-:S04]  /*142e0*/  FSEL R36, R29, -INF , P6 ;  /* 0xff8000001d247808 */ /* 0x000fc80003000000 */
[----:B------:R-:W-:-:S05]  /*142f0*/  FMNMX.FTZ R5, R36, R7, !PT ;  /* 0x0000000724057209 */ /* 0x000fca0007810000 */
[----:B------:R-:W0:Y:S02]  /*14300*/  SHFL.BFLY PT, R24, R5, 0x2, 0x1f ;  /* 0x0c401f0005187f89 */ /* 0x000e2400000e0000 */
[----:B0-----:R-:W-:-:S05]  /*14310*/  FMNMX.FTZ R15, R5, R24, !PT ;  /* 0x00000018050f7209 */ /* 0x001fca0007810000 */
[----:B------:R-:W0:Y:S01]  /*14320*/  SHFL.BFLY PT, R24, R15, 0x1, 0x1f ;  /* 0x0c201f000f187f89 */ /* 0x000e2200000e0000 */
[----:B------:R-:W-:Y:S01]  /*14330*/  IMAD.U32 R9, RZ, RZ, UR6 ;  /* 0x00000006ff097e24 */ /* 0x000fe2000f8e00ff */
[----:B------:R-:W-:Y:S02]  /*14340*/  P2R R21, PR, RZ, 0x1 ;  /* 0x00000001ff157803 */ /* 0x000fe40000000000 */
[----:B0-----:R-:W-:-:S04]  /*14350*/  FMNMX.FTZ R7, R15, R24, !PT ;  /* 0x000000180f077209 */ /* 0x001fc80007810000 */
[C---:B------:R-:W-:Y:S01]  /*14360*/  FSETP.NEU.FTZ.AND P0, PT, R7.reuse, -INF , PT ;  /* 0xff8000000700780b */ /* 0x040fe20003f1d000 */
[----:B------:R-:W-:-:S05]  /*14370*/  FMUL.FTZ R41, R7, R9 ;  /* 0x0000000907297220 */ /* 0x000fca0000410000 */
[----:B------:R-:W-:Y:S02]  /*14380*/  FSEL R41, R41, RZ, P0 ;  /* 0x000000ff29297208 */ /* 0x000fe40000000000 */
[----:B------:R-:W-:Y:S02]  /*14390*/  ISETP.NE.AND P0, PT, R21, RZ, PT ;  /* 0x000000ff1500720c */ /* 0x000fe40003f05270 */
        /* <DEDUP_REMOVED lines=10> */
[----:B------:R-:W-:Y:S02]  /*14440*/  P2R R33, PR, RZ, 0x2 ;  /* 0x00000002ff217803 */ /* 0x000fe40000000000 */
[----:B------:R-:W-:Y:S02]  /*14450*/  FMNMX.FTZ R29, R14, R29, !PT ;  /* 0x0000001d0e1d7209 */ /* 0x000fe40007810000 */
[----:B------:R-:W-:Y:S02]  /*14460*/  ISETP.GT.AND P1, PT, R3, 0x90, PT ;  /* 0x000000900300780c */ /* 0x000fe40003f24270 */
[----:B------:R-:W-:Y:S02]  /*14470*/  FMNMX.FTZ R29, R90, R29, !PT ;  /* 0x0000001d5a1d7209 */ /* 0x000fe40007810000 */
[----:B------:R-:W-:-:S02]  /*14480*/  FSEL R34, R34, -INF , P1 ;  /* 0xff80000022227808 */ /* 0x000fc40000800000 */
[----:B------:R-:W-:Y:S02]  /*14490*/  ISETP.NE.AND P1, PT, R33, RZ, PT ;  /* 0x000000ff2100720c */ /* 0x000fe40003f25270 */
[----:B------:R-:W-:-:S04]  /*144a0*/  FMNMX.FTZ R33, R20, R29, !PT ;  /* 0x0000001d14217209 */ /* 0x000fc80007810000 */
[----:B------:R-:W-:-:S04]  /*144b0*/  FMNMX.FTZ R33, R94, R33, !PT ;  /* 0x000000215e217209 */ /* 0x000fc80007810000 */
[----:B------:R-:W-:-:S04]  /*144c0*/  FMNMX.FTZ R33, R96, R33, !PT ;  /* 0x0000002160217209 */ /* 0x000fc80007810000 */
[----:B------:R-:W-:Y:S02]  /*144d0*/  FMNMX.FTZ R33, R74, R33, !PT ;  /* 0x000000214a217209 */ /* 0x000fe40007810000 */
[----:B------:R-:W-:Y:S02]  /*144e0*/  FSEL R24, R35, -INF , P1 ;  /* 0xff80000023187808 */ /* 0x000fe40000800000 */
        /* <DEDUP_REMOVED lines=23> */
[----:B------:R-:W-:Y:S02]  /*14660*/  FMNMX.FTZ R47, R38, R47, !PT ;  /* 0x0000002f262f7209 */ /* 0x000fe40007810000 */
[----:B------:R-:W-:Y:S02]  /*14670*/  FSEL R26, R26, -INF , P3 ;  /* 0xff8000001a1a7808 */ /* 0x000fe40001800000 */
[----:B------:R-:W-:Y:S01]  /*14680*/  FMNMX.FTZ R47, R28, R47, !PT ;  /* 0x0000002f1c2f7209 */ /* 0x000fe20007810000 */
[----:B------:R-:W-:Y:S01]  /*14690*/  FFMA.FTZ R5, R82, R9, -R41 ;  /* 0x0000000952057223 */ /* 0x000fe20000010829 */
[----:B------:R-:W-:Y:S02]  /*146a0*/  FSEL R82, R27, -INF , P4 ;  /* 0xff8000001b527808 */ /* 0x000fe40002000000 */
[----:B------:R-:W-:Y:S02]  /*146b0*/  FMNMX.FTZ R47, R26, R47, !PT ;  /* 0x0000002f1a2f7209 */ /* 0x000fe40007810000 */
[----:B------:R-:W-:-:S02]  /*146c0*/  FSEL R30, R30, -INF , P5 ;  /* 0xff8000001e1e7808 */ /* 0x000fc40002800000 */
[----:B------:R-:W-:Y:S01]  /*146d0*/  FMNMX.FTZ R47, R82, R47, !PT ;  /* 0x0000002f522f7209 */ /* 0x000fe20007810000 */
[----:B------:R-:W-:Y:S01]  /*146e0*/  FFMA.FTZ R27, R60, R9, -R41 ;  /* 0x000000093c1b7223 */ /* 0x000fe20000010829 */
[----:B------:R-:W-:Y:S02]  /*146f0*/  FSEL R60, R31, -INF , P6 ;  /* 0xff8000001f3c7808 */ /* 0x000fe40003000000 */
[----:B------:R-:W-:-:S04]  /*14700*/  FMNMX.FTZ R47, R30, R47, !PT ;  /* 0x0000002f1e2f7209 */ /* 0x000fc80007810000 */
[----:B------:R-:W-:Y:S01]  /*14710*/  FMNMX.FTZ R51, R60, R47, !PT ;  /* 0x0000002f3c337209 */ /* 0x000fe20007810000 */
[----:B------:R-:W-:-:S04]  /*14720*/  FFMA.FTZ R206, R56, R9, -R41 ;  /* 0x0000000938ce7223 */ /* 0x000fc80000010829 */
[----:B------:R-:W0:Y:S01]  /*14730*/  SHFL.BFLY PT, R56, R51, 0x2, 0x1f ;  /* 0x0c401f0033387f89 */ /* 0x000e2200000e0000 */
[-CC-:B------:R-:W-:Y:S01]  /*14740*/  FFMA.FTZ R176, R112, R9.reuse, -R41.reuse ;  /* 0x0000000970b07223 */ /* 0x180fe20000010829 */
[----:B------:R-:W-:Y:S01]  /*14750*/  FFMA.FTZ R3, R113, R9, -R41 ;  /* 0x0000000971037223 */ /* 0x000fe20000010829 */
[----:B0-----:R-:W-:-:S05]  /*14760*/  FMNMX.FTZ R56, R51, R56, !PT ;  /* 0x0000003833387209 */ /* 0x001fca0007810000 */
[----:B------:R-:W0:Y:S01]  /*14770*/  SHFL.BFLY PT, R55, R56, 0x1, 0x1f ;  /* 0x0c201f0038377f89 */ /* 0x000e2200000e0000 */
[-CC-:B------:R-:W-:Y:S01]  /*14780*/  FFMA.FTZ R178, R116, R9.reuse, -R41.reuse ;  /* 0x0000000974b27223 */ /* 0x180fe20000010829 */
[----:B------:R-:W-:Y:S01]  /*14790*/  MUFU.EX2 R176, R176 ;  /* 0x000000b000b07308 */ /* 0x000fe20000000800 */
[-CC-:B------:R-:W-:Y:S01]  /*147a0*/  FFMA.FTZ R190, R92, R9.reuse, -R41.reuse ;  /* 0x000000095cbe7223 */ /* 0x180fe20000010829 */
[----:B------:R-:W-:-:S06]  /*147b0*/  FFMA.FTZ R180, R104, R9, -R41 ;  /* 0x0000000968b47223 */ /* 0x000fcc0000010829 */
[----:B------:R-:W1:Y:S01]  /*147c0*/  MUFU.EX2 R3, R3 ;  /* 0x0000000300037308 */ /* 0x000e620000000800 */
[----:B------:R-:W-:Y:S01]  /*147d0*/  ISETP.NE.AND P1, PT, R11, RZ, PT ;  /* 0x000000ff0b00720c */ /* 0x000fe20003f25270 */
[----:B------:R-:W-:-:S06]  /*147e0*/  FFMA.FTZ R11, R84, R9, -R41 ;  /* 0x00000009540b7223 */ /* 0x000fcc0000010829 */
[----:B------:R-:W2:Y:S01]  /*147f0*/  MUFU.EX2 R178, R178 ;  /* 0x000000b200b27308 */ /* 0x000ea20000000800 */
[----:B0-----:R-:W-:-:S07]  /*14800*/  FMNMX.FTZ R92, R56, R55, !PT ;  /* 0x00000037385c7209 */ /* 0x001fce0007810000 */
[----:B------:R-:W0:Y:S01]  /*14810*/  MUFU.EX2 R5, R5 ;  /* 0x0000000500057308 */ /* 0x000e220000000800 */
[C---:B------:R-:W-:Y:S01]  /*14820*/  FSETP.NEU.FTZ.AND P2, PT, R92.reuse, -INF , PT ;  /* 0xff8000005c00780b */ /* 0x040fe20003f5d000 */
[-C--:B------:R-:W-:Y:S01]  /*14830*/  FMUL.FTZ R57, R92, R9.reuse ;  /* 0x000000095c397220 */ /* 0x080fe20000410000 */
[----:B------:R-:W-:-:S05]  /*14840*/  FFMA.FTZ R182, R108, R9, -R41 ;  /* 0x000000096cb67223 */ /* 0x000fca0000010829 */
[----:B------:R-:W3:Y:S01]  /*14850*/  MUFU.EX2 R180, R180 ;  /* 0x000000b400b47308 */ /* 0x000ee20000000800 */
[----:B------:R-:W-:Y:S01]  /*14860*/  FSEL R57, R57, RZ, P2 ;  /* 0x000000ff39397208 */ /* 0x000fe20001000000 */
[----:B-1----:R-:W-:Y:S01]  /*14870*/  FADD.FTZ R59, R176, R3 ;  /* 0x00000003b03b7221 */ /* 0x002fe20000010000 */
[----:B------:R-:W-:Y:S01]  /*14880*/  ISETP.NE.AND P0, PT, R13, RZ, PT ;  /* 0x000000ff0d00720c */ /* 0x000fe20003f05270 */
[----:B------:R-:W-:-:S04]  /*14890*/  FFMA.FTZ R13, R86, R9, -R41 ;  /* 0x00000009560d7223 */ /* 0x000fc80000010829 */
[----:B------:R-:W1:Y:S01]  /*148a0*/  MUFU.EX2 R11, R11 ;  /* 0x0000000b000b7308 */ /* 0x000e620000000800 */
[-C--:B------:R-:W-:Y:S01]  /*148b0*/  FFMA.FTZ R196, R80, R9.reuse, -R41 ;  /* 0x0000000950c47223 */ /* 0x080fe20000010829 */
[-C--:B------:R-:W-:Y:S01]  /*148c0*/  FFMA.FTZ R197, R66, R9.reuse, -R57 ;  /* 0x0000000942c57223 */ /* 0x080fe20000010839 */
[-CC-:B------:R-:W-:Y:S01]  /*148d0*/  FFMA.FTZ R184, R120, R9.reuse, -R41.reuse ;  /* 0x0000000978b87223 */ /* 0x180fe20000010829 */
[-CC-:B------:R-:W-:Y:S01]  /*148e0*/  FFMA.FTZ R15, R122, R9.reuse, -R41.reuse ;  /* 0x000000097a0f7223 */ /* 0x180fe20000010829 */
[-CC-:B------:R-:W-:Y:S01]  /*148f0*/  FFMA.FTZ R186, R100, R9.reuse, -R41.reuse ;  /* 0x0000000964ba7223 */ /* 0x180fe20000010829 */
[-CC-:B------:R-:W-:Y:S01]  /*14900*/  FFMA.FTZ R124, R124, R9.reuse, -R41.reuse ;  /* 0x000000097c7c7223 */ /* 0x180fe20000010829 */
[-CC-:B------:R-:W-:Y:S01]  /*14910*/  FFMA.FTZ R188, R126, R9.reuse, -R41.reuse ;  /* 0x000000097ebc7223 */ /* 0x180fe20000010829 */
[----:B------:R-:W4:Y:S01]  /*14920*/  MUFU.EX2 R182, R182 ;  /* 0x000000b600b67308 */ /* 0x000f220000000800 */
        /* <DEDUP_REMOVED lines=26> */
[----:B--2---:R-:W-:Y:S01]  /*14ad0*/  FADD.FTZ R66, R178, R59 ;  /* 0x0000003bb2427221 */ /* 0x004fe20000010000 */
[-C--:B------:R-:W-:Y:S01]  /*14ae0*/  FFMA.FTZ R41, R36, R9.reuse, -R41 ;  /* 0x0000000924297223 */ /* 0x080fe20000010829 */
[-CC-:B------:R-:W-:Y:S01]  /*14af0*/  FFMA.FTZ R177, R114, R9.reuse, -R57.reuse ;  /* 0x0000000972b17223 */ /* 0x180fe20000010839 */
[-CC-:B------:R-:W-:Y:S01]  /*14b00*/  FFMA.FTZ R36, R115, R9.reuse, -R57.reuse ;  /* 0x0000000973247223 */ /* 0x180fe20000010839 */
[----:B------:R-:W2:Y:S01]  /*14b10*/  MUFU.EX2 R13, R13 ;  /* 0x0000000d000d7308 */ /* 0x000ea20000000800 */
[----:B0-----:R-:W-:Y:S01]  /*14b20*/  FADD.FTZ R59, R5, R66 ;  /* 0x00000042053b7221 */ /* 0x001fe20000010000 */
[-CC-:B------:R-:W-:Y:S01]  /*14b30*/  FFMA.FTZ R179, R118, R9.reuse, -R57.reuse ;  /* 0x0000000976b37223 */ /* 0x180fe20000010839 */
[----:B------:R-:W-:-:S02]  /*14b40*/  FFMA.FTZ R6, R6, R9, -R57 ;  /* 0x0000000906067223 */ /* 0x000fc40000010839 */
[----:B---3--:R-:W-:-:S03]  /*14b50*/  FADD.FTZ R66, R180, R59 ;  /* 0x0000003bb4427221 */ /* 0x008fc60000010000 */
[----:B------:R-:W0:Y:S01]  /*14b60*/  MUFU.EX2 R184, R184 ;  /* 0x000000b800b87308 */ /* 0x000e220000000800 */
[----:B-1----:R-:W-:Y:S01]  /*14b70*/  FADD.FTZ R59, R11, R66 ;  /* 0x000000420b3b7221 */ /* 0x002fe20000010000 */
[----:B------:R-:W-:-:S06]  /*14b80*/  FFMA.FTZ R181, R106, R9, -R57 ;  /* 0x000000096ab57223 */ /* 0x000fcc0000010839 */
[----:B------:R-:W-:Y:S01]  /*14b90*/  MUFU.EX2 R177, R177 ;  /* 0x000000b100b17308 */ /* 0x000fe20000000800 */
[----:B------:R-:W-:-:S07]  /*14ba0*/  FFMA.FTZ R66, R68, R9, -R57 ;  /* 0x0000000944427223 */ /* 0x000fce0000010839 */
[----:B------:R-:W1:Y:S01]  /*14bb0*/  MUFU.EX2 R36, R36 ;  /* 0x0000002400247308 */ /* 0x000e620000000800 */
[----:B----4-:R-:W-:-:S07]  /*14bc0*/  FADD.FTZ R68, R182, R59 ;  /* 0x0000003bb6447221 */ /* 0x010fce0000010000 */
[----:B------:R-:W3:Y:S01]  /*14bd0*/  MUFU.EX2 R15, R15 ;  /* 0x0000000f000f7308 */ /* 0x000ee20000000800 */
[----:B------:R-:W-:-:S07]  /*14be0*/  FFMA.FTZ R8, R8, R9, -R57 ;  /* 0x0000000908087223 */ /* 0x000fce0000010839 */
[----:B------:R-:W4:Y:S01]  /*14bf0*/  MUFU.EX2 R179, R179 ;  /* 0x000000b300b37308 */ /* 0x000f220000000800 */
[----:B--2---:R-:W-:-:S07]  /*14c00*/  FADD.FTZ R59, R13, R68 ;  /* 0x000000440d3b7221 */ /* 0x004fce0000010000 */
[----:B------:R-:W2:Y:S01]  /*14c10*/  MUFU.EX2 R186, R186 ;  /* 0x000000ba00ba7308 */ /* 0x000ea20000000800 */
[----:B------:R-:W-:-:S07]  /*14c20*/  FFMA.FTZ R183, R110, R9, -R57 ;  /* 0x000000096eb77223 */ /* 0x000fce0000010839 */
[----:B------:R-:W2:Y:S01]  /*14c30*/  MUFU.EX2 R6, R6 ;  /* 0x0000000600067308 */ /* 0x000ea20000000800 */
[----:B------:R-:W-:Y:S01]  /*14c40*/  FFMA.FTZ R201, R58, R9, -R57 ;  /* 0x000000093ac97223 */ /* 0x000fe20000010839 */
[----:B0-----:R-:W-:-:S06]  /*14c50*/  FADD.FTZ R68, R184, R59 ;  /* 0x0000003bb8447221 */ /* 0x001fcc0000010000 */
[----:B------:R-:W0:Y:S01]  /*14c60*/  MUFU.EX2 R21, R124 ;  /* 0x0000007c00157308 */ /* 0x000e220000000800 */
[----:B-1----:R-:W-:Y:S01]  /*14c70*/  FADD.FTZ R58, R177, R36 ;  /* 0x00000024b13a7221 */ /* 0x002fe20000010000 */
[----:B------:R-:W-:-:S06]  /*14c80*/  FFMA.FTZ R10, R10, R9, -R57 ;  /* 0x000000090a0a7223 */ /* 0x000fcc0000010839 */
[----:B------:R-:W1:Y:S01]  /*14c90*/  MUFU.EX2 R181, R181 ;  /* 0x000000b500b57308 */ /* 0x000e620000000800 */
[----:B---3--:R-:W-:Y:S01]  /*14ca0*/  FADD.FTZ R61, R15, R68 ;  /* 0x000000440f3d7221 */ /* 0x008fe20000010000 */
[----:B----4-:R-:W-:-:S06]  /*14cb0*/  FADD.FTZ R59, R179, R58 ;  /* 0x0000003ab33b7221 */ /* 0x010fcc0000010000 */
[----:B------:R-:W3:Y:S01]  /*14cc0*/  MUFU.EX2 R188, R188 ;  /* 0x000000bc00bc7308 */ /* 0x000ee20000000800 */
[----:B------:R-:W-:-:S07]  /*14cd0*/  FFMA.FTZ R185, R98, R9, -R57 ;  /* 0x0000000962b97223 */ /* 0x000fce0000010839 */
[----:B------:R-:W4:Y:S01]  /*14ce0*/  MUFU.EX2 R8, R8 ;  /* 0x0000000800087308 */ /* 0x000f220000000800 */
[----:B--2---:R-:W-:Y:S01]  /*14cf0*/  FADD.FTZ R68, R186, R61 ;  /* 0x0000003dba447221 */ /* 0x004fe20000010000 */
[----:B------:R-:W-:-:S06]  /*14d00*/  FADD.FTZ R58, R6, R59 ;  /* 0x0000003b063a7221 */ /* 0x000fcc0000010000 */
[----:B------:R-:W2:Y:S01]  /*14d10*/  MUFU.EX2 R25, R128 ;  /* 0x0000008000197308 */ /* 0x000ea20000000800 */
[----:B------:R-:W-:-:S07]  /*14d20*/  FFMA.FTZ R12, R12, R9, -R57 ;  /* 0x000000090c0c7223 */ /* 0x000fce0000010839 */
[----:B------:R-:W2:Y:S01]  /*14d30*/  MUFU.EX2 R183, R183 ;  /* 0x000000b700b77308 */ /* 0x000ea20000000800 */
[----:B0-----:R-:W-:Y:S01]  /*14d40*/  FADD.FTZ R61, R21, R68 ;  /* 0x00000044153d7221 */ /* 0x001fe20000010000 */
[----:B-1----:R-:W-:-:S06]  /*14d50*/  FADD.FTZ R59, R181, R58 ;  /* 0x0000003ab53b7221 */ /* 0x002fcc0000010000 */
[----:B------:R-:W0:Y:S01]  /*14d60*/  MUFU.EX2 R190, R190 ;  /* 0x000000be00be7308 */ /* 0x000e220000000800 */
[----:B------:R-:W-:-:S07]  /*14d70*/  FFMA.FTZ R187, R102, R9, -R57 ;  /* 0x0000000966bb7223 */ /* 0x000fce0000010839 */
[----:B------:R-:W1:Y:S01]  /*14d80*/  MUFU.EX2 R10, R10 ;  /* 0x0000000a000a7308 */ /* 0x000e620000000800 */
[----:B------:R-:W-:Y:S01]  /*14d90*/  FFMA.FTZ R203, R62, R9, -R57 ;  /* 0x000000093ecb7223 */ /* 0x000fe20000010839 */
[----:B---3--:R-:W-:-:S06]  /*14da0*/  FADD.FTZ R62, R188, R61 ;  /* 0x0000003dbc3e7221 */ /* 0x008fcc0000010000 */
[----:B------:R-:W3:Y:S01]  /*14db0*/  MUFU.EX2 R29, R130 ;  /* 0x00000082001d7308 */ /* 0x000ee20000000800 */
[----:B----4-:R-:W-:Y:S01]  /*14dc0*/  FADD.FTZ R58, R8, R59 ;  /* 0x0000003b083a7221 */ /* 0x010fe20000010000 */
[----:B------:R-:W-:-:S06]  /*14dd0*/  FFMA.FTZ R14, R14, R9, -R57 ;  /* 0x000000090e0e7223 */ /* 0x000fcc0000010839 */
        /* <DEDUP_REMOVED lines=11> */
[----:B---3--:R-:W-:Y:S01]  /*14e90*/  FADD.FTZ R61, R29, R62 ;  /* 0x0000003e1d3d7221 */ /* 0x008fe20000010000 */
[----:B----4-:R-:W-:-:S06]  /*14ea0*/  FADD.FTZ R59, R185, R58 ;  /* 0x0000003ab93b7221 */ /* 0x010fcc0000010000 */
[----:B------:R-:W3:Y:S01]  /*14eb0*/  MUFU.EX2 R194, R194 ;  /* 0x000000c200c27308 */ /* 0x000ee20000000800 */
[----:B------:R-:W-:-:S07]  /*14ec0*/  FFMA.FTZ R191, R94, R9, -R57 ;  /* 0x000000095ebf7223 */ /* 0x000fce0000010839 */
[----:B------:R-:W4:Y:S01]  /*14ed0*/  MUFU.EX2 R14, R14 ;  /* 0x0000000e000e7308 */ /* 0x000f220000000800 */
[----:B------:R-:W-:Y:S01]  /*14ee0*/  FFMA.FTZ R205, R50, R9, -R57 ;  /* 0x0000000932cd7223 */ /* 0x000fe20000010839 */
[----:B--2---:R-:W-:-:S06]  /*14ef0*/  FADD.FTZ R58, R192, R61 ;  /* 0x0000003dc03a7221 */ /* 0x004fcc0000010000 */
[----:B------:R-:W2:Y:S01]  /*14f00*/  MUFU.EX2 R35, R136 ;  /* 0x0000008800237308 */ /* 0x000ea20000000800 */
[----:B------:R-:W-:Y:S01]  /*14f10*/  FADD.FTZ R50, R12, R59 ;  /* 0x0000003b0c327221 */ /* 0x000fe20000010000 */
[----:B------:R-:W-:-:S06]  /*14f20*/  FFMA.FTZ R56, R96, R9, -R57 ;  /* 0x0000000960387223 */ /* 0x000fcc0000010839 */
[----:B------:R-:W2:Y:S01]  /*14f30*/  MUFU.EX2 R189, R189 ;  /* 0x000000bd00bd7308 */ /* 0x000ea20000000800 */
[----:B0-----:R-:W-:Y:S01]  /*14f40*/  FADD.FTZ R61, R33, R58 ;  /* 0x0000003a213d7221 */ /* 0x001fe20000010000 */
[----:B-1----:R-:W-:-:S06]  /*14f50*/  FADD.FTZ R59, R187, R50 ;  /* 0x00000032bb3b7221 */ /* 0x002fcc0000010000 */
[----:B------:R-:W0:Y:S01]  /*14f60*/  MUFU.EX2 R196, R196 ;  /* 0x000000c400c47308 */ /* 0x000e220000000800 */
[----:B------:R-:W-:-:S07]  /*14f70*/  FFMA.FTZ R193, R74, R9, -R57 ;  /* 0x000000094ac17223 */ /* 0x000fce0000010839 */
[----:B------:R-:W1:Y:S01]  /*14f80*/  MUFU.EX2 R20, R20 ;  /* 0x0000001400147308 */ /* 0x000e620000000800 */
[----:B------:R-:W-:Y:S02]  /*14f90*/  @!P1 VIADD R0, R0, 0x34840 ;  /* 0x0003484000009836 */ /* 0x000fe40000000000 */
[----:B---3--:R-:W-:-:S05]  /*14fa0*/  FADD.FTZ R62, R194, R61 ;  /* 0x0000003dc23e7221 */ /* 0x008fca0000010000 */
[----:B------:R-:W3:Y:S01]  /*14fb0*/  MUFU.EX2 R37, R138 ;  /* 0x0000008a00257308 */ /* 0x000ee20000000800 */
[----:B----4-:R-:W-:Y:S01]  /*14fc0*/  FADD.FTZ R58, R14, R59 ;  /* 0x0000003b0e3a7221 */ /* 0x010fe20000010000 */
[----:B------:R-:W-:-:S06]  /*14fd0*/  FFMA.FTZ R72, R72, R9, -R57 ;  /* 0x0000000948487223 */ /* 0x000fcc0000010839 */
[----:B------:R-:W4:Y:S01]  /*14fe0*/  MUFU.EX2 R191, R191 ;  /* 0x000000bf00bf7308 */ /* 0x000f220000000800 */
[----:B------:R-:W-:Y:S01]  /*14ff0*/  @!P1 PRMT R50, RZ, 0x654, R0 ;  /* 0x00000654ff329816 */ /* 0x000fe20000000000 */
[----:B--2---:R-:W-:-:S06]  /*15000*/  FADD.FTZ R61, R35, R62 ;  /* 0x0000003e233d7221 */ /* 0x004fcc0000010000 */
[----:B------:R-:W2:Y:S01]  /*15010*/  MUFU.EX2 R198, R198 ;  /* 0x000000c600c67308 */ /* 0x000ea20000000800 */
[----:B------:R-:W-:Y:S01]  /*15020*/  FADD.FTZ R59, R189, R58 ;  /* 0x0000003abd3b7221 */ /* 0x000fe20000010000 */
[-CC-:B------:R-:W-:Y:S01]  /*15030*/  FFMA.FTZ R195, R78, R9.reuse, -R57.reuse ;  /* 0x000000094ec37223 */ /* 0x180fe20000010839 */
[----:B------:R-:W-:Y:S01]  /*15040*/  FFMA.FTZ R207, R54, R9, -R57 ;  /* 0x0000000936cf7223 */ /* 0x000fe20000010839 */
[----:B------:R1:W-:Y:S04]  /*15050*/  @!P1 SYNCS.ARRIVE.TRANS64.RED.A1T0 RZ, [R50+URZ], RZ ;  /* 0x000000ff32ff99a7 */ /* 0x0003e8000810043f */
[----:B------:R-:W2:Y:S01]  /*15060*/  MUFU.EX2 R56, R56 ;  /* 0x0000003800387308 */ /* 0x000ea20000000800 */
[----:B0-----:R-:W-:-:S07]  /*15070*/  FADD.FTZ R54, R196, R61 ;  /* 0x0000003dc4367221 */ /* 0x001fce0000010000 */
[----:B------:R-:W0:Y:S01]  /*15080*/  MUFU.EX2 R39, R142 ;  /* 0x0000008e00277308 */ /* 0x000e220000000800 */
[----:B-1----:R-:W-:Y:S01]  /*15090*/  FADD.FTZ R50, R20, R59 ;  /* 0x0000003b14327221 */ /* 0x002fe20000010000 */
[----:B------:R-:W-:-:S06]  /*150a0*/  FFMA.FTZ R74, R76, R9, -R57 ;  /* 0x000000094c4a7223 */ /* 0x000fcc0000010839 */
[----:B------:R-:W1:Y:S01]  /*150b0*/  MUFU.EX2 R193, R193 ;  /* 0x000000c100c17308 */ /* 0x000e620000000800 */
[----:B---3--:R-:W-:Y:S01]  /*150c0*/  FADD.FTZ R61, R37, R54 ;  /* 0x00000036253d7221 */ /* 0x008fe20000010000 */
[----:B----4-:R-:W-:-:S06]  /*150d0*/  FADD.FTZ R59, R191, R50 ;  /* 0x00000032bf3b7221 */ /* 0x010fcc0000010000 */
[----:B------:R-:W3:Y:S08]  /*150e0*/  MUFU.EX2 R200, R200 ;  /* 0x000000c800c87308 */ /* 0x000ef00000000800 */
        /* <DEDUP_REMOVED lines=12> */
[-C--:B------:R-:W-:Y:S01]  /*151b0*/  FFMA.FTZ R211, R46, R9.reuse, -R57 ;  /* 0x000000092ed37223 */ /* 0x080fe20000010839 */
[----:B---3--:R-:W-:Y:S01]  /*151c0*/  FADD.FTZ R46, R200, R61 ;  /* 0x0000003dc82e7221 */ /* 0x008fe20000010000 */
[----:B------:R-:W-:-:S05]  /*151d0*/  FFMA.FTZ R42, R24, R9, -R57 ;  /* 0x00000009182a7223 */ /* 0x000fca0000010839 */
[----:B------:R-:W3:Y:S01]  /*151e0*/  MUFU.EX2 R197, R197 ;  /* 0x000000c500c57308 */ /* 0x000ee20000000800 */
[----:B----4-:R-:W-:Y:S01]  /*151f0*/  FADD.FTZ R24, R72, R59 ;  /* 0x0000003b48187221 */ /* 0x010fe20000010000 */
[----:B--2---:R-:W-:-:S06]  /*15200*/  FADD.FTZ R46, R43, R46 ;  /* 0x0000002e2b2e7221 */ /* 0x004fcc0000010000 */
[----:B------:R-:W2:Y:S01]  /*15210*/  MUFU.EX2 R64, R64 ;  /* 0x0000004000407308 */ /* 0x000ea20000000800 */
[----:B------:R-:W-:Y:S01]  /*15220*/  FADD.FTZ R59, R195, R24 ;  /* 0x00000018c33b7221 */ /* 0x000fe20000010000 */
[----:B0-----:R-:W-:-:S06]  /*15230*/  FADD.FTZ R61, R45, R46 ;  /* 0x0000002e2d3d7221 */ /* 0x001fcc0000010000 */
[----:B------:R-:W0:Y:S01]  /*15240*/  MUFU.EX2 R199, R199 ;  /* 0x000000c700c77308 */ /* 0x000e220000000800 */
[----:B-1----:R-:W-:Y:S01]  /*15250*/  FADD.FTZ R46, R74, R59 ;  /* 0x0000003b4a2e7221 */ /* 0x002fe20000010000 */
[----:B------:R-:W-:-:S06]  /*15260*/  FFMA.FTZ R4, R4, R9, -R57 ;  /* 0x0000000904047223 */ /* 0x000fcc0000010839 */
[----:B------:R-:W1:Y:S01]  /*15270*/  MUFU.EX2 R66, R66 ;  /* 0x0000004200427308 */ /* 0x000e620000000800 */
[----:B---3--:R-:W-:Y:S01]  /*15280*/  FADD.FTZ R59, R197, R46 ;  /* 0x0000002ec53b7221 */ /* 0x008fe20000010000 */
[----:B------:R-:W-:-:S06]  /*15290*/  FFMA.FTZ R48, R48, R9, -R57 ;  /* 0x0000000930307223 */ /* 0x000fcc0000010839 */
[----:B------:R-:W3:Y:S01]  /*152a0*/  MUFU.EX2 R201, R201 ;  /* 0x000000c900c97308 */ /* 0x000ee20000000800 */
[----:B--2---:R-:W-:Y:S01]  /*152b0*/  FADD.FTZ R46, R64, R59 ;  /* 0x0000003b402e7221 */ /* 0x004fe20000010000 */
[----:B------:R-:W-:Y:S01]  /*152c0*/  FFMA.FTZ R44, R44, R9, -R57 ;  /* 0x000000092c2c7223 */ /* 0x000fe20000010839 */
[----:B------:R-:W-:-:S05]  /*152d0*/  F2FP.F16.F32.PACK_AB R176, R3, R176 ;  /* 0x000000b003b0723e */ /* 0x000fca00000000ff */
[----:B------:R-:W2:Y:S01]  /*152e0*/  MUFU.EX2 R4, R4 ;  /* 0x0000000400047308 */ /* 0x000ea20000000800 */
[----:B0-----:R-:W-:-:S07]  /*152f0*/  FADD.FTZ R3, R199, R46 ;  /* 0x0000002ec7037221 */ /* 0x001fce0000010000 */
[----:B------:R-:W0:Y:S01]  /*15300*/  MUFU.EX2 R203, R203 ;  /* 0x000000cb00cb7308 */ /* 0x000e220000000800 */
[----:B------:R-:W-:-:S07]  /*15310*/  FFMA.FTZ R52, R52, R9, -R57 ;  /* 0x0000000934347223 */ /* 0x000fce0000010839 */
[----:B------:R-:W4:Y:S08]  /*15320*/  MUFU.EX2 R80, R80 ;  /* 0x0000005000507308 */ /* 0x000f300000000800 */
[----:B------:R-:W4:Y:S08]  /*15330*/  MUFU.EX2 R48, R48 ;  /* 0x0000003000307308 */ /* 0x000f300000000800 */
[----:B------:R1:W-:Y:S02]  /*15340*/  MUFU.EX2 R24, R44 ;  /* 0x0000002c00187308 */ /* 0x0003e40000000800 */
[----:B-1----:R-:W-:-:S06]  /*15350*/  FADD.FTZ R44, R66, R3 ;  /* 0x00000003422c7221 */ /* 0x002fcc0000010000 */
[----:B------:R-:W1:Y:S01]  /*15360*/  MUFU.EX2 R204, R204 ;  /* 0x000000cc00cc7308 */ /* 0x000e620000000800 */
[----:B---3--:R-:W-:-:S07]  /*15370*/  FADD.FTZ R3, R201, R44 ;  /* 0x0000002cc9037221 */ /* 0x008fce0000010000 */
[----:B------:R-:W3:Y:S01]  /*15380*/  MUFU.EX2 R205, R205 ;  /* 0x000000cd00cd7308 */ /* 0x000ee20000000800 */
[----:B--2---:R-:W-:Y:S01]  /*15390*/  FADD.FTZ R44, R4, R3 ;  /* 0x00000003042c7221 */ /* 0x004fe20000010000 */
[----:B------:R-:W-:-:S06]  /*153a0*/  FFMA.FTZ R40, R40, R9, -R57 ;  /* 0x0000000928287223 */ /* 0x000fcc0000010839 */
[----:B------:R-:W2:Y:S01]  /*153b0*/  MUFU.EX2 R27, R27 ;  /* 0x0000001b001b7308 */ /* 0x000ea20000000800 */
[----:B0-----:R-:W-:-:S07]  /*153c0*/  FADD.FTZ R3, R203, R44 ;  /* 0x0000002ccb037221 */ /* 0x001fce0000010000 */
[----:B------:R-:W0:Y:S01]  /*153d0*/  MUFU.EX2 R0, R52 ;  /* 0x0000003400007308 */ /* 0x000e220000000800 */
[----:B----4-:R-:W-:Y:S01]  /*153e0*/  FADD.FTZ R61, R80, R61 ;  /* 0x0000003d503d7221 */ /* 0x010fe20000010000 */
[----:B------:R-:W-:-:S06]  /*153f0*/  FADD.FTZ R44, R48, R3 ;  /* 0x00000003302c7221 */ /* 0x000fcc0000010000 */
[----:B------:R-:W4:Y:S08]  /*15400*/  MUFU.EX2 R206, R206 ;  /* 0x000000ce00ce7308 */ /* 0x000f300000000800 */
[----:B------:R-:W4:Y:S01]  /*15410*/  MUFU.EX2 R207, R207 ;  /* 0x000000cf00cf7308 */ /* 0x000f220000000800 */
[----:B-1----:R-:W-:Y:S01]  /*15420*/  FADD.FTZ R50, R204, R61 ;  /* 0x0000003dcc327221 */ /* 0x002fe20000010000 */
[----:B---3--:R-:W-:-:S06]  /*15430*/  FADD.FTZ R3, R205, R44 ;  /* 0x0000002ccd037221 */ /* 0x008fcc0000010000 */
[----:B------:R-:W1:Y:S08]  /*15440*/  MUFU.EX2 R31, R31 ;  /* 0x0000001f001f7308 */ /* 0x000e700000000800 */
[----:B------:R-:W-:Y:S01]  /*15450*/  MUFU.EX2 R40, R40 ;  /* 0x0000002800287308 */ /* 0x000fe20000000800 */
[----:B--2---:R-:W-:Y:S01]  /*15460*/  FADD.FTZ R59, R27, R50 ;  /* 0x000000321b3b7221 */ /* 0x004fe20000010000 */
[----:B0-----:R-:W-:-:S06]  /*15470*/  FADD.FTZ R44, R0, R3 ;  /* 0x00000003002c7221 */ /* 0x001fcc0000010000 */
[----:B------:R-:W0:Y:S01]  /*15480*/  MUFU.EX2 R208, R208 ;  /* 0x000000d000d07308 */ /* 0x000e220000000800 */
[----:B------:R-:W-:-:S07]  /*15490*/  FFMA.FTZ R32, R32, R9, -R57 ;  /* 0x0000000920207223 */ /* 0x000fce0000010839 */
[----:B------:R-:W-:Y:S01]  /*154a0*/  MUFU.EX2 R209, R209 ;  /* 0x000000d100d17308 */ /* 0x000fe20000000800 */
[----:B----4-:R-:W-:Y:S01]  /*154b0*/  FADD.FTZ R46, R206, R59 ;  /* 0x0000003bce2e7221 */ /* 0x010fe20000010000 */
[----:B------:R-:W-:-:S06]  /*154c0*/  FADD.FTZ R3, R207, R44 ;  /* 0x0000002ccf037221 */ /* 0x000fcc0000010000 */
[----:B------:R-:W2:Y:S01]  /*154d0*/  MUFU.EX2 R47, R47 ;  /* 0x0000002f002f7308 */ /* 0x000ea20000000800 */
[----:B------:R-:W-:Y:S01]  /*154e0*/  FFMA.FTZ R34, R34, R9, -R57 ;  /* 0x0000000922227223 */ /* 0x000fe20000010839 */
[----:B------:R-:W-:Y:S01]  /*154f0*/  F2FP.F16.F32.PACK_AB R178, R5, R178 ;  /* 0x000000b205b2723e */ /* 0x000fe200000000ff */
[----:B-1----:R-:W-:-:S05]  /*15500*/  FADD.FTZ R5, R31, R46 ;  /* 0x0000002e1f057221 */ /* 0x002fca0000010000 */
[----:B------:R-:W1:Y:S08]  /*15510*/  MUFU.EX2 R210, R210 ;  /* 0x000000d200d27308 */ /* 0x000e700000000800 */
[----:B------:R-:W3:Y:S01]  /*15520*/  MUFU.EX2 R211, R211 ;  /* 0x000000d300d37308 */ /* 0x000ee20000000800 */
[----:B0-----:R-:W-:Y:S01]  /*15530*/  FADD.FTZ R46, R208, R5 ;  /* 0x00000005d02e7221 */ /* 0x001fe20000010000 */
[----:B------:R-:W-:-:S06]  /*15540*/  FFMA.FTZ R38, R38, R9, -R57 ;  /* 0x0000000926267223 */ /* 0x000fcc0000010839 */
[----:B------:R-:W0:Y:S08]  /*15550*/  MUFU.EX2 R49, R49 ;  /* 0x0000003100317308 */ /* 0x000e300000000800 */
[----:B------:R-:W4:Y:S08]  /*15560*/  MUFU.EX2 R32, R32 ;  /* 0x0000002000207308 */ /* 0x000f300000000800 */
[----:B------:R1:W-:Y:S01]  /*15570*/  MUFU.EX2 R213, R42 ;  /* 0x0000002a00d57308 */ /* 0x0003e20000000800 */
[----:B--2---:R-:W-:Y:S01]  /*15580*/  FADD.FTZ R5, R47, R46 ;  /* 0x0000002e2f057221 */ /* 0x004fe20000010000 */
[----:B-1----:R-:W-:-:S06]  /*15590*/  FADD.FTZ R42, R40, R3 ;  /* 0x00000003282a7221 */ /* 0x002fcc0000010000 */
[----:B------:R-:W1:Y:S01]  /*155a0*/  MUFU.EX2 R212, R212 ;  /* 0x000000d400d47308 */ /* 0x000e620000000800 */
[----:B------:R-:W-:-:S07]  /*155b0*/  FADD.FTZ R3, R209, R42 ;  /* 0x0000002ad1037221 */ /* 0x000fce0000010000 */
[----:B------:R-:W2:Y:S01]  /*155c0*/  MUFU.EX2 R34, R34 ;  /* 0x0000002200227308 */ /* 0x000ea20000000800 */
[----:B------:R-:W-:Y:S01]  /*155d0*/  FADD.FTZ R42, R24, R3 ;  /* 0x00000003182a7221 */ /* 0x000fe20000010000 */
[----:B------:R-:W-:Y:S01]  /*155e0*/  FFMA.FTZ R28, R28, R9, -R57 ;  /* 0x000000091c1c7223 */ /* 0x000fe20000010839 */
[----:B------:R-:W-:-:S05]  /*155f0*/  FADD.FTZ R46, R210, R5 ;  /* 0x00000005d22e7221 */ /* 0x000fca0000010000 */
[----:B------:R-:W2:Y:S01]  /*15600*/  MUFU.EX2 R51, R51 ;  /* 0x0000003300337308 */ /* 0x000ea20000000800 */
[----:B---3--:R-:W-:Y:S01]  /*15610*/  FADD.FTZ R3, R211, R42 ;  /* 0x0000002ad3037221 */ /* 0x008fe20000010000 */
[----:B------:R-:W-:Y:S01]  /*15620*/  FFMA.FTZ R26, R26, R9, -R57 ;  /* 0x000000091a1a7223 */ /* 0x000fe20000010839 */
[----:B0-----:R-:W-:-:S05]  /*15630*/  FADD.FTZ R5, R49, R46 ;  /* 0x0000002e31057221 */ /* 0x001fca0000010000 */
[----:B------:R-:W0:Y:S01]  /*15640*/  MUFU.EX2 R214, R214 ;  /* 0x000000d600d67308 */ /* 0x000e220000000800 */
[----:B----4-:R-:W-:-:S07]  /*15650*/  FADD.FTZ R3, R32, R3 ;  /* 0x0000000320037221 */ /* 0x010fce0000010000 */
[----:B------:R-:W3:Y:S01]  /*15660*/  MUFU.EX2 R38, R38 ;  /* 0x0000002600267308 */ /* 0x000ee20000000800 */
[----:B------:R-:W-:Y:S01]  /*15670*/  FFMA.FTZ R82, R82, R9, -R57 ;  /* 0x0000000952527223 */ /* 0x000fe20000010839 */
[----:B------:R-:W-:Y:S01]  /*15680*/  F2FP.F16.F32.PACK_AB R179, R6, R179 ;  /* 0x000000b306b3723e */ /* 0x000fe200000000ff */
[----:B-1----:R-:W-:-:S05]  /*15690*/  FADD.FTZ R46, R212, R5 ;  /* 0x00000005d42e7221 */ /* 0x002fca0000010000 */
[----:B------:R-:W1:Y:S01]  /*156a0*/  MUFU.EX2 R53, R53 ;  /* 0x0000003500357308 */ /* 0x000e620000000800 */
[----:B--2---:R-:W-:Y:S01]  /*156b0*/  FADD.FTZ R6, R34, R3 ;  /* 0x0000000322067221 */ /* 0x004fe20000010000 */
[----:B------:R-:W-:-:S06]  /*156c0*/  FFMA.FTZ R30, R30, R9, -R57 ;  /* 0x000000091e1e7223 */ /* 0x000fcc0000010839 */
[----:B------:R-:W2:Y:S01]  /*156d0*/  MUFU.EX2 R215, R28 ;  /* 0x0000001c00d77308 */ /* 0x000ea20000000800 */
[----:B------:R-:W-:Y:S01]  /*156e0*/  FADD.FTZ R5, R51, R46 ;  /* 0x0000002e33057221 */ /* 0x000fe20000010000 */
[----:B------:R-:W-:-:S06]  /*156f0*/  FADD.FTZ R3, R213, R6 ;  /* 0x00000006d5037221 */ /* 0x000fcc0000010000 */
[----:B------:R-:W4:Y:S01]  /*15700*/  MUFU.EX2 R216, R216 ;  /* 0x000000d800d87308 */ /* 0x000f220000000800 */
[----:B------:R-:W-:-:S07]  /*15710*/  FFMA.FTZ R57, R60, R9, -R57 ;  /* 0x000000093c397223 */ /* 0x000fce0000010839 */
[----:B------:R-:W4:Y:S01]  /*15720*/  MUFU.EX2 R26, R26 ;  /* 0x0000001a001a7308 */ /* 0x000f220000000800 */
[----:B0-----:R-:W-:Y:S01]  /*15730*/  FADD.FTZ R44, R214, R5 ;  /* 0x00000005d62c7221 */ /* 0x001fe20000010000 */
[----:B---3--:R-:W-:-:S06]  /*15740*/  FADD.FTZ R6, R38, R3 ;  /* 0x0000000326067221 */ /* 0x008fcc0000010000 */
[----:B------:R-:W0:Y:S08]  /*15750*/  MUFU.EX2 R55, R174 ;  /* 0x000000ae00377308 */ /* 0x000e300000000800 */
[----:B------:R-:W3:Y:S01]  /*15760*/  MUFU.EX2 R217, R82 ;  /* 0x0000005200d97308 */ /* 0x000ee20000000800 */
[----:B-1----:R-:W-:Y:S01]  /*15770*/  FADD.FTZ R5, R53, R44 ;  /* 0x0000002c35057221 */ /* 0x002fe20000010000 */
[----:B--2---:R-:W-:-:S06]  /*15780*/  FADD.FTZ R3, R215, R6 ;  /* 0x00000006d7037221 */ /* 0x004fcc0000010000 */
[----:B------:R-:W1:Y:S01]  /*15790*/  MUFU.EX2 R218, R218 ;  /* 0x000000da00da7308 */ /* 0x000e620000000800 */
[----:B------:R-:W-:-:S07]  /*157a0*/  ISETP.GE.AND P2, PT, R161, 0xb1, PT ;  /* 0x000000b1a100780c */ /* 0x000fce0003f46270 */
[----:B------:R-:W2:Y:S01]  /*157b0*/  MUFU.EX2 R30, R30 ;  /* 0x0000001e001e7308 */ /* 0x000ea20000000800 */
[----:B----4-:R-:W-:Y:S01]  /*157c0*/  FADD.FTZ R44, R216, R5 ;  /* 0x00000005d82c7221 */ /* 0x010fe20000010000 */
[----:B------:R-:W-:-:S06]  /*157d0*/  FADD.FTZ R6, R26, R3 ;  /* 0x000000031a067221 */ /* 0x000fcc0000010000 */
[----:B------:R-:W4:Y:S08]  /*157e0*/  MUFU.EX2 R41, R41 ;  /* 0x0000002900297308 */ /* 0x000f300000000800 */
[----:B------:R-:W4:Y:S01]  /*157f0*/  MUFU.EX2 R57, R57 ;  /* 0x0000003900397308 */ /* 0x000f220000000800 */
[----:B0-----:R-:W-:Y:S01]  /*15800*/  FADD.FTZ R5, R55, R44 ;  /* 0x0000002c37057221 */ /* 0x001fe20000010000 */
[----:B---3--:R-:W-:Y:S01]  /*15810*/  FADD.FTZ R3, R217, R6 ;  /* 0x00000006d9037221 */ /* 0x008fe20000010000 */
[----:B------:R-:W-:-:S02]  /*15820*/  F2FP.F16.F32.PACK_AB R205, R0, R205 ;  /* 0x000000cd00cd723e */ /* 0x000fc400000000ff */
[----:B-1----:R-:W-:Y:S01]  /*15830*/  FADD.FTZ R226, R218, R5 ;  /* 0x00000005dae27221 */ /* 0x002fe20000010000 */
[----:B--2---:R-:W-:Y:S01]  /*15840*/  FADD.FTZ R0, R30, R3 ;  /* 0x000000031e007221 */ /* 0x004fe20000010000 */
[----:B------:R-:W-:Y:S02]  /*15850*/  IMAD.U32 R236, RZ, RZ, UR44 ;  /* 0x0000002cffec7e24 */ /* 0x000fe4000f8e00ff */
[----:B------:R-:W-:Y:S02]  /*15860*/  IMAD.U32 R237, RZ, RZ, UR45 ;  /* 0x0000002dffed7e24 */ /* 0x000fe4000f8e00ff */
[----:B------:R-:W-:Y:S02]  /*15870*/  IMAD.U32 R234, RZ, RZ, UR40 ;  /* 0x00000028ffea7e24 */ /* 0x000fe4000f8e00ff */
[----:B------:R-:W-:Y:S01]  /*15880*/  IMAD.U32 R235, RZ, RZ, UR41 ;  /* 0x00000029ffeb7e24 */ /* 0x000fe2000f8e00ff */
[----:B------:R-:W-:Y:S01]  /*15890*/  F2FP.F16.F32.PACK_AB R188, R25, R188 ;  /* 0x000000bc19bc723e */ /* 0x000fe200000000ff */
[----:B----4-:R-:W-:Y:S01]  /*158a0*/  FADD.FTZ R226, R41, R226 ;  /* 0x000000e229e27221 */ /* 0x010fe20000010000 */
[----:B------:R-:W-:Y:S01]  /*158b0*/  F2FP.F16.F32.PACK_AB R190, R29, R190 ;  /* 0x000000be1dbe723e */ /* 0x000fe200000000ff */
[----:B------:R-:W-:Y:S01]  /*158c0*/  FADD.FTZ R225, R57, R0 ;  /* 0x0000000039e17221 */ /* 0x000fe20000010000 */
[----:B------:R-:W-:Y:S01]  /*158d0*/  F2FP.F16.F32.PACK_AB R192, R33, R192 ;  /* 0x000000c021c0723e */ /* 0x000fe200000000ff */
[--C-:B------:R-:W-:Y:S01]  /*158e0*/  IMAD.MOV.U32 R86, RZ, RZ, R87.reuse ;  /* 0x000000ffff567224 */ /* 0x100fe200078e0057 */
        /* <DEDUP_REMOVED lines=74> */
[-C--:B------:R-:W-:Y:S01]  /*15d90*/  MOV R85, R87.reuse ;  /* 0x0000005700557202 */ /* 0x080fe20000000f00 */
        /* <DEDUP_REMOVED lines=22> */
[----:B------:R-:W-:Y:S01]  /*15f00*/  IMAD.MOV.U32 R24, RZ, RZ, R87 ;  /* 0x000000ffff187224 */ /* 0x000fe200078e0057 */
[----:B------:R-:W-:Y:S01]  /*15f10*/  MOV R25, R87 ;  /* 0x0000005700197202 */ /* 0x000fe20000000f00 */
[----:B------:R-:W-:Y:S06]  /*15f20*/  @!P2 BRA `(.L_x_783) ;  /* 0x0000005c00d8a947 */ /* 0x000fec0003800000 */
[----:B------:R-:W-:Y:S01]  /*15f30*/  VIADD R0, R163, 0xfffffffe ;  /* 0xfffffffea3007836 */ /* 0x000fe20000000000 */
[----:B------:R-:W-:Y:S01]  /*15f40*/  MOV R5, R233 ;  /* 0x000000e900057202 */ /* 0x000fe20000000f00 */
[----:B------:R-:W-:Y:S01]  /*15f50*/  IMAD.MOV.U32 R3, RZ, RZ, R92 ;  /* 0x000000ffff037224 */ /* 0x000fe200078e005c */
        /* <DEDUP_REMOVED lines=34> */
.L_x_793:
[----:B------:R-:W2:Y:S01]  /*16180*/  LDL R7, [R1] ;  /* 0x0000000001077983 */ /* 0x000ea20000100800 */
[----:B------:R-:W-:Y:S01]  /*16190*/  VIADD R222, R6, 0x1 ;  /* 0x0000000106de7836 */ /* 0x000fe20000000000 */
[----:B------:R-:W-:Y:S05]  /*161a0*/  YIELD ;  /* 0x0000000000007946 */ /* 0x000fea0003800000 */
[----:B------:R-:W-:-:S04]  /*161b0*/  ISETP.NE.AND P3, PT, R222, 0x2, PT ;  /* 0x00000002de00780c */ /* 0x000fc80003f65270 */
[----:B------:R-:W-:Y:S02]  /*161c0*/  SEL R8, RZ, 0x1, P3 ;  /* 0x00000001ff087807 */ /* 0x000fe40001800000 */
[----:B------:R-:W-:Y:S02]  /*161d0*/  SEL R222, R222, RZ, P3 ;  /* 0x000000ffdede7207 */ /* 0x000fe40001800000 */
[----:B------:R-:W-:Y:S02]  /*161e0*/  LOP3.LUT R233, R5, R8, RZ, 0x3c, !PT ;  /* 0x0000000805e97212 */ /* 0x000fe400078e3cff */
[----:B--2---:R-:W-:-:S13]  /*161f0*/  ISETP.NE.AND P2, PT, R7, RZ, PT ;  /* 0x000000ff0700720c */ /* 0x004fda0003f45270 */
[----:B------:R-:W-:Y:S05]  /*16200*/  @P2 BRA `(.L_x_784) ;  /* 0x0000000000302947 */ /* 0x000fea0003800000 */
[----:B------:R-:W-:Y:S05]  /*16210*/  @!P0 BRA `(.L_x_785) ;  /* 0x0000000000048947 */ /* 0x000fea0003800000 */
[----:B------:R-:W-:Y:S01]  /*16220*/  BPT.TRAP 0x1 ;  /* 0x000000040000795c */ /* 0x000fe20000300000 */
.L_x_785:
[----:B------:R-:W-:Y:S01]  /*16230*/  IMAD R7, R222, 0x8, R2 ;  /* 0x00000008de077824 */ /* 0x000fe200078e0202 */
[----:B------:R-:W-:-:S04]  /*16240*/  SHF.L.U32 R8, R233, 0x1f, RZ ;  /* 0x0000001fe9087819 */ /* 0x000fc800000006ff */
[----:B------:R0:W1:Y:S01]  /*16250*/  SYNCS.PHASECHK.TRANS64.TRYWAIT P3, [R7+URZ+0x34830], R8 ;  /* 0x03483008070075a7 */ /* 0x000062000806017f */
[----:B------:R-:W-:Y:S05]  /*16260*/  @!P0 BRA `(.L_x_786) ;  /* 0x0000000000048947 */ /* 0x000fea0003800000 */
[----:B------:R-:W-:Y:S01]  /*16270*/  BPT.TRAP 0x1 ;  /* 0x000000040000795c */ /* 0x000fe20000300000 */
.L_x_786:
[----:B------:R-:W-:Y:S04]  /*16280*/  BSSY B0, `(.L_x_784) ;  /* 0x0000004000007945 */ /* 0x000fe80003800000 */
[----:B-1----:R-:W-:Y:S05]  /*16290*/  @P3 BRA `(.L_x_787) ;  /* 0x0000000000083947 */ /* 0x002fea0003800000 */
[----:B------:R-:W1:Y:S02]  /*162a0*/  SYNCS.PHASECHK.TRANS64.TRYWAIT P3, [R7+URZ+0x34830], R8 ;  /* 0x03483008070075a7 */ /* 0x000e64000806017f */
[----:B-1----:R-:W-:Y:S05]  /*162b0*/  @!P3 BRA `(.L_x_788) ;  /* 0x0000010000d0b947 */ /* 0x002fea0003800000 */
.L_x_787:
[----:B------:R-:W-:Y:S05]  /*162c0*/  BSYNC B0 ;  /* 0x0000000000007941 */ /* 0x000fea0003800000 */
.L_x_784:
[----:B01----:R-:W2:Y:S04]  /*162d0*/  LDL R8, [R1+0x28] ;  /* 0x0000280001087983 */ /* 0x003ea80000100800 */
[----:B------:R-:W3:Y:S01]  /*162e0*/  LDL.64 R20, [R1+0x20] ;  /* 0x0000200001147983 */ /* 0x000ee20000100a00 */
[----:B------:R-:W0:Y:S01]  /*162f0*/  S2R R7, SR_TID.X ;  /* 0x0000000000077919 */ /* 0x000e220000002100 */
[----:B------:R-:W-:Y:S05]  /*16300*/  WARPSYNC.ALL ;  /* 0x0000000000007948 */ /* 0x000fea0003800000 */
[----:B------:R-:W-:Y:S01]  /*16310*/  IMAD.MOV.U32 R11, RZ, RZ, 0x40000040 ;  /* 0x40000040ff0b7424 */ /* 0x000fe200078e00ff */
[----:B0-----:R-:W-:-:S05]  /*16320*/  SHF.R.U32.HI R7, RZ, 0x7, R7 ;  /* 0x00000007ff077819 */ /* 0x001fca0000011607 */
[----:B------:R-:W-:-:S05]  /*16330*/  VIADD R7, R7, 0x8 ;  /* 0x0000000807077836 */ /* 0x000fca0000000000 */
[----:B------:R0:W-:Y:S01]  /*16340*/  BAR.SYNC.DEFER_BLOCKING R7, 0x100 ;  /* 0x000400070000751d */ /* 0x0001e20000010000 */
[----:B------:R-:W-:-:S05]  /*16350*/  R2UR UR35, R11 ;  /* 0x000000000b2372ca */ /* 0x000fca00000e0000 */
[----:B------:R-:W-:Y:S01]  /*16360*/  WARPGROUP.ARRIVE ;  /* 0x00000000000079c5 */ /* 0x000fe20000000000 */
[----:B------:R-:W-:-:S05]  /*16370*/  IMAD.MOV.U32 R13, RZ, RZ, 0x40000040 ;  /* 0x40000040ff0d7424 */ /* 0x000fca00078e00ff */
[----:B------:R-:W-:Y:S02]  /*16380*/  R2UR UR43, R13 ;  /* 0x000000000d2b72ca */ /* 0x000fe400000e0000 */
[----:B------:R-:W-:-:S04]  /*16390*/  MOV R15, 0x40000040 ;  /* 0x40000040000f7802 */ /* 0x000fc80000000f00 */
[----:B------:R-:W-:Y:S01]  /*163a0*/  R2UR UR47, R15 ;  /* 0x000000000f2f72ca */ /* 0x000fe200000e0000 */
[----:B------:R-:W-:-:S05]  /*163b0*/  IMAD.MOV.U32 R9, RZ, RZ, 0x40000040 ;  /* 0x40000040ff097424 */ /* 0x000fca00078e00ff */
[----:B------:R-:W-:Y:S01]  /*163c0*/  R2UR UR51, R9 ;  /* 0x00000000093372ca */ /* 0x000fe200000e0000 */
[----:B--2---:R-:W-:Y:S01]  /*163d0*/  IMAD R10, R222, 0xb00, R8 ;  /* 0x00000b00de0a7824 */ /* 0x004fe200078e0208 */
[----:B---3--:R-:W-:Y:S02]  /*163e0*/  R2UR UR8, R20 ;  /* 0x00000000140872ca */ /* 0x008fe400000e0000 */
[----:B------:R-:W-:Y:S02]  /*163f0*/  R2UR UR9, R21 ;  /* 0x00000000150972ca */ /* 0x000fe400000e0000 */
[----:B------:R-:W-:-:S09]  /*16400*/  R2UR UR34, R10 ;  /* 0x000000000a2272ca */ /* 0x000fd200000e0000 */
[----:B------:R-:W-:Y:S02]  /*16410*/  UMOV UR32, UR8 ;  /* 0x0000000800207c82 */ /* 0x000fe40008000000 */
[----:B------:R-:W-:Y:S02]  /*16420*/  UMOV UR33, UR9 ;  /* 0x0000000900217c82 */ /* 0x000fe40008000000 */
[----:B------:R-:W-:Y:S01]  /*16430*/  HGMMA.64x16x16.F32 R168, gdesc[UR32], RZ, !UPT, gsb0 ;  /* 0x0020000020a879f0 */ /* 0x000fe2000c0008ff */
[----:B------:R-:W-:-:S04]  /*16440*/  IADD3 R12, R10, 0x80, RZ ;  /* 0x000000800a0c7810 */ /* 0x000fc80007ffe0ff */
[----:B------:R-:W-:Y:S01]  /*16450*/  R2UR UR42, R12 ;  /* 0x000000000c2a72ca */ /* 0x000fe200000e0000 */
[----:B------:R-:W-:Y:S01]  /*16460*/  UMOV UR40, UR8 ;  /* 0x0000000800287c82 */ /* 0x000fe20008000000 */
[----:B------:R-:W-:Y:S01]  /*16470*/  UMOV UR41, UR9 ;  /* 0x0000000900297c82 */ /* 0x000fe20008000000 */
[----:B------:R-:W-:Y:S02]  /*16480*/  WARPGROUP.DEPBAR.LE gsb0, 0x0 ;  /* 0x00008000000079c5 */ /* 0x000fe40000010000 */
[----:B------:R-:W-:-:S08]  /*16490*/  WARPGROUP.ARRIVE ;  /* 0x00000000000079c5 */ /* 0x000fd00000000000 */
[----:B------:R-:W-:Y:S01]  /*164a0*/  HGMMA.64x16x16.F32 R160, gdesc[UR40], RZ, !UPT, gsb0 ;  /* 0x0020000028a079f0 */ /* 0x000fe2000c0008ff */
[----:B------:R-:W-:-:S05]  /*164b0*/  VIADD R14, R10, 0x100 ;  /* 0x000001000a0e7836 */ /* 0x000fca0000000000 */
        /* <DEDUP_REMOVED lines=13> */
[----:B------:R-:W-:Y:S01]  /*16590*/  VIADD R12, R10, 0x200 ;  /* 0x000002000a0c7836 */ /* 0x000fe20000000000 */
[----:B------:R-:W-:-:S04]  /*165a0*/  R2UR UR55, R13 ;  /* 0x000000000d3772ca */ /* 0x000fc800000e0000 */
        /* <DEDUP_REMOVED lines=8> */
[----:B------:R-:W-:Y:S02]  /*16630*/  R2UR UR22, R8 ;  /* 0x00000000081672ca */ /* 0x000fe400000e0000 */
[----:B------:R-:W-:Y:S01]  /*16640*/  MOV R21, UR21 ;  /* 0x0000001500157c02 */ /* 0x000fe20008000f00 */
[----:B------:R-:W-:Y:S01]  /*16650*/  UMOV UR21, UR9 ;  /* 0x0000000900157c82 */ /* 0x000fe20008000000 */
[----:B------:R-:W-:Y:S01]  /*16660*/  MOV R20, UR20 ;  /* 0x0000001400147c02 */ /* 0x000fe20008000f00 */
[----:B------:R-:W-:Y:S01]  /*16670*/  UMOV UR20, UR8 ;  /* 0x0000000800147c82 */ /* 0x000fe20008000000 */
[----:B------:R-:W-:Y:S02]  /*16680*/  WARPGROUP.DEPBAR.LE gsb0, 0x0 ;  /* 0x00008000000079c5 */ /* 0x000fe40000010000 */
[----:B------:R-:W-:-:S06]  /*16690*/  WARPGROUP.ARRIVE ;  /* 0x00000000000079c5 */ /* 0x000fcc0000000000 */
[----:B------:R-:W-:Y:S01]  /*166a0*/  HGMMA.64x16x16.F32 R128, gdesc[UR20], RZ, !UPT, gsb0 ;  /* 0x00200000148079f0 */ /* 0x000fe2000c0008ff */
[----:B------:R1:W-:Y:S01]  /*166b0*/  STL.64 [R1+0x98], R2 ;  /* 0x0000980201007387 */ /* 0x0003e20000100a00 */
[----:B------:R-:W-:Y:S01]  /*166c0*/  VIADD R14, R10, 0x300 ;  /* 0x000003000a0e7836 */ /* 0x000fe20000000000 */
[----:B------:R-:W-:Y:S02]  /*166d0*/  R2UR UR7, R15 ;  /* 0x000000000f0772ca */ /* 0x000fe400000e0000 */
[----:B-1----:R-:W2:Y:S02]  /*166e0*/  LDL.64 R2, [R1+0x18] ;  /* 0x0000180001027983 */ /* 0x002ea40000100a00 */
[----:B------:R-:W-:Y:S02]  /*166f0*/  R2UR UR6, R14 ;  /* 0x000000000e0672ca */ /* 0x000fe400000e0000 */
[----:B------:R-:W-:Y:S01]  /*16700*/  MOV R228, UR5 ;  /* 0x0000000500e47c02 */ /* 0x000fe20008000f00 */
[----:B------:R-:W-:Y:S01]  /*16710*/  UMOV UR5, UR9 ;  /* 0x0000000900057c82 */ /* 0x000fe20008000000 */
[----:B------:R-:W-:Y:S01]  /*16720*/  MOV R227, UR4 ;  /* 0x0000000400e37c02 */ /* 0x000fe20008000f00 */
[----:B------:R-:W-:Y:S01]  /*16730*/  UMOV UR4, UR8 ;  /* 0x0000000800047c82 */ /* 0x000fe20008000000 */
[----:B------:R-:W-:-:S02]  /*16740*/  WARPGROUP.DEPBAR.LE gsb0, 0x0 ;  /* 0x00008000000079c5 */ /* 0x000fc40000010000 */
[----:B------:R-:W-:-:S06]  /*16750*/  WARPGROUP.ARRIVE ;  /* 0x00000000000079c5 */ /* 0x000fcc0000000000 */
[----:B------:R-:W-:Y:S01]  /*16760*/  HGMMA.64x16x16.F32 R120, gdesc[UR4], RZ, !UPT, gsb0 ;  /* 0x00200000047879f0 */ /* 0x000fe2000c0008ff */
[C---:B------:R-:W-:Y:S01]  /*16770*/  VIADD R8, R10.reuse, 0x400 ;  /* 0x000004000a087836 */ /* 0x040fe20000000000 */
[----:B------:R-:W-:Y:S02]  /*16780*/  IADD3 R12, R10, 0x380, RZ ;  /* 0x000003800a0c7810 */ /* 0x000fe40007ffe0ff */
[----:B------:R-:W-:Y:S02]  /*16790*/  R2UR UR59, R9 ;  /* 0x00000000093b72ca */ /* 0x000fe400000e0000 */
[----:B------:R-:W-:Y:S02]  /*167a0*/  R2UR UR58, R8 ;  /* 0x00000000083a72ca */ /* 0x000fe400000e0000 */
[----:B------:R-:W-:Y:S02]  /*167b0*/  R2UR UR10, R12 ;  /* 0x000000000c0a72ca */ /* 0x000fe400000e0000 */
[----:B------:R-:W-:Y:S01]  /*167c0*/  R2UR UR11, R13 ;  /* 0x000000000d0b72ca */ /* 0x000fe200000e0000 */
[----:B------:R-:W-:Y:S01]  /*167d0*/  UMOV UR56, UR8 ;  /* 0x0000000800387c82 */ /* 0x000fe20008000000 */
[----:B------:R-:W-:-:S05]  /*167e0*/  UMOV UR57, UR9 ;  /* 0x0000000900397c82 */ /* 0x000fca0008000000 */
[----:B------:R-:W-:Y:S02]  /*167f0*/  MOV R11, UR59 ;  /* 0x0000003b000b7c02 */ /* 0x000fe40008000f00 */
[----:B0-----:R-:W-:Y:S02]  /*16800*/  MOV R7, UR58 ;  /* 0x0000003a00077c02 */ /* 0x001fe40008000f00 */
[----:B------:R-:W-:Y:S02]  /*16810*/  UMOV UR58, UR10 ;  /* 0x0000000a003a7c82 */ /* 0x000fe40008000000 */
[----:B------:R-:W-:Y:S01]  /*16820*/  UMOV UR59, UR11 ;  /* 0x0000000b003b7c82 */ /* 0x000fe20008000000 */
[----:B------:R-:W-:Y:S02]  /*16830*/  WARPGROUP.DEPBAR.LE gsb0, 0x0 ;  /* 0x00008000000079c5 */ /* 0x000fe40000010000 */
[----:B------:R-:W-:-:S06]  /*16840*/  WARPGROUP.ARRIVE ;  /* 0x00000000000079c5 */ /* 0x000fcc0000000000 */
[----:B------:R-:W-:Y:S01]  /*16850*/  HGMMA.64x16x16.F32 R112, gdesc[UR56], RZ, !UPT, gsb0 ;  /* 0x00200000387079f0 */ /* 0x000fe2000c0008ff */
[----:B------:R-:W-:Y:S02]  /*16860*/  R2UR UR59, R11 ;  /* 0x000000000b3b72ca */ /* 0x000fe400000e0000 */
[----:B------:R-:W-:Y:S01]  /*16870*/  R2UR UR58, R7 ;  /* 0x00000000073a72ca */ /* 0x000fe200000e0000 */
[----:B------:R-:W-:Y:S01]  /*16880*/  UMOV UR56, UR8 ;  /* 0x0000000800387c82 */ /* 0x000fe20008000000 */
[----:B------:R-:W-:Y:S01]  /*16890*/  UMOV UR57, UR9 ;  /* 0x0000000900397c82 */ /* 0x000fe20008000000 */
[----:B------:R-:W-:-:S05]  /*168a0*/  VIADD R8, R10, 0x2 ;  /* 0x000000020a087836 */ /* 0x000fca0000000000 */
[----:B------:R-:W-:Y:S01]  /*168b0*/  R2UR UR14, R8 ;  /* 0x00000000080e72ca */ /* 0x000fe200000e0000 */
[----:B------:R-:W-:Y:S01]  /*168c0*/  VIADD R8, R10, 0x102 ;  /* 0x000001020a087836 */ /* 0x000fe20000000000 */
[----:B------:R-:W-:-:S04]  /*168d0*/  MOV R231, UR38 ;  /* 0x0000002600e77c02 */ /* 0x000fc80008000f00 */
[----:B------:R-:W-:Y:S01]  /*168e0*/  R2UR UR38, R8 ;  /* 0x00000000082672ca */ /* 0x000fe200000e0000 */
[----:B------:R-:W-:Y:S01]  /*168f0*/  VIADD R8, R10, 0x282 ;  /* 0x000002820a087836 */ /* 0x000fe20000000000 */
[----:B------:R-:W-:Y:S02]  /*16900*/  MOV R232, UR39 ;  /* 0x0000002700e87c02 */ /* 0x000fe40008000f00 */
[C---:B------:R-:W-:Y:S02]  /*16910*/  R2UR UR15, R9.reuse ;  /* 0x00000000090f72ca */ /* 0x040fe400000e0000 */
[----:B------:R-:W-:Y:S02]  /*16920*/  R2UR UR39, R9 ;  /* 0x00000000092772ca */ /* 0x000fe400000e0000 */
[----:B------:R-:W-:Y:S01]  /*16930*/  R2UR UR34, R8 ;  /* 0x00000000082272ca */ /* 0x000fe200000e0000 */
[----:B------:R-:W-:Y:S02]  /*16940*/  WARPGROUP.DEPBAR.LE gsb0, 0x0 ;  /* 0x00008000000079c5 */ /* 0x000fe40000010000 */
[----:B------:R-:W-:-:S06]  /*16950*/  WARPGROUP.ARRIVE ;  /* 0x00000000000079c5 */ /* 0x000fcc0000000000 */
[----:B------:R-:W-:Y:S01]  /*16960*/  HGMMA.64x16x16.F32 R104, gdesc[UR56], RZ, !UPT, gsb0 ;  /* 0x00200000386879f0 */ /* 0x000fe2000c0008ff */
[----:B------:R-:W-:Y:S01]  /*16970*/  R2UR UR35, R9 ;  /* 0x00000000092372ca */ /* 0x000fe200000e0000 */
[----:B------:R-:W-:Y:S02]  /*16980*/  VIADD R8, R10, 0x382 ;  /* 0x000003820a087836 */ /* 0x000fe40000000000 */
[----:B------:R-:W-:-:S03]  /*16990*/  IMAD.MOV.U32 R9, RZ, RZ, 0x40000040 ;  /* 0x40000040ff097424 */ /* 0x000fc600078e00ff */
[----:B------:R-:W-:Y:S02]  /*169a0*/  R2UR UR46, R8 ;  /* 0x00000000082e72ca */ /* 0x000fe400000e0000 */
[----:B------:R-:W-:Y:S01]  /*169b0*/  R2UR UR47, R9 ;  /* 0x00000000092f72ca */ /* 0x000fe200000e0000 */
[----:B------:R-:W-:Y:S01]  /*169c0*/  IMAD.MOV.U32 R9, RZ, RZ, 0x40000040 ;  /* 0x40000040ff097424 */ /* 0x000fe200078e00ff */
[----:B------:R-:W-:-:S04]  /*169d0*/  IADD3 R8, R10, 0x482, RZ ;  /* 0x000004820a087810 */ /* 0x000fc80007ffe0ff */
[----:B------:R-:W-:Y:S01]  /*169e0*/  R2UR UR54, R8 ;  /* 0x00000000083672ca */ /* 0x000fe200000e0000 */
[----:B------:R-:W-:Y:S01]  /*169f0*/  VIADD R8, R10, 0x4 ;  /* 0x000000040a087836 */ /* 0x000fe20000000000 */
[----:B------:R-:W-:Y:S01]  /*16a00*/  R2UR UR55, R9 ;  /* 0x00000000093772ca */ /* 0x000fe200000e0000 */
[----:B------:R-:W-:-:S03]  /*16a10*/  IMAD.MOV.U32 R9, RZ, RZ, 0x40000040 ;  /* 0x40000040ff097424 */ /* 0x000fc600078e00ff */
[----:B------:R-:W-:Y:S01]  /*16a20*/  R2UR UR6, R8 ;  /* 0x00000000080672ca */ /* 0x000fe200000e0000 */
[C---:B------:R-:W-:Y:S01]  /*16a30*/  VIADD R8, R10.reuse, 0x104 ;  /* 0x000001040a087836 */ /* 0x040fe20000000000 */
[----:B------:R-:W-:Y:S01]  /*16a40*/  R2UR UR7, R9 ;  /* 0x00000000090772ca */ /* 0x000fe200000e0000 */
[----:B------:R-:W-:Y:S01]  /*16a50*/  VIADD R12, R10, 0x480 ;  /* 0x000004800a0c7836 */ /* 0x000fe20000000000 */
[----:B------:R-:W-:Y:S02]  /*16a60*/  MOV R9, 0x40000040 ;  /* 0x4000004000097802 */ /* 0x000fe40000000f00 */
[----:B------:R-:W-:Y:S02]  /*16a70*/  R2UR UR58, R8 ;  /* 0x00000000083a72ca */ /* 0x000fe400000e0000 */
[----:B------:R-:W-:Y:S02]  /*16a80*/  R2UR UR59, R9 ;  /* 0x00000000093b72ca */ /* 0x000fe400000e0000 */
[----:B------:R-:W-:-:S02]  /*16a90*/  R2UR UR12, R12 ;  /* 0x000000000c0c72ca */ /* 0x000fc400000e0000 */
[----:B------:R-:W-:Y:S01]  /*16aa0*/  R2UR UR13, R13 ;  /* 0x000000000d0d72ca */ /* 0x000fe200000e0000 */
[----:B------:R-:W-:Y:S01]  /*16ab0*/  UMOV UR56, UR8 ;  /* 0x0000000800387c82 */ /* 0x000fe20008000000 */
[----:B------:R-:W-:-:S05]  /*16ac0*/  UMOV UR57, UR9 ;  /* 0x0000000900397c82 */ /* 0x000fca0008000000 */
[----:B------:R-:W-:Y:S02]  /*16ad0*/  MOV R8, UR58 ;  /* 0x0000003a00087c02 */ /* 0x000fe40008000f00 */
[----:B------:R-:W-:Y:S02]  /*16ae0*/  MOV R7, UR59 ;  /* 0x0000003b00077c02 */ /* 0x000fe40008000f00 */
[----:B------:R-:W-:Y:S02]  /*16af0*/  UMOV UR58, UR12 ;  /* 0x0000000c003a7c82 */ /* 0x000fe40008000000 */
[----:B------:R-:W-:Y:S01]  /*16b00*/  UMOV UR59, UR13 ;  /* 0x0000000d003b7c82 */ /* 0x000fe20008000000 */
[----:B------:R-:W-:Y:S02]  /*16b10*/  WARPGROUP.DEPBAR.LE gsb0, 0x0 ;  /* 0x00008000000079c5 */ /* 0x000fe40000010000 */
[----:B------:R-:W-:-:S06]  /*16b20*/  WARPGROUP.ARRIVE ;  /* 0x00000000000079c5 */ /* 0x000fcc0000000000 */
[----:B------:R-:W-:Y:S01]  /*16b30*/  HGMMA.64x16x16.F32 R96, gdesc[UR56], RZ, !UPT, gsb0 ;  /* 0x00200000386079f0 */ /* 0x000fe2000c0008ff */
[----:B------:R-:W-:Y:S01]  /*16b40*/  VIADD R14, R10, 0x500 ;  /* 0x000005000a0e7836 */ /* 0x000fe20000000000 */
[----:B------:R-:W-:-:S04]  /*16b50*/  R2UR UR11, R15 ;  /* 0x000000000f0b72ca */ /* 0x000fc800000e0000 */
[----:B------:R-:W-:Y:S01]  /*16b60*/  R2UR UR10, R14 ;  /* 0x000000000e0a72ca */ /* 0x000fe200000e0000 */
[----:B------:R-:W-:Y:S02]  /*16b70*/  WARPGROUP.DEPBAR.LE gsb0, 0x0 ;  /* 0x00008000000079c5 */ /* 0x000fe40000010000 */
[----:B------:R-:W-:-:S10]  /*16b80*/  WARPGROUP.ARRIVE ;  /* 0x00000000000079c5 */ /* 0x000fd40000000000 */
[----:B------:R-:W-:Y:S01]  /*16b90*/  HGMMA.64x16x16.F32 R88, gdesc[UR8], RZ, !UPT, gsb0 ;  /* 0x00200000085879f0 */ /* 0x000fe2000c0008ff */
[----:B--2---:R-:W-:Y:S02]  /*16ba0*/  R2UR UR4, R2 ;  /* 0x00000000020472ca */ /* 0x004fe400000e0000 */
[----:B------:R-:W-:Y:S02]  /*16bb0*/  R2UR UR5, R3 ;  /* 0x00000000030572ca */ /* 0x000fe400000e0000 */
[----:B------:R-:W-:Y:S02]  /*16bc0*/  IADD3 R12, R10, 0x82, RZ ;  /* 0x000000820a0c7810 */ /* 0x000fe40007ffe0ff */
[----:B------:R-:W-:Y:S02]  /*16bd0*/  R2UR UR19, R13 ;  /* 0x000000000d1372ca */ /* 0x000fe400000e0000 */
[----:B------:R-:W-:Y:S02]  /*16be0*/  MOV R230, UR37 ;  /* 0x0000002500e67c02 */ /* 0x000fe40008000f00 */
[----:B------:R-:W-:-:S02]  /*16bf0*/  MOV R229, UR36 ;  /* 0x0000002400e57c02 */ /* 0x000fc40008000f00 */
[----:B------:R-:W-:Y:S01]  /*16c00*/  R2UR UR31, R13 ;  /* 0x000000000d1f72ca */ /* 0x000fe200000e0000 */
[----:B------:R-:W-:Y:S01]  /*16c10*/  UMOV UR12, UR4 ;  /* 0x00000004000c7c82 */ /* 0x000fe20008000000 */
[----:B------:R-:W-:Y:S02]  /*16c20*/  WARPGROUP.DEPBAR.LE gsb0, 0x0 ;  /* 0x00008000000079c5 */ /* 0x000fe40000010000 */
[----:B------:R-:W-:Y:S01]  /*16c30*/  WARPGROUP.ARRIVE ;  /* 0x00000000000079c5 */ /* 0x000fe20000000000 */
[----:B------:R-:W-:Y:S01]  /*16c40*/  UMOV UR13, UR5 ;  /* 0x00000005000d7c82 */ /* 0x000fe20008000000 */
[----:B------:R-:W-:Y:S01]  /*16c50*/  UMOV UR16, UR4 ;  /* 0x0000000400107c82 */ /* 0x000fe20008000000 */
[----:B------:R-:W-:Y:S01]  /*16c60*/  VIADD R14, R10, 0x182 ;  /* 0x000001820a0e7836 */ /* 0x000fe20000000000 */
[----:B------:R-:W-:Y:S01]  /*16c70*/  R2UR UR27, R15 ;  /* 0x000000000f1b72ca */ /* 0x000fe200000e0000 */
[----:B------:R-:W-:Y:S01]  /*16c80*/  UMOV UR28, UR4 ;  /* 0x00000004001c7c82 */ /* 0x000fe20008000000 */
[----:B------:R-:W-:Y:S01]  /*16c90*/  HGMMA.64x16x16.F32 R168, gdesc[UR12], R168, gsb0 ;  /* 0x002000000ca879f0 */ /* 0x000fe200080008a8 */
[----:B------:R-:W-:Y:S01]  /*16ca0*/  R2UR UR18, R12 ;  /* 0x000000000c1272ca */ /* 0x000fe200000e0000 */
[----:B------:R-:W-:Y:S01]  /*16cb0*/  UMOV UR17, UR5 ;  /* 0x0000000500117c82 */ /* 0x000fe20008000000 */
[----:B------:R-:W-:Y:S01]  /*16cc0*/  UMOV UR32, UR4 ;  /* 0x0000000400207c82 */ /* 0x000fe20008000000 */
[----:B------:R-:W2:Y:S01]  /*16cd0*/  LDL.64 R2, [R1+0x10] ;  /* 0x0000100001027983 */ /* 0x000ea20000100a00 */
[----:B------:R-:W-:-:S02]  /*16ce0*/  WARPGROUP.DEPBAR.LE gsb0, 0x0 ;  /* 0x00008000000079c5 */ /* 0x000fc40000010000 */
[----:B------:R-:W-:-:S07]  /*16cf0*/  WARPGROUP.ARRIVE ;  /* 0x00000000000079c5 */ /* 0x000fce0000000000 */
[----:B------:R-:W-:Y:S01]  /*16d00*/  HGMMA.64x16x16.F32 R160, gdesc[UR16], R160, gsb0 ;  /* 0x0020000010a079f0 */ /* 0x000fe200080008a0 */
[----:B------:R-:W-:Y:S01]  /*16d10*/  UMOV UR36, UR4 ;  /* 0x0000000400247c82 */ /* 0x000fe20008000000 */
[----:B------:R-:W-:Y:S01]  /*16d20*/  UMOV UR37, UR5 ;  /* 0x0000000500257c82 */ /* 0x000fe20008000000 */
[----:B------:R-:W-:Y:S02]  /*16d30*/  VIADD R12, R10, 0x202 ;  /* 0x000002020a0c7836 */ /* 0x000fe40000000000 */
[----:B------:R-:W-:-:S03]  /*16d40*/  IMAD.MOV.U32 R13, RZ, RZ, 0x40000040 ;  /* 0x40000040ff0d7424 */ /* 0x000fc600078e00ff */
[----:B------:R-:W-:Y:S02]  /*16d50*/  R2UR UR30, R12 ;  /* 0x000000000c1e72ca */ /* 0x000fe400000e0000 */
[----:B------:R-:W-:Y:S02]  /*16d60*/  IADD3 R12, R10, 0x302, RZ ;  /* 0x000003020a0c7810 */ /* 0x000fe40007ffe0ff */
[----:B------:R-:W-:Y:S02]  /*16d70*/  R2UR UR43, R13 ;  /* 0x000000000d2b72ca */ /* 0x000fe400000e0000 */
[----:B------:R-:W-:Y:S01]  /*16d80*/  R2UR UR42, R12 ;  /* 0x000000000c2a72ca */ /* 0x000fe200000e0000 */
[----:B------:R-:W-:Y:S02]  /*16d90*/  VIADD R12, R10, 0x402 ;  /* 0x000004020a0c7836 */ /* 0x000fe40000000000 */
[----:B------:R-:W-:-:S03]  /*16da0*/  IMAD.MOV.U32 R13, RZ, RZ, 0x40000040 ;  /* 0x40000040ff0d7424 */ /* 0x000fc600078e00ff */
        /* <DEDUP_REMOVED lines=19> */
[----:B------:R-:W-:Y:S02]  /*16ee0*/  R2UR UR10, R12 ;  /* 0x000000000c0a72ca */ /* 0x000fe400000e0000 */
[----:B------:R-:W-:Y:S02]  /*16ef0*/  R2UR UR11, R13 ;  /* 0x000000000d0b72ca */ /* 0x000fe400000e0000 */
[----:B------:R-:W-:-:S09]  /*16f00*/  R2UR UR26, R14 ;  /* 0x000000000e1a72ca */ /* 0x000fd200000e0000 */
[----:B------:R-:W-:Y:S01]  /*16f10*/  MOV R14, UR10 ;  /* 0x0000000a000e7c02 */ /* 0x000fe20008000f00 */
[----:B------:R-:W-:Y:S01]  /*16f20*/  UMOV UR10, UR24 ;  /* 0x00000018000a7c82 */ /* 0x000fe20008000000 */
[----:B------:R-:W-:Y:S01]  /*16f30*/  MOV R15, UR11 ;  /* 0x0000000b000f7c02 */ /* 0x000fe20008000f00 */
[----:B------:R-:W-:Y:S01]  /*16f40*/  UMOV UR11, UR25 ;  /* 0x00000019000b7c82 */ /* 0x000fe20008000000 */
[----:B------:R-:W-:Y:S01]  /*16f50*/  UMOV UR24, UR4 ;  /* 0x0000000400187c82 */ /* 0x000fe20008000000 */
[----:B------:R-:W-:Y:S01]  /*16f60*/  UMOV UR25, UR5 ;  /* 0x0000000500197c82 */ /* 0x000fe20008000000 */
[----:B------:R-:W-:Y:S02]  /*16f70*/  WARPGROUP.DEPBAR.LE gsb0, 0x0 ;  /* 0x00008000000079c5 */ /* 0x000fe40000010000 */
[----:B------:R-:W-:-:S06]  /*16f80*/  WARPGROUP.ARRIVE ;  /* 0x00000000000079c5 */ /* 0x000fcc0000000000 */
[----:B------:R-:W-:Y:S01]  /*16f90*/  HGMMA.64x16x16.F32 R144, gdesc[UR24], R144, gsb0 ;  /* 0x00200000189079f0 */ /* 0x000fe20008000890 */
[----:B------:R-:W-:Y:S02]  /*16fa0*/  UMOV UR29, UR5 ;  /* 0x00000005001d7c82 */ /* 0x000fe40008000000 */
[----:B------:R-:W-:Y:S02]  /*16fb0*/  WARPGROUP.DEPBAR.LE gsb0, 0x0 ;  /* 0x00008000000079c5 */ /* 0x000fe40000010000 */
[----:B------:R-:W-:-:S06]  /*16fc0*/  WARPGROUP.ARRIVE ;  /* 0x00000000000079c5 */ /* 0x000fcc0000000000 */
[----:B------:R-:W-:Y:S01]  /*16fd0*/  HGMMA.64x16x16.F32 R136, gdesc[UR28], R136, gsb0 ;  /* 0x002000001c8879f0 */ /* 0x000fe20008000888 */
[----:B------:R-:W-:Y:S02]  /*16fe0*/  UMOV UR33, UR5 ;  /* 0x0000000500217c82 */ /* 0x000fe40008000000 */
        /* <DEDUP_REMOVED lines=25> */
[----:B------:R-:W-:Y:S01]  /*17180*/  UMOV UR20, UR4 ;  /* 0x0000000400147c82 */ /* 0x000fe20008000000 */
[----:B------:R-:W-:Y:S01]  /*17190*/  UMOV UR21, UR5 ;  /* 0x0000000500157c82 */ /* 0x000fe20008000000 */
[----:B------:R-:W-:Y:S01]  /*171a0*/  IMAD.MOV.U32 R13, RZ, RZ, 0x40000040 ;  /* 0x40000040ff0d7424 */ /* 0x000fe200078e00ff */
[----:B------:R-:W-:Y:S01]  /*171b0*/  IADD3 R12, R10, 0x284, RZ ;  /* 0x000002840a0c7810 */ /* 0x000fe20007ffe0ff */
[----:B------:R-:W-:Y:S02]  /*171c0*/  WARPGROUP.DEPBAR.LE gsb0, 0x0 ;  /* 0x00008000000079c5 */ /* 0x000fe40000010000 */
[----:B------:R-:W-:-:S06]  /*171d0*/  WARPGROUP.ARRIVE ;  /* 0x00000000000079c5 */ /* 0x000fcc0000000000 */
[----:B------:R-:W-:Y:S01]  /*171e0*/  HGMMA.64x16x16.F32 R88, gdesc[UR20], R88, gsb0 ;  /* 0x00200000145879f0 */ /* 0x000fe20008000858 */
[----:B------:R-:W-:Y:S02]  /*171f0*/  R2UR UR14, R12 ;  /* 0x000000000c0e72ca */ /* 0x000fe400000e0000 */
[----:B------:R-:W-:Y:S02]  /*17200*/  R2UR UR15, R13 ;  /* 0x000000000d0f72ca */ /* 0x000fe400000e0000 */
[----:B--2---:R-:W-:Y:S02]  /*17210*/  R2UR UR36, R2 ;  /* 0x00000000022472ca */ /* 0x004fe400000e0000 */
[----:B------:R-:W-:Y:S02]  /*17220*/  R2UR UR37, R3 ;  /* 0x00000000032572ca */ /* 0x000fe400000e0000 */
[----:B------:R0:W5:Y:S05]  /*17230*/  LDL.LU.64 R2, [R1+0x98] ;  /* 0x0000980001027983 */ /* 0x00016a0000300a00 */
[----:B------:R-:W-:Y:S01]  /*17240*/  MOV R9, UR14 ;  /* 0x0000000e00097c02 */ /* 0x000fe20008000f00 */
[----:B------:R-:W-:Y:S01]  /*17250*/  UMOV UR14, UR6 ;  /* 0x00000006000e7c82 */ /* 0x000fe20008000000 */
[----:B------:R-:W-:Y:S01]  /*17260*/  MOV R11, UR15 ;  /* 0x0000000f000b7c02 */ /* 0x000fe20008000f00 */
[----:B------:R-:W-:Y:S01]  /*17270*/  UMOV UR15, UR7 ;  /* 0x00000007000f7c82 */ /* 0x000fe20008000000 */
[----:B------:R-:W-:-:S02]  /*17280*/  UMOV UR12, UR36 ;  /* 0x00000024000c7c82 */ /* 0x000fc40008000000 */
        /* <DEDUP_REMOVED lines=25> */
[----:B------:R-:W-:Y:S01]  /*17420*/  R2UR UR15, R11 ;  /* 0x000000000b0f72ca */ /* 0x000fe200000e0000 */
[----:B------:R-:W-:Y:S01]  /*17430*/  UMOV UR12, UR36 ;  /* 0x00000024000c7c82 */ /* 0x000fe20008000000 */
[----:B------:R-:W-:Y:S01]  /*17440*/  R2UR UR14, R9 ;  /* 0x00000000090e72ca */ /* 0x000fe200000e0000 */
[----:B------:R-:W-:Y:S01]  /*17450*/  UMOV UR13, UR37 ;  /* 0x00000025000d7c82 */ /* 0x000fe20008000000 */
[----:B------:R-:W2:Y:S01]  /*17460*/  LDL.64 R14, [R1+0x8] ;  /* 0x00000800010e7983 */ /* 0x000ea20000100a00 */
[----:B------:R-:W-:-:S02]  /*17470*/  WARPGROUP.DEPBAR.LE gsb0, 0x0 ;  /* 0x00008000000079c5 */ /* 0x000fc40000010000 */
[----:B------:R-:W-:-:S06]  /*17480*/  WARPGROUP.ARRIVE ;  /* 0x00000000000079c5 */ /* 0x000fcc0000000000 */
[----:B------:R-:W-:Y:S01]  /*17490*/  HGMMA.64x16x16.F32 R136, gdesc[UR8], R136, gsb0 ;  /* 0x00200000088879f0 */ /* 0x000fe20008000888 */
[----:B------:R-:W-:Y:S02]  /*174a0*/  VIADD R12, R10, 0x304 ;  /* 0x000003040a0c7836 */ /* 0x000fe40000000000 */
        /* <DEDUP_REMOVED lines=8> */
[----:B------:R-:W-:Y:S01]  /*17530*/  VIADD R8, R10, 0x386 ;  /* 0x000003860a087836 */ /* 0x000fe20000000000 */
[----:B------:R-:W-:Y:S02]  /*17540*/  WARPGROUP.DEPBAR.LE gsb0, 0x0 ;  /* 0x00008000000079c5 */ /* 0x000fe40000010000 */
[----:B------:R-:W-:-:S07]  /*17550*/  WARPGROUP.ARRIVE ;  /* 0x00000000000079c5 */ /* 0x000fce0000000000 */
[----:B------:R-:W-:Y:S01]  /*17560*/  HGMMA.64x16x16.F32 R120, gdesc[UR16], R120, gsb0 ;  /* 0x00200000107879f0 */ /* 0x000fe20008000878 */
[----:B------:R-:W-:Y:S01]  /*17570*/  IMAD.MOV.U32 R9, RZ, RZ, 0x40000040 ;  /* 0x40000040ff097424 */ /* 0x000fe200078e00ff */
[----:B------:R-:W-:Y:S01]  /*17580*/  MOV R13, 0x40000040 ;  /* 0x40000040000d7802 */ /* 0x000fe20000000f00 */
[----:B------:R-:W-:Y:S01]  /*17590*/  VIADD R12, R10, 0x384 ;  /* 0x000003840a0c7836 */ /* 0x000fe20000000000 */
[----:B------:R-:W-:Y:S02]  /*175a0*/  R2UR UR58, R8 ;  /* 0x00000000083a72ca */ /* 0x000fe400000e0000 */
[----:B------:R-:W-:Y:S02]  /*175b0*/  R2UR UR59, R9 ;  /* 0x00000000093b72ca */ /* 0x000fe400000e0000 */
[----:B------:R-:W-:Y:S02]  /*175c0*/  R2UR UR6, R12 ;  /* 0x000000000c0672ca */ /* 0x000fe400000e0000 */
        /* <DEDUP_REMOVED lines=38> */
[----:B------:R-:W-:Y:S01]  /*17830*/  IMAD.MOV.U32 R13, RZ, RZ, 0x40000040 ;  /* 0x40000040ff0d7424 */ /* 0x000fe200078e00ff */
[----:B--2---:R-:W-:Y:S02]  /*17840*/  R2UR UR12, R14 ;  /* 0x000000000e0c72ca */ /* 0x004fe400000e0000 */
[----:B------:R-:W-:Y:S02]  /*17850*/  R2UR UR13, R15 ;  /* 0x000000000f0d72ca */ /* 0x000fe400000e0000 */
[----:B------:R-:W-:Y:S02]  /*17860*/  R2UR UR42, R12 ;  /* 0x000000000c2a72ca */ /* 0x000fe400000e0000 */
[----:B------:R-:W-:-:S07]  /*17870*/  R2UR UR43, R13 ;  /* 0x000000000d2b72ca */ /* 0x000fce00000e0000 */
[----:B------:R-:W-:Y:S02]  /*17880*/  UMOV UR40, UR12 ;  /* 0x0000000c00287c82 */ /* 0x000fe40008000000 */
[----:B------:R-:W-:Y:S01]  /*17890*/  UMOV UR41, UR13 ;  /* 0x0000000d00297c82 */ /* 0x000fe20008000000 */
[----:B------:R-:W-:Y:S02]  /*178a0*/  WARPGROUP.DEPBAR.LE gsb0, 0x0 ;  /* 0x00008000000079c5 */ /* 0x000fe40000010000 */
[----:B------:R-:W-:-:S06]  /*178b0*/  WARPGROUP.ARRIVE ;  /* 0x00000000000079c5 */ /* 0x000fcc0000000000 */
        /* <DEDUP_REMOVED lines=25> */
[----:B------:R-:W-:Y:S01]  /*17a50*/  IADD3 R12, R10, 0x206, RZ ;  /* 0x000002060a0c7810 */ /* 0x000fe20007ffe0ff */
        /* <DEDUP_REMOVED lines=15> */
[----:B------:R-:W-:-:S03]  /*17b50*/  IMAD.MOV.U32 R13, RZ, RZ, 0x40000040 ;  /* 0x40000040ff0d7424 */ /* 0x000fc600078e00ff */
[----:B------:R-:W-:Y:S02]  /*17b60*/  R2UR UR38, R12 ;  /* 0x000000000c2672ca */ /* 0x000fe400000e0000 */
[----:B------:R-:W-:-:S11]  /*17b70*/  R2UR UR39, R13 ;  /* 0x000000000d2772ca */ /* 0x000fd600000e0000 */
        /* <DEDUP_REMOVED lines=51> */
[----:B------:R-:W-:Y:S01]  /*17eb0*/  VIADD R12, R10, 0x580 ;  /* 0x000005800a0c7836 */ /* 0x000fe20000000000 */
[----:B------:R-:W-:Y:S02]  /*17ec0*/  MOV R13, 0x40000040 ;  /* 0x40000040000d7802 */ /* 0x000fe40000000f00 */
[----:B------:R-:W-:Y:S02]  /*17ed0*/  R2UR UR38, R236 ;  /* 0x00000000ec2672ca */ /* 0x000fe400000e0000 */
        /* <DEDUP_REMOVED lines=8> */
[C---:B------:R-:W-:Y:S02]  /*17f60*/  VIADD R8, R10.reuse, 0x602 ;  /* 0x000006020a087836 */ /* 0x040fe40000000000 */
[----:B------:R-:W-:Y:S02]  /*17f70*/  IMAD.MOV.U32 R9, RZ, RZ, 0x40000040 ;  /* 0x40000040ff097424 */ /* 0x000fe400078e00ff */
[----:B------:R-:W-:Y:S02]  /*17f80*/  VIADD R12, R10, 0x600 ;  /* 0x000006000a0c7836 */ /* 0x000fe40000000000 */
[----:B------:R-:W-:Y:S01]  /*17f90*/  IMAD.MOV.U32 R13, RZ, RZ, 0x40000040 ;  /* 0x40000040ff0d7424 */ /* 0x000fe200078e00ff */
[----:B------:R-:W-:Y:S02]  /*17fa0*/  R2UR UR58, R8 ;  /* 0x00000000083a72ca */ /* 0x000fe400000e0000 */
[----:B------:R-:W-:-:S02]  /*17fb0*/  R2UR UR59, R9 ;  /* 0x00000000093b72ca */ /* 0x000fc400000e0000 */
        /* <DEDUP_REMOVED lines=71> */
[----:B------:R-:W-:Y:S02]  /*18430*/  VIADD R12, R10, 0xa00 ;  /* 0x00000a000a0c7836 */ /* 0x000fe40000000000 */
        /* <DEDUP_REMOVED lines=14> */
[----:B------:R-:W-:Y:S01]  /*18520*/  UMOV UR58, UR20 ;  /* 0x00000014003a7c82 */ /* 0x000fe20008000000 */
[----:B------:R-:W-:Y:S01]  /*18530*/  UMOV UR20, UR38 ;  /* 0x0000002600147c82 */ /* 0x000fe20008000000 */
[----:B------:R-:W-:Y:S01]  /*18540*/  UMOV UR59, UR21 ;  /* 0x00000015003b7c82 */ /* 0x000fe20008000000 */
[----:B------:R-:W-:Y:S01]  /*18550*/  UMOV UR21, UR39 ;  /* 0x0000002700157c82 */ /* 0x000fe20008000000 */
[----:B------:R-:W-:Y:S02]  /*18560*/  WARPGROUP.DEPBAR.LE gsb0, 0x0 ;  /* 0x00008000000079c5 */ /* 0x000fe40000010000 */
[----:B------:R-:W-:-:S06]  /*18570*/  WARPGROUP.ARRIVE ;  /* 0x00000000000079c5 */ /* 0x000fcc0000000000 */
[----:B------:R-:W-:Y:S01]  /*18580*/  HGMMA.64x16x16.F32 R96, gdesc[UR20], R96, gsb0 ;  /* 0x00200000146079f0 */ /* 0x000fe20008000860 */
[----:B------:R-:W-:Y:S01]  /*18590*/  IMAD.MOV.U32 R13, RZ, RZ, 0x40000040 ;  /* 0x40000040ff0d7424 */ /* 0x000fe200078e00ff */
[----:B------:R-:W-:-:S04]  /*185a0*/  IADD3 R12, R10, 0x682, RZ ;  /* 0x000006820a0c7810 */ /* 0x000fc80007ffe0ff */
[----:B------:R-:W-:Y:S01]  /*185b0*/  R2UR UR6, R12 ;  /* 0x000000000c0672ca */ /* 0x000fe200000e0000 */
[----:B------:R-:W-:Y:S01]  /*185c0*/  VIADD R12, R10, 0x702 ;  /* 0x000007020a0c7836 */ /* 0x000fe20000000000 */
[----:B------:R-:W-:Y:S01]  /*185d0*/  R2UR UR7, R13 ;  /* 0x000000000d0772ca */ /* 0x000fe200000e0000 */
[----:B------:R-:W-:-:S03]  /*185e0*/  IMAD.MOV.U32 R13, RZ, RZ, 0x40000040 ;  /* 0x40000040ff0d7424 */ /* 0x000fc600078e00ff */
[----:B------:R-:W-:Y:S02]  /*185f0*/  R2UR UR10, R12 ;  /* 0x000000000c0a72ca */ /* 0x000fe400000e0000 */
[----:B------:R-:W-:Y:S01]  /*18600*/  R2UR UR11, R13 ;  /* 0x000000000d0b72ca */ /* 0x000fe200000e0000 */
[----:B------:R-:W-:Y:S01]  /*18610*/  UMOV UR8, UR38 ;  /* 0x0000002600087c82 */ /* 0x000fe20008000000 */
[----:B------:R-:W-:-:S09]  /*18620*/  UMOV UR9, UR39 ;  /* 0x0000002700097c82 */ /* 0x000fd20008000000 */
[----:B------:R-:W-:Y:S01]  /*18630*/  MOV R9, UR10 ;  /* 0x0000000a00097c02 */ /* 0x000fe20008000f00 */
[----:B------:R-:W-:Y:S01]  /*18640*/  UMOV UR10, UR4 ;  /* 0x00000004000a7c82 */ /* 0x000fe20008000000 */
[----:B------:R-:W-:Y:S01]  /*18650*/  MOV R11, UR11 ;  /* 0x0000000b000b7c02 */ /* 0x000fe20008000f00 */
[----:B------:R-:W-:Y:S01]  /*18660*/  UMOV UR11, UR5 ;  /* 0x00000005000b7c82 */ /* 0x000fe20008000000 */
[----:B------:R-:W-:Y:S02]  /*18670*/  WARPGROUP.DEPBAR.LE gsb0, 0x0 ;  /* 0x00008000000079c5 */ /* 0x000fe40000010000 */
[----:B------:R-:W-:-:S06]  /*18680*/  WARPGROUP.ARRIVE ;  /* 0x00000000000079c5 */ /* 0x000fcc0000000000 */
[----:B------:R-:W-:Y:S01]  /*18690*/  HGMMA.64x16x16.F32 R88, gdesc[UR8], R88, gsb0 ;  /* 0x00200000085879f0 */ /* 0x000fe20008000858 */
[----:B------:R-:W-:Y:S02]  /*186a0*/  R2UR UR36, R234 ;  /* 0x00000000ea2472ca */ /* 0x000fe400000e0000 */
[----:B------:R-:W-:-:S11]  /*186b0*/  R2UR UR37, R235 ;  /* 0x00000000eb2572ca */ /* 0x000fd600000e0000 */
[----:B------:R-:W-:Y:S02]  /*186c0*/  UMOV UR56, UR36 ;  /* 0x0000002400387c82 */ /* 0x000fe40008000000 */
[----:B------:R-:W-:Y:S01]  /*186d0*/  UMOV UR57, UR37 ;  /* 0x0000002500397c82 */ /* 0x000fe20008000000 */
[----:B------:R-:W-:Y:S01]  /*186e0*/  VIADD R12, R10, 0x782 ;  /* 0x000007820a0c7836 */ /* 0x000fe20000000000 */
[----:B------:R-:W-:Y:S01]  /*186f0*/  MOV R13, 0x40000040 ;  /* 0x40000040000d7802 */ /* 0x000fe20000000f00 */
[----:B------:R-:W-:Y:S02]  /*18700*/  WARPGROUP.DEPBAR.LE gsb0, 0x0 ;  /* 0x00008000000079c5 */ /* 0x000fe40000010000 */
[----:B------:R-:W-:-:S06]  /*18710*/  WARPGROUP.ARRIVE ;  /* 0x00000000000079c5 */ /* 0x000fcc0000000000 */
[----:B------:R-:W-:Y:S01]  /*18720*/  HGMMA.64x16x16.F32 R168, gdesc[UR56], R168, gsb0 ;  /* 0x0020000038a879f0 */ /* 0x000fe200080008a8 */
[----:B------:R-:W-:Y:S01]  /*18730*/  R2UR UR15, R13 ;  /* 0x000000000d0f72ca */ /* 0x000fe200000e0000 */
[----:B------:R-:W-:Y:S01]  /*18740*/  IMAD.MOV.U32 R13, RZ, RZ, 0x40000040 ;  /* 0x40000040ff0d7424 */ /* 0x000fe200078e00ff */
[----:B------:R-:W-:Y:S01]  /*18750*/  R2UR UR14, R12 ;  /* 0x000000000c0e72ca */ /* 0x000fe200000e0000 */
[----:B------:R-:W-:-:S03]  /*18760*/  VIADD R12, R10, 0x802 ;  /* 0x000008020a0c7836 */ /* 0x000fc60000000000 */
[----:B------:R-:W-:Y:S01]  /*18770*/  R2UR UR19, R13 ;  /* 0x000000000d1372ca */ /* 0x000fe200000e0000 */
[----:B------:R-:W-:Y:S01]  /*18780*/  IMAD.MOV.U32 R13, RZ, RZ, 0x40000040 ;  /* 0x40000040ff0d7424 */ /* 0x000fe200078e00ff */
[----:B------:R-:W-:Y:S01]  /*18790*/  R2UR UR18, R12 ;  /* 0x000000000c1272ca */ /* 0x000fe200000e0000 */
[----:B------:R-:W-:-:S03]  /*187a0*/  VIADD R12, R10, 0x882 ;  /* 0x000008820a0c7836 */ /* 0x000fc60000000000 */
[----:B------:R-:W-:Y:S01]  /*187b0*/  R2UR UR5, R13 ;  /* 0x000000000d0572ca */ /* 0x000fe200000e0000 */
[----:B------:R-:W-:Y:S01]  /*187c0*/  IMAD.MOV.U32 R13, RZ, RZ, 0x40000040 ;  /* 0x40000040ff0d7424 */ /* 0x000fe200078e00ff */
[----:B------:R-:W-:Y:S02]  /*187d0*/  R2UR UR4, R12 ;  /* 0x000000000c0472ca */ /* 0x000fe400000e0000 */
[----:B------:R-:W-:Y:S02]  /*187e0*/  IADD3 R12, R10, 0x902, RZ ;  /* 0x000009020a0c7810 */ /* 0x000fe40007ffe0ff */
[----:B------:R-:W-:Y:S01]  /*187f0*/  R2UR UR27, R13 ;  /* 0x000000000d1b72ca */ /* 0x000fe200000e0000 */
[----:B------:R-:W-:Y:S01]  /*18800*/  IMAD.MOV.U32 R13, RZ, RZ, 0x40000040 ;  /* 0x40000040ff0d7424 */ /* 0x000fe200078e00ff */
[----:B------:R-:W-:Y:S01]  /*18810*/  R2UR UR26, R12 ;  /* 0x000000000c1a72ca */ /* 0x000fe200000e0000 */
[----:B------:R-:W-:Y:S01]  /*18820*/  VIADD R12, R10, 0x982 ;  /* 0x000009820a0c7836 */ /* 0x000fe20000000000 */
[----:B------:R-:W-:-:S02]  /*18830*/  R2UR UR59, R8 ;  /* 0x00000000083b72ca */ /* 0x000fc400000e0000 */
[----:B------:R-:W-:Y:S02]  /*18840*/  R2UR UR58, R7 ;  /* 0x00000000073a72ca */ /* 0x000fe400000e0000 */
[----:B------:R-:W-:Y:S01]  /*18850*/  R2UR UR30, R12 ;  /* 0x000000000c1e72ca */ /* 0x000fe200000e0000 */
[----:B------:R-:W-:Y:S01]  /*18860*/  VIADD R12, R10, 0xa02 ;  /* 0x00000a020a0c7836 */ /* 0x000fe20000000000 */
[----:B------:R-:W-:Y:S02]  /*18870*/  R2UR UR31, R13 ;  /* 0x000000000d1f72ca */ /* 0x000fe400000e0000 */
[----:B------:R-:W-:Y:S02]  /*18880*/  MOV R13, 0x40000040 ;  /* 0x40000040000d7802 */ /* 0x000fe40000000f00 */
[----:B------:R-:W-:Y:S02]  /*18890*/  R2UR UR34, R12 ;  /* 0x000000000c2272ca */ /* 0x000fe400000e0000 */
[----:B------:R-:W-:Y:S01]  /*188a0*/  R2UR UR35, R13 ;  /* 0x000000000d2372ca */ /* 0x000fe200000e0000 */
[----:B------:R-:W-:Y:S01]  /*188b0*/  IMAD.MOV.U32 R13, RZ, RZ, 0x40000040 ;  /* 0x40000040ff0d7424 */ /* 0x000fe200078e00ff */
[----:B------:R-:W-:Y:S01]  /*188c0*/  UMOV UR56, UR36 ;  /* 0x0000002400387c82 */ /* 0x000fe20008000000 */
[----:B------:R-:W-:Y:S01]  /*188d0*/  VIADD R12, R10, 0xa82 ;  /* 0x00000a820a0c7836 */ /* 0x000fe20000000000 */
[----:B------:R-:W-:-:S02]  /*188e0*/  UMOV UR57, UR37 ;  /* 0x0000002500397c82 */ /* 0x000fc40008000000 */
[----:B------:R-:W-:Y:S01]  /*188f0*/  R2UR UR43, R13 ;  /* 0x000000000d2b72ca */ /* 0x000fe200000e0000 */
[----:B------:R-:W-:Y:S01]  /*18900*/  IMAD.MOV.U32 R13, RZ, RZ, 0x40000040 ;  /* 0x40000040ff0d7424 */ /* 0x000fe200078e00ff */
[----:B------:R-:W-:Y:S01]  /*18910*/  R2UR UR42, R12 ;  /* 0x000000000c2a72ca */ /* 0x000fe200000e0000 */
[----:B------:R-:W-:Y:S02]  /*18920*/  WARPGROUP.DEPBAR.LE gsb0, 0x0 ;  /* 0x00008000000079c5 */ /* 0x000fe40000010000 */
[----:B------:R-:W-:Y:S01]  /*18930*/  WARPGROUP.ARRIVE ;  /* 0x00000000000079c5 */ /* 0x000fe20000000000 */
[----:B------:R-:W-:-:S05]  /*18940*/  VIADD R12, R10, 0x584 ;  /* 0x000005840a0c7836 */ /* 0x000fca0000000000 */
[----:B------:R-:W-:Y:S01]  /*18950*/  HGMMA.64x16x16.F32 R160, gdesc[UR56], R160, gsb0 ;  /* 0x0020000038a079f0 */ /* 0x000fe200080008a0 */
[----:B------:R-:W-:Y:S01]  /*18960*/  R2UR UR47, R13 ;  /* 0x000000000d2f72ca */ /* 0x000fe200000e0000 */
[----:B------:R-:W-:Y:S01]  /*18970*/  IMAD.MOV.U32 R13, RZ, RZ, 0x40000040 ;  /* 0x40000040ff0d7424 */ /* 0x000fe200078e00ff */
[----:B------:R-:W-:Y:S02]  /*18980*/  R2UR UR46, R12 ;  /* 0x000000000c2e72ca */ /* 0x000fe400000e0000 */
[----:B------:R-:W-:Y:S02]  /*18990*/  IADD3 R12, R10, 0x604, RZ ;  /* 0x000006040a0c7810 */ /* 0x000fe40007ffe0ff */
[----:B------:R-:W-:Y:S01]  /*189a0*/  R2UR UR51, R13 ;  /* 0x000000000d3372ca */ /* 0x000fe200000e0000 */
[----:B------:R-:W-:Y:S01]  /*189b0*/  IMAD.MOV.U32 R13, RZ, RZ, 0x40000040 ;  /* 0x40000040ff0d7424 */ /* 0x000fe200078e00ff */
[----:B------:R-:W-:Y:S01]  /*189c0*/  R2UR UR50, R12 ;  /* 0x000000000c3272ca */ /* 0x000fe200000e0000 */
[----:B------:R-:W-:-:S03]  /*189d0*/  VIADD R12, R10, 0x684 ;  /* 0x000006840a0c7836 */ /* 0x000fc60000000000 */
[----:B------:R-:W-:Y:S02]  /*189e0*/  R2UR UR55, R13 ;  /* 0x000000000d3772ca */ /* 0x000fe400000e0000 */
[----:B------:R-:W-:Y:S01]  /*189f0*/  R2UR UR54, R12 ;  /* 0x000000000c3672ca */ /* 0x000fe200000e0000 */
[----:B------:R-:W-:Y:S01]  /*18a00*/  VIADD R12, R10, 0x704 ;  /* 0x000007040a0c7836 */ /* 0x000fe20000000000 */
[----:B------:R-:W-:-:S04]  /*18a10*/  MOV R13, 0x40000040 ;  /* 0x40000040000d7802 */ /* 0x000fc80000000f00 */
        /* <DEDUP_REMOVED lines=12> */
[----:B------:R-:W-:Y:S02]  /*18ae0*/  R2UR UR59, R13 ;  /* 0x000000000d3b72ca */ /* 0x000fe400000e0000 */
[----:B------:R-:W-:Y:S02]  /*18af0*/  R2UR UR58, R12 ;  /* 0x000000000c3a72ca */ /* 0x000fe400000e0000 */
[----:B------:R-:W-:-:S02]  /*18b00*/  R2UR UR11, R11 ;  /* 0x000000000b0b72ca */ /* 0x000fc400000e0000 */
[----:B------:R-:W-:Y:S01]  /*18b10*/  R2UR UR10, R9 ;  /* 0x00000000090a72ca */ /* 0x000fe200000e0000 */
[----:B------:R-:W-:Y:S02]  /*18b20*/  WARPGROUP.DEPBAR.LE gsb0, 0x0 ;  /* 0x00008000000079c5 */ /* 0x000fe40000010000 */
[----:B------:R-:W-:-:S04]  /*18b30*/  WARPGROUP.ARRIVE ;  /* 0x00000000000079c5 */ /* 0x000fc80000000000 */
[----:B------:R-:W-:Y:S01]  /*18b40*/  MOV R11, UR59 ;  /* 0x0000003b000b7c02 */ /* 0x000fe20008000f00 */
[----:B------:R-:W-:Y:S01]  /*18b50*/  UMOV UR59, UR5 ;  /* 0x00000005003b7c82 */ /* 0x000fe20008000000 */
[----:B------:R-:W-:Y:S01]  /*18b60*/  MOV R9, UR58 ;  /* 0x0000003a00097c02 */ /* 0x000fe20008000f00 */
[----:B------:R-:W-:Y:S01]  /*18b70*/  UMOV UR58, UR4 ;  /* 0x00000004003a7c82 */ /* 0x000fe20008000000 */
[----:B------:R-:W-:Y:S01]  /*18b80*/  UMOV UR4, UR36 ;  /* 0x0000002400047c82 */ /* 0x000fe20008000000 */
[----:B------:R-:W-:Y:S02]  /*18b90*/  UMOV UR5, UR37 ;  /* 0x0000002500057c82 */ /* 0x000fe40008000000 */
[----:B------:R-:W-:Y:S01]  /*18ba0*/  HGMMA.64x16x16.F32 R152, gdesc[UR4], R152, gsb0 ;  /* 0x00200000049879f0 */ /* 0x000fe20008000898 */
[----:B------:R-:W-:Y:S01]  /*18bb0*/  UMOV UR8, UR36 ;  /* 0x0000002400087c82 */ /* 0x000fe20008000000 */
[----:B------:R-:W-:Y:S01]  /*18bc0*/  UMOV UR9, UR37 ;  /* 0x0000002500097c82 */ /* 0x000fe20008000000 */
[----:B------:R-:W-:-:S02]  /*18bd0*/  WARPGROUP.DEPBAR.LE gsb0, 0x0 ;  /* 0x00008000000079c5 */ /* 0x000fc40000010000 */
        /* <DEDUP_REMOVED lines=119> */
[----:B------:R-:W-:Y:S02]  /*19350*/  IADD3 R12, R10, 0x586, RZ ;  /* 0x000005860a0c7810 */ /* 0x000fe40007ffe0ff */
[----:B------:R-:W-:Y:S02]  /*19360*/  R2UR UR21, R21 ;  /* 0x00000000151572ca */ /* 0x000fe400000e0000 */
[----:B------:R-:W-:Y:S02]  /*19370*/  R2UR UR20, R20 ;  /* 0x00000000141472ca */ /* 0x000fe400000e0000 */
[----:B------:R-:W-:Y:S02]  /*19380*/  R2UR UR22, R12 ;  /* 0x000000000c1672ca */ /* 0x000fe400000e0000 */
[----:B------:R-:W-:Y:S01]  /*19390*/  R2UR UR23, R13 ;  /* 0x000000000d1772ca */ /* 0x000fe200000e0000 */
[----:B------:R-:W-:-:S02]  /*193a0*/  WARPGROUP.DEPBAR.LE gsb0, 0x0 ;  /* 0x00008000000079c5 */ /* 0x000fc40000010000 */
[----:B------:R-:W-:-:S10]  /*193b0*/  WARPGROUP.ARRIVE ;  /* 0x00000000000079c5 */ /* 0x000fd40000000000 */
        /* <DEDUP_REMOVED lines=92> */
[----:B------:R-:W-:Y:S02]  /*19980*/  R2UR UR38, R231 ;  /* 0x00000000e72672ca */ /* 0x000fe400000e0000 */
[----:B------:R-:W-:Y:S02]  /*19990*/  R2UR UR37, R230 ;  /* 0x00000000e62572ca */ /* 0x000fe400000e0000 */
[----:B------:R-:W-:Y:S01]  /*199a0*/  R2UR UR36, R229 ;  /* 0x00000000e52472ca */ /* 0x000fe200000e0000 */
[----:B------:R-:W-:Y:S02]  /*199b0*/  WARPGROUP.DEPBAR.LE gsb0, 0x0 ;  /* 0x00008000000079c5 */ /* 0x000fe40000010000 */
[----:B0-----:R-:W-:-:S12]  /*199c0*/  @P2 BRA `(.L_x_789) ;  /* 0x0000000000282947 */ /* 0x001fd80003800000 */
[----:B------:R-:W-:Y:S05]  /*199d0*/  @!P0 BRA `(.L_x_790) ;  /* 0x0000000000048947 */ /* 0x000fea0003800000 */
[----:B------:R-:W-:Y:S01]  /*199e0*/  BPT.TRAP 0x1 ;  /* 0x000000040000795c */ /* 0x000fe20000300000 */
.L_x_790:
[----:B------:R-:W-:Y:S01]  /*199f0*/  SHF.L.U32 R5, R5, 0x1f, RZ ;  /* 0x0000001f05057819 */ /* 0x000fe200000006ff */
[----:B-----5:R-:W-:-:S04]  /*19a00*/  IMAD R7, R6, 0x8, R2 ;  /* 0x0000000806077824 */ /* 0x020fc800078e0202 */
[----:B------:R0:W1:Y:S01]  /*19a10*/  SYNCS.PHASECHK.TRANS64.TRYWAIT P2, [R7+URZ+0x34850], R5 ;  /* 0x03485005070075a7 */ /* 0x000062000804017f */
[----:B------:R-:W-:Y:S05]  /*19a20*/  @!P0 BRA `(.L_x_791) ;  /* 0x0000000000048947 */ /* 0x000fea0003800000 */
[----:B------:R-:W-:Y:S01]  /*19a30*/  BPT.TRAP 0x1 ;  /* 0x000000040000795c */ /* 0x000fe20000300000 */
.L_x_791:
[----:B-1----:R-:W-:Y:S05]  /*19a40*/  @P2 BRA `(.L_x_789) ;  /* 0x0000000000082947 */ /* 0x002fea0003800000 */
[----:B------:R-:W1:Y:S02]  /*19a50*/  SYNCS.PHASECHK.TRANS64.TRYWAIT P2, [R7+URZ+0x34850], R5 ;  /* 0x03485005070075a7 */ /* 0x000e64000804017f */
[----:B-1----:R-:W-:Y:S05]  /*19a60*/  @!P2 BRA `(.L_x_792) ;  /* 0x000000c800f8a947 */ /* 0x002fea0003800000 */
.L_x_789:
[----:B01---5:R-:W-:Y:S01]  /*19a70*/  VIADD R5, R2, 0x400 ;  /* 0x0000040002057836 */ /* 0x023fe20000000000 */
[----:B------:R-:W-:Y:S05]  /*19a80*/  WARPSYNC.ALL ;  /* 0x0000000000007948 */ /* 0x000fea0003800000 */
[----:B------:R-:W-:Y:S01]  /*19a90*/  SHF.R.U32.HI R5, RZ, 0x4, R5 ;  /* 0x00000004ff057819 */ /* 0x000fe20000011605 */
[----:B------:R-:W-:Y:S01]  /*19aa0*/  IMAD.MOV.U32 R9, RZ, RZ, 0x40000040 ;  /* 0x40000040ff097424 */ /* 0x000fe200078e00ff */
[----:B------:R-:W-:Y:S01]  /*19ab0*/  WARPGROUP.ARRIVE ;  /* 0x00000000000079c5 */ /* 0x000fe20000000000 */
[----:B------:R-:W-:Y:S01]  /*19ac0*/  IMAD.MOV.U32 R11, RZ, RZ, 0x40000040 ;  /* 0x40000040ff0b7424 */ /* 0x000fe200078e00ff */
[----:B------:R-:W-:Y:S01]  /*19ad0*/  LOP3.LUT R5, R5, 0x3fff, RZ, 0xc0, !PT ;  /* 0x00003fff05057812 */ /* 0x000fe200078ec0ff */
[----:B------:R-:W-:Y:S01]  /*19ae0*/  IMAD.MOV.U32 R15, RZ, RZ, 0x40000040 ;  /* 0x40000040ff0f7424 */ /* 0x000fe200078e00ff */
[----:B------:R-:W-:-:S02]  /*19af0*/  R2UR UR7, R9 ;  /* 0x00000000090772ca */ /* 0x000fc400000e0000 */
[----:B------:R-:W0:Y:S01]  /*19b00*/  S2R R227, SR_TID.X ;  /* 0x0000000000e37919 */ /* 0x000e220000002100 */
[----:B------:R-:W-:Y:S02]  /*19b10*/  LOP3.LUT R5, R5, 0x5800000, RZ, 0xfc, !PT ;  /* 0x0580000005057812 */ /* 0x000fe400078efcff */
[----:B------:R-:W-:Y:S02]  /*19b20*/  FMNMX.FTZ R13, R170, R3, !PT ;  /* 0x00000003aa0d7209 */ /* 0x000fe40007810000 */
[----:B------:R-:W-:Y:S01]  /*19b30*/  MOV R9, UR61 ;  /* 0x0000003d00097c02 */ /* 0x000fe20008000f00 */
[----:B------:R-:W-:Y:S01]  /*19b40*/  IMAD R8, R6, 0xb00, R5 ;  /* 0x00000b0006087824 */ /* 0x000fe200078e0205 */
[----:B------:R-:W-:Y:S02]  /*19b50*/  FMNMX.FTZ R5, R168, R4, !PT ;  /* 0x00000004a8057209 */ /* 0x000fe40007810000 */
[----:B------:R-:W-:Y:S01]  /*19b60*/  FMNMX.FTZ R13, R171, R13, !PT ;  /* 0x0000000dab0d7209 */ /* 0x000fe20007810000 */
[C---:B------:R-:W-:Y:S01]  /*19b70*/  VIADD R14, R8.reuse, 0x300 ;  /* 0x00000300080e7836 */ /* 0x040fe20000000000 */
[----:B------:R-:W-:-:S02]  /*19b80*/  R2UR UR6, R8 ;  /* 0x00000000080672ca */ /* 0x000fc400000e0000 */
[----:B------:R-:W-:Y:S02]  /*19b90*/  IADD3 R10, R8, 0x80, RZ ;  /* 0x00000080080a7810 */ /* 0x000fe40007ffe0ff */
[----:B------:R-:W-:Y:S02]  /*19ba0*/  FMNMX.FTZ R5, R169, R5, !PT ;  /* 0x00000005a9057209 */ /* 0x000fe40007810000 */
[----:B------:R-:W-:Y:S02]  /*19bb0*/  FMNMX.FTZ R13, R174, R13, !PT ;  /* 0x0000000dae0d7209 */ /* 0x000fe40007810000 */
[----:B------:R-:W-:Y:S02]  /*19bc0*/  FMNMX.FTZ R5, R172, R5, !PT ;  /* 0x00000005ac057209 */ /* 0x000fe40007810000 */
[----:B------:R-:W-:Y:S02]  /*19bd0*/  ISETP.GT.AND P2, PT, R0, RZ, PT ;  /* 0x000000ff0000720c */ /* 0x000fe40003f44270 */
[----:B------:R-:W-:Y:S01]  /*19be0*/  FMNMX.FTZ R5, R173, R5, !PT ;  /* 0x00000005ad057209 */ /* 0x000fe20007810000 */
[----:B------:R-:W-:Y:S01]  /*19bf0*/  HGMMA.64x128x16.F32 R24, R176, gdesc[UR4].tnspB, R24, gsb0 ;  /* 0x41e00004b0187df0 */ /* 0x000fe20008000818 */
[----:B------:R-:W-:Y:S01]  /*19c00*/  R2UR UR6, R10 ;  /* 0x000000000a0672ca */ /* 0x000fe200000e0000 */
[----:B------:R-:W-:Y:S01]  /*19c10*/  VIADD R10, R8, 0x100 ;  /* 0x00000100080a7836 */ /* 0x000fe20000000000 */
[----:B------:R-:W-:Y:S01]  /*19c20*/  R2UR UR7, R11 ;  /* 0x000000000b0772ca */ /* 0x000fe200000e0000 */
[----:B------:R-:W-:Y:S01]  /*19c30*/  IMAD.MOV.U32 R11, RZ, RZ, 0x40000040 ;  /* 0x40000040ff0b7424 */ /* 0x000fe200078e00ff */
[----:B------:R-:W-:-:S02]  /*19c40*/  FMNMX.FTZ R5, R160, R5, !PT ;  /* 0x00000005a0057209 */ /* 0x000fc40007810000 */
[----:B------:R-:W-:Y:S02]  /*19c50*/  IADD3 R0, R0, -0x1, RZ ;  /* 0xffffffff00007810 */ /* 0x000fe40007ffe0ff */
[----:B------:R-:W-:Y:S02]  /*19c60*/  FMNMX.FTZ R5, R161, R5, !PT ;  /* 0x00000005a1057209 */ /* 0x000fe40007810000 */
[----:B0-----:R-:W-:Y:S02]  /*19c70*/  SHF.R.U32.HI R227, RZ, 0x7, R227 ;  /* 0x00000007ffe37819 */ /* 0x001fe400000116e3 */
        /* <DEDUP_REMOVED lines=38> */
[----:B------:R-:W-:Y:S01]  /*19ee0*/  R2UR UR6, R10 ;  /* 0x000000000a0672ca */ /* 0x000fe200000e0000 */
[----:B------:R-:W-:Y:S01]  /*19ef0*/  VIADD R10, R8, 0x180 ;  /* 0x00000180080a7836 */ /* 0x000fe20000000000 */
[----:B------:R-:W-:Y:S02]  /*19f00*/  R2UR UR7, R11 ;  /* 0x000000000b0772ca */ /* 0x000fe400000e0000 */
[----:B------:R-:W-:Y:S02]  /*19f10*/  MOV R11, 0x40000040 ;  /* 0x40000040000b7802 */ /* 0x000fe40000000f00 */
[----:B------:R-:W-:-:S04]  /*19f20*/  FMNMX.FTZ R5, R89, R5, !PT ;  /* 0x0000000559057209 */ /* 0x000fc80007810000 */
[----:B------:R-:W-:-:S04]  /*19f30*/  FMNMX.FTZ R5, R92, R5, !PT ;  /* 0x000000055c057209 */ /* 0x000fc80007810000 */
[----:B------:R-:W-:-:S05]  /*19f40*/  FMNMX.FTZ R5, R93, R5, !PT ;  /* 0x000000055d057209 */ /* 0x000fca0007810000 */
[----:B------:R-:W0:Y:S02]  /*19f50*/  SHFL.BFLY PT, R7, R5, 0x2, 0x1f ;  /* 0x0c401f0005077f89 */ /* 0x000e2400000e0000 */
[----:B0-----:R-:W-:-:S05]  /*19f60*/  FMNMX.FTZ R7, R5, R7, !PT ;  /* 0x0000000705077209 */ /* 0x001fca0007810000 */
[----:B------:R-:W0:Y:S02]  /*19f70*/  SHFL.BFLY PT, R5, R7, 0x1, 0x1f ;  /* 0x0c201f0007057f89 */ /* 0x000e2400000e0000 */
[----:B0-----:R-:W-:-:S05]  /*19f80*/  FMNMX.FTZ R7, R7, R5, !PT ;  /* 0x0000000507077209 */ /* 0x001fca0007810000 */
[----:B------:R-:W-:-:S04]  /*19f90*/  FADD.FTZ R4, -R7, R4 ;  /* 0x0000000407047221 */ /* 0x000fc80000010100 */
[----:B------:R-:W-:-:S06]  /*19fa0*/  FMUL.FTZ R4, R4, R9 ;  /* 0x0000000904047220 */ /* 0x000fcc0000410000 */
[----:B------:R-:W-:Y:S01]  /*19fb0*/  MUFU.EX2 R4, R4 ;  /* 0x0000000400047308 */ /* 0x000fe20000000800 */
[----:B------:R-:W-:Y:S02]  /*19fc0*/  WARPGROUP.DEPBAR.LE gsb0, 0x0 ;  /* 0x00008000000079c5 */ /* 0x000fe40000010000 */
[----:B------:R-:W-:-:S06]  /*19fd0*/  WARPGROUP.ARRIVE ;  /* 0x00000000000079c5 */ /* 0x000fcc0000000000 */
        /* <DEDUP_REMOVED lines=16> */
[----:B------:R-:W-:Y:S01]  /*1a0e0*/  FMUL.FTZ R10, R7, R9 ;  /* 0x00000009070a7220 */ /* 0x000fe20000410000 */
[----:B------:R-:W-:-:S03]  /*1a0f0*/  R2UR UR7, R11 ;  /* 0x000000000b0772ca */ /* 0x000fc600000e0000 */
        /* <DEDUP_REMOVED lines=25> */
[----:B------:R-:W0:Y:S08]  /*1a290*/  MUFU.EX2 R176, R176 ;  /* 0x000000b000b07308 */ /* 0x000e300000000800 */
[----:B------:R-:W1:Y:S08]  /*1a2a0*/  MUFU.EX2 R5, R5 ;  /* 0x0000000500057308 */ /* 0x000e700000000800 */
[----:B------:R-:W2:Y:S01]  /*1a2b0*/  MUFU.EX2 R178, R178 ;  /* 0x000000b200b27308 */ /* 0x000ea20000000800 */
[----:B0-----:R-:W-:-:S07]  /*1a2c0*/  FFMA.FTZ R226, R4, R226, R176 ;  /* 0x000000e204e27223 */ /* 0x001fce00000100b0 */
[----:B------:R-:W0:Y:S01]  /*1a2d0*/  MUFU.EX2 R12, R12 ;  /* 0x0000000c000c7308 */ /* 0x000e220000000800 */
[----:B-1----:R-:W-:-:S07]  /*1a2e0*/  F2FP.F16.F32.PACK_AB R176, R5, R176 ;  /* 0x000000b005b0723e */ /* 0x002fce00000000ff */
        /* <DEDUP_REMOVED lines=12> */
[-CC-:B------:R-:W-:Y:S01]  /*1a3b0*/  FFMA.FTZ R192, R136, R9.reuse, -R10.reuse ;  /* 0x0000000988c07223 */ /* 0x180fe2000001080a */
[----:B------:R-:W-:-:S03]  /*1a3c0*/  FFMA.FTZ R194, R140, R9, -R10 ;  /* 0x000000098cc27223 */ /* 0x000fc6000001080a */
[----:B------:R-:W-:Y:S01]  /*1a3d0*/  MUFU.EX2 R145, R145 ;  /* 0x0000009100917308 */ /* 0x000fe20000000800 */
[----:B------:R-:W-:Y:S01]  /*1a3e0*/  HGMMA.64x128x16.F32 R24, R196, gdesc[UR4].tnspB, R24, gsb0 ;  /* 0x41e00004c4187df0 */ /* 0x000fe20008000818 */
[----:B------:R-:W-:Y:S02]  /*1a3f0*/  R2UR UR6, R14 ;  /* 0x000000000e0672ca */ /* 0x000fe400000e0000 */
[----:B------:R-:W-:Y:S02]  /*1a400*/  R2UR UR7, R15 ;  /* 0x000000000f0772ca */ /* 0x000fe400000e0000 */
        /* <DEDUP_REMOVED lines=15> */
[----:B------:R-:W-:Y:S01]  /*1a500*/  FMNMX.FTZ R15, R147, R14, !PT ;  /* 0x0000000e930f7209 */ /* 0x000fe20007810000 */
[----:B------:R-:W-:Y:S01]  /*1a510*/  VIADD R14, R8, 0x380 ;  /* 0x00000380080e7836 */ /* 0x000fe20000000000 */
[----:B------:R-:W-:Y:S02]  /*1a520*/  MUFU.EX2 R97, R97 ;  /* 0x0000006100617308 */ /* 0x000fe40000000800 */
[----:B------:R-:W-:-:S04]  /*1a530*/  FMNMX.FTZ R15, R150, R15, !PT ;  /* 0x0000000f960f7209 */ /* 0x000fc80007810000 */
[----:B------:R-:W-:Y:S01]  /*1a540*/  FMNMX.FTZ R136, R151, R15, !PT ;  /* 0x0000000f97887209 */ /* 0x000fe20007810000 */
[----:B------:R-:W-:Y:S01]  /*1a550*/  IMAD.MOV.U32 R15, RZ, RZ, 0x40000040 ;  /* 0x40000040ff0f7424 */ /* 0x000fe200078e00ff */
[----:B------:R-:W-:Y:S02]  /*1a560*/  MUFU.EX2 R100, R100 ;  /* 0x0000006400647308 */ /* 0x000fe40000000800 */
[----:B------:R-:W-:-:S04]  /*1a570*/  FMNMX.FTZ R136, R138, R136, !PT ;  /* 0x000000888a887209 */ /* 0x000fc80007810000 */
[----:B------:R-:W-:Y:S02]  /*1a580*/  FMNMX.FTZ R136, R139, R136, !PT ;  /* 0x000000888b887209 */ /* 0x000fe40007810000 */
[----:B------:R-:W-:Y:S02]  /*1a590*/  MUFU.EX2 R101, R101 ;  /* 0x0000006500657308 */ /* 0x000fe40000000800 */
[----:B------:R-:W-:Y:S01]  /*1a5a0*/  FMNMX.FTZ R136, R142, R136, !PT ;  /* 0x000000888e887209 */ /* 0x000fe20007810000 */
[----:B------:R-:W-:Y:S02]  /*1a5b0*/  WARPGROUP.DEPBAR.LE gsb0, 0x0 ;  /* 0x00008000000079c5 */ /* 0x000fe40000010000 */
[----:B------:R-:W-:Y:S01]  /*1a5c0*/  WARPGROUP.ARRIVE ;  /* 0x00000000000079c5 */ /* 0x000fe20000000000 */
[-CC-:B------:R-:W-:Y:S01]  /*1a5d0*/  FFMA.FTZ R196, R128, R9.reuse, -R10.reuse ;  /* 0x0000000980c47223 */ /* 0x180fe2000001080a */
[-CC-:B------:R-:W-:Y:S01]  /*1a5e0*/  FFMA.FTZ R128, R129, R9.reuse, -R10.reuse ;  /* 0x0000000981807223 */ /* 0x180fe2000001080a */
[----:B------:R-:W-:-:S03]  /*1a5f0*/  FFMA.FTZ R198, R132, R9, -R10 ;  /* 0x0000000984c67223 */ /* 0x000fc6000001080a */
[----:B------:R-:W-:Y:S01]  /*1a600*/  HGMMA.64x128x16.F32 R24, R200, gdesc[UR4].tnspB, R24, gsb0 ;  /* 0x41e00004c8187df0 */ /* 0x000fe20008000818 */
[----:B------:R-:W-:Y:S01]  /*1a610*/  R2UR UR6, R14 ;  /* 0x000000000e0672ca */ /* 0x000fe200000e0000 */
[----:B------:R-:W-:Y:S01]  /*1a620*/  MUFU.EX2 R196, R196 ;  /* 0x000000c400c47308 */ /* 0x000fe20000000800 */
[----:B------:R-:W-:Y:S02]  /*1a630*/  R2UR UR7, R15 ;  /* 0x000000000f0772ca */ /* 0x000fe400000e0000 */
        /* <DEDUP_REMOVED lines=31> */
[----:B------:R-:W-:Y:S03]  /*1a830*/  MUFU.EX2 R200, R200 ;  /* 0x000000c800c87308 */ /* 0x000fe60000000800 */
[----:B------:R-:W-:-:S04]  /*1a840*/  FMNMX.FTZ R125, R103, R120, !PT ;  /* 0x00000078677d7209 */ /* 0x000fc80007810000 */
[----:B------:R-:W-:Y:S01]  /*1a850*/  FMNMX.FTZ R125, R90, R125, !PT ;  /* 0x0000007d5a7d7209 */ /* 0x000fe20007810000 */
[----:B------:R1:W-:Y:S03]  /*1a860*/  MUFU.EX2 R120, R113 ;  /* 0x0000007100787308 */ /* 0x0003e60000000800 */
[----:B------:R-:W-:-:S05]  /*1a870*/  FMNMX.FTZ R125, R91, R125, !PT ;  /* 0x0000007d5b7d7209 */ /* 0x000fca0007810000 */
[----:B------:R-:W-:Y:S01]  /*1a880*/  MUFU.EX2 R202, R202 ;  /* 0x000000ca00ca7308 */ /* 0x000fe20000000800 */
[----:B-1----:R-:W-:-:S05]  /*1a890*/  IMAD.MOV.U32 R113, RZ, RZ, 0x40000040 ;  /* 0x40000040ff717424 */ /* 0x002fca00078e00ff */
[----:B------:R-:W-:Y:S02]  /*1a8a0*/  R2UR UR7, R113 ;  /* 0x00000000710772ca */ /* 0x000fe400000e0000 */
[----:B------:R-:W-:Y:S01]  /*1a8b0*/  FMNMX.FTZ R113, R94, R125, !PT ;  /* 0x0000007d5e717209 */ /* 0x000fe20007810000 */
[----:B------:R-:W-:Y:S03]  /*1a8c0*/  MUFU.EX2 R124, R124 ;  /* 0x0000007c007c7308 */ /* 0x000fe60000000800 */
[----:B------:R-:W-:Y:S01]  /*1a8d0*/  FMNMX.FTZ R113, R95, R113, !PT ;  /* 0x000000715f717209 */ /* 0x000fe20007810000 */
[----:B------:R-:W-:Y:S02]  /*1a8e0*/  WARPGROUP.DEPBAR.LE gsb0, 0x0 ;  /* 0x00008000000079c5 */ /* 0x000fe40000010000 */
[-CC-:B------:R-:W-:Y:S01]  /*1a8f0*/  FFMA.FTZ R204, R112, R9.reuse, -R10.reuse ;  /* 0x0000000970cc7223 */ /* 0x180fe2000001080a */
[----:B------:R-:W-:Y:S01]  /*1a900*/  IADD3 R112, R8, 0x400, RZ ;  /* 0x0000040008707810 */ /* 0x000fe20007ffe0ff */
[----:B------:R-:W-:Y:S01]  /*1a910*/  WARPGROUP.ARRIVE ;  /* 0x00000000000079c5 */ /* 0x000fe20000000000 */
[----:B------:R-:W-:-:S02]  /*1a920*/  FFMA.FTZ R206, R116, R9, -R10 ;  /* 0x0000000974ce7223 */ /* 0x000fc4000001080a */
[----:B------:R-:W-:Y:S01]  /*1a930*/  R2UR UR6, R112 ;  /* 0x00000000700672ca */ /* 0x000fe200000e0000 */
[----:B------:R-:W1:Y:S01]  /*1a940*/  SHFL.BFLY PT, R116, R113, 0x2, 0x1f ;  /* 0x0c401f0071747f89 */ /* 0x000e6200000e0000 */
[----:B------:R-:W-:Y:S01]  /*1a950*/  FFMA.FTZ R112, R117, R9, -R10 ;  /* 0x0000000975707223 */ /* 0x000fe2000001080a */
[----:B------:R-:W-:Y:S08]  /*1a960*/  MUFU.EX2 R204, R204 ;  /* 0x000000cc00cc7308 */ /* 0x000ff00000000800 */
[----:B------:R-:W-:Y:S02]  /*1a970*/  MUFU.EX2 R206, R206 ;  /* 0x000000ce00ce7308 */ /* 0x000fe40000000800 */
[----:B------:R-:W-:Y:S06]  /*1a980*/  HGMMA.64x128x16.F32 R24, R208, gdesc[UR4].tnspB, R24, gsb0 ;  /* 0x41e00004d0187df0 */ /* 0x000fec0008000818 */
[----:B------:R-:W-:Y:S01]  /*1a990*/  MUFU.EX2 R112, R112 ;  /* 0x0000007000707308 */ /* 0x000fe20000000800 */
[----:B-1----:R-:W-:-:S05]  /*1a9a0*/  FMNMX.FTZ R113, R113, R116, !PT ;  /* 0x0000007471717209 */ /* 0x002fca0007810000 */
[----:B------:R-:W1:Y:S01]  /*1a9b0*/  SHFL.BFLY PT, R116, R113, 0x1, 0x1f ;  /* 0x0c201f0071747f89 */ /* 0x000e6200000e0000 */
[----:B------:R-:W-:Y:S02]  /*1a9c0*/  WARPGROUP.DEPBAR.LE gsb0, 0x0 ;  /* 0x00008000000079c5 */ /* 0x000fe40000010000 */
[-CC-:B------:R-:W-:Y:S01]  /*1a9d0*/  FFMA.FTZ R210, R108, R9.reuse, -R10.reuse ;  /* 0x000000096cd27223 */ /* 0x180fe2000001080a */
[-CC-:B------:R-:W-:Y:S01]  /*1a9e0*/  FFMA.FTZ R108, R88, R9.reuse, -R10.reuse ;  /* 0x00000009586c7223 */ /* 0x180fe2000001080a */
[-CC-:B------:R-:W-:Y:S01]  /*1a9f0*/  FFMA.FTZ R88, R92, R9.reuse, -R10.reuse ;  /* 0x000000095c587223 */ /* 0x180fe2000001080a */
[-CC-:B------:R-:W-:Y:S01]  /*1aa00*/  FFMA.FTZ R208, R104, R9.reuse, -R10.reuse ;  /* 0x0000000968d07223 */ /* 0x180fe2000001080a */
[----:B-1----:R-:W-:Y:S01]  /*1aa10*/  FMNMX.FTZ R92, R113, R116, !PT ;  /* 0x00000074715c7209 */ /* 0x002fe20007810000 */
[-CC-:B------:R-:W-:Y:S01]  /*1aa20*/  FFMA.FTZ R104, R105, R9.reuse, -R10.reuse ;  /* 0x0000000969687223 */ /* 0x180fe2000001080a */
[-CC-:B------:R-:W-:Y:S01]  /*1aa30*/  FFMA.FTZ R105, R109, R9.reuse, -R10.reuse ;  /* 0x000000096d697223 */ /* 0x180fe2000001080a */
[-CC-:B------:R-:W-:Y:S01]  /*1aa40*/  FFMA.FTZ R109, R89, R9.reuse, -R10.reuse ;  /* 0x00000009596d7223 */ /* 0x180fe2000001080a */
[----:B------:R1:W-:Y:S01]  /*1aa50*/  MUFU.EX2 R113, R88 ;  /* 0x0000005800717308 */ /* 0x0003e20000000800 */
[-C--:B------:R-:W-:Y:S01]  /*1aa60*/  FFMA.FTZ R10, R93, R9.reuse, -R10 ;  /* 0x000000095d0a7223 */ /* 0x080fe2000001080a */
[----:B------:R-:W-:Y:S01]  /*1aa70*/  IMAD.MOV.U32 R89, RZ, RZ, 0x40000040 ;  /* 0x40000040ff597424 */ /* 0x000fe200078e00ff */
[----:B------:R-:W-:Y:S01]  /*1aa80*/  WARPGROUP.ARRIVE ;  /* 0x00000000000079c5 */ /* 0x000fe20000000000 */
[----:B------:R-:W-:-:S03]  /*1aa90*/  FMUL.FTZ R116, R92, R9 ;  /* 0x000000095c747220 */ /* 0x000fc60000410000 */
[----:B------:R-:W-:Y:S01]  /*1aaa0*/  R2UR UR7, R89 ;  /* 0x00000000590772ca */ /* 0x000fe200000e0000 */
[-CC-:B------:R-:W-:Y:S01]  /*1aab0*/  FFMA.FTZ R177, R170, R9.reuse, -R116.reuse ;  /* 0x00000009aab17223 */ /* 0x180fe20000010874 */
[----:B-1----:R-:W-:Y:S01]  /*1aac0*/  FADD.FTZ R88, -R92, R3 ;  /* 0x000000035c587221 */ /* 0x002fe20000010100 */
[----:B------:R-:W-:Y:S01]  /*1aad0*/  MOV R89, 0x40000040 ;  /* 0x4000004000597802 */ /* 0x000fe20000000f00 */
[----:B------:R1:W-:Y:S01]  /*1aae0*/  MUFU.EX2 R3, R10 ;  /* 0x0000000a00037308 */ /* 0x0003e20000000800 */
[-CC-:B------:R-:W-:Y:S01]  /*1aaf0*/  FFMA.FTZ R93, R171, R9.reuse, -R116.reuse ;  /* 0x00000009ab5d7223 */ /* 0x180fe20000010874 */
[-CC-:B------:R-:W-:Y:S01]  /*1ab00*/  FFMA.FTZ R179, R174, R9.reuse, -R116.reuse ;  /* 0x00000009aeb37223 */ /* 0x180fe20000010874 */
[-CC-:B------:R-:W-:Y:S01]  /*1ab10*/  FFMA.FTZ R117, R175, R9.reuse, -R116.reuse ;  /* 0x00000009af757223 */ /* 0x180fe20000010874 */
[-CC-:B------:R-:W-:Y:S01]  /*1ab20*/  FFMA.FTZ R181, R162, R9.reuse, -R116.reuse ;  /* 0x00000009a2b57223 */ /* 0x180fe20000010874 */
[-CC-:B------:R-:W-:Y:S01]  /*1ab30*/  FFMA.FTZ R197, R130, R9.reuse, -R116.reuse ;  /* 0x0000000982c57223 */ /* 0x180fe20000010874 */
[-CC-:B------:R-:W-:Y:S01]  /*1ab40*/  FFMA.FTZ R125, R163, R9.reuse, -R116.reuse ;  /* 0x00000009a37d7223 */ /* 0x180fe20000010874 */
[-C--:B------:R-:W-:Y:S01]  /*1ab50*/  FFMA.FTZ R201, R122, R9.reuse, -R116 ;  /* 0x000000097ac97223 */ /* 0x080fe20000010874 */
[----:B------:R-:W-:Y:S01]  /*1ab60*/  MUFU.EX2 R177, R177 ;  /* 0x000000b100b17308 */ /* 0x000fe20000000800 */
[----:B-1----:R-:W-:Y:S01]  /*1ab70*/  FMUL.FTZ R10, R88, R9 ;  /* 0x00000009580a7220 */ /* 0x002fe20000410000 */
[----:B------:R-:W-:-:S02]  /*1ab80*/  VIADD R88, R8, 0x480 ;  /* 0x0000048008587836 */ /* 0x000fc40000000000 */
[-CC-:B------:R-:W-:Y:S01]  /*1ab90*/  FFMA.FTZ R183, R166, R9.reuse, -R116.reuse ;  /* 0x00000009a6b77223 */ /* 0x180fe20000010874 */
[-CC-:B------:R-:W-:Y:S01]  /*1aba0*/  FFMA.FTZ R141, R167, R9.reuse, -R116.reuse ;  /* 0x00000009a78d7223 */ /* 0x180fe20000010874 */
[-CC-:B------:R-:W-:Y:S01]  /*1abb0*/  FFMA.FTZ R185, R154, R9.reuse, -R116.reuse ;  /* 0x000000099ab97223 */ /* 0x180fe20000010874 */
[-CC-:B------:R-:W-:Y:S01]  /*1abc0*/  FFMA.FTZ R129, R155, R9.reuse, -R116.reuse ;  /* 0x000000099b817223 */ /* 0x180fe20000010874 */
[----:B------:R-:W-:Y:S01]  /*1abd0*/  R2UR UR6, R88 ;  /* 0x00000000580672ca */ /* 0x000fe200000e0000 */
[----:B------:R-:W-:Y:S01]  /*1abe0*/  VIADD R88, R8, 0x500 ;  /* 0x0000050008587836 */ /* 0x000fe20000000000 */
[----:B------:R-:W1:Y:S01]  /*1abf0*/  MUFU.EX2 R10, R10 ;  /* 0x0000000a000a7308 */ /* 0x000e620000000800 */
[-C--:B------:R-:W-:Y:S01]  /*1ac00*/  FFMA.FTZ R8, R131, R9.reuse, -R116 ;  /* 0x0000000983087223 */ /* 0x080fe20000010874 */
[----:B------:R-:W-:Y:S01]  /*1ac10*/  FADD.FTZ R131, R5, R226 ;  /* 0x000000e205837221 */ /* 0x000fe20000010000 */
[-CC-:B------:R-:W-:Y:S01]  /*1ac20*/  FFMA.FTZ R187, R158, R9.reuse, -R116.reuse ;  /* 0x000000099ebb7223 */ /* 0x180fe20000010874 */
[-CC-:B------:R-:W-:Y:S01]  /*1ac30*/  FFMA.FTZ R132, R159, R9.reuse, -R116.reuse ;  /* 0x000000099f847223 */ /* 0x180fe20000010874 */
[-CC-:B------:R-:W-:Y:S01]  /*1ac40*/  FFMA.FTZ R189, R146, R9.reuse, -R116.reuse ;  /* 0x0000000992bd7223 */ /* 0x180fe20000010874 */
[----:B--2---:R-:W-:Y:S01]  /*1ac50*/  FADD.FTZ R131, R178, R131 ;  /* 0x00000083b2837221 */ /* 0x004fe20000010000 */
[-CC-:B------:R-:W-:Y:S01]  /*1ac60*/  FFMA.FTZ R140, R147, R9.reuse, -R116.reuse ;  /* 0x00000009938c7223 */ /* 0x180fe20000010874 */
[----:B------:R-:W2:Y:S01]  /*1ac70*/  MUFU.EX2 R93, R93 ;  /* 0x0000005d005d7308 */ /* 0x000ea20000000800 */
[-C--:B------:R-:W-:Y:S01]  /*1ac80*/  FFMA.FTZ R207, R118, R9.reuse, -R116 ;  /* 0x0000000976cf7223 */ /* 0x080fe20000010874 */
[----:B0-----:R-:W-:Y:S01]  /*1ac90*/  FADD.FTZ R131, R12, R131 ;  /* 0x000000830c837221 */ /* 0x001fe20000010000 */
[----:B------:R-:W-:Y:S01]  /*1aca0*/  HGMMA.64x128x16.F32 R24, R212, gdesc[UR4].tnspB, R24, gsb0 ;  /* 0x41e00004d4187df0 */ /* 0x000fe20008000818 */
[----:B------:R-:W-:Y:S01]  /*1acb0*/  R2UR UR6, R88 ;  /* 0x00000000580672ca */ /* 0x000fe200000e0000 */
[----:B------:R-:W-:Y:S01]  /*1acc0*/  @!P1 IMAD R88, R222, 0x8, R2 ;  /* 0x00000008de589824 */ /* 0x000fe200078e0202 */
[----:B------:R-:W-:Y:S01]  /*1acd0*/  R2UR UR7, R89 ;  /* 0x00000000590772ca */ /* 0x000fe200000e0000 */
[--C-:B------:R-:W-:Y:S01]  /*1ace0*/  FFMA.FTZ R191, R150, R9, -R116.reuse ;  /* 0x0000000996bf7223 */ /* 0x100fe20000010874 */
[----:B------:R-:W0:Y:S01]  /*1acf0*/  MUFU.EX2 R179, R179 ;  /* 0x000000b300b37308 */ /* 0x000e220000000800 */
[----:B------:R-:W-:Y:S01]  /*1ad00*/  @!P1 VIADD R88, R88, 0x34840 ;  /* 0x0003484058589836 */ /* 0x000fe20000000000 */
[----:B------:R-:W-:Y:S01]  /*1ad10*/  IADD3 R89, -R227, 0xb, RZ ;  /* 0x0000000be3597810 */ /* 0x000fe20007ffe1ff */
[----:B-1----:R-:W-:Y:S01]  /*1ad20*/  FFMA.FTZ R122, R10, R225, R177 ;  /* 0x000000e10a7a7223 */ /* 0x002fe200000100b1 */
[-CC-:B------:R-:W-:Y:S01]  /*1ad30*/  FFMA.FTZ R205, R114, R9.reuse, -R116.reuse ;  /* 0x0000000972cd7223 */ /* 0x180fe20000010874 */
[-C--:B------:R-:W-:Y:S01]  /*1ad40*/  FFMA.FTZ R114, R107, R9.reuse, -R116 ;  /* 0x000000096b727223 */ /* 0x080fe20000010874 */
[----:B------:R-:W-:Y:S01]  /*1ad50*/  @!P1 PRMT R130, RZ, 0x654, R88 ;  /* 0x00000654ff829816 */ /* 0x000fe20000000058 */
        /* <DEDUP_REMOVED lines=11> */
[-CC-:B------:R-:W-:Y:S01]  /*1ae10*/  FFMA.FTZ R115, R115, R9.reuse, -R116.reuse ;  /* 0x0000000973737223 */ /* 0x180fe20000010874 */
[-CC-:B------:R-:W-:Y:S01]  /*1ae20*/  FFMA.FTZ R199, R134, R9.reuse, -R116.reuse ;  /* 0x0000000986c77223 */ /* 0x180fe20000010874 */
[--C-:B------:R-:W-:Y:S01]  /*1ae30*/  FFMA.FTZ R135, R135, R9, -R116.reuse ;  /* 0x0000000987877223 */ /* 0x100fe20000010874 */
[----:B------:R-:W-:Y:S01]  /*1ae40*/  F2FP.F16.F32.PACK_AB R177, R93, R177 ;  /* 0x000000b15db1723e */ /* 0x000fe200000000ff */
[-C--:B------:R-:W-:Y:S01]  /*1ae50*/  FFMA.FTZ R203, R126, R9.reuse, -R116 ;  /* 0x000000097ecb7223 */ /* 0x080fe20000010874 */
[----:B------:R-:W-:Y:S01]  /*1ae60*/  F2FP.F16.F32.PACK_AB R178, R12, R178 ;  /* 0x000000b20cb2723e */ /* 0x000fe200000000ff */
        /* <DEDUP_REMOVED lines=10> */
[----:B------:R-:W-:Y:S01]  /*1af10*/  FFMA.FTZ R95, R95, R9, -R116 ;  /* 0x000000095f5f7223 */ /* 0x000fe20000010874 */
[----:B------:R-:W-:-:S05]  /*1af20*/  F2FP.F16.F32.PACK_AB R179, R117, R179 ;  /* 0x000000b375b3723e */ /* 0x000fca00000000ff */
[----:B------:R-:W2:Y:S01]  /*1af30*/  MUFU.EX2 R141, R141 ;  /* 0x0000008d008d7308 */ /* 0x000ea20000000800 */
[C---:B0-----:R-:W-:Y:S01]  /*1af40*/  FADD.FTZ R122, R125.reuse, R122 ;  /* 0x0000007a7d7a7221 */ /* 0x041fe20000010000 */
[----:B------:R-:W-:-:S06]  /*1af50*/  F2FP.F16.F32.PACK_AB R181, R125, R181 ;  /* 0x000000b57db5723e */ /* 0x000fcc00000000ff */
        /* <DEDUP_REMOVED lines=10> */
[----:B------:R-:W1:Y:S08]  /*1b000*/  MUFU.EX2 R189, R189 ;  /* 0x000000bd00bd7308 */ /* 0x000e700000000800 */
[----:B------:R-:W3:Y:S08]  /*1b010*/  MUFU.EX2 R140, R140 ;  /* 0x0000008c008c7308 */ /* 0x000ef00000000800 */
[----:B------:R-:W4:Y:S08]  /*1b020*/  MUFU.EX2 R191, R191 ;  /* 0x000000bf00bf7308 */ /* 0x000f300000000800 */
[----:B------:R-:W4:Y:S08]  /*1b030*/  MUFU.EX2 R133, R133 ;  /* 0x0000008500857308 */ /* 0x000f300000000800 */
[----:B------:R-:W4:Y:S08]  /*1b040*/  MUFU.EX2 R193, R193 ;  /* 0x000000c100c17308 */ /* 0x000f300000000800 */
[----:B------:R-:W4:Y:S08]  /*1b050*/  MUFU.EX2 R137, R137 ;  /* 0x0000008900897308 */ /* 0x000f300000000800 */
[----:B------:R-:W4:Y:S08]  /*1b060*/  MUFU.EX2 R195, R195 ;  /* 0x000000c300c37308 */ /* 0x000f300000000800 */
[----:B------:R-:W4:Y:S01]  /*1b070*/  MUFU.EX2 R138, R138 ;  /* 0x0000008a008a7308 */ /* 0x000f220000000800 */
[----:B------:R-:W-:-:S02]  /*1b080*/  WARPGROUP.DEPBAR.LE gsb0, 0x0 ;  /* 0x00008000000079c5 */ /* 0x000fc40000010000 */
[----:B------:R-:W-:Y:S01]  /*1b090*/  WARPGROUP.ARRIVE ;  /* 0x00000000000079c5 */ /* 0x000fe20000000000 */
[----:B------:R-:W-:Y:S02]  /*1b0a0*/  F2FP.F16.F32.PACK_AB R212, R97, R96 ;  /* 0x0000006061d4723e */ /* 0x000fe400000000ff */
[----:B------:R-:W-:Y:S02]  /*1b0b0*/  F2FP.F16.F32.PACK_AB R214, R101, R100 ;  /* 0x0000006465d6723e */ /* 0x000fe400000000ff */
[----:B------:R-:W4:Y:S01]  /*1b0c0*/  MUFU.EX2 R197, R197 ;  /* 0x000000c500c57308 */ /* 0x000f220000000800 */
[----:B------:R-:W-:Y:S07]  /*1b0d0*/  HGMMA.64x128x16.F32 R24, R216, gdesc[UR4].tnspB, R24, gsb0 ;  /* 0x41e00004d8187df0 */ /* 0x000fee0008000818 */
[----:B------:R-:W4:Y:S08]  /*1b0e0*/  MUFU.EX2 R8, R8 ;  /* 0x0000000800087308 */ /* 0x000f300000000800 */
[----:B------:R-:W4:Y:S08]  /*1b0f0*/  MUFU.EX2 R199, R199 ;  /* 0x000000c700c77308 */ /* 0x000f300000000800 */
[----:B------:R-:W4:Y:S08]  /*1b100*/  MUFU.EX2 R88, R135 ;  /* 0x0000008700587308 */ /* 0x000f300000000800 */
        /* <DEDUP_REMOVED lines=18> */
[----:B--2---:R-:W-:Y:S01]  /*1b230*/  FFMA.FTZ R89, R127, R9, -R116 ;  /* 0x000000097f597223 */ /* 0x004fe20000010874 */
[----:B------:R-:W-:Y:S01]  /*1b240*/  F2FP.F16.F32.PACK_AB R218, R3, R113 ;  /* 0x0000007103da723e */ /* 0x000fe200000000ff */
[-C--:B------:R-:W-:Y:S01]  /*1b250*/  FMUL.FTZ R24, R24, R4.reuse ;  /* 0x0000000418187220 */ /* 0x080fe20000410000 */
[-C--:B------:R-:W-:Y:S01]  /*1b260*/  FMUL.FTZ R25, R25, R4.reuse ;  /* 0x0000000419197220 */ /* 0x080fe20000410000 */
[-C--:B------:R-:W-:Y:S01]  /*1b270*/  FMUL.FTZ R28, R28, R4.reuse ;  /* 0x000000041c1c7220 */ /* 0x080fe20000410000 */
[----:B------:R-:W-:Y:S01]  /*1b280*/  FMUL.FTZ R29, R29, R4 ;  /* 0x000000041d1d7220 */ /* 0x000fe20000410000 */
[----:B0-----:R-:W-:-:S02]  /*1b290*/  @!P1 IMAD R130, R6, 0x8, R2 ;  /* 0x0000000806829824 */ /* 0x001fc400078e0202 */
[-C--:B------:R-:W-:Y:S01]  /*1b2a0*/  FFMA.FTZ R6, R123, R9.reuse, -R116 ;  /* 0x000000097b067223 */ /* 0x080fe20000010874 */
[----:B------:R-:W-:Y:S01]  /*1b2b0*/  MUFU.EX2 R89, R89 ;  /* 0x0000005900597308 */ /* 0x000fe20000000800 */
[-C--:B------:R-:W-:Y:S01]  /*1b2c0*/  FMUL.FTZ R32, R32, R4.reuse ;  /* 0x0000000420207220 */ /* 0x080fe20000410000 */
[----:B------:R-:W-:Y:S02]  /*1b2d0*/  @!P1 VIADD R130, R130, 0x34860 ;  /* 0x0003486082829836 */ /* 0x000fe40000000000 */
[-C--:B------:R-:W-:Y:S01]  /*1b2e0*/  FMUL.FTZ R33, R33, R4.reuse ;  /* 0x0000000421217220 */ /* 0x080fe20000410000 */
[-C--:B------:R-:W-:Y:S01]  /*1b2f0*/  FMUL.FTZ R36, R36, R4.reuse ;  /* 0x0000000424247220 */ /* 0x080fe20000410000 */
[-C--:B------:R-:W-:Y:S01]  /*1b300*/  FMUL.FTZ R37, R37, R4.reuse ;  /* 0x0000000425257220 */ /* 0x080fe20000410000 */
[-C--:B------:R-:W-:Y:S01]  /*1b310*/  FMUL.FTZ R40, R40, R4.reuse ;  /* 0x0000000428287220 */ /* 0x080fe20000410000 */
[----:B------:R-:W-:Y:S01]  /*1b320*/  @!P1 PRMT R130, RZ, 0x654, R130 ;  /* 0x00000654ff829816 */ /* 0x000fe20000000082 */
[----:B------:R-:W-:Y:S01]  /*1b330*/  MUFU.EX2 R6, R6 ;  /* 0x0000000600067308 */ /* 0x000fe20000000800 */
[-C--:B------:R-:W-:Y:S01]  /*1b340*/  FMUL.FTZ R41, R41, R4.reuse ;  /* 0x0000000429297220 */ /* 0x080fe20000410000 */
[-C--:B------:R-:W-:Y:S01]  /*1b350*/  FMUL.FTZ R44, R44, R4.reuse ;  /* 0x000000042c2c7220 */ /* 0x080fe20000410000 */
[----:B------:R0:W-:Y:S01]  /*1b360*/  @!P1 SYNCS.ARRIVE.TRANS64.RED.A1T0 RZ, [R130+URZ], RZ ;  /* 0x000000ff82ff99a7 */ /* 0x0001e2000810043f */
[-C--:B------:R-:W-:Y:S01]  /*1b370*/  FMUL.FTZ R45, R45, R4.reuse ;  /* 0x000000042d2d7220 */ /* 0x080fe20000410000 */
[-C--:B------:R-:W-:Y:S01]  /*1b380*/  FMUL.FTZ R48, R48, R4.reuse ;  /* 0x0000000430307220 */ /* 0x080fe20000410000 */
[-C--:B------:R-:W-:Y:S01]  /*1b390*/  FMUL.FTZ R49, R49, R4.reuse ;  /* 0x0000000431317220 */ /* 0x080fe20000410000 */
[-C--:B------:R-:W-:Y:S01]  /*1b3a0*/  FMUL.FTZ R52, R52, R4.reuse ;  /* 0x0000000434347220 */ /* 0x080fe20000410000 */
[----:B------:R-:W-:Y:S01]  /*1b3b0*/  MUFU.EX2 R109, R109 ;  /* 0x0000006d006d7308 */ /* 0x000fe20000000800 */
[-C--:B------:R-:W-:Y:S01]  /*1b3c0*/  FMUL.FTZ R53, R53, R4.reuse ;  /* 0x0000000435357220 */ /* 0x080fe20000410000 */
[----:B------:R-:W-:Y:S01]  /*1b3d0*/  FMUL.FTZ R56, R56, R4 ;  /* 0x0000000438387220 */ /* 0x000fe20000410000 */
[----:B0-----:R-:W-:Y:S01]  /*1b3e0*/  FADD.FTZ R130, R180, R131 ;  /* 0x00000083b4827221 */ /* 0x001fe20000010000 */
[----:B------:R-:W-:Y:S01]  /*1b3f0*/  F2FP.F16.F32.PACK_AB R180, R11, R180 ;  /* 0x000000b40bb4723e */ /* 0x000fe200000000ff */
[-C--:B------:R-:W-:Y:S01]  /*1b400*/  FMUL.FTZ R57, R57, R4.reuse ;  /* 0x0000000439397220 */ /* 0x080fe20000410000 */
[-C--:B------:R-:W-:Y:S01]  /*1b410*/  FMUL.FTZ R60, R60, R4.reuse ;  /* 0x000000043c3c7220 */ /* 0x080fe20000410000 */
[----:B------:R-:W-:Y:S01]  /*1b420*/  FADD.FTZ R123, R11, R130 ;  /* 0x000000820b7b7221 */ /* 0x000fe20000010000 */
[----:B------:R-:W-:Y:S01]  /*1b430*/  MUFU.EX2 R91, R91 ;  /* 0x0000005b005b7308 */ /* 0x000fe20000000800 */
[-C--:B------:R-:W-:Y:S01]  /*1b440*/  FMUL.FTZ R61, R61, R4.reuse ;  /* 0x000000043d3d7220 */ /* 0x080fe20000410000 */
[----:B------:R-:W-:Y:S01]  /*1b450*/  FMUL.FTZ R64, R64, R4 ;  /* 0x0000000440407220 */ /* 0x000fe20000410000 */
[----:B------:R-:W-:Y:S01]  /*1b460*/  FADD.FTZ R123, R182, R123 ;  /* 0x0000007bb67b7221 */ /* 0x000fe20000010000 */
[----:B------:R-:W-:Y:S01]  /*1b470*/  F2FP.F16.F32.PACK_AB R182, R20, R182 ;  /* 0x000000b614b6723e */ /* 0x000fe200000000ff */
[-C--:B------:R-:W-:Y:S01]  /*1b480*/  FMUL.FTZ R65, R65, R4.reuse ;  /* 0x0000000441417220 */ /* 0x080fe20000410000 */
[-C--:B------:R-:W-:Y:S01]  /*1b490*/  FMUL.FTZ R68, R68, R4.reuse ;  /* 0x0000000444447220 */ /* 0x080fe20000410000 */
[----:B------:R-:W-:Y:S01]  /*1b4a0*/  FADD.FTZ R123, R20, R123 ;  /* 0x0000007b147b7221 */ /* 0x000fe20000010000 */
[----:B------:R-:W-:Y:S01]  /*1b4b0*/  MUFU.EX2 R219, R94 ;  /* 0x0000005e00db7308 */ /* 0x000fe20000000800 */
        /* <DEDUP_REMOVED lines=8> */
[----:B------:R-:W-:Y:S01]  /*1b540*/  MUFU.EX2 R95, R95 ;  /* 0x0000005f005f7308 */ /* 0x000fe20000000800 */
[----:B------:R-:W-:Y:S01]  /*1b550*/  FMUL.FTZ R77, R77, R4 ;  /* 0x000000044d4d7220 */ /* 0x000fe20000410000 */
[----:B------:R-:W-:Y:S01]  /*1b560*/  FADD.FTZ R106, R186, R107 ;  /* 0x0000006bba6a7221 */ /* 0x000fe20000010000 */
[-C--:B------:R-:W-:Y:S01]  /*1b570*/  FFMA.FTZ R107, R98, R9.reuse, -R116 ;  /* 0x00000009626b7223 */ /* 0x080fe20000010874 */
[C---:B------:R-:W-:Y:S01]  /*1b580*/  F2FP.F16.F32.PACK_AB R186, R13.reuse, R186 ;  /* 0x000000ba0dba723e */ /* 0x040fe200000000ff */
[-C--:B------:R-:W-:Y:S01]  /*1b590*/  FMUL.FTZ R80, R80, R4.reuse ;  /* 0x0000000450507220 */ /* 0x080fe20000410000 */
[----:B------:R-:W-:Y:S01]  /*1b5a0*/  FADD.FTZ R127, R13, R106 ;  /* 0x0000006a0d7f7221 */ /* 0x000fe20000010000 */
[-C--:B------:R-:W-:Y:S01]  /*1b5b0*/  FFMA.FTZ R106, R99, R9.reuse, -R116 ;  /* 0x00000009636a7223 */ /* 0x080fe20000010874 */
[----:B-1----:R-:W-:Y:S01]  /*1b5c0*/  FADD.FTZ R99, R189, R110 ;  /* 0x0000006ebd637221 */ /* 0x002fe20000010000 */
[----:B------:R0:W-:Y:S01]  /*1b5d0*/  MUFU.EX2 R98, R115 ;  /* 0x0000007300627308 */ /* 0x0001e20000000800 */
[----:B------:R-:W-:Y:S01]  /*1b5e0*/  FADD.FTZ R127, R188, R127 ;  /* 0x0000007fbc7f7221 */ /* 0x000fe20000010000 */
[-C--:B------:R-:W-:Y:S01]  /*1b5f0*/  FMUL.FTZ R81, R81, R4.reuse ;  /* 0x0000000451517220 */ /* 0x080fe20000410000 */
[----:B---3--:R-:W-:Y:S01]  /*1b600*/  FADD.FTZ R110, R140, R99 ;  /* 0x000000638c6e7221 */ /* 0x008fe20000010000 */
[----:B------:R-:W-:Y:S01]  /*1b610*/  FFMA.FTZ R99, R90, R9, -R116 ;  /* 0x000000095a637223 */ /* 0x000fe20000010874 */
[----:B------:R-:W-:Y:S01]  /*1b620*/  FADD.FTZ R127, R144, R127 ;  /* 0x0000007f907f7221 */ /* 0x000fe20000010000 */
[-C--:B------:R-:W-:Y:S01]  /*1b630*/  FMUL.FTZ R84, R84, R4.reuse ;  /* 0x0000000454547220 */ /* 0x080fe20000410000 */
[----:B----4-:R-:W-:Y:S01]  /*1b640*/  FADD.FTZ R110, R191, R110 ;  /* 0x0000006ebf6e7221 */ /* 0x010fe20000010000 */
[----:B------:R-:W-:Y:S01]  /*1b650*/  MUFU.EX2 R107, R107 ;  /* 0x0000006b006b7308 */ /* 0x000fe20000000800 */
[----:B------:R-:W-:Y:S01]  /*1b660*/  FADD.FTZ R90, R190, R127 ;  /* 0x0000007fbe5a7221 */ /* 0x000fe20000010000 */
[----:B------:R-:W-:Y:S01]  /*1b670*/  FMUL.FTZ R85, R85, R4 ;  /* 0x0000000455557220 */ /* 0x000fe20000410000 */
[----:B------:R-:W-:Y:S01]  /*1b680*/  FADD.FTZ R110, R133, R110 ;  /* 0x0000006e856e7221 */ /* 0x000fe20000010000 */
[----:B------:R-:W-:Y:S01]  /*1b690*/  F2FP.F16.F32.PACK_AB R184, R21, R184 ;  /* 0x000000b815b8723e */ /* 0x000fe200000000ff */
[----:B0-----:R-:W-:Y:S01]  /*1b6a0*/  FADD.FTZ R115, R145, R90 ;  /* 0x0000005a91737221 */ /* 0x001fe20000010000 */
[----:B------:R-:W-:Y:S01]  /*1b6b0*/  F2FP.F16.F32.PACK_AB R187, R132, R187 ;  /* 0x000000bb84bb723e */ /* 0x000fe200000000ff */
[----:B------:R-:W-:Y:S01]  /*1b6c0*/  FADD.FTZ R110, R193, R110 ;  /* 0x0000006ec16e7221 */ /* 0x000fe20000010000 */
[----:B------:R-:W-:Y:S01]  /*1b6d0*/  MUFU.EX2 R90, R119 ;  /* 0x00000077005a7308 */ /* 0x000fe20000000800 */
[----:B------:R-:W-:Y:S01]  /*1b6e0*/  FADD.FTZ R115, R192, R115 ;  /* 0x00000073c0737221 */ /* 0x000fe20000010000 */
[----:B------:R-:W-:Y:S01]  /*1b6f0*/  F2FP.F16.F32.PACK_AB R188, R144, R188 ;  /* 0x000000bc90bc723e */ /* 0x000fe200000000ff */
[----:B------:R-:W-:Y:S01]  /*1b700*/  FADD.FTZ R110, R137, R110 ;  /* 0x0000006e896e7221 */ /* 0x000fe20000010000 */
[----:B------:R-:W-:Y:S01]  /*1b710*/  F2FP.F16.F32.PACK_AB R189, R140, R189 ;  /* 0x000000bd8cbd723e */ /* 0x000fe200000000ff */
[----:B------:R-:W-:Y:S01]  /*1b720*/  FADD.FTZ R115, R14, R115 ;  /* 0x000000730e737221 */ /* 0x000fe20000010000 */
[----:B------:R-:W-:Y:S01]  /*1b730*/  F2FP.F16.F32.PACK_AB R190, R145, R190 ;  /* 0x000000be91be723e */ /* 0x000fe200000000ff */
[----:B------:R-:W-:Y:S01]  /*1b740*/  FADD.FTZ R93, R195, R110 ;  /* 0x0000006ec35d7221 */ /* 0x000fe20000010000 */
[----:B------:R-:W0:Y:S01]  /*1b750*/  MUFU.EX2 R106, R106 ;  /* 0x0000006a006a7308 */ /* 0x000e220000000800 */
[----:B------:R-:W-:Y:S01]  /*1b760*/  FADD.FTZ R115, R194, R115 ;  /* 0x00000073c2737221 */ /* 0x000fe20000010000 */
[----:B------:R-:W-:Y:S01]  /*1b770*/  F2FP.F16.F32.PACK_AB R191, R133, R191 ;  /* 0x000000bf85bf723e */ /* 0x000fe200000000ff */
[----:B------:R-:W-:Y:S01]  /*1b780*/  FADD.FTZ R12, R138, R93 ;  /* 0x0000005d8a0c7221 */ /* 0x000fe20000010000 */
[----:B------:R-:W-:Y:S01]  /*1b790*/  F2FP.F16.F32.PACK_AB R192, R14, R192 ;  /* 0x000000c00ec0723e */ /* 0x000fe200000000ff */
[----:B------:R-:W-:Y:S01]  /*1b7a0*/  FADD.FTZ R115, R136, R115 ;  /* 0x0000007388737221 */ /* 0x000fe20000010000 */
[----:B------:R-:W-:Y:S01]  /*1b7b0*/  F2FP.F16.F32.PACK_AB R193, R137, R193 ;  /* 0x000000c189c1723e */ /* 0x000fe200000000ff */
[----:B------:R-:W-:Y:S01]  /*1b7c0*/  FADD.FTZ R11, R197, R12 ;  /* 0x0000000cc50b7221 */ /* 0x000fe20000010000 */
[----:B------:R-:W-:Y:S01]  /*1b7d0*/  F2FP.F16.F32.PACK_AB R197, R8, R197 ;  /* 0x000000c508c5723e */ /* 0x000fe200000000ff */
[----:B------:R-:W-:Y:S01]  /*1b7e0*/  FADD.FTZ R115, R196, R115 ;  /* 0x00000073c4737221 */ /* 0x000fe20000010000 */
[----:B------:R-:W1:Y:S01]  /*1b7f0*/  MUFU.EX2 R99, R99 ;  /* 0x0000006300637308 */ /* 0x000e620000000800 */
[----:B------:R-:W-:Y:S01]  /*1b800*/  FADD.FTZ R12, R8, R11 ;  /* 0x0000000b080c7221 */ /* 0x000fe20000010000 */
[----:B------:R-:W-:Y:S01]  /*1b810*/  F2FP.F16.F32.PACK_AB R194, R136, R194 ;  /* 0x000000c288c2723e */ /* 0x000fe200000000ff */
[----:B------:R-:W-:Y:S01]  /*1b820*/  FADD.FTZ R115, R128, R115 ;  /* 0x0000007380737221 */ /* 0x000fe20000010000 */
[----:B------:R-:W-:Y:S01]  /*1b830*/  F2FP.F16.F32.PACK_AB R195, R138, R195 ;  /* 0x000000c38ac3723e */ /* 0x000fe200000000ff */
[----:B------:R-:W-:Y:S01]  /*1b840*/  FADD.FTZ R11, R199, R12 ;  /* 0x0000000cc70b7221 */ /* 0x000fe20000010000 */
[----:B------:R-:W-:Y:S01]  /*1b850*/  F2FP.F16.F32.PACK_AB R196, R128, R196 ;  /* 0x000000c480c4723e */ /* 0x000fe200000000ff */
[----:B------:R-:W-:Y:S01]  /*1b860*/  FADD.FTZ R20, R198, R115 ;  /* 0x00000073c6147221 */ /* 0x000fe20000010000 */
[C---:B------:R-:W-:Y:S01]  /*1b870*/  F2FP.F16.F32.PACK_AB R198, R15.reuse, R198 ;  /* 0x000000c60fc6723e */ /* 0x040fe200000000ff */
[C---:B------:R-:W-:Y:S01]  /*1b880*/  FADD.FTZ R12, R88.reuse, R11 ;  /* 0x0000000b580c7221 */ /* 0x040fe20000010000 */
[----:B------:R-:W-:Y:S01]  /*1b890*/  F2FP.F16.F32.PACK_AB R199, R88, R199 ;  /* 0x000000c758c7723e */ /* 0x000fe200000000ff */
[----:B------:R-:W-:Y:S01]  /*1b8a0*/  FADD.FTZ R13, R15, R20 ;  /* 0x000000140f0d7221 */ /* 0x000fe20000010000 */
[----:B0-----:R-:W-:Y:S01]  /*1b8b0*/  F2FP.F16.F32.PACK_AB R213, R106, R107 ;  /* 0x0000006b6ad5723e */ /* 0x001fe200000000ff */
        /* <DEDUP_REMOVED lines=10> */
[----:B------:R-:W-:Y:S01]  /*1b960*/  FADD.FTZ R13, R202, R13 ;  /* 0x0000000dca0d7221 */ /* 0x000fe20000010000 */
[C---:B------:R-:W-:Y:S01]  /*1b970*/  F2FP.F16.F32.PACK_AB R202, R124.reuse, R202 ;  /* 0x000000ca7cca723e */ /* 0x040fe200000000ff */
[----:B------:R-:W-:Y:S01]  /*1b980*/  FADD.FTZ R12, R89, R12 ;  /* 0x0000000c590c7221 */ /* 0x000fe20000010000 */
[----:B-1----:R-:W-:Y:S01]  /*1b990*/  F2FP.F16.F32.PACK_AB R217, R91, R99 ;  /* 0x000000635bd9723e */ /* 0x002fe200000000ff */
[----:B------:R-:W-:Y:S01]  /*1b9a0*/  FADD.FTZ R13, R124, R13 ;  /* 0x0000000d7c0d7221 */ /* 0x000fe20000010000 */
[----:B------:R-:W-:Y:S01]  /*1b9b0*/  FMUL.FTZ R26, R26, R10 ;  /* 0x0000000a1a1a7220 */ /* 0x000fe20000410000 */
[----:B------:R-:W-:Y:S01]  /*1b9c0*/  FADD.FTZ R11, R205, R12 ;  /* 0x0000000ccd0b7221 */ /* 0x000fe20000010000 */
[----:B------:R-:W-:Y:S01]  /*1b9d0*/  F2FP.F16.F32.PACK_AB R205, R98, R205 ;  /* 0x000000cd62cd723e */ /* 0x000fe200000000ff */
[----:B------:R-:W-:Y:S01]  /*1b9e0*/  FADD.FTZ R13, R204, R13 ;  /* 0x0000000dcc0d7221 */ /* 0x000fe20000010000 */
[----:B------:R-:W-:Y:S01]  /*1b9f0*/  F2FP.F16.F32.PACK_AB R204, R120, R204 ;  /* 0x000000cc78cc723e */ /* 0x000fe200000000ff */
[----:B------:R-:W-:Y:S01]  /*1ba00*/  FADD.FTZ R12, R98, R11 ;  /* 0x0000000b620c7221 */ /* 0x000fe20000010000 */
[-C--:B------:R-:W-:Y:S01]  /*1ba10*/  FMUL.FTZ R27, R27, R10.reuse ;  /* 0x0000000a1b1b7220 */ /* 0x080fe20000410000 */
        /* <DEDUP_REMOVED lines=11> */
[C---:B------:R-:W-:Y:S01]  /*1bad0*/  F2FP.F16.F32.PACK_AB R209, R5.reuse, R209 ;  /* 0x000000d105d1723e */ /* 0x040fe200000000ff */
[----:B------:R-:W-:Y:S01]  /*1bae0*/  FADD.FTZ R13, R208, R13 ;  /* 0x0000000dd00d7221 */ /* 0x000fe20000010000 */
[C---:B------:R-:W-:Y:S01]  /*1baf0*/  F2FP.F16.F32.PACK_AB R208, R104.reuse, R208 ;  /* 0x000000d068d0723e */ /* 0x040fe200000000ff */
        /* <DEDUP_REMOVED lines=11> */
[-C--:B------:R-:W-:Y:S01]  /*1bbb0*/  FMUL.FTZ R42, R42, R10.reuse ;  /* 0x0000000a2a2a7220 */ /* 0x080fe20000410000 */
        /* <DEDUP_REMOVED lines=28> */
[----:B------:R-:W-:Y:S01]  /*1bd80*/  F2FP.F16.F32.PACK_AB R219, R95, R219 ;  /* 0x000000db5fdb723e */ /* 0x000fe200000000ff */
[-C--:B------:R-:W-:Y:S01]  /*1bd90*/  FMUL.FTZ R71, R71, R10.reuse ;  /* 0x0000000a47477220 */ /* 0x080fe20000410000 */
[----:B------:R-:W-:Y:S01]  /*1bda0*/  FADD.FTZ R226, R3, R6 ;  /* 0x0000000603e27221 */ /* 0x000fe20000010000 */
[----:B------:R-:W-:Y:S01]  /*1bdb0*/  FADD.FTZ R225, R95, R8 ;  /* 0x000000085fe17221 */ /* 0x000fe20000010000 */
        /* <DEDUP_REMOVED lines=10> */
[----:B------:R-:W-:Y:S02]  /*1be60*/  IMAD.MOV.U32 R3, RZ, RZ, R92 ;  /* 0x000000ffff037224 */ /* 0x000fe400078e005c */
[----:B------:R-:W-:Y:S01]  /*1be70*/  IMAD.MOV.U32 R4, RZ, RZ, R7 ;  /* 0x000000ffff047224 */ /* 0x000fe200078e0007 */
[----:B------:R-:W-:Y:S06]  /*1be80*/  @P2 BRA `(.L_x_793) ;  /* 0xffffffa000bc2947 */ /* 0x000fec000383ffff */
.L_x_783:
[----:B------:R-:W-:Y:S05]  /*1be90*/  WARPSYNC.ALL ;  /* 0x0000000000007948 */ /* 0x000fea0003800000 */
[----:B------:R-:W-:Y:S06]  /*1bea0*/  BAR.ARV 0x8, 0x180 ;  /* 0x0206000000007b1d */ /* 0x000fec0000002000 */
[----:B------:R-:W-:Y:S05]  /*1beb0*/  @!P0 BRA `(.L_x_794) ;  /* 0x0000000000048947 */ /* 0x000fea0003800000 */
[----:B------:R-:W-:Y:S01]  /*1bec0*/  BPT.TRAP 0x1 ;  /* 0x000000040000795c */ /* 0x000fe20000300000 */
.L_x_794:
[----:B------:R-:W-:Y:S02]  /*1bed0*/  LEA R11, R222, R2, 0x3 ;  /* 0x00000002de0b7211 */ /* 0x000fe400078e18ff */
[----:B------:R-:W-:-:S04]  /*1bee0*/  SHF.L.U32 R0, R233, 0x1f, RZ ;  /* 0x0000001fe9007819 */ /* 0x000fc800000006ff */
[----:B------:R0:W1:Y:S01]  /*1bef0*/  SYNCS.PHASECHK.TRANS64.TRYWAIT P2, [R11+URZ+0x34850], R0 ;  /* 0x034850000b0075a7 */ /* 0x000062000804017f */
[----:B------:R-:W-:Y:S05]  /*1bf00*/  @!P0 BRA `(.L_x_795) ;  /* 0x0000000000048947 */ /* 0x000fea0003800000 */
[----:B------:R-:W-:Y:S01]  /*1bf10*/  BPT.TRAP 0x1 ;  /* 0x000000040000795c */ /* 0x000fe20000300000 */
.L_x_795:
[----:B------:R-:W-:-:S05]  /*1bf20*/  VIADD R2, R2, 0x400 ;  /* 0x0000040002027836 */ /* 0x000fca0000000000 */
[----:B------:R-:W-:-:S04]  /*1bf30*/  SHF.R.U32.HI R2, RZ, 0x4, R2 ;  /* 0x00000004ff027819 */ /* 0x000fc80000011602 */
[----:B------:R-:W-:-:S04]  /*1bf40*/  LOP3.LUT R2, R2, 0x3fff, RZ, 0xc0, !PT ;  /* 0x00003fff02027812 */ /* 0x000fc800078ec0ff */
[----:B------:R-:W-:Y:S01]  /*1bf50*/  LOP3.LUT R3, R2, 0x5800000, RZ, 0xfc, !PT ;  /* 0x0580000002037812 */ /* 0x000fe200078efcff */
[----:B-1----:R-:W-:Y:S06]  /*1bf60*/  @P2 BRA `(.L_x_796) ;  /* 0x0000000000082947 */ /* 0x002fec0003800000 */
[----:B------:R-:W1:Y:S02]  /*1bf70*/  SYNCS.PHASECHK.TRANS64.TRYWAIT P0, [R11+URZ+0x34850], R0 ;  /* 0x034850000b0075a7 */ /* 0x000e64000800017f */
[----:B-1----:R-:W-:Y:S05]  /*1bf80*/  @!P0 BRA `(.L_x_797) ;  /* 0x000000a400c48947 */ /* 0x002fea0003800000 */
.L_x_796:
[----:B------:R-:W-:Y:S01]  /*1bf90*/  IMAD R2, R222, 0xb00, R3 ;  /* 0x00000b00de027824 */ /* 0x000fe200078e0203 */
[----:B------:R-:W2:Y:S01]  /*1bfa0*/  LDL.LU R15, [R1+0x6c] ;  /* 0x00006c00010f7983 */ /* 0x000ea20000300800 */
[----:B------:R-:W-:Y:S01]  /*1bfb0*/  IMAD.MOV.U32 R3, RZ, RZ, 0x40000040 ;  /* 0x40000040ff037424 */ /* 0x000fe200078e00ff */
[----:B------:R-:W-:Y:S05]  /*1bfc0*/  WARPSYNC.ALL ;  /* 0x0000000000007948 */ /* 0x000fea0003800000 */
[C---:B------:R-:W-:Y:S01]  /*1bfd0*/  R2UR UR6, R2.reuse ;  /* 0x00000000020672ca */ /* 0x040fe200000e0000 */
[----:B------:R-:W-:Y:S01]  /*1bfe0*/  WARPGROUP.ARRIVE ;  /* 0x00000000000079c5 */ /* 0x000fe20000000000 */
[----:B------:R-:W-:Y:S01]  /*1bff0*/  R2UR UR7, R3 ;  /* 0x00000000030772ca */ /* 0x000fe200000e0000 */
[----:B------:R-:W-:Y:S01]  /*1c000*/  VIADD R4, R2, 0x80 ;  /* 0x0000008002047836 */ /* 0x000fe20000000000 */
[----:B01----:R-:W0:Y:S01]  /*1c010*/  SHFL.BFLY PT, R0, R225, 0x2, 0x1f ;  /* 0x0c401f00e1007f89 */ /* 0x003e2200000e0000 */
[----:B------:R-:W-:Y:S01]  /*1c020*/  IMAD.MOV.U32 R5, RZ, RZ, 0x40000040 ;  /* 0x40000040ff057424 */ /* 0x000fe200078e00ff */
[----:B------:R-:W-:Y:S01]  /*1c030*/  @!P1 IADD3 R10, R11, 0x34860, RZ ;  /* 0x000348600b0a9810 */ /* 0x000fe20007ffe0ff */
[----:B------:R-:W-:-:S02]  /*1c040*/  IMAD.MOV.U32 R3, RZ, RZ, 0x40000040 ;  /* 0x40000040ff037424 */ /* 0x000fc400078e00ff */
[----:B------:R-:W-:Y:S01]  /*1c050*/  IMAD.MOV.U32 R6, RZ, RZ, RZ ;  /* 0x000000ffff067224 */ /* 0x000fe200078e00ff */
[----:B------:R-:W-:Y:S01]  /*1c060*/  @!P1 PRMT R10, RZ, 0x654, R10 ;  /* 0x00000654ff0a9816 */ /* 0x000fe2000000000a */
[----:B------:R-:W-:-:S04]  /*1c070*/  VIADD R222, R222, 0x1 ;  /* 0x00000001dede7836 */ /* 0x000fc80000000000 */
[----:B------:R-:W-:Y:S01]  /*1c080*/  HGMMA.64x128x16.F32 R24, R176, gdesc[UR4].tnspB, R24, gsb0 ;  /* 0x41e00004b0187df0 */ /* 0x000fe20008000818 */
[----:B------:R-:W-:Y:S02]  /*1c090*/  R2UR UR6, R4 ;  /* 0x00000000040672ca */ /* 0x000fe400000e0000 */
[----:B------:R-:W-:Y:S01]  /*1c0a0*/  R2UR UR7, R5 ;  /* 0x00000000050772ca */ /* 0x000fe200000e0000 */
[----:B------:R-:W-:Y:S01]  /*1c0b0*/  IMAD.MOV.U32 R5, RZ, RZ, 0x40000040 ;  /* 0x40000040ff057424 */ /* 0x000fe200078e00ff */
[----:B------:R-:W-:Y:S02]  /*1c0c0*/  IADD3 R4, R2, 0x100, RZ ;  /* 0x0000010002047810 */ /* 0x000fe40007ffe0ff */
[----:B------:R-:W-:-:S04]  /*1c0d0*/  ISETP.NE.AND P0, PT, R222, 0x2, PT ;  /* 0x00000002de00780c */ /* 0x000fc80003f05270 */
[----:B------:R-:W-:Y:S01]  /*1c0e0*/  SEL R222, R222, RZ, P0 ;  /* 0x000000ffdede7207 */ /* 0x000fe20000000000 */
[----:B------:R-:W-:Y:S02]  /*1c0f0*/  WARPGROUP.DEPBAR.LE gsb0, 0x0 ;  /* 0x00008000000079c5 */ /* 0x000fe40000010000 */
[----:B------:R-:W-:-:S06]  /*1c100*/  WARPGROUP.ARRIVE ;  /* 0x00000000000079c5 */ /* 0x000fcc0000000000 */
[----:B------:R-:W-:Y:S01]  /*1c110*/  HGMMA.64x128x16.F32 R24, R180, gdesc[UR4].tnspB, R24, gsb0 ;  /* 0x41e00004b4187df0 */ /* 0x000fe20008000818 */
[----:B------:R-:W-:Y:S01]  /*1c120*/  R2UR UR6, R4 ;  /* 0x00000000040672ca */ /* 0x000fe200000e0000 */
[----:B------:R-:W-:Y:S01]  /*1c130*/  VIADD R4, R2, 0x180 ;  /* 0x0000018002047836 */ /* 0x000fe20000000000 */
[----:B------:R-:W-:Y:S01]  /*1c140*/  R2UR UR7, R5 ;  /* 0x00000000050772ca */ /* 0x000fe200000e0000 */
[----:B------:R-:W-:Y:S02]  /*1c150*/  IMAD.MOV.U32 R5, RZ, RZ, 0x40000040 ;  /* 0x40000040ff057424 */ /* 0x000fe400078e00ff */
[----:B--2---:R-:W-:-:S05]  /*1c160*/  VIADD R15, R15, 0x1 ;  /* 0x000000010f0f7836 */ /* 0x004fca0000000000 */
[----:B------:R-:W-:Y:S01]  /*1c170*/  STL [R1+0x6c], R15 ;  /* 0x00006c0f01007387 */ /* 0x000fe20000100800 */
[----:B------:R-:W-:Y:S02]  /*1c180*/  WARPGROUP.DEPBAR.LE gsb0, 0x0 ;  /* 0x00008000000079c5 */ /* 0x000fe40000010000 */
[----:B------:R-:W-:-:S06]  /*1c190*/  WARPGROUP.ARRIVE ;  /* 0x00000000000079c5 */ /* 0x000fcc0000000000 */
[----:B------:R-:W-:Y:S01]  /*1c1a0*/  HGMMA.64x128x16.F32 R24, R184, gdesc[UR4].tnspB, R24, gsb0 ;  /* 0x41e00004b8187df0 */ /* 0x000fe20008000818 */
[----:B------:R-:W-:Y:S01]  /*1c1b0*/  R2UR UR6, R4 ;  /* 0x00000000040672ca */ /* 0x000fe200000e0000 */
[----:B------:R-:W-:Y:S01]  /*1c1c0*/  VIADD R4, R2, 0x200 ;  /* 0x0000020002047836 */ /* 0x000fe20000000000 */
[----:B------:R-:W-:Y:S02]  /*1c1d0*/  R2UR UR7, R5 ;  /* 0x00000000050772ca */ /* 0x000fe400000e0000 */
[----:B------:R-:W-:Y:S01]  /*1c1e0*/  MOV R5, 0x40000040 ;  /* 0x4000004000057802 */ /* 0x000fe20000000f00 */
[----:B------:R-:W-:Y:S02]  /*1c1f0*/  WARPGROUP.DEPBAR.LE gsb0, 0x0 ;  /* 0x00008000000079c5 */ /* 0x000fe40000010000 */
[----:B------:R-:W-:-:S08]  /*1c200*/  WARPGROUP.ARRIVE ;  /* 0x00000000000079c5 */ /* 0x000fd00000000000 */
        /* <DEDUP_REMOVED lines=15> */
[----:B------:R-:W-:Y:S02]  /*1c300*/  R2UR UR6, R4 ;  /* 0x00000000040672ca */ /* 0x000fe400000e0000 */
[----:B------:R-:W-:Y:S01]  /*1c310*/  R2UR UR7, R5 ;  /* 0x00000000050772ca */ /* 0x000fe200000e0000 */
[----:B------:R-:W-:Y:S01]  /*1c320*/  IMAD.MOV.U32 R5, RZ, RZ, 0x40000040 ;  /* 0x40000040ff057424 */ /* 0x000fe200078e00ff */
[----:B------:R-:W-:Y:S01]  /*1c330*/  IADD3 R4, R2, 0x380, RZ ;  /* 0x0000038002047810 */ /* 0x000fe20007ffe0ff */
        /* <DEDUP_REMOVED lines=13> */
[----:B------:R-:W-:Y:S01]  /*1c410*/  VIADD R2, R2, 0x500 ;  /* 0x0000050002027836 */ /* 0x000fe20000000000 */
[----:B------:R-:W-:Y:S01]  /*1c420*/  MOV R5, 0x40000040 ;  /* 0x4000004000057802 */ /* 0x000fe20000000f00 */
[----:B------:R-:W-:Y:S02]  /*1c430*/  WARPGROUP.DEPBAR.LE gsb0, 0x0 ;  /* 0x00008000000079c5 */ /* 0x000fe40000010000 */
[----:B------:R-:W-:-:S08]  /*1c440*/  WARPGROUP.ARRIVE ;  /* 0x00000000000079c5 */ /* 0x000fd00000000000 */
[----:B------:R-:W-:Y:S01]  /*1c450*/  HGMMA.64x128x16.F32 R24, R208, gdesc[UR4].tnspB, R24, gsb0 ;  /* 0x41e00004d0187df0 */ /* 0x000fe20008000818 */
[----:B------:R-:W-:Y:S01]  /*1c460*/  R2UR UR6, R4 ;  /* 0x00000000040672ca */ /* 0x000fe200000e0000 */
[----:B------:R-:W-:Y:S01]  /*1c470*/  IMAD.MOV.U32 R4, RZ, RZ, RZ ;  /* 0x000000ffff047224 */ /* 0x000fe200078e00ff */
[----:B------:R-:W-:Y:S01]  /*1c480*/  R2UR UR7, R5 ;  /* 0x00000000050772ca */ /* 0x000fe200000e0000 */
[----:B------:R-:W-:Y:S02]  /*1c490*/  WARPGROUP.DEPBAR.LE gsb0, 0x0 ;  /* 0x00008000000079c5 */ /* 0x000fe40000010000 */
[----:B------:R-:W-:-:S10]  /*1c4a0*/  WARPGROUP.ARRIVE ;  /* 0x00000000000079c5 */ /* 0x000fd40000000000 */
[----:B------:R-:W-:Y:S01]  /*1c4b0*/  HGMMA.64x128x16.F32 R24, R212, gdesc[UR4].tnspB, R24, gsb0 ;  /* 0x41e00004d4187df0 */ /* 0x000fe20008000818 */
[----:B------:R-:W-:Y:S01]  /*1c4c0*/  R2UR UR6, R2 ;  /* 0x00000000020672ca */ /* 0x000fe200000e0000 */
[----:B0-----:R-:W-:Y:S01]  /*1c4d0*/  FADD.FTZ R2, R0, R225 ;  /* 0x000000e100027221 */ /* 0x001fe20000010000 */
[----:B------:R-:W-:Y:S02]  /*1c4e0*/  R2UR UR7, R3 ;  /* 0x00000000030772ca */ /* 0x000fe400000e0000 */
[----:B------:R-:W0:Y:S04]  /*1c4f0*/  SHFL.BFLY PT, R3, R226, 0x2, 0x1f ;  /* 0x0c401f00e2037f89 */ /* 0x000e2800000e0000 */
[----:B------:R-:W1:Y:S01]  /*1c500*/  SHFL.BFLY PT, R5, R2, 0x1, 0x1f ;  /* 0x0c201f0002057f89 */ /* 0x000e6200000e0000 */
[----:B0-----:R-:W-:Y:S01]  /*1c510*/  FADD.FTZ R3, R3, R226 ;  /* 0x000000e203037221 */ /* 0x001fe20000010000 */
[----:B-1----:R-:W-:-:S04]  /*1c520*/  FADD.FTZ R13, R2, R5 ;  /* 0x00000005020d7221 */ /* 0x002fc80000010000 */
[----:B------:R-:W0:Y:S01]  /*1c530*/  SHFL.BFLY PT, R0, R3, 0x1, 0x1f ;  /* 0x0c201f0003007f89 */ /* 0x000e2200000e0000 */
[----:B------:R-:W-:-:S13]  /*1c540*/  FSETP.NE.FTZ.AND P3, PT, R13, RZ, PT ;  /* 0x000000ff0d00720b */ /* 0x000fda0003f75000 */
[----:B------:R-:W1:Y:S01]  /*1c550*/  @P3 MUFU.LG2 R8, R13 ;  /* 0x0000000d00083308 */ /* 0x000e620000000c00 */
[----:B------:R-:W-:Y:S01]  /*1c560*/  @P3 FMUL.FTZ R14, R9, 0.69314718246459960938 ;  /* 0x3f317218090e3820 */ /* 0x000fe20000410000 */
[----:B0-----:R-:W-:-:S06]  /*1c570*/  FADD.FTZ R12, R3, R0 ;  /* 0x00000000030c7221 */ /* 0x001fcc0000010000 */
[----:B------:R-:W-:Y:S01]  /*1c580*/  @P3 MUFU.RCP R6, R13 ;  /* 0x0000000d00063308 */ /* 0x000fe20000001000 */
[----:B------:R-:W-:Y:S01]  /*1c590*/  SEL R0, RZ, 0x1, P0 ;  /* 0x00000001ff007807 */ /* 0x000fe20000000000 */
[----:B------:R-:W-:Y:S01]  /*1c5a0*/  IMAD.MOV.U32 R3, RZ, RZ, -0x800000 ;  /* 0xff800000ff037424 */ /* 0x000fe200078e00ff */
[----:B------:R-:W-:Y:S02]  /*1c5b0*/  FSETP.NE.FTZ.AND P2, PT, R12, RZ, PT ;  /* 0x000000ff0c00720b */ /* 0x000fe40003f55000 */
[----:B------:R-:W-:Y:S01]  /*1c5c0*/  LOP3.LUT R233, R233, R0, RZ, 0x3c, !PT ;  /* 0x00000000e9e97212 */ /* 0x000fe200078e3cff */
[----:B------:R-:W-:-:S10]  /*1c5d0*/  IMAD.MOV.U32 R0, RZ, RZ, -0x800000 ;  /* 0xff800000ff007424 */ /* 0x000fd400078e00ff */
[----:B------:R-:W0:Y:S01]  /*1c5e0*/  @P2 MUFU.LG2 R5, R12 ;  /* 0x0000000c00052308 */ /* 0x000e220000000c00 */
[----:B------:R-:W-:Y:S01]  /*1c5f0*/  @P2 FMUL.FTZ R2, R9, 0.69314718246459960938 ;  /* 0x3f31721809022820 */ /* 0x000fe20000410000 */
[----:B-1----:R-:W-:-:S04]  /*1c600*/  @P3 FMUL.FTZ R9, R8, 0.69314718246459960938 ;  /* 0x3f31721808093820 */ /* 0x002fc80000410000 */
[----:B------:R-:W-:Y:S02]  /*1c610*/  @P3 FFMA.FTZ R3, R14, R92, R9 ;  /* 0x0000005c0e033223 */ /* 0x000fe40000010009 */
[----:B------:R-:W1:Y:S01]  /*1c620*/  @P2 MUFU.RCP R4, R12 ;  /* 0x0000000c00042308 */ /* 0x000e620000001000 */
[----:B0-----:R-:W-:-:S04]  /*1c630*/  @P2 FMUL.FTZ R5, R5, 0.69314718246459960938 ;  /* 0x3f31721805052820 */ /* 0x001fc80000410000 */
[----:B------:R-:W-:Y:S01]  /*1c640*/  @P2 FFMA.FTZ R0, R2, R7, R5 ;  /* 0x0000000702002223 */ /* 0x000fe20000010005 */
[----:B------:R-:W-:Y:S02]  /*1c650*/  WARPGROUP.DEPBAR.LE gsb0, 0x0 ;  /* 0x00008000000079c5 */ /* 0x000fe40000010000 */
[----:B------:R-:W-:-:S06]  /*1c660*/  WARPGROUP.ARRIVE ;  /* 0x00000000000079c5 */ /* 0x000fcc0000000000 */
[----:B------:R-:W-:Y:S03]  /*1c670*/  HGMMA.64x128x16.F32 R24, R216, gdesc[UR4].tnspB, R24, gsb0 ;  /* 0x41e00004d8187df0 */ /* 0x000fe60008000818 */
[----:B------:R-:W-:Y:S02]  /*1c680*/  WARPGROUP.DEPBAR.LE gsb0, 0x0 ;  /* 0x00008000000079c5 */ /* 0x000fe40000010000 */
[-C--:B-1----:R-:W-:Y:S01]  /*1c690*/  FMUL.FTZ R97, R57, R4.reuse ;  /* 0x0000000439617220 */ /* 0x082fe20000410000 */
        /* <DEDUP_REMOVED lines=43> */
[-C--:B0-----:R-:W-:Y:S01]  /*1c950*/  FMUL.FTZ R10, R28, R4.reuse ;  /* 0x000000041c0a7220 */ /* 0x081fe20000410000 */
[-C--:B------:R-:W-:Y:S01]  /*1c960*/  FMUL.FTZ R103, R29, R4.reuse ;  /* 0x000000041d677220 */ /* 0x080fe20000410000 */
[----:B------:R-:W-:Y:S01]  /*1c970*/  FMUL.FTZ R91, R44, R4 ;  /* 0x000000042c5b7220 */ /* 0x000fe20000410000 */
[----:B------:R-:W-:Y:S01]  /*1c980*/  PLOP3.LUT P1, PT, PT, PT, PT, 0x8, 0x0 ;  /* 0x000000000000781c */ /* 0x000fe20003f2e170 */
        /* <DEDUP_REMOVED lines=17> */
[----:B------:R-:W-:-:S07]  /*1caa0*/  FMUL.FTZ R87, R87, R6 ;  /* 0x0000000657577220 */ /* 0x000fce0000410000 */
.L_x_737:
[----:B------:R-:W2:Y:S01]  /*1cab0*/  LDL R82, [R1+0x60] ;  /* 0x0000600001527983 */ /* 0x000ea20000100800 */
[----:B------:R-:W-:Y:S05]  /*1cac0*/  WARPSYNC.ALL ;  /* 0x0000000000007948 */ /* 0x000fea0003800000 */
[----:B------:R-:W0:Y:S01]  /*1cad0*/  S2UR UR5, SR_CgaCtaId ;  /* 0x00000000000579c3 */ /* 0x000e220000008800 */
[----:B------:R-:W-:Y:S01]  /*1cae0*/  UMOV UR4, 0x400 ;  /* 0x0000040000047882 */ /* 0x000fe20000000000 */
[----:B------:R-:W-:Y:S01]  /*1caf0*/  BSSY B0, `(.L_x_798) ;  /* 0x0000228000007945 */ /* 0x000fe20003800000 */
[----:B------:R-:W-:Y:S01]  /*1cb00*/  SHF.R.S32.HI R44, RZ, 0x1f, R221 ;  /* 0x0000001fff2c7819 */ /* 0x000fe200000114dd */
[----:B0-----:R-:W-:-:S06]  /*1cb10*/  ULEA UR4, UR5, UR4, 0x18 ;  /* 0x0000000405047291 */ /* 0x001fcc000f8ec03f */
[----:B------:R-:W-:Y:S01]  /*1cb20*/  MOV R2, UR4 ;  /* 0x0000000400027c02 */ /* 0x000fe20008000f00 */
[----:B------:R-:W-:Y:S06]  /*1cb30*/  BAR.SYNC.DEFER_BLOCKING 0x5, 0x180 ;  /* 0x0146000000007b1d */ /* 0x000fec0000010000 */
[----:B------:R0:W1:Y:S02]  /*1cb40*/  LDS.128 R124, [R2+0x348d0] ;  /* 0x0348d000027c7984 */ /* 0x0000640000000c00 */
[----:B------:R-:W-:Y:S06]  /*1cb50*/  BAR.ARV 0x4, 0x180 ;  /* 0x0106000000007b1d */ /* 0x000fec0000002000 */
[----:B--2---:R-:W-:Y:S01]  /*1cb60*/  SHF.R.S32.HI R38, RZ, 0x1f, R82 ;  /* 0x0000001fff267819 */ /* 0x004fe20000011452 */
[----:B------:R-:W-:-:S03]  /*1cb70*/  IMAD.SHL.U32 R74, R82, 0x4, RZ ;  /* 0x00000004524a7824 */ /* 0x000fc600078e00ff */
[----:B------:R-:W-:Y:S01]  /*1cb80*/  SHF.L.U64.HI R78, R82, 0x2, R38 ;  /* 0x00000002524e7819 */ /* 0x000fe20000010226 */
[----:B01----:R-:W-:Y:S06]  /*1cb90*/  @P1 BRA `(.L_x_799) ;  /* 0x0000001400681947 */ /* 0x003fec0003800000 */
[----:B------:R-:W2:Y:S04]  /*1cba0*/  LDL R4, [R1+0x90] ;  /* 0x0000900001047983 */ /* 0x000ea80000100800 */
[----:B------:R-:W3:Y:S04]  /*1cbb0*/  LDL R107, [R1+0x8c] ;  /* 0x00008c00016b7983 */ /* 0x000ee80000100800 */
[----:B------:R-:W3:Y:S01]  /*1cbc0*/  LDL R86, [R1+0x70] ;  /* 0x0000700001567983 */ /* 0x000ee20000100800 */
[----:B------:R-:W0:Y:S01]  /*1cbd0*/  S2R R5, SR_SWINHI ;  /* 0x0000000000057919 */ /* 0x000e220000002f00 */
[----:B------:R-:W-:Y:S05]  /*1cbe0*/  WARPSYNC.ALL ;  /* 0x0000000000007948 */ /* 0x000fea0003800000 */
[----:B------:R-:W-:Y:S01]  /*1cbf0*/  F2FP.F16.F32.PACK_AB R32, R53, R32 ;  /* 0x000000203520723e */ /* 0x000fe200000000ff */
[----:B------:R-:W-:Y:S01]  /*1cc00*/  ULDC.64 UR4, c[0x0][0xc00] ;  /* 0x0003000000047ab9 */ /* 0x000fe20000000a00 */
[----:B------:R-:W1:Y:S01]  /*1cc10*/  LDC R53, c[0x0][0xbe8] ;  /* 0x0002fa00ff357b82 */ /* 0x000e620000000800 */
[----:B------:R-:W-:-:S02]  /*1cc20*/  MOV R20, R2 ;  /* 0x0000000200147202 */ /* 0x000fc40000000f00 */
[----:B0-----:R-:W-:Y:S02]  /*1cc30*/  MOV R21, R5 ;  /* 0x0000000500157202 */ /* 0x001fe40000000f00 */
[----:B------:R-:W-:Y:S02]  /*1cc40*/  F2FP.F16.F32.PACK_AB R10, R103, R10 ;  /* 0x0000000a670a723e */ /* 0x000fe400000000ff */
[----:B------:R-:W-:Y:S02]  /*1cc50*/  F2FP.F16.F32.PACK_AB R31, R31, R54 ;  /* 0x000000361f1f723e */ /* 0x000fe400000000ff */
[----:B------:R-:W-:Y:S01]  /*1cc60*/  F2FP.F16.F32.PACK_AB R35, R35, R50 ;  /* 0x000000322323723e */ /* 0x000fe200000000ff */
[----:B------:R-:W-:Y:S01]  /*1cc70*/  ULDC.64 UR6, c[0x0][0x208] ;  /* 0x0000820000067ab9 */ /* 0x000fe20000000a00 */
[----:B------:R-:W-:Y:S01]  /*1cc80*/  BAR.SYNC.DEFER_BLOCKING 0x1, 0x100 ;  /* 0x0044000000007b1d */ /* 0x000fe20000010000 */
[----:B--2---:R-:W-:-:S03]  /*1cc90*/  IMAD.WIDE R8, R4, 0x2, R20 ;  /* 0x0000000204087825 */ /* 0x004fc600078e0214 */
[C---:B------:R-:W-:Y:S02]  /*1cca0*/  IADD3 R71, P2, R8.reuse, 0x4000, RZ ;  /* 0x0000400008477810 */ /* 0x040fe40007f5e0ff */
[C---:B------:R-:W-:Y:S02]  /*1ccb0*/  LOP3.LUT R29, R8.reuse, 0x380, RZ, 0xc0, !PT ;  /* 0x00000380081d7812 */ /* 0x040fe400078ec0ff */
[C---:B------:R-:W-:Y:S02]  /*1ccc0*/  IADD3 R59, P5, R8.reuse, 0x20, RZ ;  /* 0x00000020083b7810 */ /* 0x040fe40007fbe0ff */
[C---:B------:R-:W-:Y:S02]  /*1ccd0*/  IADD3 R63, P0, R8.reuse, 0x40, RZ ;  /* 0x00000040083f7810 */ /* 0x040fe40007f1e0ff */
[----:B------:R-:W-:Y:S02]  /*1cce0*/  LOP3.LUT R14, R71, 0x380, RZ, 0xc0, !PT ;  /* 0x00000380470e7812 */ /* 0x000fe400078ec0ff */
[----:B------:R-:W-:Y:S01]  /*1ccf0*/  SHF.R.U64 R29, R29, 0x3, RZ ;  /* 0x000000031d1d7819 */ /* 0x000fe200000012ff */
[----:B------:R-:W-:Y:S01]  /*1cd00*/  IMAD.X R5, RZ, RZ, R9, P5 ;  /* 0x000000ffff057224 */ /* 0x000fe200028e0609 */
[----:B------:R-:W-:-:S02]  /*1cd10*/  IADD3 R67, P1, R8, 0x60, RZ ;  /* 0x0000006008437810 */ /* 0x000fc40007f3e0ff */
[----:B------:R-:W-:Y:S02]  /*1cd20*/  LOP3.LUT R4, R59, 0x380, RZ, 0xc0, !PT ;  /* 0x000003803b047812 */ /* 0x000fe400078ec0ff */
[----:B------:R-:W-:Y:S02]  /*1cd30*/  LOP3.LUT R6, R63, 0x380, RZ, 0xc0, !PT ;  /* 0x000003803f067812 */ /* 0x000fe400078ec0ff */
[C---:B------:R-:W-:Y:S02]  /*1cd40*/  IADD3 R75, P3, R8.reuse, 0x4020, RZ ;  /* 0x00004020084b7810 */ /* 0x040fe40007f7e0ff */
[C---:B------:R-:W-:Y:S02]  /*1cd50*/  IADD3 R79, P4, R8.reuse, 0x4040, RZ ;  /* 0x00004040084f7810 */ /* 0x040fe40007f9e0ff */
[----:B------:R-:W-:Y:S02]  /*1cd60*/  IADD3 R83, P5, R8, 0x4060, RZ ;  /* 0x0000406008537810 */ /* 0x000fe40007fbe0ff */
[----:B------:R-:W-:-:S02]  /*1cd70*/  SHF.R.U64 R14, R14, 0x3, RZ ;  /* 0x000000030e0e7819 */ /* 0x000fc400000012ff */
[----:B------:R-:W-:Y:S02]  /*1cd80*/  LOP3.LUT R8, R29, R8, RZ, 0x3c, !PT ;  /* 0x000000081d087212 */ /* 0x000fe400078e3cff */
[----:B------:R-:W-:Y:S02]  /*1cd90*/  LOP3.LUT R12, R67, 0x380, RZ, 0xc0, !PT ;  /* 0x00000380430c7812 */ /* 0x000fe400078ec0ff */
[----:B------:R-:W-:Y:S02]  /*1cda0*/  SHF.R.U64 R4, R4, 0x3, RZ ;  /* 0x0000000304047819 */ /* 0x000fe400000012ff */
[----:B------:R-:W-:Y:S02]  /*1cdb0*/  SHF.R.U64 R6, R6, 0x3, RZ ;  /* 0x0000000306067819 */ /* 0x000fe400000012ff */
[----:B------:R-:W-:Y:S01]  /*1cdc0*/  LOP3.LUT R14, R14, R71, RZ, 0x3c, !PT ;  /* 0x000000470e0e7212 */ /* 0x000fe200078e3cff */
[--C-:B------:R-:W-:Y:S01]  /*1cdd0*/  IMAD.X R7, RZ, RZ, R9.reuse, P0 ;  /* 0x000000ffff077224 */ /* 0x100fe200000e0609 */
[----:B------:R-:W-:Y:S01]  /*1cde0*/  LOP3.LUT R26, R79, 0x380, RZ, 0xc0, !PT ;  /* 0x000003804f1a7812 */ /* 0x000fe200078ec0ff */
[--C-:B------:R-:W-:Y:S01]  /*1cdf0*/  IMAD.X R13, RZ, RZ, R9.reuse, P1 ;  /* 0x000000ffff0d7224 */ /* 0x100fe200008e0609 */
[----:B------:R-:W-:Y:S01]  /*1ce00*/  MOV R71, R8 ;  /* 0x0000000800477202 */ /* 0x000fe20000000f00 */
[--C-:B------:R-:W-:Y:S01]  /*1ce10*/  IMAD.X R25, RZ, RZ, R9.reuse, P3 ;  /* 0x000000ffff197224 */ /* 0x100fe200018e0609 */
[----:B------:R-:W-:Y:S01]  /*1ce20*/  IADD3.X R15, RZ, R9, RZ, P2, !PT ;  /* 0x00000009ff0f7210 */ /* 0x000fe200017fe4ff */
[--C-:B------:R-:W-:Y:S01]  /*1ce30*/  IMAD.X R27, RZ, RZ, R9.reuse, P4 ;  /* 0x000000ffff1b7224 */ /* 0x100fe200020e0609 */
[----:B------:R-:W-:Y:S01]  /*1ce40*/  SHF.R.U64 R12, R12, 0x3, RZ ;  /* 0x000000030c0c7819 */ /* 0x000fe200000012ff */
[----:B------:R-:W-:Y:S01]  /*1ce50*/  IMAD.X R29, RZ, RZ, R9, P5 ;  /* 0x000000ffff1d7224 */ /* 0x000fe200028e0609 */
[----:B------:R-:W-:-:S02]  /*1ce60*/  F2FP.F16.F32.PACK_AB R8, R102, R11 ;  /* 0x0000000b6608723e */ /* 0x000fc400000000ff */
[----:B------:R-:W-:Y:S02]  /*1ce70*/  LOP3.LUT R4, R4, R59, RZ, 0x3c, !PT ;  /* 0x0000003b04047212 */ /* 0x000fe400078e3cff */
[----:B------:R-:W-:Y:S02]  /*1ce80*/  LOP3.LUT R6, R6, R63, RZ, 0x3c, !PT ;  /* 0x0000003f06067212 */ /* 0x000fe400078e3cff */
[----:B------:R-:W-:Y:S02]  /*1ce90*/  LOP3.LUT R28, R83, 0x380, RZ, 0xc0, !PT ;  /* 0x00000380531c7812 */ /* 0x000fe400078ec0ff */
[----:B------:R-:W-:Y:S02]  /*1cea0*/  F2FP.F16.F32.PACK_AB R9, R105, R108 ;  /* 0x0000006c6909723e */ /* 0x000fe400000000ff */
[----:B------:R-:W-:Y:S02]  /*1ceb0*/  F2FP.F16.F32.PACK_AB R11, R85, R106 ;  /* 0x0000006a550b723e */ /* 0x000fe400000000ff */
[----:B------:R-:W-:-:S02]  /*1cec0*/  LOP3.LUT R24, R75, 0x380, RZ, 0xc0, !PT ;  /* 0x000003804b187812 */ /* 0x000fc400078ec0ff */
[----:B------:R-:W-:Y:S02]  /*1ced0*/  SHF.R.U64 R26, R26, 0x3, RZ ;  /* 0x000000031a1a7819 */ /* 0x000fe400000012ff */
[----:B------:R-:W-:Y:S01]  /*1cee0*/  LOP3.LUT R12, R12, R67, RZ, 0x3c, !PT ;  /* 0x000000430c0c7212 */ /* 0x000fe200078e3cff */
[----:B------:R0:W-:Y:S01]  /*1cef0*/  STSM.16.M88.4 [R71], R8 ;  /* 0x0000000847007844 */ /* 0x0001e20000000200 */
[----:B------:R-:W-:Y:S02]  /*1cf00*/  SHF.R.U64 R28, R28, 0x3, RZ ;  /* 0x000000031c1c7819 */ /* 0x000fe400000012ff */
[----:B------:R-:W-:Y:S02]  /*1cf10*/  MOV R70, R4 ;  /* 0x0000000400467202 */ /* 0x000fe40000000f00 */
[----:B------:R-:W-:Y:S02]  /*1cf20*/  MOV R67, R6 ;  /* 0x0000000600437202 */ /* 0x000fe40000000f00 */
[----:B------:R-:W-:-:S02]  /*1cf30*/  SHF.R.U64 R24, R24, 0x3, RZ ;  /* 0x0000000318187819 */ /* 0x000fc400000012ff */
[----:B------:R-:W-:Y:S02]  /*1cf40*/  F2FP.F16.F32.PACK_AB R4, R95, R94 ;  /* 0x0000005e5f04723e */ /* 0x000fe400000000ff */
[----:B------:R-:W-:Y:S02]  /*1cf50*/  F2FP.F16.F32.PACK_AB R5, R81, R104 ;  /* 0x000000685105723e */ /* 0x000fe400000000ff */
[----:B------:R-:W-:Y:S02]  /*1cf60*/  F2FP.F16.F32.PACK_AB R6, R100, R93 ;  /* 0x0000005d6406723e */ /* 0x000fe400000000ff */
[----:B------:R-:W-:Y:S02]  /*1cf70*/  F2FP.F16.F32.PACK_AB R7, R77, R84 ;  /* 0x000000544d07723e */ /* 0x000fe400000000ff */
[----:B------:R-:W-:Y:S02]  /*1cf80*/  LOP3.LUT R26, R26, R79, RZ, 0x3c, !PT ;  /* 0x0000004f1a1a7212 */ /* 0x000fe400078e3cff */
[----:B0-----:R-:W-:-:S02]  /*1cf90*/  F2FP.F16.F32.PACK_AB R8, R101, R92 ;  /* 0x0000005c6508723e */ /* 0x001fc400000000ff */
[----:B------:R-:W-:Y:S02]  /*1cfa0*/  F2FP.F16.F32.PACK_AB R9, R73, R80 ;  /* 0x000000504909723e */ /* 0x000fe400000000ff */
[----:B------:R-:W-:Y:S02]  /*1cfb0*/  F2FP.F16.F32.PACK_AB R10, R98, R91 ;  /* 0x0000005b620a723e */ /* 0x000fe400000000ff */
[----:B------:R-:W-:Y:S02]  /*1cfc0*/  F2FP.F16.F32.PACK_AB R11, R69, R76 ;  /* 0x0000004c450b723e */ /* 0x000fe400000000ff */
[----:B------:R-:W-:Y:S01]  /*1cfd0*/  LOP3.LUT R28, R28, R83, RZ, 0x3c, !PT ;  /* 0x000000531c1c7212 */ /* 0x000fe200078e3cff */
[----:B------:R-:W-:Y:S01]  /*1cfe0*/  STSM.16.M88.4 [R70], R4 ;  /* 0x0000000446007844 */ /* 0x000fe20000000200 */
[----:B------:R-:W-:Y:S02]  /*1cff0*/  LOP3.LUT R24, R24, R75, RZ, 0x3c, !PT ;  /* 0x0000004b18187212 */ /* 0x000fe400078e3cff */
[----:B------:R-:W-:Y:S01]  /*1d000*/  MOV R59, R26 ;  /* 0x0000001a003b7202 */ /* 0x000fe20000000f00 */
[----:B------:R0:W-:Y:S01]  /*1d010*/  STSM.16.M88.4 [R67], R8 ;  /* 0x0000000843007844 */ /* 0x0001e20000000200 */
[----:B------:R-:W-:-:S02]  /*1d020*/  F2FP.F16.F32.PACK_AB R27, R51, R58 ;  /* 0x0000003a331b723e */ /* 0x000fc400000000ff */
[----:B------:R-:W-:Y:S02]  /*1d030*/  MOV R66, R12 ;  /* 0x0000000c00427202 */ /* 0x000fe40000000f00 */
[----:B------:R-:W-:Y:S02]  /*1d040*/  MOV R63, R14 ;  /* 0x0000000e003f7202 */ /* 0x000fe40000000f00 */
[----:B------:R-:W-:Y:S02]  /*1d050*/  MOV R51, R28 ;  /* 0x0000001c00337202 */ /* 0x000fe40000000f00 */
[----:B------:R-:W-:Y:S02]  /*1d060*/  MOV R62, R24 ;  /* 0x00000018003e7202 */ /* 0x000fe40000000f00 */
[----:B------:R-:W-:Y:S02]  /*1d070*/  F2FP.F16.F32.PACK_AB R12, R99, R90 ;  /* 0x0000005a630c723e */ /* 0x000fe400000000ff */
[----:B------:R-:W-:-:S02]  /*1d080*/  F2FP.F16.F32.PACK_AB R13, R65, R72 ;  /* 0x00000048410d723e */ /* 0x000fc400000000ff */
[----:B------:R-:W-:Y:S02]  /*1d090*/  F2FP.F16.F32.PACK_AB R14, R96, R89 ;  /* 0x00000059600e723e */ /* 0x000fe400000000ff */
[----:B0-----:R-:W-:Y:S02]  /*1d0a0*/  IADD3 R10, P1, R74, UR4, RZ ;  /* 0x000000044a0a7c10 */ /* 0x001fe4000ff3e0ff */
[----:B------:R-:W-:Y:S02]  /*1d0b0*/  F2FP.F16.F32.PACK_AB R15, R61, R68 ;  /* 0x000000443d0f723e */ /* 0x000fe400000000ff */
[----:B------:R-:W-:Y:S02]  /*1d0c0*/  F2FP.F16.F32.PACK_AB R29, R30, R47 ;  /* 0x0000002f1e1d723e */ /* 0x000fe400000000ff */
[----:B------:R-:W-:Y:S02]  /*1d0d0*/  F2FP.F16.F32.PACK_AB R24, R97, R88 ;  /* 0x000000586118723e */ /* 0x000fe400000000ff */
[----:B------:R-:W-:-:S02]  /*1d0e0*/  F2FP.F16.F32.PACK_AB R25, R55, R64 ;  /* 0x000000403719723e */ /* 0x000fc400000000ff */
[----:B------:R-:W-:Y:S02]  /*1d0f0*/  F2FP.F16.F32.PACK_AB R26, R60, R57 ;  /* 0x000000393c1a723e */ /* 0x000fe400000000ff */
[----:B------:R-:W-:Y:S02]  /*1d100*/  F2FP.F16.F32.PACK_AB R30, R52, R33 ;  /* 0x00000021341e723e */ /* 0x000fe400000000ff */
[----:B------:R-:W-:Y:S02]  /*1d110*/  ISETP.NE.U32.AND P0, PT, RZ, UR4, PT ;  /* 0x00000004ff007c0c */ /* 0x000fe4000bf05070 */
[----:B------:R-:W-:Y:S02]  /*1d120*/  F2FP.F16.F32.PACK_AB R28, R56, R45 ;  /* 0x0000002d381c723e */ /* 0x000fe400000000ff */
[----:B------:R-:W-:Y:S02]  /*1d130*/  F2FP.F16.F32.PACK_AB R33, R34, R43 ;  /* 0x0000002b2221723e */ /* 0x000fe400000000ff */
[----:B------:R-:W-:-:S02]  /*1d140*/  F2FP.F16.F32.PACK_AB R34, R48, R41 ;  /* 0x000000293022723e */ /* 0x000fc400000000ff */
[----:B------:R-:W-:Y:S01]  /*1d150*/  IADD3.X R11, R78, UR5, RZ, P1, !PT ;  /* 0x000000054e0b7c10 */ /* 0x000fe20008ffe4ff */
[----:B------:R0:W-:Y:S01]  /*1d160*/  STSM.16.M88.4 [R66], R12 ;  /* 0x0000000c42007844 */ /* 0x0001e20000000200 */
[----:B------:R-:W-:Y:S02]  /*1d170*/  F2FP.F16.F32.PACK_AB R4, R49, R40 ;  /* 0x000000283104723e */ /* 0x000fe400000000ff */
[----:B------:R-:W-:Y:S02]  /*1d180*/  F2FP.F16.F32.PACK_AB R5, R39, R46 ;  /* 0x0000002e2705723e */ /* 0x000fe400000000ff */
[----:B------:R-:W-:Y:S02]  /*1d190*/  F2FP.F16.F32.PACK_AB R6, R37, R36 ;  /* 0x000000242506723e */ /* 0x000fe400000000ff */
[----:B------:R-:W-:Y:S02]  /*1d1a0*/  F2FP.F16.F32.PACK_AB R7, R87, R42 ;  /* 0x0000002a5707723e */ /* 0x000fe400000000ff */
[----:B-1----:R-:W-:Y:S01]  /*1d1b0*/  ISETP.NE.AND P1, PT, R53, 0x1, PT ;  /* 0x000000013500780c */ /* 0x002fe20003f25270 */
[----:B------:R-:W-:Y:S01]  /*1d1c0*/  STSM.16.M88.4 [R63], R24 ;  /* 0x000000183f007844 */ /* 0x000fe20000000200 */
[----:B------:R-:W-:Y:S01]  /*1d1d0*/  ISETP.NE.AND.EX P0, PT, RZ, UR5, PT, P0 ;  /* 0x00000005ff007c0c */ /* 0x000fe2000bf05300 */
[----:B------:R-:W-:-:S02]  /*1d1e0*/  ULDC.64 UR4, c[0x0][0xc08] ;  /* 0x0003020000047ab9 */ /* 0x000fc40000000a00 */
[----:B------:R-:W-:Y:S01]  /*1d1f0*/  STSM.16.M88.4 [R62], R28 ;  /* 0x0000001c3e007844 */ /* 0x000fe20000000200 */
[----:B------:R-:W-:-:S03]  /*1d200*/  ISETP.NE.U32.AND P2, PT, RZ, UR4, PT ;  /* 0x00000004ff007c0c */ /* 0x000fc6000bf45070 */
[----:B------:R-:W-:Y:S01]  /*1d210*/  STSM.16.M88.4 [R59], R32 ;  /* 0x000000203b007844 */ /* 0x000fe20000000200 */
[----:B------:R-:W-:-:S03]  /*1d220*/  ISETP.NE.AND.EX P2, PT, RZ, UR5, PT, P2 ;  /* 0x00000005ff007c0c */ /* 0x000fc6000bf45320 */
[----:B------:R1:W-:Y:S01]  /*1d230*/  STSM.16.M88.4 [R51], R4 ;  /* 0x0000000433007844 */ /* 0x0003e20000000200 */
[----:B0-----:R-:W0:Y:S08]  /*1d240*/  @P1 LDC R12, c[0x0][0xbec] ;  /* 0x0002fb00ff0c1b82 */ /* 0x001e300000000800 */
[----:B------:R-:W2:Y:S08]  /*1d250*/  @P1 LDC R13, c[0x0][0xbf0] ;  /* 0x0002fc00ff0d1b82 */ /* 0x000eb00000000800 */
[----:B------:R-:W-:Y:S01]  /*1d260*/  BAR.SYNC.DEFER_BLOCKING 0x1, 0x100 ;  /* 0x0044000000007b1d */ /* 0x000fe20000010000 */
[----:B------:R-:W-:Y:S01]  /*1d270*/  @P2 IADD3 R8, P3, R74, UR4, RZ ;  /* 0x000000044a082c10 */ /* 0x000fe2000ff7e0ff */
[----:B------:R-:W-:-:S04]  /*1d280*/  IMAD.MOV.U32 R46, RZ, RZ, RZ ;  /* 0x000000ffff2e7224 */ /* 0x000fc800078e00ff */
[----:B------:R-:W-:Y:S01]  /*1d290*/  ULDC UR4, c[0x0][0xa88] ;  /* 0x0002a20000047ab9 */ /* 0x000fe20000000800 */
[----:B------:R-:W-:Y:S02]  /*1d2a0*/  @P2 IADD3.X R9, R78, UR5, RZ, P3, !PT ;  /* 0x000000054e092c10 */ /* 0x000fe40009ffe4ff */
[----:B-1----:R-:W-:Y:S01]  /*1d2b0*/  MOV R6, UR4 ;  /* 0x0000000400067c02 */ /* 0x002fe20008000f00 */
[----:B---3--:R-:W-:Y:S01]  /*1d2c0*/  IMAD R15, R86, 0x80, R107 ;  /* 0x00000080560f7824 */ /* 0x008fe200078e026b */
[----:B------:R1:W5:Y:S04]  /*1d2d0*/  @P0 LDG.E R46, desc[UR6][R10.64] ;  /* 0x000000060a2e0981 */ /* 0x000368000c1e1900 */
[----:B------:R1:W5:Y:S01]  /*1d2e0*/  @P2 LDG.E R6, desc[UR6][R8.64] ;  /* 0x0000000608062981 */ /* 0x000362000c1e1900 */
[----:B------:R-:W-:Y:S05]  /*1d2f0*/  @P2 BRA `(.L_x_800) ;  /* 0x0000000000142947 */ /* 0x000fea0003800000 */
[----:B------:R-:W-:Y:S05]  /*1d300*/  @!P0 BRA `(.L_x_800) ;  /* 0x0000000000108947 */ /* 0x000fea0003800000 */
[----:B------:R-:W-:Y:S02]  /*1d310*/  ULDC.64 UR4, c[0x0][0x208] ;  /* 0x0000820000047ab9 */ /* 0x000fe40000000a00 */
[----:B------:R-:W3:Y:S04]  /*1d320*/  LDG.E R5, desc[UR4][R10.64] ;  /* 0x000000040a057981 */ /* 0x000ee8000c1e1900 */
[----:B-----5:R-:W3:Y:S02]  /*1d330*/  LDG.E R6, desc[UR4][R10.64+0x4] ;  /* 0x000004040a067981 */ /* 0x020ee4000c1e1900 */
[----:B---3--:R-:W-:-:S07]  /*1d340*/  IMAD.IADD R6, R6, 0x1, -R5 ;  /* 0x0000000106067824 */ /* 0x008fce00078e0a05 */
.L_x_800:
[----:B------:R-:W3:Y:S01]  /*1d350*/  LDL.LU R54, [R1+0x64] ;  /* 0x0000640001367983 */ /* 0x000ee20000300800 */
[----:B0-----:R-:W-:Y:S01]  /*1d360*/  @P1 IMAD.HI.U32 R4, R15, R12, RZ ;  /* 0x0000000c0f041227 */ /* 0x001fe200078e00ff */
[----:B------:R-:W-:Y:S01]  /*1d370*/  ULDC.64 UR4, c[0x0][0xb90] ;  /* 0x0002e40000047ab9 */ /* 0x000fe20000000a00 */
[----:B-----5:R-:W-:Y:S01]  /*1d380*/  SHF.R.S32.HI R47, RZ, 0x1f, R46 ;  /* 0x0000001fff2f7819 */ /* 0x020fe2000001142e */
[----:B------:R-:W4:Y:S01]  /*1d390*/  LDL R14, [R1+0x84] ;  /* 0x00008400010e7983 */ /* 0x000f220000100800 */
[----:B------:R-:W-:Y:S01]  /*1d3a0*/  IMAD.MOV.U32 R7, RZ, RZ, R15 ;  /* 0x000000ffff077224 */ /* 0x000fe200078e000f */
[----:B--2---:R-:W-:Y:S01]  /*1d3b0*/  @P1 SHF.R.U32.HI R7, RZ, R13, R4 ;  /* 0x0000000dff071219 */ /* 0x004fe20000011604 */
[----:B-1----:R-:W-:Y:S01]  /*1d3c0*/  IMAD.SHL.U32 R10, R22, 0x40, RZ ;  /* 0x00000040160a7824 */ /* 0x002fe200078e00ff */
[----:B------:R-:W0:Y:S01]  /*1d3d0*/  S2R R27, SR_TID.X ;  /* 0x00000000001b7919 */ /* 0x000e220000002100 */
[----:B------:R-:W-:Y:S02]  /*1d3e0*/  SEL R45, R38, RZ, !P0 ;  /* 0x000000ff262d7207 */ /* 0x000fe40004000000 */
[----:B------:R-:W-:-:S02]  /*1d3f0*/  SEL R55, R82, RZ, !P0 ;  /* 0x000000ff52377207 */ /* 0x000fc40004000000 */
[----:B------:R-:W-:-:S05]  /*1d400*/  IADD3 R11, R16, R10, RZ ;  /* 0x0000000a100b7210 */ /* 0x000fca0007ffe0ff */
[----:B------:R-:W-:Y:S01]  /*1d410*/  IMAD.WIDE R20, R11, 0x2, R20 ;  /* 0x000000020b147825 */ /* 0x000fe200078e0214 */
[----:B------:R-:W-:Y:S01]  /*1d420*/  SHF.R.S32.HI R11, RZ, 0x1f, R7 ;  /* 0x0000001fff0b7819 */ /* 0x000fe20000011407 */
[----:B------:R-:W1:Y:S02]  /*1d430*/  S2R R58, SR_TID.X ;  /* 0x00000000003a7919 */ /* 0x000e640000002100 */
[----:B0-----:R-:W-:-:S05]  /*1d440*/  VIADD R27, R27, 0xffffff80 ;  /* 0xffffff801b1b7836 */ /* 0x001fca0000000000 */
[----:B------:R-:W-:-:S04]  /*1d450*/  SHF.R.S32.HI R26, RZ, 0x1f, R27 ;  /* 0x0000001fff1a7819 */ /* 0x000fc8000001141b */
[----:B------:R-:W-:-:S04]  /*1d460*/  LEA.HI R26, R26, R27, RZ, 0x7 ;  /* 0x0000001b1a1a7211 */ /* 0x000fc800078f38ff */
[----:B------:R-:W-:Y:S01]  /*1d470*/  LOP3.LUT R26, R26, 0xffffff80, RZ, 0xc0, !PT ;  /* 0xffffff801a1a7812 */ /* 0x000fe200078ec0ff */
[----:B------:R-:W-:-:S03]  /*1d480*/  IMAD R57, R6, R53, RZ ;  /* 0x0000003506397224 */ /* 0x000fc600078e02ff */
[----:B------:R-:W-:Y:S02]  /*1d490*/  IADD3 R26, R27, -R26, RZ ;  /* 0x8000001a1b1a7210 */ /* 0x000fe40007ffe0ff */
[C---:B------:R-:W-:Y:S02]  /*1d4a0*/  IADD3 R29, P3, R20.reuse, 0x4000, RZ ;  /* 0x00004000141d7810 */ /* 0x040fe40007f7e0ff */
[----:B------:R-:W-:Y:S02]  /*1d4b0*/  IADD3 R13, P4, R20, 0x2000, RZ ;  /* 0x00002000140d7810 */ /* 0x000fe40007f9e0ff */
[----:B------:R-:W-:-:S04]  /*1d4c0*/  LOP3.LUT R28, R29, 0x380, RZ, 0xc0, !PT ;  /* 0x000003801d1c7812 */ /* 0x000fc800078ec0ff */
[----:B------:R-:W-:Y:S02]  /*1d4d0*/  SHF.R.U64 R28, R28, 0x3, RZ ;  /* 0x000000031c1c7819 */ /* 0x000fe400000012ff */
[----:B-1----:R-:W-:Y:S01]  /*1d4e0*/  IADD3 R58, R58, -0x80, RZ ;  /* 0xffffff803a3a7810 */ /* 0x002fe20007ffe0ff */
[----:B------:R-:W-:Y:S01]  /*1d4f0*/  ULDC.64 UR6, c[0x0][0x208] ;  /* 0x0000820000067ab9 */ /* 0x000fe20000000a00 */
[----:B------:R-:W-:Y:S01]  /*1d500*/  LOP3.LUT R28, R28, R29, RZ, 0x3c, !PT ;  /* 0x0000001d1c1c7212 */ /* 0x000fe200078e3cff */
[----:B------:R-:W-:Y:S01]  /*1d510*/  IMAD.X R29, RZ, RZ, R21, P3 ;  /* 0x000000ffff1d7224 */ /* 0x000fe200018e0615 */
[----:B------:R-:W-:Y:S02]  /*1d520*/  IADD3 R33, P5, R20, 0x5000, RZ ;  /* 0x0000500014217810 */ /* 0x000fe40007fbe0ff */
[----:B------:R-:W-:Y:S02]  /*1d530*/  SHF.R.S32.HI R56, RZ, 0x1f, R58 ;  /* 0x0000001fff387819 */ /* 0x000fe4000001143a */
[----:B------:R-:W-:-:S02]  /*1d540*/  LOP3.LUT R32, R33, 0x380, RZ, 0xc0, !PT ;  /* 0x0000038021207812 */ /* 0x000fc400078ec0ff */
[----:B------:R-:W-:Y:S02]  /*1d550*/  LEA.HI R56, R56, R58, RZ, 0x3 ;  /* 0x0000003a38387211 */ /* 0x000fe400078f18ff */
[----:B------:R-:W-:Y:S02]  /*1d560*/  SHF.R.U64 R32, R32, 0x3, RZ ;  /* 0x0000000320207819 */ /* 0x000fe400000012ff */
[----:B------:R-:W-:Y:S02]  /*1d570*/  LOP3.LUT R56, R56, 0xfffffff8, RZ, 0xc0, !PT ;  /* 0xfffffff838387812 */ /* 0x000fe400078ec0ff */
[----:B------:R-:W-:Y:S01]  /*1d580*/  LOP3.LUT R32, R32, R33, RZ, 0x3c, !PT ;  /* 0x0000002120207212 */ /* 0x000fe200078e3cff */
[----:B------:R-:W-:Y:S02]  /*1d590*/  IMAD.X R33, RZ, RZ, R21, P5 ;  /* 0x000000ffff217224 */ /* 0x000fe400028e0615 */
[----:B------:R-:W-:Y:S01]  /*1d5a0*/  IMAD.IADD R56, R58, 0x1, -R56 ;  /* 0x000000013a387824 */ /* 0x000fe200078e0a38 */
[----:B------:R-:W-:Y:S01]  /*1d5b0*/  BSSY B1, `(.L_x_801) ;  /* 0x0000088000017945 */ /* 0x000fe20003800000 */
[----:B---3--:R-:W-:Y:S01]  /*1d5c0*/  SHF.R.S32.HI R52, RZ, 0x1f, R54 ;  /* 0x0000001fff347819 */ /* 0x008fe20000011436 */
[----:B------:R-:W-:-:S04]  /*1d5d0*/  IMAD.WIDE.U32 R4, R54, UR4, R46 ;  /* 0x0000000436047c25 */ /* 0x000fc8000f8e002e */
[----:B------:R-:W-:-:S04]  /*1d5e0*/  IMAD R8, R52, UR4, RZ ;  /* 0x0000000434087c24 */ /* 0x000fc8000f8e02ff */
[----:B------:R-:W-:Y:S01]  /*1d5f0*/  IMAD R9, R54, UR5, R8 ;  /* 0x0000000536097c24 */ /* 0x000fe2000f8e0208 */
[----:B------:R-:W-:Y:S01]  /*1d600*/  ULDC.64 UR4, c[0x0][0xb98] ;  /* 0x0002e60000047ab9 */ /* 0x000fe20000000a00 */
[----:B------:R-:W-:Y:S02]  /*1d610*/  IMAD.MOV R8, RZ, RZ, -R7 ;  /* 0x000000ffff087224 */ /* 0x000fe400078e0a07 */
[----:B------:R-:W-:Y:S02]  /*1d620*/  IMAD.IADD R5, R5, 0x1, R9 ;  /* 0x0000000105057824 */ /* 0x000fe400078e0209 */
[----:B------:R-:W-:Y:S02]  /*1d630*/  IMAD R9, R53, R8, R15 ;  /* 0x0000000835097224 */ /* 0x000fe400078e020f */
[----:B------:R-:W-:Y:S02]  /*1d640*/  IMAD R8, R45, UR4, RZ ;  /* 0x000000042d087c24 */ /* 0x000fe4000f8e02ff */
[----:B------:R-:W-:-:S04]  /*1d650*/  IMAD.WIDE.U32 R4, R55, UR4, R4 ;  /* 0x0000000437047c25 */ /* 0x000fc8000f8e0004 */
[----:B------:R-:W-:Y:S01]  /*1d660*/  IMAD R10, R55, UR5, R8 ;  /* 0x00000005370a7c24 */ /* 0x000fe2000f8e0208 */
[----:B------:R-:W-:Y:S01]  /*1d670*/  SHF.R.S32.HI R8, RZ, 0x1f, R9 ;  /* 0x0000001fff087819 */ /* 0x000fe20000011409 */
[----:B------:R-:W-:Y:S01]  /*1d680*/  ULDC.64 UR4, c[0x0][0xb88] ;  /* 0x0002e20000047ab9 */ /* 0x000fe20000000a00 */
[----:B------:R-:W-:-:S03]  /*1d690*/  IADD3 R4, P2, R7, R4, RZ ;  /* 0x0000000407047210 */ /* 0x000fc60007f5e0ff */
[----:B------:R-:W-:Y:S01]  /*1d6a0*/  IMAD R12, R8, UR4, RZ ;  /* 0x00000004080c7c24 */ /* 0x000fe2000f8e02ff */
[----:B------:R-:W-:-:S03]  /*1d6b0*/  IADD3.X R5, R11, R5, R10, P2, !PT ;  /* 0x000000050b057210 */ /* 0x000fc600017fe40a */
[C---:B------:R-:W-:Y:S02]  /*1d6c0*/  IMAD R11, R9.reuse, UR5, R12 ;  /* 0x00000005090b7c24 */ /* 0x040fe4000f8e020c */
[----:B------:R-:W-:Y:S01]  /*1d6d0*/  IMAD.WIDE.U32 R4, R9, UR4, R4 ;  /* 0x0000000409047c25 */ /* 0x000fe2000f8e0004 */
[----:B------:R-:W-:-:S03]  /*1d6e0*/  ULDC.64 UR4, c[0x0][0xb50] ;  /* 0x0002d40000047ab9 */ /* 0x000fc60000000a00 */
[----:B------:R-:W-:Y:S01]  /*1d6f0*/  IMAD.IADD R5, R5, 0x1, R11 ;  /* 0x0000000105057824 */ /* 0x000fe200078e020b */
[----:B------:R-:W-:-:S04]  /*1d700*/  LEA R10, P2, R4, UR4, 0x2 ;  /* 0x00000004040a7c11 */ /* 0x000fc8000f8410ff */
[----:B------:R-:W-:Y:S01]  /*1d710*/  LEA.HI.X R11, R4, UR5, R5, 0x2, P2 ;  /* 0x00000005040b7c11 */ /* 0x000fe200090f1405 */
[----:B------:R-:W-:Y:S01]  /*1d720*/  SHFL.IDX PT, R48, R10, RZ, 0x1c1f ;  /* 0x001c1fff0a307589 */ /* 0x000fe200000e0000 */
[C---:B------:R-:W-:Y:S02]  /*1d730*/  IADD3 R25, P2, R20.reuse, 0x3000, RZ ;  /* 0x0000300014197810 */ /* 0x040fe40007f5e0ff */
[----:B------:R-:W-:Y:S01]  /*1d740*/  IADD3 R7, P0, R20, 0x1000, RZ ;  /* 0x0000100014077810 */ /* 0x000fe20007f1e0ff */
[----:B------:R-:W0:Y:S01]  /*1d750*/  SHFL.IDX PT, R49, R11, RZ, 0x1c1f ;  /* 0x001c1fff0b317589 */ /* 0x000e2200000e0000 */
[----:B------:R-:W-:Y:S01]  /*1d760*/  LOP3.LUT R24, R25, 0x380, RZ, 0xc0, !PT ;  /* 0x0000038019187812 */ /* 0x000fe200078ec0ff */
[----:B----4-:R-:W-:Y:S01]  /*1d770*/  IMAD R4, R86, 0x80, R14 ;  /* 0x0000008056047824 */ /* 0x010fe200078e020e */
[----:B------:R-:W-:Y:S01]  /*1d780*/  LOP3.LUT R12, R13, 0x380, RZ, 0xc0, !PT ;  /* 0x000003800d0c7812 */ /* 0x000fe200078ec0ff */
[--C-:B------:R-:W-:Y:S01]  /*1d790*/  IMAD.X R9, RZ, RZ, R21.reuse, P0 ;  /* 0x000000ffff097224 */ /* 0x100fe200000e0615 */
[----:B------:R-:W-:Y:S01]  /*1d7a0*/  SHF.R.U64 R24, R24, 0x3, RZ ;  /* 0x0000000318187819 */ /* 0x000fe200000012ff */
[----:B------:R-:W-:Y:S01]  /*1d7b0*/  SHFL.IDX PT, R50, R10, 0x1, 0x1c1f ;  /* 0x003c1f000a327f89 */ /* 0x000fe200000e0000 */
[----:B------:R-:W-:Y:S01]  /*1d7c0*/  LOP3.LUT P0, RZ, R26, 0x3, RZ, 0xc0, !PT ;  /* 0x000000031aff7812 */ /* 0x000fe2000780c0ff */
[----:B------:R-:W-:Y:S01]  /*1d7d0*/  ULDC.64 UR4, c[0x0][0xaa0] ;  /* 0x0002a80000047ab9 */ /* 0x000fe20000000a00 */
[----:B------:R-:W-:Y:S01]  /*1d7e0*/  LOP3.LUT R24, R24, R25, RZ, 0x3c, !PT ;  /* 0x0000001918187212 */ /* 0x000fe200078e3cff */
[----:B------:R-:W1:Y:S01]  /*1d7f0*/  SHFL.IDX PT, R51, R11, 0x1, 0x1c1f ;  /* 0x003c1f000b337f89 */ /* 0x000e6200000e0000 */
[----:B------:R-:W-:Y:S01]  /*1d800*/  IMAD.X R25, RZ, RZ, R21, P2 ;  /* 0x000000ffff197224 */ /* 0x000fe200010e0615 */
[----:B------:R-:W-:-:S02]  /*1d810*/  ISETP.GE.OR P2, PT, R4, R57, P0 ;  /* 0x000000390400720c */ /* 0x000fc40000746670 */
[----:B------:R-:W-:Y:S02]  /*1d820*/  LOP3.LUT R8, R7, 0x380, RZ, 0xc0, !PT ;  /* 0x0000038007087812 */ /* 0x000fe400078ec0ff */
[----:B------:R-:W-:Y:S02]  /*1d830*/  IADD3 R4, R4, 0x8, RZ ;  /* 0x0000000804047810 */ /* 0x000fe40007ffe0ff */
[----:B------:R-:W-:Y:S02]  /*1d840*/  SHF.R.U64 R12, R12, 0x3, RZ ;  /* 0x000000030c0c7819 */ /* 0x000fe400000012ff */
[----:B------:R-:W-:Y:S02]  /*1d850*/  SHF.R.U64 R8, R8, 0x3, RZ ;  /* 0x0000000308087819 */ /* 0x000fe400000012ff */
[----:B------:R-:W-:Y:S02]  /*1d860*/  ISETP.GE.OR P0, PT, R4, R57, P0 ;  /* 0x000000390400720c */ /* 0x000fe40000706670 */
[----:B------:R-:W-:Y:S01]  /*1d870*/  LOP3.LUT R12, R12, R13, RZ, 0x3c, !PT ;  /* 0x0000000d0c0c7212 */ /* 0x000fe200078e3cff */
[----:B------:R-:W-:Y:S01]  /*1d880*/  IMAD.X R13, RZ, RZ, R21, P4 ;  /* 0x000000ffff0d7224 */ /* 0x000fe200020e0615 */
[----:B------:R-:W-:Y:S01]  /*1d890*/  LOP3.LUT R8, R8, R7, RZ, 0x3c, !PT ;  /* 0x0000000708087212 */ /* 0x000fe200078e3cff */
[----:B0-----:R0:W-:Y:S01]  /*1d8a0*/  @!P2 ST.E desc[UR6][R48.64], R0 ;  /* 0x000000003000a985 */ /* 0x0011e2000c101906 */
[----:B------:R-:W-:-:S02]  /*1d8b0*/  IADD3 R5, P3, R20, 0x7000, RZ ;  /* 0x0000700014057810 */ /* 0x000fc40007f7e0ff */
[C---:B------:R-:W-:Y:S02]  /*1d8c0*/  IADD3 R37, P4, R20.reuse, 0x6000, RZ ;  /* 0x0000600014257810 */ /* 0x040fe40007f9e0ff */
[----:B------:R-:W-:Y:S02]  /*1d8d0*/  LOP3.LUT R7, R20, 0x380, RZ, 0xc0, !PT ;  /* 0x0000038014077812 */ /* 0x000fe400078ec0ff */
[----:B------:R-:W-:Y:S02]  /*1d8e0*/  LOP3.LUT R4, R5, 0x380, RZ, 0xc0, !PT ;  /* 0x0000038005047812 */ /* 0x000fe400078ec0ff */
[----:B------:R-:W-:Y:S01]  /*1d8f0*/  LOP3.LUT R36, R37, 0x380, RZ, 0xc0, !PT ;  /* 0x0000038025247812 */ /* 0x000fe200078ec0ff */
[----:B0-----:R-:W0:Y:S01]  /*1d900*/  @P1 LDC R48, c[0x0][0xbec] ;  /* 0x0002fb00ff301b82 */ /* 0x001e220000000800 */
[----:B------:R-:W-:Y:S02]  /*1d910*/  SHF.R.U64 R7, R7, 0x3, RZ ;  /* 0x0000000307077819 */ /* 0x000fe400000012ff */
[----:B------:R-:W-:Y:S01]  /*1d920*/  SHF.R.U64 R4, R4, 0x3, RZ ;  /* 0x0000000304047819 */ /* 0x000fe200000012ff */
[----:B-1----:R1:W-:Y:S01]  /*1d930*/  @!P0 ST.E desc[UR6][R50.64], R3 ;  /* 0x0000000332008985 */ /* 0x0023e2000c101906 */
[----:B------:R-:W-:-:S03]  /*1d940*/  SHF.R.U64 R36, R36, 0x3, RZ ;  /* 0x0000000324247819 */ /* 0x000fc600000012ff */
[----:B------:R-:W2:Y:S01]  /*1d950*/  @P1 LDC R49, c[0x0][0xbf0] ;  /* 0x0002fc00ff311b82 */ /* 0x000ea20000000800 */
[----:B------:R-:W-:Y:S01]  /*1d960*/  LOP3.LUT R20, R7, R20, RZ, 0x3c, !PT ;  /* 0x0000001407147212 */ /* 0x000fe200078e3cff */
[--C-:B------:R-:W-:Y:S01]  /*1d970*/  IMAD.X R41, RZ, RZ, R21.reuse, P3 ;  /* 0x000000ffff297224 */ /* 0x100fe200018e0615 */
[----:B------:R-:W-:Y:S01]  /*1d980*/  LOP3.LUT R36, R36, R37, RZ, 0x3c, !PT ;  /* 0x0000002524247212 */ /* 0x000fe200078e3cff */
[----:B------:R-:W-:Y:S01]  /*1d990*/  IMAD.X R37, RZ, RZ, R21, P4 ;  /* 0x000000ffff257224 */ /* 0x000fe200020e0615 */
[----:B------:R-:W-:Y:S01]  /*1d9a0*/  LOP3.LUT R40, R4, R5, RZ, 0x3c, !PT ;  /* 0x0000000504287212 */ /* 0x000fe200078e3cff */
[----:B------:R-:W-:Y:S01]  /*1d9b0*/  IMAD R0, R56, 0x20, R22 ;  /* 0x0000002038007824 */ /* 0x000fe200078e0216 */
[----:B------:R3:W5:Y:S01]  /*1d9c0*/  LD.E.128 R4, desc[UR6][R20.64] ;  /* 0x0000000614047980 */ /* 0x000762000c101d00 */
[----:B-1----:R-:W-:-:S03]  /*1d9d0*/  IMAD R3, R47, UR4, RZ ;  /* 0x000000042f037c24 */ /* 0x002fc6000f8e02ff */
[----:B------:R-:W5:Y:S01]  /*1d9e0*/  LD.E.128 R8, desc[UR6][R8.64] ;  /* 0x0000000608087980 */ /* 0x000f62000c101d00 */
[----:B------:R-:W-:-:S03]  /*1d9f0*/  IMAD R3, R46, UR5, R3 ;  /* 0x000000052e037c24 */ /* 0x000fc6000f8e0203 */
[----:B------:R-:W5:Y:S01]  /*1da00*/  LD.E.128 R12, desc[UR6][R12.64] ;  /* 0x000000060c0c7980 */ /* 0x000f62000c101d00 */
[----:B---3--:R-:W-:Y:S01]  /*1da10*/  IMAD.WIDE.U32 R20, R46, UR4, RZ ;  /* 0x000000042e147c25 */ /* 0x008fe2000f8e00ff */
[----:B------:R-:W-:Y:S02]  /*1da20*/  ULDC.64 UR4, c[0x0][0xae8] ;  /* 0x0002ba0000047ab9 */ /* 0x000fe40000000a00 */
[----:B------:R-:W5:Y:S01]  /*1da30*/  LD.E.128 R24, desc[UR6][R24.64] ;  /* 0x0000000618187980 */ /* 0x000f62000c101d00 */
[----:B------:R-:W-:Y:S02]  /*1da40*/  IMAD.IADD R21, R21, 0x1, R3 ;  /* 0x0000000115157824 */ /* 0x000fe400078e0203 */
[----:B------:R-:W-:Y:S01]  /*1da50*/  IMAD R3, R52, UR4, RZ ;  /* 0x0000000434037c24 */ /* 0x000fe2000f8e02ff */
[----:B------:R-:W5:Y:S01]  /*1da60*/  LD.E.128 R28, desc[UR6][R28.64] ;  /* 0x000000061c1c7980 */ /* 0x000f62000c101d00 */
[----:B------:R-:W-:Y:S02]  /*1da70*/  IMAD R47, R86, 0x80, R0 ;  /* 0x00000080562f7824 */ /* 0x000fe400078e0200 */
[C---:B------:R-:W-:Y:S01]  /*1da80*/  IMAD R3, R54.reuse, UR5, R3 ;  /* 0x0000000536037c24 */ /* 0x040fe2000f8e0203 */
[----:B------:R-:W5:Y:S01]  /*1da90*/  LD.E.128 R32, desc[UR6][R32.64] ;  /* 0x0000000620207980 */ /* 0x000f62000c101d00 */
[----:B------:R-:W-:Y:S01]  /*1daa0*/  IMAD.WIDE.U32 R20, R54, UR4, R20 ;  /* 0x0000000436147c25 */ /* 0x000fe2000f8e0014 */
[----:B------:R-:W-:-:S02]  /*1dab0*/  ULDC.64 UR4, c[0x0][0xaf0] ;  /* 0x0002bc0000047ab9 */ /* 0x000fc40000000a00 */
[----:B------:R-:W5:Y:S01]  /*1dac0*/  LD.E.128 R36, desc[UR6][R36.64] ;  /* 0x0000000624247980 */ /* 0x000f62000c101d00 */
[----:B0-----:R-:W-:Y:S01]  /*1dad0*/  @P1 IMAD.HI.U32 R0, R47, R48, RZ ;  /* 0x000000302f001227 */ /* 0x001fe200078e00ff */
[----:B------:R-:W-:Y:S02]  /*1dae0*/  IADD3 R21, R21, R3, RZ ;  /* 0x0000000315157210 */ /* 0x000fe40007ffe0ff */
[----:B------:R-:W5:Y:S01]  /*1daf0*/  LD.E.128 R40, desc[UR6][R40.64] ;  /* 0x0000000628287980 */ /* 0x000f62000c101d00 */
[----:B------:R-:W-:Y:S01]  /*1db00*/  IMAD.MOV.U32 R3, RZ, RZ, R47 ;  /* 0x000000ffff037224 */ /* 0x000fe200078e002f */
[----:B--2---:R-:W-:Y:S01]  /*1db10*/  @P1 SHF.R.U32.HI R3, RZ, R49, R0 ;  /* 0x00000031ff031219 */ /* 0x004fe20000011600 */
[----:B------:R-:W-:Y:S01]  /*1db20*/  IMAD R45, R45, UR4, RZ ;  /* 0x000000042d2d7c24 */ /* 0x000fe2000f8e02ff */
[----:B------:R-:W-:Y:S01]  /*1db30*/  @!PT LDS RZ, [RZ] ;  /* 0x00000000fffff984 */ /* 0x000fe20000000800 */
[----:B------:R-:W-:Y:S01]  /*1db40*/  @!PT LDS RZ, [RZ] ;  /* 0x00000000fffff984 */ /* 0x000fe20000000800 */
[----:B------:R-:W-:Y:S01]  /*1db50*/  @!PT LDS RZ, [RZ] ;  /* 0x00000000fffff984 */ /* 0x000fe20000000800 */
[----:B------:R-:W-:Y:S01]  /*1db60*/  @!PT LDS RZ, [RZ] ;  /* 0x00000000fffff984 */ /* 0x000fe20000000800 */
[----:B------:R0:W-:Y:S06]  /*1db70*/  MEMBAR.ALL.CTA ;  /* 0x0000000000007992 */ /* 0x0001ec0000008000 */
[----:B0-----:R-:W0:Y:S01]  /*1db80*/  FENCE.VIEW.ASYNC.S ;  /* 0x00000000000073c6 */ /* 0x001e220000000000 */
[----:B------:R-:W-:Y:S01]  /*1db90*/  IMAD.WIDE.U32 R20, R55, UR4, R20 ;  /* 0x0000000437147c25 */ /* 0x000fe2000f8e0014 */
[----:B------:R-:W-:-:S03]  /*1dba0*/  SHF.R.S32.HI R0, RZ, 0x1f, R3 ;  /* 0x0000001fff007819 */ /* 0x000fc60000011403 */
[----:B------:R-:W-:Y:S01]  /*1dbb0*/  IMAD R45, R55, UR5, R45 ;  /* 0x00000005372d7c24 */ /* 0x000fe2000f8e022d */
[----:B------:R-:W-:Y:S01]  /*1dbc0*/  ULDC.64 UR4, c[0x0][0xae0] ;  /* 0x0002b80000047ab9 */ /* 0x000fe20000000a00 */
[----:B------:R-:W-:Y:S02]  /*1dbd0*/  IMAD.MOV R46, RZ, RZ, -R3 ;  /* 0x000000ffff2e7224 */ /* 0x000fe400078e0a03 */
[----:B------:R-:W-:Y:S02]  /*1dbe0*/  IMAD.IADD R21, R21, 0x1, R45 ;  /* 0x0000000115157824 */ /* 0x000fe400078e022d */
[----:B------:R-:W-:Y:S02]  /*1dbf0*/  IMAD R0, R0, UR4, RZ ;  /* 0x0000000400007c24 */ /* 0x000fe4000f8e02ff */
[----:B------:R-:W-:Y:S02]  /*1dc00*/  IMAD R45, R53, R46, R47 ;  /* 0x0000002e352d7224 */ /* 0x000fe400078e022f */
[----:B------:R-:W-:-:S02]  /*1dc10*/  IMAD R47, R3, UR5, R0 ;  /* 0x00000005032f7c24 */ /* 0x000fc4000f8e0200 */
[----:B------:R-:W-:Y:S01]  /*1dc20*/  IMAD.WIDE.U32 R20, R3, UR4, R20 ;  /* 0x0000000403147c25 */ /* 0x000fe2000f8e0014 */
[----:B------:R-:W-:Y:S01]  /*1dc30*/  SHF.R.S32.HI R0, RZ, 0x1f, R45 ;  /* 0x0000001fff007819 */ /* 0x000fe2000001142d */
[----:B------:R-:W-:Y:S02]  /*1dc40*/  ULDC.64 UR4, c[0x0][0xad8] ;  /* 0x0002b60000047ab9 */ /* 0x000fe40000000a00 */
[----:B------:R-:W-:Y:S01]  /*1dc50*/  IMAD R48, R86, 0x80, R22 ;  /* 0x0000008056307824 */ /* 0x000fe200078e0216 */
[----:B------:R-:W-:Y:S01]  /*1dc60*/  IADD3 R21, R21, R47, RZ ;  /* 0x0000002f15157210 */ /* 0x000fe20007ffe0ff */
[----:B------:R-:W-:Y:S02]  /*1dc70*/  IMAD R46, R0, UR4, RZ ;  /* 0x00000004002e7c24 */ /* 0x000fe4000f8e02ff */
[----:B------:R-:W-:Y:S02]  /*1dc80*/  VIADD R0, R48, 0x20 ;  /* 0x0000002030007836 */ /* 0x000fe40000000000 */
[----:B------:R-:W-:-:S02]  /*1dc90*/  IMAD R47, R45, UR5, R46 ;  /* 0x000000052d2f7c24 */ /* 0x000fc4000f8e022e */
[----:B------:R-:W-:Y:S01]  /*1dca0*/  IMAD.WIDE.U32 R20, R45, UR4, R20 ;  /* 0x000000042d147c25 */ /* 0x000fe2000f8e0014 */
[-C--:B------:R-:W-:Y:S01]  /*1dcb0*/  ISETP.GE.AND P2, PT, R48, R57.reuse, PT ;  /* 0x000000393000720c */ /* 0x080fe20003f46270 */
[----:B------:R-:W-:Y:S01]  /*1dcc0*/  ULDC.64 UR4, c[0x0][0xa80] ;  /* 0x0002a00000047ab9 */ /* 0x000fe20000000a00 */
[-C--:B------:R-:W-:Y:S01]  /*1dcd0*/  ISETP.GE.AND P0, PT, R0, R57.reuse, PT ;  /* 0x000000390000720c */ /* 0x080fe20003f06270 */
[----:B------:R-:W-:Y:S01]  /*1dce0*/  VIADD R3, R48, 0x40 ;  /* 0x0000004030037836 */ /* 0x000fe20000000000 */
[----:B------:R-:W-:Y:S01]  /*1dcf0*/  LEA R45, P3, R20, UR4, 0x1 ;  /* 0x00000004142d7c11 */ /* 0x000fe2000f8608ff */
[----:B------:R-:W-:Y:S02]  /*1dd00*/  IMAD.IADD R21, R21, 0x1, R47 ;  /* 0x0000000115157824 */ /* 0x000fe400078e022f */
[----:B------:R-:W-:Y:S01]  /*1dd10*/  VIADD R0, R2, 0x34820 ;  /* 0x0003482002007836 */ /* 0x000fe20000000000 */
[----:B------:R-:W-:Y:S02]  /*1dd20*/  ISETP.GE.AND P1, PT, R3, R57, PT ;  /* 0x000000390300720c */ /* 0x000fe40003f26270 */
[----:B------:R-:W-:-:S02]  /*1dd30*/  LEA.HI.X R3, R20, UR5, R21, 0x1, P3 ;  /* 0x0000000514037c11 */ /* 0x000fc400098f0c15 */
[----:B------:R-:W-:Y:S01]  /*1dd40*/  PRMT R0, RZ, 0x654, R0 ;  /* 0x00000654ff007816 */ /* 0x000fe20000000000 */
[----:B0-----:R0:W1:Y:S03]  /*1dd50*/  SHFL.IDX PT, R46, R45, RZ, 0x181f ;  /* 0x00181fff2d2e7589 */ /* 0x00106600000e0000 */
[----:B------:R0:W-:Y:S01]  /*1dd60*/  SYNCS.ARRIVE.TRANS64.RED.A1T0 RZ, [R0+URZ], RZ ;  /* 0x000000ff00ff79a7 */ /* 0x0001e2000810043f */
[----:B------:R0:W2:Y:S01]  /*1dd70*/  SHFL.IDX PT, R47, R3, RZ, 0x181f ;  /* 0x00181fff032f7589 */ /* 0x0000a200000e0000 */
[----:B------:R-:W-:Y:S05]  /*1dd80*/  @P2 BRA `(.L_x_802) ;  /* 0x0000000000282947 */ /* 0x000fea0003800000 */
[----:B------:R-:W-:Y:S01]  /*1dd90*/  ULDC UR4, c[0x0][0xac8] ;  /* 0x0002b20000047ab9 */ /* 0x000fe20000000800 */
[----:B------:R-:W-:Y:S01]  /*1dda0*/  ULDC.64 UR6, c[0x0][0x208] ;  /* 0x0000820000067ab9 */ /* 0x000fe20000000a00 */
        /* <DEDUP_REMOVED lines=8> */
.L_x_802:
[----:B------:R-:W-:Y:S05]  /*1de30*/  BSYNC B1 ;  /* 0x0000000000017941 */ /* 0x000fea0003800000 */
.L_x_801:
[----:B---3-5:R3:W4:Y:S01]  /*1de40*/  SHFL.IDX PT, R7, R3, 0x1, 0x181f ;  /* 0x00381f0003077f89 */ /* 0x02872200000e0000 */
[----:B------:R-:W-:Y:S03]  /*1de50*/  BSSY B1, `(.L_x_803) ;  /* 0x000000d000017945 */ /* 0x000fe60003800000 */
[----:B------:R3:W0:Y:S01]  /*1de60*/  SHFL.IDX PT, R6, R45, 0x1, 0x181f ;  /* 0x00381f002d067f89 */ /* 0x00062200000e0000 */
[----:B------:R-:W-:Y:S05]  /*1de70*/  @P0 BRA `(.L_x_804) ;  /* 0x0000000000280947 */ /* 0x000fea0003800000 */
[----:B------:R-:W-:Y:S01]  /*1de80*/  ULDC UR4, c[0x0][0xac8] ;  /* 0x0002b20000047ab9 */ /* 0x000fe20000000800 */
[----:B------:R-:W-:Y:S01]  /*1de90*/  ULDC.64 UR6, c[0x0][0x208] ;  /* 0x0000820000067ab9 */ /* 0x000fe20000000a00 */
[----:B------:R-:W-:Y:S02]  /*1dea0*/  ISETP.GE.AND P3, PT, R16, UR4, PT ;  /* 0x0000000410007c0c */ /* 0x000fe4000bf66270 */
[----:B------:R-:W-:-:S11]  /*1deb0*/  ISETP.GE.AND P4, PT, R221, UR4, PT ;  /* 0x00000004dd007c0c */ /* 0x000fd6000bf86270 */
[CC--:B0-----:R-:W-:Y:S02]  /*1dec0*/  @!P3 LEA R4, P0, R16.reuse, R6.reuse, 0x1 ;  /* 0x000000061004b211 */ /* 0x0c1fe400078008ff */
[C---:B------:R-:W-:Y:S02]  /*1ded0*/  @!P4 LEA R6, P2, R221.reuse, R6, 0x1 ;  /* 0x00000006dd06c211 */ /* 0x040fe400078408ff */
[-C--:B----4-:R-:W-:Y:S02]  /*1dee0*/  @!P3 LEA.HI.X R5, R16, R7.reuse, R17, 0x1, P0 ;  /* 0x000000071005b211 */ /* 0x090fe400000f0c11 */
[----:B------:R-:W-:-:S03]  /*1def0*/  @!P4 LEA.HI.X R7, R221, R7, R44, 0x1, P2 ;  /* 0x00000007dd07c211 */ /* 0x000fc600010f0c2c */
[----:B------:R0:W-:Y:S04]  /*1df00*/  @!P3 ST.E.128 desc[UR6][R4.64], R8 ;  /* 0x000000080400b985 */ /* 0x0001e8000c101d06 */
[----:B------:R0:W-:Y:S02]  /*1df10*/  @!P4 ST.E.128 desc[UR6][R6.64], R32 ;  /* 0x000000200600c985 */ /* 0x0001e4000c101d06 */
.L_x_804:
[----:B------:R-:W-:Y:S05]  /*1df20*/  BSYNC B1 ;  /* 0x0000000000017941 */ /* 0x000fea0003800000 */
.L_x_803:
[----:B0---4-:R0:W4:Y:S01]  /*1df30*/  SHFL.IDX PT, R7, R3, 0x2, 0x181f ;  /* 0x00581f0003077f89 */ /* 0x01112200000e0000 */
        /* <DEDUP_REMOVED lines=13> */
.L_x_806:
[----:B------:R-:W-:Y:S05]  /*1e010*/  BSYNC B1 ;  /* 0x0000000000017941 */ /* 0x000fea0003800000 */
.L_x_805:
[----:B------:R-:W-:Y:S01]  /*1e020*/  IADD3 R0, R48, 0x60, RZ ;  /* 0x0000006030007810 */ /* 0x000fe20007ffe0ff */
[----:B0--3--:R-:W0:Y:S03]  /*1e030*/  SHFL.IDX PT, R3, R3, 0x3, 0x181f ;  /* 0x00781f0003037f89 */ /* 0x009e2600000e0000 */
[----:B------:R-:W-:Y:S01]  /*1e040*/  ISETP.GE.AND P0, PT, R0, R57, PT ;  /* 0x000000390000720c */ /* 0x000fe20003f06270 */
[----:B------:R-:W3:-:S12]  /*1e050*/  SHFL.IDX PT, R45, R45, 0x3, 0x181f ;  /* 0x00781f002d2d7f89 */ /* 0x000ed800000e0000 */
[----:B------:R-:W-:Y:S05]  /*1e060*/  @P0 BRA `(.L_x_807) ;  /* 0x0000000c00400947 */ /* 0x000fea0003800000 */
[----:B------:R-:W-:Y:S01]  /*1e070*/  ULDC UR4, c[0x0][0xac8] ;  /* 0x0002b20000047ab9 */ /* 0x000fe20000000800 */
[----:B------:R-:W-:Y:S01]  /*1e080*/  ULDC.64 UR6, c[0x0][0x208] ;  /* 0x0000820000067ab9 */ /* 0x000fe20000000a00 */
[----:B------:R-:W-:-:S13]  /*1e090*/  ISETP.GE.AND P1, PT, R16, UR4, PT ;  /* 0x0000000410007c0c */ /* 0x000fda000bf26270 */
[----:B---3--:R-:W-:-:S04]  /*1e0a0*/  @!P1 LEA R4, P0, R16, R45, 0x1 ;  /* 0x0000002d10049211 */ /* 0x008fc800078008ff */
[----:B0-----:R-:W-:Y:S02]  /*1e0b0*/  @!P1 LEA.HI.X R5, R16, R3, R17, 0x1, P0 ;  /* 0x0000000310059211 */ /* 0x001fe400000f0c11 */
[----:B------:R-:W-:-:S03]  /*1e0c0*/  ISETP.GE.AND P0, PT, R221, UR4, PT ;  /* 0x00000004dd007c0c */ /* 0x000fc6000bf06270 */
[----:B------:R0:W-:Y:S10]  /*1e0d0*/  @!P1 ST.E.128 desc[UR6][R4.64], R24 ;  /* 0x0000001804009985 */ /* 0x0001f4000c101d06 */
[----:B------:R-:W-:Y:S05]  /*1e0e0*/  @P0 BRA `(.L_x_807) ;  /* 0x0000000c00200947 */ /* 0x000fea0003800000 */
[----:B0-----:R-:W-:Y:S01]  /*1e0f0*/  LEA R4, P0, R221, R45, 0x1 ;  /* 0x0000002ddd047211 */ /* 0x001fe200078008ff */
[----:B------:R-:W-:-:S03]  /*1e100*/  ULDC.64 UR4, c[0x0][0x208] ;  /* 0x0000820000047ab9 */ /* 0x000fc60000000a00 */
[----:B------:R-:W-:-:S05]  /*1e110*/  LEA.HI.X R5, R221, R3, R44, 0x1, P0 ;  /* 0x00000003dd057211 */ /* 0x000fca00000f0c2c */
[----:B------:R0:W-:Y:S01]  /*1e120*/  ST.E.128 desc[UR4][R4.64], R40 ;  /* 0x0000002804007985 */ /* 0x0001e2000c101d04 */
[----:B------:R-:W-:Y:S05]  /*1e130*/  BRA `(.L_x_807) ;  /* 0x0000000c000c7947 */ /* 0x000fea0003800000 */
.L_x_799:
[----:B------:R-:W-:Y:S01]  /*1e140*/  ULDC.64 UR4, c[0x0][0xc00] ;  /* 0x0003000000047ab9 */ /* 0x000fe20000000a00 */
[----:B------:R-:W0:Y:S01]  /*1e150*/  LDC R21, c[0x0][0xbe8] ;  /* 0x0002fa00ff157b82 */ /* 0x000e220000000800 */
[----:B------:R-:W-:Y:S01]  /*1e160*/  ISETP.NE.U32.AND P0, PT, RZ, UR4, PT ;  /* 0x00000004ff007c0c */ /* 0x000fe2000bf05070 */
[----:B------:R-:W-:Y:S01]  /*1e170*/  IMAD.MOV.U32 R0, RZ, RZ, RZ ;  /* 0x000000ffff007224 */ /* 0x000fe200078e00ff */
[----:B------:R-:W-:Y:S01]  /*1e180*/  IADD3 R4, P1, R74, UR4, RZ ;  /* 0x000000044a047c10 */ /* 0x000fe2000ff3e0ff */
[----:B------:R-:W-:Y:S01]  /*1e190*/  ULDC.64 UR6, c[0x0][0x208] ;  /* 0x0000820000067ab9 */ /* 0x000fe20000000a00 */
[----:B------:R-:W-:Y:S02]  /*1e1a0*/  ISETP.NE.AND.EX P0, PT, RZ, UR5, PT, P0 ;  /* 0x00000005ff007c0c */ /* 0x000fe4000bf05300 */
[----:B------:R-:W-:Y:S01]  /*1e1b0*/  IADD3.X R5, R78, UR5, RZ, P1, !PT ;  /* 0x000000054e057c10 */ /* 0x000fe20008ffe4ff */
[----:B------:R-:W-:Y:S02]  /*1e1c0*/  ULDC.64 UR4, c[0x0][0xc08] ;  /* 0x0003020000047ab9 */ /* 0x000fe40000000a00 */
[----:B------:R-:W-:-:S04]  /*1e1d0*/  ISETP.NE.U32.AND P1, PT, RZ, UR4, PT ;  /* 0x00000004ff007c0c */ /* 0x000fc8000bf25070 */
[----:B------:R-:W-:Y:S01]  /*1e1e0*/  ISETP.NE.AND.EX P1, PT, RZ, UR5, PT, P1 ;  /* 0x00000005ff007c0c */ /* 0x000fe2000bf25310 */
[----:B------:R-:W1:Y:S03]  /*1e1f0*/  S2R R24, SR_TID.X ;  /* 0x0000000000187919 */ /* 0x000e660000002100 */
[----:B------:R2:W5:Y:S09]  /*1e200*/  @P0 LDG.E R0, desc[UR6][R4.64] ;  /* 0x0000000604000981 */ /* 0x000572000c1e1900 */
[----:B------:R-:W-:Y:S01]  /*1e210*/  @P1 IADD3 R6, P2, R74, UR4, RZ ;  /* 0x000000044a061c10 */ /* 0x000fe2000ff5e0ff */
[----:B------:R-:W-:-:S02]  /*1e220*/  ULDC UR4, c[0x0][0xa88] ;  /* 0x0002a20000047ab9 */ /* 0x000fc40000000800 */
[----:B------:R-:W-:Y:S01]  /*1e230*/  IMAD.U32 R8, RZ, RZ, UR4 ;  /* 0x00000004ff087e24 */ /* 0x000fe2000f8e00ff */
[----:B------:R-:W-:Y:S02]  /*1e240*/  @P1 IADD3.X R7, R78, UR5, RZ, P2, !PT ;  /* 0x000000054e071c10 */ /* 0x000fe400097fe4ff */
[----:B0-----:R-:W-:-:S03]  /*1e250*/  ISETP.NE.AND P2, PT, R21, 0x1, PT ;  /* 0x000000011500780c */ /* 0x001fc60003f45270 */
[----:B------:R2:W5:Y:S10]  /*1e260*/  @P1 LDG.E R8, desc[UR6][R6.64] ;  /* 0x0000000606081981 */ /* 0x000574000c1e1900 */
[----:B------:R-:W0:Y:S01]  /*1e270*/  @P2 LDC R25, c[0x0][0xbec] ;  /* 0x0002fb00ff192b82 */ /* 0x000e220000000800 */
[----:B-1----:R-:W-:-:S05]  /*1e280*/  VIADD R24, R24, 0xffffff80 ;  /* 0xffffff8018187836 */ /* 0x002fca0000000000 */
[----:B------:R-:W-:Y:S01]  /*1e290*/  ISETP.GE.AND P3, PT, R24, 0x80, PT ;  /* 0x000000801800780c */ /* 0x000fe20003f66270 */
[----:B--2---:R-:W-:-:S12]  /*1e2a0*/  @P1 BRA `(.L_x_808) ;  /* 0x0000000000141947 */ /* 0x004fd80003800000 */
[----:B------:R-:W-:Y:S05]  /*1e2b0*/  @!P0 BRA `(.L_x_808) ;  /* 0x0000000000108947 */ /* 0x000fea0003800000 */
[----:B------:R-:W-:Y:S02]  /*1e2c0*/  ULDC.64 UR4, c[0x0][0x208] ;  /* 0x0000820000047ab9 */ /* 0x000fe40000000a00 */
[----:B------:R-:W2:Y:S04]  /*1e2d0*/  LDG.E R3, desc[UR4][R4.64] ;  /* 0x0000000404037981 */ /* 0x000ea8000c1e1900 */
[----:B-----5:R-:W2:Y:S02]  /*1e2e0*/  LDG.E R8, desc[UR4][R4.64+0x4] ;  /* 0x0000040404087981 */ /* 0x020ea4000c1e1900 */
[----:B--2---:R-:W-:-:S07]  /*1e2f0*/  IMAD.IADD R8, R8, 0x1, -R3 ;  /* 0x0000000108087824 */ /* 0x004fce00078e0a03 */
.L_x_808:
[----:B------:R-:W2:Y:S04]  /*1e300*/  LDL R20, [R1+0x64] ;  /* 0x0000640001147983 */ /* 0x000ea80000100800 */
[----:B------:R1:W5:Y:S01]  /*1e310*/  LDL R14, [R1+0x70] ;  /* 0x00007000010e7983 */ /* 0x0003620000100800 */
[----:B------:R-:W-:Y:S01]  /*1e320*/  BSSY B1, `(.L_x_809) ;  /* 0x000002f000017945 */ /* 0x000fe20003800000 */
[----:B------:R-:W-:Y:S02]  /*1e330*/  SEL R13, R82, RZ, !P0 ;  /* 0x000000ff520d7207 */ /* 0x000fe40004000000 */
[----:B------:R-:W-:Y:S02]  /*1e340*/  SEL R38, R38, RZ, !P0 ;  /* 0x000000ff26267207 */ /* 0x000fe40004000000 */
[----:B-----5:R-:W-:-:S02]  /*1e350*/  SHF.R.S32.HI R11, RZ, 0x1f, R0 ;  /* 0x0000001fff0b7819 */ /* 0x020fc40000011400 */
[----:B--2---:R-:W-:Y:S01]  /*1e360*/  SHF.R.S32.HI R10, RZ, 0x1f, R20 ;  /* 0x0000001fff0a7819 */ /* 0x004fe20000011414 */
[----:B-1----:R-:W-:Y:S06]  /*1e370*/  @P3 BRA `(.L_x_810) ;  /* 0x0000000000a43947 */ /* 0x002fec0003800000 */
[----:B------:R-:W1:Y:S01]  /*1e380*/  S2R R3, SR_TID.X ;  /* 0x0000000000037919 */ /* 0x000e620000002100 */
[----:B------:R-:W2:Y:S02]  /*1e390*/  LDC R12, c[0x0][0xbe8] ;  /* 0x0002fa00ff0c7b82 */ /* 0x000ea40000000800 */
[----:B--2---:R-:W-:Y:S01]  /*1e3a0*/  IMAD R4, R8, R12, RZ ;  /* 0x0000000c08047224 */ /* 0x004fe200078e02ff */
[----:B-1----:R-:W-:-:S05]  /*1e3b0*/  LEA R3, R14, R3, 0x7 ;  /* 0x000000030e037211 */ /* 0x002fca00078e38ff */
[----:B------:R-:W-:-:S05]  /*1e3c0*/  VIADD R9, R3, 0xffffff80 ;  /* 0xffffff8003097836 */ /* 0x000fca0000000000 */
[----:B------:R-:W-:-:S13]  /*1e3d0*/  ISETP.GE.AND P0, PT, R9, R4, PT ;  /* 0x000000040900720c */ /* 0x000fda0003f06270 */
[----:B------:R-:W-:Y:S05]  /*1e3e0*/  @P0 BRA `(.L_x_810) ;  /* 0x0000000000880947 */ /* 0x000fea0003800000 */
[----:B------:R-:W-:Y:S01]  /*1e3f0*/  ISETP.NE.AND P0, PT, R12, 0x1, PT ;  /* 0x000000010c00780c */ /* 0x000fe20003f05270 */
[----:B------:R-:W-:Y:S01]  /*1e400*/  ULDC.64 UR4, c[0x0][0xb90] ;  /* 0x0002e40000047ab9 */ /* 0x000fe20000000a00 */
[----:B------:R-:W-:Y:S01]  /*1e410*/  IMAD.MOV.U32 R4, RZ, RZ, R0 ;  /* 0x000000ffff047224 */ /* 0x000fe200078e0000 */
[----:B------:R-:W-:Y:S01]  /*1e420*/  ULDC.64 UR6, c[0x0][0x208] ;  /* 0x0000820000067ab9 */ /* 0x000fe20000000a00 */
[----:B------:R-:W-:Y:S02]  /*1e430*/  IMAD R7, R10, UR4, RZ ;  /* 0x000000040a077c24 */ /* 0x000fe4000f8e02ff */
[----:B------:R-:W-:Y:S02]  /*1e440*/  IMAD.MOV.U32 R5, RZ, RZ, R11 ;  /* 0x000000ffff057224 */ /* 0x000fe400078e000b */
[C---:B------:R-:W-:Y:S02]  /*1e450*/  IMAD R7, R20.reuse, UR5, R7 ;  /* 0x0000000514077c24 */ /* 0x040fe4000f8e0207 */
[----:B------:R-:W-:Y:S01]  /*1e460*/  IMAD.WIDE.U32 R4, R20, UR4, R4 ;  /* 0x0000000414047c25 */ /* 0x000fe2000f8e0004 */
[----:B------:R-:W-:-:S02]  /*1e470*/  ULDC.64 UR4, c[0x0][0xb98] ;  /* 0x0002e60000047ab9 */ /* 0x000fc40000000a00 */
[----:B------:R-:W1:Y:S01]  /*1e480*/  @P0 LDC R6, c[0x0][0xbec] ;  /* 0x0002fb00ff060b82 */ /* 0x000e620000000800 */
[----:B------:R-:W-:Y:S01]  /*1e490*/  IMAD.MOV.U32 R3, RZ, RZ, R9 ;  /* 0x000000ffff037224 */ /* 0x000fe200078e0009 */
[----:B------:R-:W-:-:S03]  /*1e4a0*/  IADD3 R5, R5, R7, RZ ;  /* 0x0000000705057210 */ /* 0x000fc60007ffe0ff */
[----:B------:R-:W-:-:S03]  /*1e4b0*/  IMAD.WIDE.U32 R4, R13, UR4, R4 ;  /* 0x000000040d047c25 */ /* 0x000fc6000f8e0004 */
[----:B------:R-:W2:Y:S01]  /*1e4c0*/  @P0 LDC R15, c[0x0][0xbf0] ;  /* 0x0002fc00ff0f0b82 */ /* 0x000ea20000000800 */
[----:B-1----:R-:W-:-:S05]  /*1e4d0*/  @P0 IMAD.HI.U32 R6, R9, R6, RZ ;  /* 0x0000000609060227 */ /* 0x002fca00078e00ff */
[----:B--2---:R-:W-:Y:S01]  /*1e4e0*/  @P0 SHF.R.U32.HI R3, RZ, R15, R6 ;  /* 0x0000000fff030219 */ /* 0x004fe20000011606 */
[----:B------:R-:W-:-:S03]  /*1e4f0*/  IMAD R6, R38, UR4, RZ ;  /* 0x0000000426067c24 */ /* 0x000fc6000f8e02ff */
[----:B------:R-:W-:Y:S01]  /*1e500*/  IADD3 R4, P0, R3, R4, RZ ;  /* 0x0000000403047210 */ /* 0x000fe20007f1e0ff */
[----:B------:R-:W-:Y:S02]  /*1e510*/  IMAD.MOV R7, RZ, RZ, -R3 ;  /* 0x000000ffff077224 */ /* 0x000fe400078e0a03 */
[----:B------:R-:W-:Y:S01]  /*1e520*/  IMAD R6, R13, UR5, R6 ;  /* 0x000000050d067c24 */ /* 0x000fe2000f8e0206 */
[----:B------:R-:W-:Y:S01]  /*1e530*/  ULDC.64 UR4, c[0x0][0xb88] ;  /* 0x0002e20000047ab9 */ /* 0x000fe20000000a00 */
[----:B------:R-:W-:Y:S01]  /*1e540*/  IMAD R7, R12, R7, R9 ;  /* 0x000000070c077224 */ /* 0x000fe200078e0209 */
[----:B------:R-:W-:-:S04]  /*1e550*/  SHF.R.S32.HI R9, RZ, 0x1f, R3 ;  /* 0x0000001fff097819 */ /* 0x000fc80000011403 */
        /* <DEDUP_REMOVED lines=11> */
.L_x_810:
[----:B------:R-:W-:Y:S05]  /*1e610*/  BSYNC B1 ;  /* 0x0000000000017941 */ /* 0x000fea0003800000 */
.L_x_809:
[----:B-1----:R-:W-:Y:S01]  /*1e620*/  SHF.R.S32.HI R6, RZ, 0x1f, R24 ;  /* 0x0000001fff067819 */ /* 0x002fe20000011418 */
[----:B------:R-:W1:Y:S01]  /*1e630*/  @P2 LDC R9, c[0x0][0xbf0] ;  /* 0x0002fc00ff092b82 */ /* 0x000e620000000800 */
[----:B------:R-:W-:Y:S02]  /*1e640*/  ULDC.64 UR4, c[0x0][0xaa0] ;  /* 0x0002a80000047ab9 */ /* 0x000fe40000000a00 */
[----:B------:R-:W-:Y:S01]  /*1e650*/  LEA.HI R6, R6, R24, RZ, 0x3 ;  /* 0x0000001806067211 */ /* 0x000fe200078f18ff */
[----:B------:R-:W-:Y:S02]  /*1e660*/  IMAD R3, R11, UR4, RZ ;  /* 0x000000040b037c24 */ /* 0x000fe4000f8e02ff */
[----:B------:R-:W-:Y:S01]  /*1e670*/  IMAD.WIDE.U32 R4, R0, UR4, RZ ;  /* 0x0000000400047c25 */ /* 0x000fe2000f8e00ff */
[----:B------:R-:W-:-:S03]  /*1e680*/  LOP3.LUT R6, R6, 0xfffffff8, RZ, 0xc0, !PT ;  /* 0xfffffff806067812 */ /* 0x000fc600078ec0ff */
[----:B------:R-:W-:Y:S01]  /*1e690*/  IMAD R3, R0, UR5, R3 ;  /* 0x0000000500037c24 */ /* 0x000fe2000f8e0203 */
[----:B------:R-:W-:Y:S01]  /*1e6a0*/  ULDC.64 UR4, c[0x0][0xae8] ;  /* 0x0002ba0000047ab9 */ /* 0x000fe20000000a00 */
[----:B------:R-:W-:Y:S02]  /*1e6b0*/  IMAD.IADD R6, R24, 0x1, -R6 ;  /* 0x0000000118067824 */ /* 0x000fe400078e0a06 */
[----:B------:R-:W-:Y:S02]  /*1e6c0*/  IMAD R0, R10, UR4, RZ ;  /* 0x000000040a007c24 */ /* 0x000fe4000f8e02ff */
[----:B------:R-:W-:Y:S01]  /*1e6d0*/  IMAD.IADD R5, R5, 0x1, R3 ;  /* 0x0000000105057824 */ /* 0x000fe200078e0203 */
[----:B------:R-:W-:Y:S01]  /*1e6e0*/  LEA R6, R6, R22, 0x5 ;  /* 0x0000001606067211 */ /* 0x000fe200078e28ff */
[C---:B------:R-:W-:Y:S02]  /*1e6f0*/  IMAD R7, R20.reuse, UR5, R0 ;  /* 0x0000000514077c24 */ /* 0x040fe4000f8e0200 */
[----:B------:R-:W-:Y:S01]  /*1e700*/  IMAD.WIDE.U32 R4, R20, UR4, R4 ;  /* 0x0000000414047c25 */ /* 0x000fe2000f8e0004 */
[----:B------:R-:W-:-:S03]  /*1e710*/  ULDC.64 UR4, c[0x0][0xaf0] ;  /* 0x0002bc0000047ab9 */ /* 0x000fc60000000a00 */
[----:B------:R-:W-:Y:S02]  /*1e720*/  IMAD R10, R14, 0x80, R6 ;  /* 0x000000800e0a7824 */ /* 0x000fe400078e0206 */
[----:B------:R-:W-:Y:S02]  /*1e730*/  IMAD.IADD R5, R5, 0x1, R7 ;  /* 0x0000000105057824 */ /* 0x000fe400078e0207 */
[----:B0-----:R-:W-:-:S04]  /*1e740*/  @P2 IMAD.HI.U32 R0, R10, R25, RZ ;  /* 0x000000190a002227 */ /* 0x001fc800078e00ff */
[----:B------:R-:W-:Y:S01]  /*1e750*/  IMAD.MOV.U32 R3, RZ, RZ, R10 ;  /* 0x000000ffff037224 */ /* 0x000fe200078e000a */
[----:B-1----:R-:W-:Y:S01]  /*1e760*/  @P2 SHF.R.U32.HI R3, RZ, R9, R0 ;  /* 0x00000009ff032219 */ /* 0x002fe20000011600 */
[----:B------:R-:W-:Y:S02]  /*1e770*/  IMAD R6, R38, UR4, RZ ;  /* 0x0000000426067c24 */ /* 0x000fe4000f8e02ff */
[----:B------:R-:W-:Y:S01]  /*1e780*/  IMAD.WIDE.U32 R4, R13, UR4, R4 ;  /* 0x000000040d047c25 */ /* 0x000fe2000f8e0004 */
[----:B------:R-:W-:Y:S02]  /*1e790*/  IADD3 R7, -R3, RZ, RZ ;  /* 0x000000ff03077210 */ /* 0x000fe40007ffe1ff */
[----:B------:R-:W-:Y:S01]  /*1e7a0*/  SHF.R.S32.HI R0, RZ, 0x1f, R3 ;  /* 0x0000001fff007819 */ /* 0x000fe20000011403 */
[----:B------:R-:W-:Y:S01]  /*1e7b0*/  IMAD R9, R13, UR5, R6 ;  /* 0x000000050d097c24 */ /* 0x000fe2000f8e0206 */
[----:B------:R-:W-:Y:S01]  /*1e7c0*/  ULDC.64 UR4, c[0x0][0xae0] ;  /* 0x0002b80000047ab9 */ /* 0x000fe20000000a00 */
[----:B------:R-:W-:-:S02]  /*1e7d0*/  IMAD R7, R21, R7, R10 ;  /* 0x0000000715077224 */ /* 0x000fc400078e020a */
[----:B------:R-:W-:Y:S02]  /*1e7e0*/  IMAD R6, R0, UR4, RZ ;  /* 0x0000000400067c24 */ /* 0x000fe4000f8e02ff */
[----:B------:R-:W-:Y:S01]  /*1e7f0*/  IMAD.IADD R5, R5, 0x1, R9 ;  /* 0x0000000105057824 */ /* 0x000fe200078e0209 */
[----:B------:R-:W-:Y:S01]  /*1e800*/  SHF.R.S32.HI R0, RZ, 0x1f, R7 ;  /* 0x0000001fff007819 */ /* 0x000fe20000011407 */
[C---:B------:R-:W-:Y:S02]  /*1e810*/  IMAD R9, R3.reuse, UR5, R6 ;  /* 0x0000000503097c24 */ /* 0x040fe4000f8e0206 */
[----:B------:R-:W-:Y:S01]  /*1e820*/  IMAD.WIDE.U32 R4, R3, UR4, R4 ;  /* 0x0000000403047c25 */ /* 0x000fe2000f8e0004 */
[----:B------:R-:W-:-:S03]  /*1e830*/  ULDC.64 UR4, c[0x0][0xad8] ;  /* 0x0002b60000047ab9 */ /* 0x000fc60000000a00 */
[----:B------:R-:W-:Y:S02]  /*1e840*/  IMAD R0, R0, UR4, RZ ;  /* 0x0000000400007c24 */ /* 0x000fe4000f8e02ff */
[----:B------:R-:W-:Y:S02]  /*1e850*/  IMAD.IADD R5, R5, 0x1, R9 ;  /* 0x0000000105057824 */ /* 0x000fe400078e0209 */
[C---:B------:R-:W-:Y:S02]  /*1e860*/  IMAD R3, R7.reuse, UR5, R0 ;  /* 0x0000000507037c24 */ /* 0x040fe4000f8e0200 */
[----:B------:R-:W-:Y:S01]  /*1e870*/  IMAD.WIDE.U32 R4, R7, UR4, R4 ;  /* 0x0000000407047c25 */ /* 0x000fe2000f8e0004 */
[----:B------:R-:W-:-:S03]  /*1e880*/  ULDC.64 UR4, c[0x0][0xa80] ;  /* 0x0002a00000047ab9 */ /* 0x000fc60000000a00 */
[----:B------:R-:W-:Y:S01]  /*1e890*/  IMAD.IADD R5, R5, 0x1, R3 ;  /* 0x0000000105057824 */ /* 0x000fe200078e0203 */
[----:B------:R-:W-:Y:S01]  /*1e8a0*/  LEA R3, P0, R4, UR4, 0x1 ;  /* 0x0000000404037c11 */ /* 0x000fe2000f8008ff */
[----:B------:R-:W-:Y:S01]  /*1e8b0*/  UMOV UR4, 0xffffffff ;  /* 0xffffffff00047882 */ /* 0x000fe20000000000 */
[----:B------:R-:W-:Y:S02]  /*1e8c0*/  IMAD R6, R14, 0x80, R22 ;  /* 0x000000800e067824 */ /* 0x000fe400078e0216 */
[----:B------:R-:W-:Y:S01]  /*1e8d0*/  LEA.HI.X R4, R4, UR5, R5, 0x1, P0 ;  /* 0x0000000504047c11 */ /* 0x000fe200080f0c05 */
[----:B------:R-:W-:Y:S08]  /*1e8e0*/  BRA.DIV UR4, `(.L_x_811) ;  /* 0x0000007e04807947 */ /* 0x000ff0000b800000 */
[----:B------:R0:W1:Y:S04]  /*1e8f0*/  SHFL.IDX PT, R0, R4, RZ, 0x181f ;  /* 0x00181fff04007589 */ /* 0x00006800000e0000 */
[----:B------:R0:W2:Y:S02]  /*1e900*/  SHFL.IDX PT, R14, R3, RZ, 0x181f ;  /* 0x00181fff030e7589 */ /* 0x0000a400000e0000 */
.L_x_1000:
[----:B------:R-:W-:Y:S01]  /*1e910*/  IMAD R8, R8, R21, RZ ;  /* 0x0000001508087224 */ /* 0x000fe200078e02ff */
[----:B------:R-:W-:Y:S04]  /*1e920*/  BSSY B1, `(.L_x_812) ;  /* 0x000000d000017945 */ /* 0x000fe80003800000 */
[----:B------:R-:W-:-:S13]  /*1e930*/  ISETP.GE.AND P0, PT, R6, R8, PT ;  /* 0x000000080600720c */ /* 0x000fda0003f06270 */
[----:B------:R-:W-:Y:S05]  /*1e940*/  @P0 BRA `(.L_x_813) ;  /* 0x0000000000280947 */ /* 0x000fea0003800000 */
[----:B------:R-:W-:Y:S01]  /*1e950*/  ULDC UR4, c[0x0][0xac8] ;  /* 0x0002b20000047ab9 */ /* 0x000fe20000000800 */
[----:B------:R-:W-:Y:S01]  /*1e960*/  ULDC.64 UR6, c[0x0][0x208] ;  /* 0x0000820000067ab9 */ /* 0x000fe20000000a00 */
[----:B------:R-:W-:Y:S02]  /*1e970*/  ISETP.GE.AND P2, PT, R16, UR4, PT ;  /* 0x0000000410007c0c */ /* 0x000fe4000bf46270 */
[----:B------:R-:W-:-:S11]  /*1e980*/  ISETP.GE.AND P3, PT, R221, UR4, PT ;  /* 0x00000004dd007c0c */ /* 0x000fd6000bf66270 */
[CC--:B--2---:R-:W-:Y:S02]  /*1e990*/  @!P2 LEA R10, P0, R16.reuse, R14.reuse, 0x1 ;  /* 0x0000000e100aa211 */ /* 0x0c4fe400078008ff */
[C---:B------:R-:W-:Y:S02]  /*1e9a0*/  @!P3 LEA R14, P1, R221.reuse, R14, 0x1 ;  /* 0x0000000edd0eb211 */ /* 0x040fe400078208ff */
[-C--:B-1----:R-:W-:Y:S02]  /*1e9b0*/  @!P2 LEA.HI.X R11, R16, R0.reuse, R17, 0x1, P0 ;  /* 0x00000000100ba211 */ /* 0x082fe400000f0c11 */
[----:B------:R-:W-:-:S03]  /*1e9c0*/  @!P3 LEA.HI.X R15, R221, R0, R44, 0x1, P1 ;  /* 0x00000000dd0fb211 */ /* 0x000fc600008f0c2c */
[----:B------:R3:W-:Y:S04]  /*1e9d0*/  @!P2 ST.E.128 desc[UR6][R10.64], RZ ;  /* 0x000000ff0a00a985 */ /* 0x0007e8000c101d06 */
[----:B------:R3:W-:Y:S02]  /*1e9e0*/  @!P3 ST.E.128 desc[UR6][R14.64], RZ ;  /* 0x000000ff0e00b985 */ /* 0x0007e4000c101d06 */
.L_x_813:
[----:B------:R-:W-:Y:S05]  /*1e9f0*/  BSYNC B1 ;  /* 0x0000000000017941 */ /* 0x000fea0003800000 */
.L_x_812:
[----:B------:R-:W-:-:S03]  /*1ea00*/  UMOV UR4, 0xffffffff ;  /* 0xffffffff00047882 */ /* 0x000fc60000000000 */
[----:B------:R-:W-:Y:S05]  /*1ea10*/  BRA.DIV UR4, `(.L_x_814) ;  /* 0x0000007e04687947 */ /* 0x000fea000b800000 */
[----:B-1----:R1:W4:Y:S04]  /*1ea20*/  SHFL.IDX PT, R0, R4, 0x1, 0x181f ;  /* 0x00381f0004007f89 */ /* 0x00232800000e0000 */
[----:B--23--:R1:W2:Y:S02]  /*1ea30*/  SHFL.IDX PT, R14, R3, 0x1, 0x181f ;  /* 0x00381f00030e7f89 */ /* 0x00c2a400000e0000 */
.L_x_1004:
[----:B------:R-:W-:Y:S01]  /*1ea40*/  IADD3 R5, R6, 0x20, RZ ;  /* 0x0000002006057810 */ /* 0x000fe20007ffe0ff */
[----:B------:R-:W-:Y:S03]  /*1ea50*/  BSSY B1, `(.L_x_815) ;  /* 0x000000d000017945 */ /* 0x000fe60003800000 */
        /* <DEDUP_REMOVED lines=8> */
[-C--:B----4-:R-:W-:Y:S02]  /*1eae0*/  @!P2 LEA.HI.X R11, R16, R0.reuse, R17, 0x1, P0 ;  /* 0x00000000100ba211 */ /* 0x090fe400000f0c11 */
[----:B------:R-:W-:-:S03]  /*1eaf0*/  @!P3 LEA.HI.X R15, R221, R0, R44, 0x1, P1 ;  /* 0x00000000dd0fb211 */ /* 0x000fc600008f0c2c */
[----:B------:R3:W-:Y:S04]  /*1eb00*/  @!P2 ST.E.128 desc[UR6][R10.64], RZ ;  /* 0x000000ff0a00a985 */ /* 0x0007e8000c101d06 */
[----:B------:R3:W-:Y:S02]  /*1eb10*/  @!P3 ST.E.128 desc[UR6][R14.64], RZ ;  /* 0x000000ff0e00b985 */ /* 0x0007e4000c101d06 */
.L_x_816:
[----:B------:R-:W-:Y:S05]  /*1eb20*/  BSYNC B1 ;  /* 0x0000000000017941 */ /* 0x000fea0003800000 */
.L_x_815:
[----:B------:R-:W-:-:S03]  /*1eb30*/  UMOV UR4, 0xffffffff ;  /* 0xffffffff00047882 */ /* 0x000fc60000000000 */
[----:B------:R-:W-:Y:S05]  /*1eb40*/  BRA.DIV UR4, `(.L_x_817) ;  /* 0x0000007e04647947 */ /* 0x000fea000b800000 */
[----:B----4-:R4:W0:Y:S04]  /*1eb50*/  SHFL.IDX PT, R0, R4, 0x2, 0x181f ;  /* 0x00581f0004007f89 */ /* 0x01082800000e0000 */
[----:B--23--:R4:W2:Y:S02]  /*1eb60*/  SHFL.IDX PT, R14, R3, 0x2, 0x181f ;  /* 0x00581f00030e7f89 */ /* 0x00c8a400000e0000 */
.L_x_1008:
[----:B------:R-:W-:Y:S01]  /*1eb70*/  VIADD R5, R6, 0x40 ;  /* 0x0000004006057836 */ /* 0x000fe20000000000 */
        /* <DEDUP_REMOVED lines=9> */
[-C--:B0-----:R-:W-:Y:S02]  /*1ec10*/  @!P2 LEA.HI.X R11, R16, R0.reuse, R17, 0x1, P0 ;  /* 0x00000000100ba211 */ /* 0x081fe400000f0c11 */
[----:B------:R-:W-:-:S03]  /*1ec20*/  @!P3 LEA.HI.X R15, R221, R0, R44, 0x1, P1 ;  /* 0x00000000dd0fb211 */ /* 0x000fc600008f0c2c */
[----:B------:R3:W-:Y:S04]  /*1ec30*/  @!P2 ST.E.128 desc[UR6][R10.64], RZ ;  /* 0x000000ff0a00a985 */ /* 0x0007e8000c101d06 */
[----:B------:R3:W-:Y:S02]  /*1ec40*/  @!P3 ST.E.128 desc[UR6][R14.64], RZ ;  /* 0x000000ff0e00b985 */ /* 0x0007e4000c101d06 */
.L_x_819:
[----:B------:R-:W-:Y:S05]  /*1ec50*/  BSYNC B1 ;  /* 0x0000000000017941 */ /* 0x000fea0003800000 */
.L_x_818:
[----:B------:R-:W-:-:S03]  /*1ec60*/  UMOV UR4, 0xffffffff ;  /* 0xffffffff00047882 */ /* 0x000fc60000000000 */
[----:B------:R-:W-:Y:S05]  /*1ec70*/  BRA.DIV UR4, `(.L_x_820) ;  /* 0x0000007e04607947 */ /* 0x000fea000b800000 */
[----:B0-----:R0:W0:Y:S04]  /*1ec80*/  SHFL.IDX PT, R0, R4, 0x3, 0x181f ;  /* 0x00781f0004007f89 */ /* 0x00102800000e0000 */
[----:B--23--:R2:W3:Y:S02]  /*1ec90*/  SHFL.IDX PT, R14, R3, 0x3, 0x181f ;  /* 0x00781f00030e7f89 */ /* 0x00c4e400000e0000 */
.L_x_1012:
[----:B-12-4-:R-:W-:-:S05]  /*1eca0*/  VIADD R3, R6, 0x60 ;  /* 0x0000006006037836 */ /* 0x016fca0000000000 */
[----:B------:R-:W-:-:S13]  /*1ecb0*/  ISETP.GE.AND P0, PT, R3, R8, PT ;  /* 0x000000080300720c */ /* 0x000fda0003f06270 */
[----:B------:R-:W-:Y:S05]  /*1ecc0*/  @P0 BRA `(.L_x_807) ;  /* 0x0000000000280947 */ /* 0x000fea0003800000 */
[----:B------:R-:W-:Y:S01]  /*1ecd0*/  ULDC UR4, c[0x0][0xac8] ;  /* 0x0002b20000047ab9 */ /* 0x000fe20000000800 */
[----:B------:R-:W-:Y:S01]  /*1ece0*/  ULDC.64 UR6, c[0x0][0x208] ;  /* 0x0000820000067ab9 */ /* 0x000fe20000000a00 */
[----:B------:R-:W-:Y:S02]  /*1ecf0*/  ISETP.GE.AND P2, PT, R16, UR4, PT ;  /* 0x0000000410007c0c */ /* 0x000fe4000bf46270 */
[----:B------:R-:W-:-:S11]  /*1ed00*/  ISETP.GE.AND P3, PT, R221, UR4, PT ;  /* 0x00000004dd007c0c */ /* 0x000fd6000bf66270 */
[CC--:B0--3--:R-:W-:Y:S02]  /*1ed10*/  @!P2 LEA R4, P0, R16.reuse, R14.reuse, 0x1 ;  /* 0x0000000e1004a211 */ /* 0x0c9fe400078008ff */
[C---:B------:R-:W-:Y:S02]  /*1ed20*/  @!P3 LEA R14, P1, R221.reuse, R14, 0x1 ;  /* 0x0000000edd0eb211 */ /* 0x040fe400078208ff */
[-C--:B------:R-:W-:Y:S02]  /*1ed30*/  @!P2 LEA.HI.X R5, R16, R0.reuse, R17, 0x1, P0 ;  /* 0x000000001005a211 */ /* 0x080fe400000f0c11 */
[----:B------:R-:W-:-:S03]  /*1ed40*/  @!P3 LEA.HI.X R15, R221, R0, R44, 0x1, P1 ;  /* 0x00000000dd0fb211 */ /* 0x000fc600008f0c2c */
[----:B------:R1:W-:Y:S04]  /*1ed50*/  @!P2 ST.E.128 desc[UR6][R4.64], RZ ;  /* 0x000000ff0400a985 */ /* 0x0003e8000c101d06 */
[----:B------:R1:W-:Y:S02]  /*1ed60*/  @!P3 ST.E.128 desc[UR6][R14.64], RZ ;  /* 0x000000ff0e00b985 */ /* 0x0003e4000c101d06 */
.L_x_807:
[----:B------:R-:W-:Y:S05]  /*1ed70*/  BSYNC B0 ;  /* 0x0000000000007941 */ /* 0x000fea0003800000 */
.L_x_798:
[----:B------:R-:W-:Y:S02]  /*1ed80*/  ULDC UR4, c[0x0][0xc3c] ;  /* 0x00030f0000047ab9 */ /* 0x000fe40000000800 */
[----:B------:R-:W-:-:S13]  /*1ed90*/  ISETP.GE.AND P0, PT, R127, UR4, PT ;  /* 0x000000047f007c0c */ /* 0x000fda000bf06270 */
[----:B------:R-:W-:Y:S05]  /*1eda0*/  @!P0 BRA `(.L_x_821) ;  /* 0xfffffe2400608947 */ /* 0x000fea000383ffff */
[----:B------:R-:W-:Y:S05]  /*1edb0*/  BRA `(.L_x_603) ;  /* 0x00000070005c7947 */ /* 0x000fea0003800000 */
.L_x_601:
[----:B------:R-:W-:-:S08]  /*1edc0*/  NOP ;  /* 0x0000000000007918 */ /* 0x000fd00000000000 */
[----:B--2---:R-:W0:-:S00]  /*1edd0*/  USETMAXREG.DEALLOC.CTAPOOL 0x18 ;  /* 0x00000018000079c8 */ /* 0x004e0000080e0500 */
[----:B0-----:R-:W2:Y:S01]  /*1ede0*/  LDL.LU R3, [R1+0x4] ;  /* 0x0000040001037983 */ /* 0x001ea20000300800 */
[----:B------:R-:W-:Y:S01]  /*1edf0*/  LOP3.LUT R2, R2, 0x3, RZ, 0xc0, !PT ;  /* 0x0000000302027812 */ /* 0x000fe200078ec0ff */
[----:B------:R-:W-:-:S05]  /*1ee00*/  IMAD.MOV.U32 R4, RZ, RZ, RZ ;  /* 0x000000ffff047224 */ /* 0x000fca00078e00ff */
[----:B------:R-:W0:Y:S02]  /*1ee10*/  SHFL.IDX PT, R2, R2, RZ, 0x1f ;  /* 0x00001fff02027589 */ /* 0x000e2400000e0000 */
[----:B0-----:R-:W-:Y:S02]  /*1ee20*/  ISETP.NE.AND P0, PT, R2, RZ, PT ;  /* 0x000000ff0200720c */ /* 0x001fe40003f05270 */
        /* <DEDUP_REMOVED lines=11> */
.L_x_822:
[----:B------:R-:W-:Y:S01]  /*1eee0*/  LOP3.LUT R5, R0, 0x1f, RZ, 0xc0, !PT ;  /* 0x0000001f00057812 */ /* 0x000fe200078ec0ff */
[----:B------:R-:W-:Y:S01]  /*1eef0*/  ULDC UR4, c[0x0][0xc3c] ;  /* 0x00030f0000047ab9 */ /* 0x000fe20000000800 */
[----:B------:R-:W-:Y:S01]  /*1ef00*/  ULDC.64 UR6, c[0x0][0x208] ;  /* 0x0000820000067ab9 */ /* 0x000fe20000000a00 */
[----:B------:R-:W-:Y:S01]  /*1ef10*/  ULDC UR5, c[0x0][0xc38] ;  /* 0x00030e0000057ab9 */ /* 0x000fe20000000800 */
[----:B------:R-:W-:-:S04]  /*1ef20*/  ISETP.NE.AND P0, PT, R5, 0x1f, PT ;  /* 0x0000001f0500780c */ /* 0x000fc80003f05270 */
[----:B------:R-:W-:-:S13]  /*1ef30*/  ISETP.GE.OR P1, PT, R5, UR4, !P0 ;  /* 0x0000000405007c0c */ /* 0x000fda000c726670 */
[----:B0-----:R-:W0:Y:S02]  /*1ef40*/  @!P1 LDC.64 R2, c[0x0][0xc80] ;  /* 0x00032000ff029b82 */ /* 0x001e240000000a00 */
[----:B0-----:R-:W-:-:S05]  /*1ef50*/  @!P1 IMAD.WIDE.U32 R2, R5, 0x4, R2 ;  /* 0x0000000405029825 */ /* 0x001fca00078e0002 */
[----:B------:R-:W2:Y:S01]  /*1ef60*/  @!P1 LDG.E R4, desc[UR6][R2.64] ;  /* 0x0000000602049981 */ /* 0x000ea2000c1e1900 */
[C---:B------:R-:W-:Y:S01]  /*1ef70*/  ISETP.NE.AND P1, PT, R5.reuse, RZ, PT ;  /* 0x000000ff0500720c */ /* 0x040fe20003f25270 */
[----:B------:R-:W0:Y:S01]  /*1ef80*/  S2UR UR6, SR_CTAID.X ;  /* 0x00000000000679c3 */ /* 0x000e220000002500 */
[C---:B------:R-:W-:Y:S01]  /*1ef90*/  ISETP.GE.U32.AND P2, PT, R5.reuse, 0x2, PT ;  /* 0x000000020500780c */ /* 0x040fe20003f46070 */
[----:B------:R-:W-:Y:S01]  /*1efa0*/  UMOV UR4, URZ ;  /* 0x0000003f00047c82 */ /* 0x000fe20008000000 */
[C---:B------:R-:W-:Y:S01]  /*1efb0*/  ISETP.GE.U32.AND P3, PT, R5.reuse, 0x4, PT ;  /* 0x000000040500780c */ /* 0x040fe20003f66070 */
[----:B------:R-:W-:Y:S01]  /*1efc0*/  IMAD.MOV.U32 R16, RZ, RZ, RZ ;  /* 0x000000ffff107224 */ /* 0x000fe200078e00ff */
[C---:B------:R-:W-:Y:S02]  /*1efd0*/  ISETP.GE.U32.AND P4, PT, R5.reuse, 0x8, PT ;  /* 0x000000080500780c */ /* 0x040fe40003f86070 */
[----:B------:R-:W-:Y:S01]  /*1efe0*/  ISETP.GE.U32.AND P5, PT, R5, 0x10, PT ;  /* 0x000000100500780c */ /* 0x000fe20003fa6070 */
[----:B--2---:R-:W1:Y:S02]  /*1eff0*/  SHFL.UP PT, R6, R4, 0x1, RZ ;  /* 0x0420000004067989 */ /* 0x004e6400000e00ff */
[----:B-1----:R-:W-:-:S05]  /*1f000*/  SEL R7, R6, RZ, P1 ;  /* 0x000000ff06077207 */ /* 0x002fca0000800000 */
[----:B------:R-:W-:-:S05]  /*1f010*/  IMAD.IADD R7, R4, 0x1, R7 ;  /* 0x0000000104077824 */ /* 0x000fca00078e0207 */
[----:B------:R-:W1:Y:S02]  /*1f020*/  SHFL.UP PT, R6, R7, 0x2, RZ ;  /* 0x0440000007067989 */ /* 0x000e6400000e00ff */
[----:B-1----:R-:W-:-:S04]  /*1f030*/  SEL R6, R6, RZ, P2 ;  /* 0x000000ff06067207 */ /* 0x002fc80001000000 */
[----:B------:R-:W-:-:S05]  /*1f040*/  IADD3 R6, R7, R6, RZ ;  /* 0x0000000607067210 */ /* 0x000fca0007ffe0ff */
        /* <DEDUP_REMOVED lines=9> */
[----:B------:R-:W1:Y:S02]  /*1f0e0*/  SHFL.IDX PT, R6, R2, 0x1f, 0x1f ;  /* 0x03e01f0002067f89 */ /* 0x000e6400000e0000 */
[----:B-1----:R-:W-:-:S05]  /*1f0f0*/  IMAD R6, R6, UR5, RZ ;  /* 0x0000000506067c24 */ /* 0x002fca000f8e02ff */
[----:B0-----:R-:W-:Y:S02]  /*1f100*/  ISETP.GT.AND P6, PT, R6, UR6, PT ;  /* 0x0000000606007c0c */ /* 0x001fe4000bfc4270 */
[----:B------:R-:W-:-:S11]  /*1f110*/  MOV R3, R6 ;  /* 0x0000000600037202 */ /* 0x000fd60000000f00 */
[----:B------:R-:W-:Y:S05]  /*1f120*/  @P6 BRA `(.L_x_824) ;  /* 0x0000000000a06947 */ /* 0x000fea0003800000 */
[----:B------:R-:W0:Y:S01]  /*1f130*/  LDC R7, c[0x0][0xc3c] ;  /* 0x00030f00ff077b82 */ /* 0x000e220000000800 */
[----:B------:R-:W-:Y:S01]  /*1f140*/  IMAD.MOV.U32 R6, RZ, RZ, R3 ;  /* 0x000000ffff067224 */ /* 0x000fe200078e0003 */
[----:B------:R-:W-:Y:S01]  /*1f150*/  UMOV UR4, URZ ;  /* 0x0000003f00047c82 */ /* 0x000fe20008000000 */
[----:B------:R-:W-:Y:S01]  /*1f160*/  ULDC UR7, c[0x0][0xc3c] ;  /* 0x00030f0000077ab9 */ /* 0x000fe20000000800 */
[----:B------:R-:W-:-:S05]  /*1f170*/  ULDC UR5, c[0x0][0xc38] ;  /* 0x00030e0000057ab9 */ /* 0x000fca0000000800 */
.L_x_828:
        /* <DEDUP_REMOVED lines=9> */
[----:B------:R-:W0:Y:S01]  /*1f210*/  LDC.64 R2, c[0x0][0xc80] ;  /* 0x00032000ff027b82 */ /* 0x000e220000000a00 */
[----:B------:R-:W-:Y:S01]  /*1f220*/  ULDC.64 UR8, c[0x0][0x208] ;  /* 0x0000820000087ab9 */ /* 0x000fe20000000a00 */
[----:B0-----:R-:W-:-:S05]  /*1f230*/  IMAD.WIDE R2, R8, 0x4, R2 ;  /* 0x0000000408027825 */ /* 0x001fca00078e0202 */
[----:B------:R0:W5:Y:S02]  /*1f240*/  LDG.E R4, desc[UR8][R2.64] ;  /* 0x0000000802047981 */ /* 0x000164000c1e1900 */
.L_x_827:
[----:B------:R-:W-:Y:S05]  /*1f250*/  BSYNC B0 ;  /* 0x0000000000007941 */ /* 0x000fea0003800000 */
.L_x_826:
[----:B0----5:R-:W0:Y:S02]  /*1f260*/  SHFL.UP PT, R2, R4, 0x1, RZ ;  /* 0x0420000004027989 */ /* 0x021e2400000e00ff */
[----:B0-----:R-:W-:-:S04]  /*1f270*/  SEL R3, R2, RZ, P1 ;  /* 0x000000ff02037207 */ /* 0x001fc80000800000 */
[----:B------:R-:W-:-:S05]  /*1f280*/  IADD3 R3, R4, R3, RZ ;  /* 0x0000000304037210 */ /* 0x000fca0007ffe0ff */
        /* <DEDUP_REMOVED lines=13> */
[----:B0-----:R-:W-:-:S05]  /*1f360*/  IMAD R3, R3, UR5, RZ ;  /* 0x0000000503037c24 */ /* 0x001fca000f8e02ff */
[----:B------:R-:W-:-:S04]  /*1f370*/  IADD3 R6, R3, R6, RZ ;  /* 0x0000000603067210 */ /* 0x000fc80007ffe0ff */
[----:B------:R-:W-:-:S13]  /*1f380*/  ISETP.GT.AND P6, PT, R6, UR6, PT ;  /* 0x0000000606007c0c */ /* 0x000fda000bfc4270 */
[----:B------:R-:W-:Y:S05]  /*1f390*/  @!P6 BRA `(.L_x_828) ;  /* 0xfffffffc0078e947 */ /* 0x000fea000383ffff */
[----:B------:R-:W-:-:S07]  /*1f3a0*/  IMAD.MOV.U32 R2, RZ, RZ, R11 ;  /* 0x000000ffff027224 */ /* 0x000fce00078e000b */
.L_x_824:
        /* <DEDUP_REMOVED lines=14> */
[----:B------:R-:W-:-:S05]  /*1f490*/  IADD3 R9, R19, -0x1, RZ ;  /* 0xffffffff13097810 */ /* 0x000fca0007ffe0ff */
[----:B------:R0:W1:Y:S02]  /*1f4a0*/  SHFL.IDX PT, R16, R2, R9, 0x1f ;  /* 0x00001f0902107589 */ /* 0x00006400000e0000 */
.L_x_829:
[----:B-1----:R-:W-:Y:S02]  /*1f4b0*/  IMAD R16, R16, UR5, R7 ;  /* 0x0000000510107c24 */ /* 0x002fe4000f8e0207 */
[----:B------:R-:W-:Y:S02]  /*1f4c0*/  IMAD R7, R11, R6, RZ ;  /* 0x000000060b077224 */ /* 0x000fe400078e02ff */
[----:B0-----:R-:W-:Y:S01]  /*1f4d0*/  IMAD.MOV.U32 R2, RZ, RZ, RZ ;  /* 0x000000ffff027224 */ /* 0x001fe200078e00ff */
[----:B------:R-:W-:Y:S01]  /*1f4e0*/  IADD3 R17, -R16, UR6, RZ ;  /* 0x0000000610117c10 */ /* 0x000fe2000fffe1ff */
[----:B------:R-:W-:Y:S02]  /*1f4f0*/  VIADD R19, R19, UR4 ;  /* 0x0000000413137c36 */ /* 0x000fe40008000000 */
        /* <DEDUP_REMOVED lines=13> */
[----:B------:R-:W-:-:S06]  /*1f5d0*/  @P0 IADD3 R2, R2, 0x1, RZ ;  /* 0x0000000102020810 */ /* 0x000fcc0007ffe0ff */
[----:B------:R-:W-:Y:S01]  /*1f5e0*/  @!P2 IMAD.MOV R2, RZ, RZ, -R2 ;  /* 0x000000ffff02a224 */ /* 0x000fe200078e0a02 */
[----:B------:R-:W-:-:S05]  /*1f5f0*/  @!P1 LOP3.LUT R2, RZ, R4, RZ, 0x33, !PT ;  /* 0x00000004ff029212 */ /* 0x000fca00078e33ff */
[--C-:B------:R-:W-:Y:S02]  /*1f600*/  IMAD.MOV R3, RZ, RZ, -R2.reuse ;  /* 0x000000ffff037224 */ /* 0x100fe400078e0a02 */
[----:B------:R-:W-:Y:S02]  /*1f610*/  IMAD.MOV.U32 R18, RZ, RZ, R2 ;  /* 0x000000ffff127224 */ /* 0x000fe400078e0002 */
[----:B------:R-:W-:Y:S01]  /*1f620*/  IMAD R17, R4, R3, R17 ;  /* 0x0000000304117224 */ /* 0x000fe200078e0211 */
[----:B------:R-:W-:Y:S06]  /*1f630*/  BRA `(.L_x_830) ;  /* 0x00000000000c7947 */ /* 0x000fec0003800000 */
.L_x_825:
[----:B------:R-:W-:Y:S01]  /*1f640*/  MOV R17, RZ ;  /* 0x000000ff00117202 */ /* 0x000fe20000000f00 */
[----:B------:R-:W-:Y:S02]  /*1f650*/  IMAD.U32 R16, RZ, RZ, UR6 ;  /* 0x00000006ff107e24 */ /* 0x000fe4000f8e00ff */
[----:B------:R-:W-:-:S07]  /*1f660*/  IMAD.MOV.U32 R18, RZ, RZ, RZ ;  /* 0x000000ffff127224 */ /* 0x000fce00078e00ff */
.L_x_830:
[----:B------:R-:W-:-:S13]  /*1f670*/  ISETP.NE.AND P0, PT, R5, RZ, PT ;  /* 0x000000ff0500720c */ /* 0x000fda0003f05270 */
[----:B------:R-:W0:Y:S01]  /*1f680*/  @!P0 S2R R3, SR_CgaCtaId ;  /* 0x0000000000038919 */ /* 0x000e220000008800 */
[----:B------:R-:W-:-:S04]  /*1f690*/  @!P0 MOV R2, 0x400 ;  /* 0x0000040000028802 */ /* 0x000fc80000000f00 */
[----:B0-----:R-:W-:-:S05]  /*1f6a0*/  @!P0 LEA R2, R3, R2, 0x18 ;  /* 0x0000000203028211 */ /* 0x001fca00078ec0ff */
[----:B------:R2:W-:Y:S01]  /*1f6b0*/  @!P0 STS.128 [R2+0x348d0], R16 ;  /* 0x0348d01002008388 */ /* 0x0005e20000000c00 */
[----:B------:R-:W-:Y:S06]  /*1f6c0*/  BAR.ARV 0x5, 0x180 ;  /* 0x0146000000007b1d */ /* 0x000fec0000002000 */
.L_x_823:
[----:B--2---:R-:W-:Y:S01]  /*1f6d0*/  IMAD.MOV.U32 R2, RZ, RZ, 0x1 ;  /* 0x00000001ff027424 */ /* 0x004fe200078e00ff */
[----:B------:R2:W-:Y:S01]  /*1f6e0*/  STL [R1+0x58], RZ ;  /* 0x000058ff01007387 */ /* 0x0005e20000100800 */
[----:B------:R-:W-:Y:S02]  /*1f6f0*/  ULDC UR4, c[0x0][0xc3c] ;  /* 0x00030f0000047ab9 */ /* 0x000fe40000000800 */
[----:B-1----:R-:W-:Y:S01]  /*1f700*/  ISETP.GE.AND P0, PT, R19, UR4, PT ;  /* 0x0000000413007c0c */ /* 0x002fe2000bf06270 */
[----:B------:R2:W-:Y:S04]  /*1f710*/  STL [R1+0x14], R2 ;  /* 0x0000140201007387 */ /* 0x0005e80000100800 */
[----:B------:R2:W-:Y:S08]  /*1f720*/  STL [R1+0xc], RZ ;  /* 0x00000cff01007387 */ /* 0x0005f00000100800 */
[----:B--2---:R-:W-:Y:S05]  /*1f730*/  @P0 BRA `(.L_x_831) ;  /* 0x0000006400140947 */ /* 0x004fea0003800000 */
[----:B------:R-:W1:Y:S01]  /*1f740*/  S2UR UR5, SR_CgaCtaId ;  /* 0x00000000000579c3 */ /* 0x000e620000008800 */
[C---:B------:R-:W-:Y:S01]  /*1f750*/  IMAD.SHL.U32 R2, R0.reuse, 0x8, RZ ;  /* 0x0000000800027824 */ /* 0x040fe200078e00ff */
[----:B------:R-:W-:Y:S01]  /*1f760*/  LOP3.LUT R5, R0, 0x7f, RZ, 0xc0, !PT ;  /* 0x0000007f00057812 */ /* 0x000fe200078ec0ff */
[----:B------:R-:W-:Y:S01]  /*1f770*/  UMOV UR4, 0x400 ;  /* 0x0000040000047882 */ /* 0x000fe20000000000 */
[----:B------:R-:W-:Y:S01]  /*1f780*/  BSSY B8, `(.L_x_831) ;  /* 0x0000640000087945 */ /* 0x000fe20003800000 */
[----:B------:R-:W-:Y:S01]  /*1f790*/  ULDC.64 UR38, c[0x0][0x198] ;  /* 0x0000660000267ab9 */ /* 0x000fe20000000a00 */
[C---:B0-----:R-:W-:Y:S01]  /*1f7a0*/  LOP3.LUT R3, R2.reuse, 0x1f8, RZ, 0xc0, !PT ;  /* 0x000001f802037812 */ /* 0x041fe200078ec0ff */
[----:B------:R-:W-:Y:S01]  /*1f7b0*/  ULDC UR36, c[0x0][0xc] ;  /* 0x0000030000247ab9 */ /* 0x000fe20000000800 */
[----:B------:R-:W-:Y:S02]  /*1f7c0*/  LOP3.LUT R2, R2, 0x38, RZ, 0xc0, !PT ;  /* 0x0000003802027812 */ /* 0x000fe400078ec0ff */
[----:B------:R-:W-:Y:S01]  /*1f7d0*/  LOP3.LUT R4, R3, 0x38, R0, 0x78, !PT ;  /* 0x0000003803047812 */ /* 0x000fe200078e7800 */
[----:B------:R-:W-:Y:S01]  /*1f7e0*/  IMAD.SHL.U32 R0, R0, 0x10, RZ ;  /* 0x0000001000007824 */ /* 0x000fe200078e00ff */
[----:B------:R-:W-:-:S02]  /*1f7f0*/  SHF.L.U32 R3, R5, 0x3, RZ ;  /* 0x0000000305037819 */ /* 0x000fc400000006ff */
[----:B------:R-:W-:Y:S02]  /*1f800*/  SHF.R.U32.HI R5, RZ, 0x3, R5 ;  /* 0x00000003ff057819 */ /* 0x000fe40000011605 */
[----:B------:R-:W-:Y:S02]  /*1f810*/  LOP3.LUT R3, R4, 0x200, R3, 0xf8, !PT ;  /* 0x0000020004037812 */ /* 0x000fe400078ef803 */
[----:B------:R-:W-:Y:S01]  /*1f820*/  LOP3.LUT R0, R5, 0x70, R0, 0xf8, !PT ;  /* 0x0000007005007812 */ /* 0x000fe200078ef800 */
[----:B------:R-:W-:Y:S01]  /*1f830*/  IMAD.MOV.U32 R0, RZ, RZ, 0x1 ;  /* 0x00000001ff007424 */ /* 0x000fe200078e00ff */
[----:B-1----:R-:W-:-:S06]  /*1f840*/  ULEA UR4, UR5, UR4, 0x18 ;  /* 0x0000000405047291 */ /* 0x002fcc000f8ec03f */
[----:B------:R-:W-:-:S04]  /*1f850*/  IMAD.U32 R4, RZ, RZ, UR4 ;  /* 0x00000004ff047e24 */ /* 0x000fc8000f8e00ff */
[----:B------:R-:W-:Y:S01]  /*1f860*/  IMAD R3, R3, 0x2, R4 ;  /* 0x0000000203037824 */ /* 0x000fe200078e0204 */
[----:B------:R-:W-:Y:S04]  /*1f870*/  STL [R1+0x8], R4 ;  /* 0x0000080401007387 */ /* 0x000fe80000100800 */
[----:B------:R-:W-:Y:S04]  /*1f880*/  STL [R1+0x2c], R3 ;  /* 0x00002c0301007387 */ /* 0x000fe80000100800 */
[----:B------:R-:W-:Y:S04]  /*1f890*/  STL [R1+0xc], RZ ;  /* 0x00000cff01007387 */ /* 0x000fe80000100800 */
[----:B------:R-:W-:Y:S04]  /*1f8a0*/  STL [R1+0x14], R0 ;  /* 0x0000140001007387 */ /* 0x000fe80000100800 */
[----:B------:R-:W-:Y:S04]  /*1f8b0*/  STL [R1+0x20], RZ ;  /* 0x000020ff01007387 */ /* 0x000fe80000100800 */
[----:B------:R0:W-:Y:S04]  /*1f8c0*/  STL [R1+0x24], R0 ;  /* 0x0000240001007387 */ /* 0x0001e80000100800 */
[----:B------:R1:W-:Y:S01]  /*1f8d0*/  STL [R1+0x58], RZ ;  /* 0x000058ff01007387 */ /* 0x0003e20000100800 */
[----:B0-----:R-:W-:-:S07]  /*1f8e0*/  LOP3.LUT R0, R2, 0x40, RZ, 0xfc, !PT ;  /* 0x0000004002007812 */ /* 0x001fce00078efcff */
.L_x_966:
[----:B0---4-:R-:W0:Y:S01]  /*1f8f0*/  LDC.64 R2, c[0x0][0xc88] ;  /* 0x00032200ff027b82 */ /* 0x011e220000000a00 */
[----:B------:R-:W-:Y:S01]  /*1f900*/  ULDC.64 UR4, c[0x0][0x208] ;  /* 0x0000820000047ab9 */ /* 0x000fe20000000a00 */
[----:B0-----:R-:W-:-:S05]  /*1f910*/  IMAD.WIDE R2, R19, 0x4, R2 ;  /* 0x0000000413027825 */ /* 0x001fca00078e0202 */
[----:B------:R-:W2:Y:S01]  /*1f920*/  LDG.E R15, desc[UR4][R2.64] ;  /* 0x00000004020f7981 */ /* 0x000ea2000c1e1900 */
[----:B------:R-:W-:Y:S05]  /*1f930*/  YIELD ;  /* 0x0000000000007946 */ /* 0x000fea0003800000 */
[----:B------:R-:W-:Y:S01]  /*1f940*/  ULDC.64 UR4, c[0x0][0xa28] ;  /* 0x00028a0000047ab9 */ /* 0x000fe20000000a00 */
[----:B-1----:R-:W-:Y:S01]  /*1f950*/  MOV R0, RZ ;  /* 0x000000ff00007202 */ /* 0x002fe20000000f00 */
[----:B------:R-:W-:Y:S01]  /*1f960*/  ULDC.64 UR12, c[0x0][0x208] ;  /* 0x00008200000c7ab9 */ /* 0x000fe20000000a00 */
[----:B------:R-:W-:Y:S01]  /*1f970*/  ISETP.NE.U32.AND P0, PT, RZ, UR4, PT ;  /* 0x00000004ff007c0c */ /* 0x000fe2000bf05070 */
[----:B---3-5:R-:W-:Y:S01]  /*1f980*/  IMAD.MOV.U32 R8, RZ, RZ, RZ ;  /* 0x000000ffff087224 */ /* 0x028fe200078e00ff */
[----:B------:R-:W-:Y:S01]  /*1f990*/  ULDC.64 UR10, c[0x0][0xa18] ;  /* 0x00028600000a7ab9 */ /* 0x000fe20000000a00 */
[----:B------:R-:W-:Y:S01]  /*1f9a0*/  ULDC.64 UR8, c[0x0][0xa10] ;  /* 0x0002840000087ab9 */ /* 0x000fe20000000a00 */
[----:B------:R-:W-:Y:S01]  /*1f9b0*/  ISETP.NE.AND.EX P0, PT, RZ, UR5, PT, P0 ;  /* 0x00000005ff007c0c */ /* 0x000fe2000bf05300 */
[----:B------:R-:W-:Y:S01]  /*1f9c0*/  ULDC.64 UR6, c[0x0][0xa08] ;  /* 0x0002820000067ab9 */ /* 0x000fe20000000a00 */
        /* <DEDUP_REMOVED lines=9> */
[----:B------:R2:W5:Y:S01]  /*1fa60*/  @P0 LDG.E R0, desc[UR12][R2.64] ;  /* 0x0000000c02000981 */ /* 0x000562000c1e1900 */
[----:B------:R-:W-:Y:S02]  /*1fa70*/  ISETP.NE.AND.EX P2, PT, RZ, UR5, PT, P2 ;  /* 0x00000005ff007c0c */ /* 0x000fe4000bf45320 */
[----:B------:R-:W-:Y:S02]  /*1fa80*/  CS2R R10, SRZ ;  /* 0x00000000000a7805 */ /* 0x000fe4000001ff00 */
[----:B------:R-:W-:Y:S01]  /*1fa90*/  ISETP.NE.U32.AND P3, PT, RZ, UR10, PT ;  /* 0x0000000aff007c0c */ /* 0x000fe2000bf65070 */
[----:B------:R-:W-:Y:S01]  /*1faa0*/  STL [R1], R14 ;  /* 0x0000000e01007387 */ /* 0x000fe20000100800 */
[----:B------:R-:W-:Y:S02]  /*1fab0*/  ISETP.NE.U32.AND P0, PT, RZ, UR6, PT ;  /* 0x00000006ff007c0c */ /* 0x000fe4000bf05070 */
[----:B------:R-:W-:Y:S01]  /*1fac0*/  ISETP.NE.AND.EX P3, PT, RZ, UR11, PT, P3 ;  /* 0x0000000bff007c0c */ /* 0x000fe2000bf65330 */
[----:B------:R-:W-:Y:S01]  /*1fad0*/  STL [R1+0x28], R13 ;  /* 0x0000280d01007387 */ /* 0x000fe20000100800 */
[----:B------:R-:W-:-:S02]  /*1fae0*/  ISETP.NE.U32.AND P1, PT, RZ, UR8, PT ;  /* 0x00000008ff007c0c */ /* 0x000fc4000bf25070 */
[C---:B--2---:R-:W-:Y:S02]  /*1faf0*/  IADD3 R2, P4, R14.reuse, UR4, RZ ;  /* 0x000000040e027c10 */ /* 0x044fe4000ff9e0ff */
[----:B------:R-:W-:Y:S02]  /*1fb00*/  ISETP.NE.AND.EX P0, PT, RZ, UR7, PT, P0 ;  /* 0x00000007ff007c0c */ /* 0x000fe4000bf05300 */
[C---:B------:R-:W-:Y:S02]  /*1fb10*/  IADD3.X R3, R13.reuse, UR5, RZ, P4, !PT ;  /* 0x000000050d037c10 */ /* 0x040fe4000a7fe4ff */
[C---:B0-----:R-:W-:Y:S02]  /*1fb20*/  IADD3 R4, P4, R14.reuse, UR8, RZ ;  /* 0x000000080e047c10 */ /* 0x041fe4000ff9e0ff */
[----:B------:R-:W-:Y:S01]  /*1fb30*/  ISETP.NE.AND.EX P1, PT, RZ, UR9, PT, P1 ;  /* 0x00000009ff007c0c */ /* 0x000fe2000bf25310 */
[----:B------:R-:W2:Y:S01]  /*1fb40*/  @P2 LDG.E R8, desc[UR12][R2.64] ;  /* 0x0000000c02082981 */ /* 0x000ea2000c1e1900 */
[C---:B------:R-:W-:Y:S01]  /*1fb50*/  IADD3.X R5, R13.reuse, UR9, RZ, P4, !PT ;  /* 0x000000090d057c10 */ /* 0x040fe2000a7fe4ff */
[----:B------:R-:W-:Y:S01]  /*1fb60*/  ULDC UR4, c[0x0][0x288] ;  /* 0x0000a20000047ab9 */ /* 0x000fe20000000800 */
[----:B------:R-:W-:Y:S01]  /*1fb70*/  IADD3 R6, P5, R14, UR6, RZ ;  /* 0x000000060e067c10 */ /* 0x000fe2000ffbe0ff */
[----:B------:R-:W-:Y:S01]  /*1fb80*/  IMAD.U32 R12, RZ, RZ, UR4 ;  /* 0x00000004ff0c7e24 */ /* 0x000fe2000f8e00ff */
[----:B------:R-:W-:Y:S01]  /*1fb90*/  ULDC.64 UR4, c[0x0][0x418] ;  /* 0x0001060000047ab9 */ /* 0x000fe20000000a00 */
[----:B--2---:R0:W-:Y:S01]  /*1fba0*/  STL [R1+0x3c], R8 ;  /* 0x00003c0801007387 */ /* 0x0041e20000100800 */
[----:B------:R-:W-:Y:S01]  /*1fbb0*/  IADD3.X R7, R13, UR7, RZ, P5, !PT ;  /* 0x000000070d077c10 */ /* 0x000fe2000affe4ff */
[----:B------:R-:W-:-:S04]  /*1fbc0*/  UISETP.NE.U32.AND UP0, UPT, UR4, URZ, UPT ;  /* 0x0000003f0400728c */ /* 0x000fc8000bf05070 */
[----:B------:R-:W5:Y:S01]  /*1fbd0*/  @P1 LDG.E R10, desc[UR12][R4.64] ;  /* 0x0000000c040a1981 */ /* 0x000f62000c1e1900 */
[----:B------:R-:W-:Y:S01]  /*1fbe0*/  ULDC UR4, c[0x0][0x424] ;  /* 0x0001090000047ab9 */ /* 0x000fe20000000800 */
[----:B0-----:R-:W-:Y:S02]  /*1fbf0*/  @P3 IADD3 R8, P4, R14, UR10, RZ ;  /* 0x0000000a0e083c10 */ /* 0x001fe4000ff9e0ff */
[----:B------:R-:W5:Y:S02]  /*1fc00*/  @P0 LDG.E R11, desc[UR12][R6.64] ;  /* 0x0000000c060b0981 */ /* 0x000f64000c1e1900 */
[----:B------:R-:W-:-:S05]  /*1fc10*/  @P3 IADD3.X R9, R13, UR11, RZ, P4, !PT ;  /* 0x0000000b0d093c10 */ /* 0x000fca000a7fe4ff */
[----:B------:R0:W2:Y:S01]  /*1fc20*/  @P3 LDG.E R12, desc[UR12][R8.64] ;  /* 0x0000000c080c3981 */ /* 0x0000a2000c1e1900 */
[----:B------:R-:W-:-:S03]  /*1fc30*/  UISETP.NE.AND.EX UP0, UPT, UR5, URZ, UPT, UP0 ;  /* 0x0000003f0500728c */ /* 0x000fc6000bf05300 */
[----:B------:R-:W-:Y:S01]  /*1fc40*/  ULDC UR5, c[0x0][0x2f0] ;  /* 0x0000bc0000057ab9 */ /* 0x000fe20000000800 */
[----:B------:R-:W-:-:S04]  /*1fc50*/  USEL UR4, UR4, 0x1, UP0 ;  /* 0x0000000104047887 */ /* 0x000fc80008000000 */
[----:B------:R-:W-:-:S03]  /*1fc60*/  UIMAD UR4, UR4, UR5, URZ ;  /* 0x00000005040472a4 */ /* 0x000fc6000f8e023f */
[----:B------:R-:W-:Y:S02]  /*1fc70*/  ULDC UR5, c[0x0][0x348] ;  /* 0x0000d20000057ab9 */ /* 0x000fe40000000800 */
[----:B0-----:R-:W-:Y:S01]  /*1fc80*/  IMAD.U32 R9, RZ, RZ, UR5 ;  /* 0x00000005ff097e24 */ /* 0x001fe2000f8e00ff */
[----:B------:R-:W-:Y:S01]  /*1fc90*/  MOV R8, UR4 ;  /* 0x0000000400087c02 */ /* 0x000fe20008000f00 */
[----:B--2---:R0:W-:Y:S01]  /*1fca0*/  STL [R1+0x54], R12 ;  /* 0x0000540c01007387 */ /* 0x0041e20000100800 */
[----:B------:R-:W-:Y:S05]  /*1fcb0*/  @P3 BRA `(.L_x_832) ;  /* 0x0000000000183947 */ /* 0x000fea0003800000 */
[----:B------:R-:W-:Y:S05]  /*1fcc0*/  @!P2 BRA `(.L_x_832) ;  /* 0x000000000014a947 */ /* 0x000fea0003800000 */
[----:B------:R-:W-:Y:S02]  /*1fcd0*/  ULDC.64 UR4, c[0x0][0x208] ;  /* 0x0000820000047ab9 */ /* 0x000fe40000000a00 */
[----:B0-----:R-:W2:Y:S04]  /*1fce0*/  LDG.E R12, desc[UR4][R2.64] ;  /* 0x00000004020c7981 */ /* 0x001ea8000c1e1900 */
[----:B------:R-:W2:Y:S02]  /*1fcf0*/  LDG.E R2, desc[UR4][R2.64+0x4] ;  /* 0x0000040402027981 */ /* 0x000ea4000c1e1900 */
[----:B--2---:R-:W-:-:S05]  /*1fd00*/  IMAD.IADD R2, R2, 0x1, -R12 ;  /* 0x0000000102027824 */ /* 0x004fca00078e0a0c */
[----:B------:R2:W-:Y:S02]  /*1fd10*/  STL [R1+0x54], R2 ;  /* 0x0000540201007387 */ /* 0x0005e40000100800 */
.L_x_832:
[----:B0-----:R-:W-:Y:S01]  /*1fd20*/  IMAD.MOV.U32 R12, RZ, RZ, R15 ;  /* 0x000000ffff0c7224 */ /* 0x001fe200078e000f */
[----:B------:R-:W-:Y:S01]  /*1fd30*/  ULDC.64 UR4, c[0x0][0xa20] ;  /* 0x0002880000047ab9 */ /* 0x000fe20000000a00 */
[----:B--2--5:R-:W-:Y:S01]  /*1fd40*/  IMAD.IADD R2, R11, 0x1, R0 ;  /* 0x000000010b027824 */ /* 0x024fe200078e0200 */
[----:B------:R-:W-:Y:S02]  /*1fd50*/  ISETP.NE.U32.AND P2, PT, RZ, UR4, PT ;  /* 0x00000004ff007c0c */ /* 0x000fe4000bf45070 */
[----:B------:R0:W-:Y:S02]  /*1fd60*/  STL [R1+0x10], R12 ;  /* 0x0000100c01007387 */ /* 0x0001e40000100800 */
[----:B------:R-:W-:Y:S02]  /*1fd70*/  ISETP.NE.AND.EX P2, PT, RZ, UR5, PT, P2 ;  /* 0x00000005ff007c0c */ /* 0x000fe4000bf45320 */
[----:B------:R0:W-:Y:S11]  /*1fd80*/  STL [R1+0x1c], R2 ;  /* 0x00001c0201007387 */ /* 0x0001f60000100800 */
[----:B0-----:R-:W-:Y:S05]  /*1fd90*/  @!P2 BRA `(.L_x_833) ;  /* 0x000000000014a947 */ /* 0x001fea0003800000 */
[----:B------:R-:W-:Y:S01]  /*1fda0*/  IADD3 R2, P0, R14, UR4, RZ ;  /* 0x000000040e027c10 */ /* 0x000fe2000ff1e0ff */
[----:B------:R-:W-:-:S03]  /*1fdb0*/  ULDC.64 UR6, c[0x0][0x208] ;  /* 0x0000820000067ab9 */ /* 0x000fc60000000a00 */
[----:B------:R-:W-:-:S05]  /*1fdc0*/  IADD3.X R3, R13, UR5, RZ, P0, !PT ;  /* 0x000000050d037c10 */ /* 0x000fca00087fe4ff */
[----:B------:R0:W5:Y:S01]  /*1fdd0*/  LDG.E R8, desc[UR6][R2.64] ;  /* 0x0000000602087981 */ /* 0x000162000c1e1900 */
[----:B------:R-:W-:Y:S05]  /*1fde0*/  BRA `(.L_x_834) ;  /* 0x0000000000147947 */ /* 0x000fea0003800000 */
.L_x_833:
[----:B------:R-:W-:Y:S05]  /*1fdf0*/  @!P0 BRA `(.L_x_834) ;  /* 0x0000000000108947 */ /* 0x000fea0003800000 */
[----:B------:R-:W-:Y:S02]  /*1fe00*/  ULDC.64 UR4, c[0x0][0x208] ;  /* 0x0000820000047ab9 */ /* 0x000fe40000000a00 */
[----:B------:R-:W2:Y:S04]  /*1fe10*/  LDG.E R8, desc[UR4][R6.64] ;  /* 0x0000000406087981 */ /* 0x000ea8000c1e1900 */
[----:B------:R-:W2:Y:S02]  /*1fe20*/  LDG.E R6, desc[UR4][R6.64+0x4] ;  /* 0x0000040406067981 */ /* 0x000ea4000c1e1900 */
[----:B--2---:R-:W-:-:S07]  /*1fe30*/  IMAD.IADD R8, R6, 0x1, -R8 ;  /* 0x0000000106087824 */ /* 0x004fce00078e0a08 */
.L_x_834:
[----:B------:R-:W-:Y:S01]  /*1fe40*/  ULDC.64 UR4, c[0x0][0x208] ;  /* 0x0000820000047ab9 */ /* 0x000fe20000000a00 */
[----:B-----5:R-:W-:Y:S01]  /*1fe50*/  IADD3 R0, -R0, R8, RZ ;  /* 0x0000000800007210 */ /* 0x020fe20007ffe1ff */
[----:B0-----:R-:W2:Y:S04]  /*1fe60*/  @P1 LDG.E R2, desc[UR4][R4.64] ;  /* 0x0000000404021981 */ /* 0x001ea8000c1e1900 */
[----:B------:R-:W2:Y:S01]  /*1fe70*/  @P1 LDG.E R4, desc[UR4][R4.64+0x4] ;  /* 0x0000040404041981 */ /* 0x000ea2000c1e1900 */
[----:B------:R-:W-:Y:S01]  /*1fe80*/  BSSY B0, `(.L_x_835) ;  /* 0x000012d000007945 */ /* 0x000fe20003800000 */
[----:B--2---:R-:W-:-:S04]  /*1fe90*/  @P1 IMAD.IADD R9, R4, 0x1, -R2 ;  /* 0x0000000104091824 */ /* 0x004fc800078e0a02 */
[----:B------:R-:W-:-:S04]  /*1fea0*/  IMAD.IADD R3, R0, 0x1, R9 ;  /* 0x0000000100037824 */ /* 0x000fc800078e0209 */
[----:B------:R-:W-:Y:S01]  /*1feb0*/  VIADD R2, R3, 0xaf ;  /* 0x000000af03027836 */ /* 0x000fe20000000000 */
[----:B------:R0:W-:Y:S03]  /*1fec0*/  STL [R1+0x50], R3 ;  /* 0x0000500301007387 */ /* 0x0001e60000100800 */
[----:B------:R-:W-:-:S05]  /*1fed0*/  IMAD.HI R2, R2, 0x2e8ba2e9, RZ ;  /* 0x2e8ba2e902027827 */ /* 0x000fca00078e02ff */
[----:B0-----:R-:W-:-:S04]  /*1fee0*/  SHF.R.U32.HI R3, RZ, 0x1f, R2 ;  /* 0x0000001fff037819 */ /* 0x001fc80000011602 */
[----:B------:R-:W-:-:S05]  /*1fef0*/  LEA.HI.SX32 R4, R2, R3, 0x1b ;  /* 0x0000000302047211 */ /* 0x000fca00078fdaff */
[--C-:B------:R-:W-:Y:S01]  /*1ff00*/  IMAD R2, R4, 0xb0, -R0.reuse ;  /* 0x000000b004027824 */ /* 0x100fe200078e0a00 */
[----:B------:R0:W-:Y:S01]  /*1ff10*/  STL [R1+0x34], R4 ;  /* 0x0000340401007387 */ /* 0x0001e20000100800 */
[----:B------:R-:W-:-:S03]  /*1ff20*/  IMAD.MOV R0, RZ, RZ, -R0 ;  /* 0x000000ffff007224 */ /* 0x000fc600078e0a00 */
[----:B------:R-:W-:Y:S02]  /*1ff30*/  VIMNMX R9, R2, R9, PT ;  /* 0x0000000902097248 */ /* 0x000fe40003fe0100 */
[----:B------:R-:W-:-:S04]  /*1ff40*/  VIMNMX R0, RZ, R0, !PT ;  /* 0x00000000ff007248 */ /* 0x000fc80007fe0100 */
[----:B------:R-:W-:Y:S01]  /*1ff50*/  ISETP.GT.AND P0, PT, R9, R0, PT ;  /* 0x000000000900720c */ /* 0x000fe20003f04270 */
[----:B0-----:R-:W-:-:S12]  /*1ff60*/  IMAD.WIDE.U32 R4, R0, -0x45d1745d, RZ ;  /* 0xba2e8ba300047825 */ /* 0x001fd800078e00ff */
[----:B------:R-:W-:Y:S02]  /*1ff70*/  @P0 IADD3 R2, R9, 0xaf, RZ ;  /* 0x000000af09020810 */ /* 0x000fe40007ffe0ff */
[----:B------:R-:W-:-:S03]  /*1ff80*/  SHF.R.U32.HI R9, RZ, 0x7, R5 ;  /* 0x00000007ff097819 */ /* 0x000fc60000011605 */
[----:B------:R-:W-:-:S04]  /*1ff90*/  @P0 IMAD.HI R0, R2, 0x2e8ba2e9, RZ ;  /* 0x2e8ba2e902000827 */ /* 0x000fc800078e02ff */
[----:B------:R-:W-:Y:S01]  /*1ffa0*/  IMAD.MOV.U32 R6, RZ, RZ, R9 ;  /* 0x000000ffff067224 */ /* 0x000fe200078e0009 */
[----:B------:R-:W-:-:S04]  /*1ffb0*/  @P0 SHF.R.U32.HI R2, RZ, 0x1f, R0 ;  /* 0x0000001fff020819 */ /* 0x000fc80000011600 */
[----:B------:R-:W-:Y:S02]  /*1ffc0*/  @P0 LEA.HI.SX32 R6, R0, R2, 0x1b ;  /* 0x0000000200060211 */ /* 0x000fe400078fdaff */
[----:B------:R-:W-:Y:S02]  /*1ffd0*/  PLOP3.LUT P0, PT, PT, PT, PT, 0x80, 0x0 ;  /* 0x000000000000781c */ /* 0x000fe40003f0f070 */
[----:B------:R-:W-:-:S13]  /*1ffe0*/  ISETP.GT.AND P2, PT, R6, R9, PT ;  /* 0x000000090600720c */ /* 0x000fda0003f44270 */
[----:B------:R-:W-:Y:S05]  /*1fff0*/  @!P2 BRA `(.L_x_836) ;  /* 0x000000100054a947 */ /* 0x000fea0003800000 */
[----:B------:R-:W-:Y:S01]  /*20000*/  UMOV UR4, 0xffffffff ;  /* 0xffffffff00047882 */ /* 0x000fe20000000000 */
[----:B------:R-:W-:Y:S02]  /*20010*/  SEL R0, R12, RZ, !P1 ;  /* 0x000000ff0c007207 */ /* 0x000fe40004800000 */
[----:B------:R-:W-:Y:S05]  /*20020*/  BRA.DIV UR4, `(.L_x_837) ;  /* 0x0000006a04bc7947 */ /* 0x000fea000b800000 */
[----:B------:R-:W0:Y:S02]  /*20030*/  S2R R2, SR_TID.X ;  /* 0x0000000000027919 */ /* 0x000e240000002100 */
[----:B0-----:R-:W-:-:S04]  /*20040*/  SHF.R.U32.HI R2, RZ, 0x5, R2 ;  /* 0x00000005ff027819 */ /* 0x001fc80000011602 */
[----:B------:R-:W-:-:S05]  /*20050*/  LOP3.LUT R2, R2, 0x3, RZ, 0xc0, !PT ;  /* 0x0000000302027812 */ /* 0x000fca00078ec0ff */
[----:B------:R0:W2:Y:S02]  /*20060*/  SHFL.IDX PT, R14, R2, RZ, 0x1f ;  /* 0x00001fff020e7589 */ /* 0x0000a400000e0000 */
.L_x_1015:
[----:B--2---:R-:W-:Y:S02]  /*20070*/  ISETP.NE.AND P0, PT, R14, RZ, PT ;  /* 0x000000ff0e00720c */ /* 0x004fe40003f05270 */
[----:B------:R-:W-:-:S11]  /*20080*/  PLOP3.LUT P6, PT, PT, PT, PT, 0x8, 0x0 ;  /* 0x000000000000781c */ /* 0x000fd60003fce170 */
[----:B------:R-:W-:Y:S05]  /*20090*/  @P0 BRA `(.L_x_838) ;  /* 0x00000000000c0947 */ /* 0x000fea0003800000 */
[----:B------:R-:W-:-:S03]  /*200a0*/  UMOV UR4, 0xffffffff ;  /* 0xffffffff00047882 */ /* 0x000fc60000000000 */
[----:B------:R-:W-:Y:S05]  /*200b0*/  BRA.DIV UR4, `(.L_x_839) ;  /* 0x0000006a04cc7947 */ /* 0x000fea000b800000 */
[----:B------:R-:W-:-:S13]  /*200c0*/  ELECT P6, URZ, PT ;  /* 0x00000000003f782f */ /* 0x000fda00038c0000 */
.L_x_838:
[----:B0-----:R-:W2:Y:S04]  /*200d0*/  LDL R2, [R1+0x58] ;  /* 0x0000580001027983 */ /* 0x001ea80000100800 */
[----:B------:R-:W3:Y:S01]  /*200e0*/  LDL R4, [R1+0x8] ;  /* 0x0000080001047983 */ /* 0x000ee20000100800 */
[----:B------:R-:W-:Y:S01]  /*200f0*/  BSSY B1, `(.L_x_840) ;  /* 0x0000008000017945 */ /* 0x000fe20003800000 */
[----:B--2---:R-:W-:-:S05]  /*20100*/  VIADD R2, R2, 0x1 ;  /* 0x0000000102027836 */ /* 0x004fca0000000000 */
[----:B------:R-:W-:-:S04]  /*20110*/  LEA.HI R3, R2, R2, RZ, 0x1 ;  /* 0x0000000202037211 */ /* 0x000fc800078f08ff */
[----:B------:R-:W-:-:S05]  /*20120*/  LOP3.LUT R3, R3, 0xfffffffe, RZ, 0xc0, !PT ;  /* 0xfffffffe03037812 */ /* 0x000fca00078ec0ff */
[----:B------:R-:W-:-:S05]  /*20130*/  IMAD.IADD R2, R2, 0x1, -R3 ;  /* 0x0000000102027824 */ /* 0x000fca00078e0a03 */
[----:B------:R-:W-:-:S04]  /*20140*/  SHF.L.U32 R2, R2, 0x1f, RZ ;  /* 0x0000001f02027819 */ /* 0x000fc800000006ff */
[----:B---3--:R-:W0:Y:S02]  /*20150*/  SYNCS.PHASECHK.TRANS64.TRYWAIT P0, [R4+URZ+0x34820], R2 ;  /* 0x03482002040075a7 */ /* 0x008e24000800017f */
[----:B0-----:R-:W-:Y:S05]  /*20160*/  @!P0 BRA `(.L_x_841) ;  /* 0x0000006800c08947 */ /* 0x001fea0003800000 */
.L_x_1018:
[----:B------:R-:W-:Y:S05]  /*20170*/  BSYNC B1 ;  /* 0x0000000000017941 */ /* 0x000fea0003800000 */
.L_x_840:
[----:B------:R-:W-:Y:S04]  /*20180*/  BSSY B1, `(.L_x_842) ;  /* 0x0000071000017945 */ /* 0x000fe80003800000 */
[----:B------:R-:W-:Y:S05]  /*20190*/  @!P6 BRA `(.L_x_843) ;  /* 0x0000000400bce947 */ /* 0x000fea0003800000 */
[----:B------:R-:W2:Y:S04]  /*201a0*/  LDL R7, [R1+0x8] ;  /* 0x0000080001077983 */ /* 0x000ea80000100800 */
[----:B------:R-:W2:Y:S04]  /*201b0*/  LDL R4, [R1+0x20] ;  /* 0x0000200001047983 */ /* 0x000ea80000100800 */
[----:B------:R-:W3:Y:S01]  /*201c0*/  LDL R5, [R1+0x24] ;  /* 0x0000240001057983 */ /* 0x000ee20000100800 */
[----:B------:R-:W-:Y:S01]  /*201d0*/  BSSY B2, `(.L_x_844) ;  /* 0x0000008000027945 */ /* 0x000fe20003800000 */
[----:B0-----:R-:W0:Y:S02]  /*201e0*/  S2R R3, SR_TID.X ;  /* 0x0000000000037919 */ /* 0x001e240000002100 */
[----:B0-----:R-:W-:-:S04]  /*201f0*/  LOP3.LUT R3, R3, 0x7f, RZ, 0xc0, !PT ;  /* 0x0000007f03037812 */ /* 0x001fc800078ec0ff */
[----:B------:R-:W-:Y:S01]  /*20200*/  ISETP.NE.AND P1, PT, R3, RZ, PT ;  /* 0x000000ff0300720c */ /* 0x000fe20003f25270 */
[----:B--2---:R-:W-:Y:S01]  /*20210*/  IMAD R4, R4, 0x8, R7 ;  /* 0x0000000804047824 */ /* 0x004fe200078e0207 */
[----:B---3--:R-:W-:-:S04]  /*20220*/  SHF.L.U32 R8, R5, 0x1f, RZ ;  /* 0x0000001f05087819 */ /* 0x008fc800000006ff */
[----:B------:R-:W0:Y:S02]  /*20230*/  SYNCS.PHASECHK.TRANS64.TRYWAIT P0, [R4+URZ+0x348a0], R8 ;  /* 0x0348a008040075a7 */ /* 0x000e24000800017f */
[----:B0-----:R-:W-:Y:S05]  /*20240*/  @!P0 BRA `(.L_x_845) ;  /* 0x0000006800a08947 */ /* 0x001fea0003800000 */
.L_x_1019:
[----:B------:R-:W-:Y:S05]  /*20250*/  BSYNC B2 ;  /* 0x0000000000027941 */ /* 0x000fea0003800000 */
.L_x_844:
[----:B------:R-:W-:Y:S04]  /*20260*/  BSSY B2, `(.L_x_846) ;  /* 0x0000009000027945 */ /* 0x000fe80003800000 */
[----:B------:R-:W-:Y:S05]  /*20270*/  @P1 BRA `(.L_x_847) ;  /* 0x00000000001c1947 */ /* 0x000fea0003800000 */
[----:B------:R-:W2:Y:S01]  /*20280*/  S2R R3, SR_TID.X ;  /* 0x0000000000037919 */ /* 0x000ea20000002100 */
[----:B------:R-:W-:-:S04]  /*20290*/  MOV R2, 0xb000 ;  /* 0x0000b00000027802 */ /* 0x000fc80000000f00 */
[----:B------:R3:W-:Y:S01]  /*202a0*/  SYNCS.ARRIVE.TRANS64 RZ, [R4+URZ+0x34890], R2 ;  /* 0x0348900204ff79a7 */ /* 0x0007e2000800003f */
[----:B--2---:R-:W-:-:S04]  /*202b0*/  LOP3.LUT R3, R3, 0x1f, RZ, 0xc0, !PT ;  /* 0x0000001f03037812 */ /* 0x004fc800078ec0ff */
[----:B------:R-:W-:-:S13]  /*202c0*/  ISETP.NE.AND P0, PT, R3, RZ, PT ;  /* 0x000000ff0300720c */ /* 0x000fda0003f05270 */
[----:B---3--:R-:W-:Y:S05]  /*202d0*/  @!P0 BRA `(.L_x_847) ;  /* 0x0000000000048947 */ /* 0x008fea0003800000 */
[----:B------:R-:W-:Y:S01]  /*202e0*/  BPT.TRAP 0x1 ;  /* 0x000000040000795c */ /* 0x000fe20000300000 */
.L_x_847:
[----:B------:R-:W-:Y:S05]  /*202f0*/  BSYNC B2 ;  /* 0x0000000000027941 */ /* 0x000fea0003800000 */
.L_x_846:
[----:B------:R-:W2:Y:S04]  /*20300*/  LDL R5, [R1+0x8] ;  /* 0x0000080001057983 */ /* 0x000ea80000100800 */
[----:B------:R-:W2:Y:S01]  /*20310*/  LDL R2, [R1+0x20] ;  /* 0x0000200001027983 */ /* 0x000ea20000100800 */
[----:B------:R-:W-:Y:S01]  /*20320*/  IMAD.MOV.U32 R14, RZ, RZ, RZ ;  /* 0x000000ffff0e7224 */ /* 0x000fe200078e00ff */
[----:B------:R-:W-:Y:S01]  /*20330*/  UIADD3 UR4, UP0, UR38, 0x570, URZ ;  /* 0x0000057026047890 */ /* 0x000fe2000ff1e03f */
[----:B------:R-:W-:Y:S01]  /*20340*/  IMAD R3, R6, 0xb0, R10 ;  /* 0x000000b006037824 */ /* 0x000fe200078e020a */
[----:B------:R-:W-:Y:S01]  /*20350*/  PLOP3.LUT P0, PT, PT, PT, PT, 0x80, 0x0 ;  /* 0x000000000000781c */ /* 0x000fe20003f0f070 */
[----:B------:R-:W-:Y:S01]  /*20360*/  UMOV UR6, 0x0 ;  /* 0x0000000000067882 */ /* 0x000fe20000000000 */
[----:B------:R-:W-:Y:S01]  /*20370*/  R2UR UR10, R14 ;  /* 0x000000000e0a72ca */ /* 0x000fe200000e0000 */
[----:B------:R-:W-:Y:S01]  /*20380*/  VIADD R3, R3, 0xffffff50 ;  /* 0xffffff5003037836 */ /* 0x000fe20000000000 */
[----:B------:R-:W-:Y:S01]  /*20390*/  UIADD3.X UR5, URZ, UR39, URZ, UP0, !UPT ;  /* 0x000000273f057290 */ /* 0x000fe200087fe43f */
[----:B------:R-:W-:Y:S01]  /*203a0*/  UMOV UR7, 0x12f00000 ;  /* 0x12f0000000077882 */ /* 0x000fe20000000000 */
[----:B--2---:R-:W-:-:S02]  /*203b0*/  IMAD R7, R2, 0xb000, R5 ;  /* 0x0000b00002077824 */ /* 0x004fc400078e0205 */
[----:B------:R-:W-:Y:S02]  /*203c0*/  VIADD R2, R4, 0x34890 ;  /* 0x0003489004027836 */ /* 0x000fe40000000000 */
[----:B------:R-:W-:-:S07]  /*203d0*/  VIADD R5, R7, 0x1e400 ;  /* 0x0001e40007057836 */ /* 0x000fce0000000000 */
.L_x_848:
        /* <DEDUP_REMOVED lines=10> */
[----:B------:R-:W-:Y:S01]  /*20480*/  MOV R11, 0x40 ;  /* 0x00000040000b7802 */ /* 0x000fe20000000f00 */
[----:B------:R-:W-:Y:S01]  /*20490*/  VIADD R5, R7, 0x23c00 ;  /* 0x00023c0007057836 */ /* 0x000fe20000000000 */
[----:B------:R-:W-:Y:S01]  /*204a0*/  PLOP3.LUT P0, PT, PT, PT, PT, 0x80, 0x0 ;  /* 0x000000000000781c */ /* 0x000fe20003f0f070 */
[----:B------:R-:W-:Y:S01]  /*204b0*/  UMOV UR6, 0x0 ;  /* 0x0000000000067882 */ /* 0x000fe20000000000 */
[----:B------:R-:W-:Y:S01]  /*204c0*/  R2UR UR10, R11 ;  /* 0x000000000b0a72ca */ /* 0x000fe200000e0000 */
[----:B------:R-:W-:-:S14]  /*204d0*/  UMOV UR7, 0x12f00000 ;  /* 0x12f0000000077882 */ /* 0x000fdc0000000000 */
.L_x_849:
        /* <DEDUP_REMOVED lines=10> */
[----:B------:R-:W2:Y:S01]  /*20580*/  SYNCS.PHASECHK.TRANS64.TRYWAIT P0, [R4+URZ+0x348c0], R8 ;  /* 0x0348c008040075a7 */ /* 0x000ea2000800017f */
[----:B------:R-:W-:Y:S04]  /*20590*/  BSSY B2, `(.L_x_850) ;  /* 0x0000002000027945 */ /* 0x000fe80003800000 */
[----:B--2---:R-:W-:Y:S05]  /*205a0*/  @!P0 BRA `(.L_x_851) ;  /* 0x0000006400dc8947 */ /* 0x004fea0003800000 */
.L_x_1020:
[----:B------:R-:W-:Y:S05]  /*205b0*/  BSYNC B2 ;  /* 0x0000000000027941 */ /* 0x000fea0003800000 */
.L_x_850:
[----:B------:R-:W-:Y:S01]  /*205c0*/  BSSY B2, `(.L_x_852) ;  /* 0x000000b000027945 */ /* 0x000fe20003800000 */
[----:B------:R-:W-:Y:S02]  /*205d0*/  IMAD.MOV.U32 R12, RZ, RZ, 0x0 ;  /* 0x00000000ff0c7424 */ /* 0x000fe400078e00ff */
[----:B------:R-:W-:Y:S01]  /*205e0*/  IMAD.MOV.U32 R13, RZ, RZ, 0x12f00000 ;  /* 0x12f00000ff0d7424 */ /* 0x000fe200078e00ff */
[----:B------:R-:W-:Y:S06]  /*205f0*/  @P1 BRA `(.L_x_853) ;  /* 0x00000000001c1947 */ /* 0x000fec0003800000 */
[----:B------:R-:W3:Y:S01]  /*20600*/  S2R R5, SR_TID.X ;  /* 0x0000000000057919 */ /* 0x000ee20000002100 */
[----:B------:R-:W-:-:S04]  /*20610*/  IMAD.MOV.U32 R2, RZ, RZ, 0xb000 ;  /* 0x0000b000ff027424 */ /* 0x000fc800078e00ff */
[----:B------:R4:W-:Y:S01]  /*20620*/  SYNCS.ARRIVE.TRANS64 RZ, [R4+URZ+0x348b0], R2 ;  /* 0x0348b00204ff79a7 */ /* 0x0009e2000800003f */
[----:B---3--:R-:W-:-:S04]  /*20630*/  LOP3.LUT R5, R5, 0x1f, RZ, 0xc0, !PT ;  /* 0x0000001f05057812 */ /* 0x008fc800078ec0ff */
[----:B------:R-:W-:-:S13]  /*20640*/  ISETP.NE.AND P0, PT, R5, RZ, PT ;  /* 0x000000ff0500720c */ /* 0x000fda0003f05270 */
[----:B----4-:R-:W-:Y:S05]  /*20650*/  @!P0 BRA `(.L_x_853) ;  /* 0x0000000000048947 */ /* 0x010fea0003800000 */
[----:B------:R-:W-:Y:S01]  /*20660*/  BPT.TRAP 0x1 ;  /* 0x000000040000795c */ /* 0x000fe20000300000 */
.L_x_853:
[----:B------:R-:W-:Y:S05]  /*20670*/  BSYNC B2 ;  /* 0x0000000000027941 */ /* 0x000fea0003800000 */
.L_x_852:
[----:B------:R-:W-:Y:S01]  /*20680*/  R2UR UR10, R14 ;  /* 0x000000000e0a72ca */ /* 0x000fe200000e0000 */
[----:B------:R-:W-:Y:S01]  /*20690*/  UIADD3 UR4, UP0, UR38, 0x670, URZ ;  /* 0x0000067026047890 */ /* 0x000fe2000ff1e03f */
[----:B------:R-:W-:Y:S01]  /*206a0*/  R2UR UR6, R12 ;  /* 0x000000000c0672ca */ /* 0x000fe200000e0000 */
[----:B------:R-:W-:Y:S01]  /*206b0*/  VIADD R2, R7, 0x400 ;  /* 0x0000040007027836 */ /* 0x000fe20000000000 */
[----:B------:R-:W-:Y:S01]  /*206c0*/  R2UR UR7, R13 ;  /* 0x000000000d0772ca */ /* 0x000fe200000e0000 */
[----:B------:R-:W-:Y:S01]  /*206d0*/  UIADD3.X UR5, URZ, UR39, URZ, UP0, !UPT ;  /* 0x000000273f057290 */ /* 0x000fe200087fe43f */
[----:B------:R-:W-:Y:S02]  /*206e0*/  PLOP3.LUT P0, PT, PT, PT, PT, 0x80, 0x0 ;  /* 0x000000000000781c */ /* 0x000fe40003f0f070 */
[----:B0-2---:R-:W-:-:S11]  /*206f0*/  IADD3 R4, R4, 0x348b0, RZ ;  /* 0x000348b004047810 */ /* 0x005fd60007ffe0ff */
.L_x_854:
        /* <DEDUP_REMOVED lines=15> */
.L_x_855:
        /* <DEDUP_REMOVED lines=10> */
.L_x_843:
[----:B------:R-:W-:Y:S05]  /*20890*/  BSYNC B1 ;  /* 0x0000000000017941 */ /* 0x000fea0003800000 */
.L_x_842:
[----:B------:R-:W0:Y:S04]  /*208a0*/  LDL.LU R7, [R1+0x20] ;  /* 0x0000200001077983 */ /* 0x000e280000300800 */
[----:B------:R-:W2:Y:S01]  /*208b0*/  LDL.LU R5, [R1+0x24] ;  /* 0x0000240001057983 */ /* 0x000ea20000300800 */
[----:B------:R-:W-:Y:S01]  /*208c0*/  PLOP3.LUT P0, PT, PT, PT, PT, 0x8, 0x0 ;  /* 0x000000000000781c */ /* 0x000fe20003f0e170 */
[----:B0-----:R-:W-:Y:S02]  /*208d0*/  VIADD R2, R7, 0x1 ;  /* 0x0000000107027836 */ /* 0x001fe40000000000 */
[----:B------:R-:W-:-:S03]  /*208e0*/  VIADD R7, R6, 0xfffffffe ;  /* 0xfffffffe06077836 */ /* 0x000fc60000000000 */
[C---:B------:R-:W-:Y:S02]  /*208f0*/  ISETP.NE.AND P1, PT, R2.reuse, 0x2, PT ;  /* 0x000000020200780c */ /* 0x040fe40003f25270 */
[----:B------:R-:W-:Y:S02]  /*20900*/  ISETP.GE.AND P2, PT, R7, R9, PT ;  /* 0x000000090700720c */ /* 0x000fe40003f46270 */
[----:B------:R-:W-:Y:S02]  /*20910*/  SEL R3, RZ, 0x1, P1 ;  /* 0x00000001ff037807 */ /* 0x000fe40000800000 */
[----:B------:R-:W-:Y:S02]  /*20920*/  SEL R2, R2, RZ, P1 ;  /* 0x000000ff02027207 */ /* 0x000fe40000800000 */
[----:B--2---:R-:W-:-:S03]  /*20930*/  LOP3.LUT R5, R5, R3, RZ, 0x3c, !PT ;  /* 0x0000000305057212 */ /* 0x004fc600078e3cff */
[----:B------:R0:W-:Y:S04]  /*20940*/  STL [R1+0x20], R2 ;  /* 0x0000200201007387 */ /* 0x0001e80000100800 */
[----:B------:R0:W-:Y:S01]  /*20950*/  STL [R1+0x24], R5 ;  /* 0x0000240501007387 */ /* 0x0001e20000100800 */
[----:B------:R-:W-:Y:S05]  /*20960*/  @!P2 BRA `(.L_x_836) ;  /* 0x0000000400f8a947 */ /* 0x000fea0003800000 */
.L_x_870:
[----:B------:R-:W-:Y:S05]  /*20970*/  YIELD ;  /* 0x0000000000007946 */ /* 0x000fea0003800000 */
[----:B------:R-:W-:Y:S04]  /*20980*/  BSSY B1, `(.L_x_856) ;  /* 0x0000070000017945 */ /* 0x000fe80003800000 */
[----:B--2---:R-:W-:Y:S05]  /*20990*/  @!P6 BRA `(.L_x_857) ;  /* 0x0000000400b8e947 */ /* 0x004fea0003800000 */
[----:B0-----:R-:W2:Y:S04]  /*209a0*/  LDL R5, [R1+0x8] ;  /* 0x0000080001057983 */ /* 0x001ea80000100800 */
[----:B------:R-:W2:Y:S04]  /*209b0*/  LDL R4, [R1+0x20] ;  /* 0x0000200001047983 */ /* 0x000ea80000100800 */
[----:B------:R-:W3:Y:S01]  /*209c0*/  LDL R3, [R1+0x24] ;  /* 0x0000240001037983 */ /* 0x000ee20000100800 */
[----:B------:R-:W-:Y:S01]  /*209d0*/  BSSY B2, `(.L_x_858) ;  /* 0x0000008000027945 */ /* 0x000fe20003800000 */
[----:B------:R-:W0:Y:S02]  /*209e0*/  S2R R2, SR_TID.X ;  /* 0x0000000000027919 */ /* 0x000e240000002100 */
[----:B0-----:R-:W-:-:S04]  /*209f0*/  LOP3.LUT R2, R2, 0x7f, RZ, 0xc0, !PT ;  /* 0x0000007f02027812 */ /* 0x001fc800078ec0ff */
[----:B------:R-:W-:Y:S02]  /*20a00*/  ISETP.NE.AND P2, PT, R2, RZ, PT ;  /* 0x000000ff0200720c */ /* 0x000fe40003f45270 */
[----:B--2---:R-:W-:Y:S02]  /*20a10*/  LEA R6, R4, R5, 0x3 ;  /* 0x0000000504067211 */ /* 0x004fe400078e18ff */
[----:B---3--:R-:W-:-:S04]  /*20a20*/  SHF.L.U32 R5, R3, 0x1f, RZ ;  /* 0x0000001f03057819 */ /* 0x008fc800000006ff */
[----:B------:R-:W0:Y:S02]  /*20a30*/  SYNCS.PHASECHK.TRANS64.TRYWAIT P1, [R6+URZ+0x348a0], R5 ;  /* 0x0348a005060075a7 */ /* 0x000e24000802017f */
[----:B0-----:R-:W-:Y:S05]  /*20a40*/  @!P1 BRA `(.L_x_859) ;  /* 0x0000006000c89947 */ /* 0x001fea0003800000 */
.L_x_1021:
[----:B------:R-:W-:Y:S05]  /*20a50*/  BSYNC B2 ;  /* 0x0000000000027941 */ /* 0x000fea0003800000 */
.L_x_858:
[----:B------:R-:W-:Y:S04]  /*20a60*/  BSSY B2, `(.L_x_860) ;  /* 0x0000009000027945 */ /* 0x000fe80003800000 */
[----:B------:R-:W-:Y:S05]  /*20a70*/  @P2 BRA `(.L_x_861) ;  /* 0x00000000001c2947 */ /* 0x000fea0003800000 */
[----:B------:R-:W2:Y:S01]  /*20a80*/  S2R R3, SR_TID.X ;  /* 0x0000000000037919 */ /* 0x000ea20000002100 */
[----:B------:R-:W-:-:S04]  /*20a90*/  IMAD.MOV.U32 R2, RZ, RZ, 0xb000 ;  /* 0x0000b000ff027424 */ /* 0x000fc800078e00ff */
[----:B------:R3:W-:Y:S01]  /*20aa0*/  SYNCS.ARRIVE.TRANS64 RZ, [R6+URZ+0x34890], R2 ;  /* 0x0348900206ff79a7 */ /* 0x0007e2000800003f */
[----:B--2---:R-:W-:-:S04]  /*20ab0*/  LOP3.LUT R3, R3, 0x1f, RZ, 0xc0, !PT ;  /* 0x0000001f03037812 */ /* 0x004fc800078ec0ff */
[----:B------:R-:W-:-:S13]  /*20ac0*/  ISETP.NE.AND P1, PT, R3, RZ, PT ;  /* 0x000000ff0300720c */ /* 0x000fda0003f25270 */
[----:B---3--:R-:W-:Y:S05]  /*20ad0*/  @!P1 BRA `(.L_x_861) ;  /* 0x0000000000049947 */ /* 0x008fea0003800000 */
[----:B------:R-:W-:Y:S01]  /*20ae0*/  BPT.TRAP 0x1 ;  /* 0x000000040000795c */ /* 0x000fe20000300000 */
.L_x_861:
[----:B------:R-:W-:Y:S05]  /*20af0*/  BSYNC B2 ;  /* 0x0000000000027941 */ /* 0x000fea0003800000 */
.L_x_860:
[----:B------:R-:W2:Y:S04]  /*20b00*/  LDL R3, [R1+0x8] ;  /* 0x0000080001037983 */ /* 0x000ea80000100800 */
[----:B------:R-:W2:Y:S01]  /*20b10*/  LDL R2, [R1+0x20] ;  /* 0x0000200001027983 */ /* 0x000ea20000100800 */
[----:B------:R-:W-:Y:S01]  /*20b20*/  IMAD.MOV.U32 R11, RZ, RZ, RZ ;  /* 0x000000ffff0b7224 */ /* 0x000fe200078e00ff */
[----:B------:R-:W-:Y:S01]  /*20b30*/  UIADD3 UR4, UP0, UR38, 0x570, URZ ;  /* 0x0000057026047890 */ /* 0x000fe2000ff1e03f */
[----:B------:R-:W-:Y:S01]  /*20b40*/  PLOP3.LUT P1, PT, PT, PT, PT, 0x80, 0x0 ;  /* 0x000000000000781c */ /* 0x000fe20003f2f070 */
[----:B------:R-:W-:Y:S01]  /*20b50*/  UMOV UR6, 0x0 ;  /* 0x0000000000067882 */ /* 0x000fe20000000000 */
[----:B------:R-:W-:Y:S01]  /*20b60*/  UMOV UR7, 0x12f00000 ;  /* 0x12f0000000077882 */ /* 0x000fe20000000000 */
[----:B------:R-:W-:Y:S01]  /*20b70*/  R2UR UR10, R11 ;  /* 0x000000000b0a72ca */ /* 0x000fe200000e0000 */
[----:B------:R-:W-:Y:S01]  /*20b80*/  UIADD3.X UR5, URZ, UR39, URZ, UP0, !UPT ;  /* 0x000000273f057290 */ /* 0x000fe200087fe43f */
[----:B--2---:R-:W-:-:S02]  /*20b90*/  IMAD R4, R2, 0xb000, R3 ;  /* 0x0000b00002047824 */ /* 0x004fc400078e0203 */
[----:B------:R-:W-:Y:S02]  /*20ba0*/  IMAD R3, R7, 0xb0, R10 ;  /* 0x000000b007037824 */ /* 0x000fe400078e020a */
[----:B------:R-:W-:Y:S02]  /*20bb0*/  VIADD R2, R6, 0x34890 ;  /* 0x0003489006027836 */ /* 0x000fe40000000000 */
[----:B------:R-:W-:-:S07]  /*20bc0*/  VIADD R8, R4, 0x1e400 ;  /* 0x0001e40004087836 */ /* 0x000fce0000000000 */
.L_x_862:
        /* <DEDUP_REMOVED lines=16> */
.L_x_863:
        /* <DEDUP_REMOVED lines=13> */
.L_x_1022:
[----:B------:R-:W-:Y:S05]  /*20da0*/  BSYNC B2 ;  /* 0x0000000000027941 */ /* 0x000fea0003800000 */
.L_x_864:
        /* <DEDUP_REMOVED lines=11> */
.L_x_867:
[----:B------:R-:W-:Y:S05]  /*20e60*/  BSYNC B2 ;  /* 0x0000000000027941 */ /* 0x000fea0003800000 */
.L_x_866:
        /* <DEDUP_REMOVED lines=8> */
.L_x_868:
        /* <DEDUP_REMOVED lines=15> */
.L_x_869:
        /* <DEDUP_REMOVED lines=10> */
.L_x_857:
[----:B------:R-:W-:Y:S05]  /*21080*/  BSYNC B1 ;  /* 0x0000000000017941 */ /* 0x000fea0003800000 */
.L_x_856:
[----:B0-----:R-:W2:Y:S04]  /*21090*/  LDL.LU R2, [R1+0x20] ;  /* 0x0000200001027983 */ /* 0x001ea80000300800 */
[----:B------:R-:W3:Y:S01]  /*210a0*/  LDL.LU R5, [R1+0x24] ;  /* 0x0000240001057983 */ /* 0x000ee20000300800 */
[C---:B------:R-:W-:Y:S01]  /*210b0*/  ISETP.GT.AND P2, PT, R7.reuse, R9, PT ;  /* 0x000000090700720c */ /* 0x040fe20003f44270 */
[----:B------:R-:W-:Y:S02]  /*210c0*/  VIADD R7, R7, 0xffffffff ;  /* 0xffffffff07077836 */ /* 0x000fe40000000000 */
[----:B--2---:R-:W-:-:S05]  /*210d0*/  VIADD R2, R2, 0x1 ;  /* 0x0000000102027836 */ /* 0x004fca0000000000 */
[----:B------:R-:W-:-:S04]  /*210e0*/  ISETP.NE.AND P1, PT, R2, 0x2, PT ;  /* 0x000000020200780c */ /* 0x000fc80003f25270 */
[----:B------:R-:W-:Y:S02]  /*210f0*/  SEL R3, RZ, 0x1, P1 ;  /* 0x00000001ff037807 */ /* 0x000fe40000800000 */
[----:B------:R-:W-:Y:S02]  /*21100*/  SEL R2, R2, RZ, P1 ;  /* 0x000000ff02027207 */ /* 0x000fe40000800000 */
[----:B---3--:R-:W-:-:S05]  /*21110*/  LOP3.LUT R5, R5, R3, RZ, 0x3c, !PT ;  /* 0x0000000305057212 */ /* 0x008fca00078e3cff */
[----:B------:R2:W-:Y:S04]  /*21120*/  STL [R1+0x24], R5 ;  /* 0x0000240501007387 */ /* 0x0005e80000100800 */
[----:B------:R2:W-:Y:S01]  /*21130*/  STL [R1+0x20], R2 ;  /* 0x0000200201007387 */ /* 0x0005e20000100800 */
[----:B------:R-:W-:Y:S05]  /*21140*/  @P2 BRA `(.L_x_870) ;  /* 0xfffffff800082947 */ /* 0x000fea000383ffff */
.L_x_836:
[----:B------:R-:W-:Y:S05]  /*21150*/  BSYNC B0 ;  /* 0x0000000000007941 */ /* 0x000fea0003800000 */
.L_x_835:
[----:B0-2---:R-:W2:Y:S01]  /*21160*/  LDL R2, [R1+0x50] ;  /* 0x0000500001027983 */ /* 0x005ea20000100800 */
[----:B------:R-:W-:Y:S05]  /*21170*/  @!P0 WARPSYNC.ALL ;  /* 0x0000000000008948 */ /* 0x000fea0003800000 */
[----:B------:R-:W-:Y:S06]  /*21180*/  @!P0 BAR.SYNC.DEFER_BLOCKING 0xc, 0x180 ;  /* 0x0306000000008b1d */ /* 0x000fec0000010000 */
[----:B------:R-:W-:Y:S01]  /*21190*/  BSSY B7, `(.L_x_871) ;  /* 0x00003fa000077945 */ /* 0x000fe20003800000 */
[----:B--2---:R-:W-:-:S13]  /*211a0*/  ISETP.GT.AND P0, PT, R2, RZ, PT ;  /* 0x000000ff0200720c */ /* 0x004fda0003f04270 */
[----:B------:R-:W-:Y:S05]  /*211b0*/  @P0 BRA `(.L_x_872) ;  /* 0x0000000000480947 */ /* 0x000fea0003800000 */
[----:B------:R-:W0:Y:S02]  /*211c0*/  S2R R2, SR_TID.X ;  /* 0x0000000000027919 */ /* 0x000e240000002100 */
[----:B0-----:R-:W-:-:S04]  /*211d0*/  LOP3.LUT R2, R2, 0x7f, RZ, 0xc0, !PT ;  /* 0x0000007f02027812 */ /* 0x001fc800078ec0ff */
[----:B------:R-:W-:-:S13]  /*211e0*/  ISETP.NE.AND P0, PT, R2, RZ, PT ;  /* 0x000000ff0200720c */ /* 0x000fda0003f05270 */
[----:B------:R-:W-:Y:S05]  /*211f0*/  @P0 BRA `(.L_x_873) ;  /* 0x0000003c00cc0947 */ /* 0x000fea0003800000 */
[----:B------:R-:W0:Y:S01]  /*21200*/  S2R R3, SR_LANEID ;  /* 0x0000000000037919 */ /* 0x000e220000000000 */
[----:B------:R-:W-:Y:S01]  /*21210*/  VOTEU.ANY UR4, UPT, PT ;  /* 0x0000000000047886 */ /* 0x000fe200038e0100 */
[----:B------:R-:W2:Y:S01]  /*21220*/  LDC.64 R4, c[0x0][0xc60] ;  /* 0x00031800ff047b82 */ /* 0x000ea20000000a00 */
[----:B------:R-:W0:Y:S01]  /*21230*/  FLO.U32 R0, UR4 ;  /* 0x0000000400007d00 */ /* 0x000e2200080e0000 */
[----:B------:R-:W-:-:S07]  /*21240*/  ULDC.64 UR6, c[0x0][0x208] ;  /* 0x0000820000067ab9 */ /* 0x000fce0000000a00 */
[----:B------:R-:W2:Y:S01]  /*21250*/  POPC R2, UR4 ;  /* 0x0000000400027d09 */ /* 0x000ea20008000000 */
[----:B0-----:R-:W-:-:S13]  /*21260*/  ISETP.EQ.U32.AND P0, PT, R0, R3, PT ;  /* 0x000000030000720c */ /* 0x001fda0003f02070 */
[----:B--2---:R-:W2:Y:S01]  /*21270*/  @P0 ATOMG.E.ADD.STRONG.GPU PT, R5, desc[UR6][R4.64], R2 ;  /* 0x00000002040509a8 */ /* 0x004ea200081ee1c6 */
[----:B------:R-:W0:Y:S02]  /*21280*/  S2R R3, SR_LTMASK ;  /* 0x0000000000037919 */ /* 0x000e240000003900 */
[----:B0-----:R-:W-:-:S06]  /*21290*/  LOP3.LUT R3, R3, UR4, RZ, 0xc0, !PT ;  /* 0x0000000403037c12 */ /* 0x001fcc000f8ec0ff */
[----:B------:R-:W0:Y:S01]  /*212a0*/  POPC R3, R3 ;  /* 0x0000000300037309 */ /* 0x000e220000000000 */
[----:B--2---:R-:W0:Y:S02]  /*212b0*/  SHFL.IDX PT, R0, R5, R0, 0x1f ;  /* 0x00001f0005007589 */ /* 0x004e2400000e0000 */
[----:B0-----:R-:W-:Y:S01]  /*212c0*/  IADD3 R16, R0, UR36, R3 ;  /* 0x0000002400107c10 */ /* 0x001fe2000fffe003 */
[----:B------:R-:W-:Y:S06]  /*212d0*/  BRA `(.L_x_873) ;  /* 0x0000003c00947947 */ /* 0x000fec0003800000 */
.L_x_872:
[----:B------:R-:W2:Y:S01]  /*212e0*/  LDL R0, [R1+0x8] ;  /* 0x0000080001007983 */ /* 0x000ea20000100800 */
[----:B------:R-:W-:Y:S01]  /*212f0*/  BSSY B6, `(.L_x_874) ;  /* 0x0000014000067945 */ /* 0x000fe20003800000 */
[----:B--2---:R-:W-:-:S04]  /*21300*/  IADD3 R0, R0, 0x1e400, RZ ;  /* 0x0001e40000007810 */ /* 0x004fc80007ffe0ff */
[----:B------:R-:W-:-:S13]  /*21310*/  LOP3.LUT P0, RZ, R0, 0x3ff, RZ, 0xc0, !PT ;  /* 0x000003ff00ff7812 */ /* 0x000fda000780c0ff */
[----:B------:R-:W-:Y:S05]  /*21320*/  @!P0 BRA `(.L_x_875) ;  /* 0x0000000000408947 */ /* 0x000fea0003800000 */
[----:B------:R-:W-:Y:S01]  /*21330*/  MOV R2, 0x0 ;  /* 0x0000000000027802 */ /* 0x000fe20000000f00 */
[----:B------:R-:W-:Y:S01]  /*21340*/  ULDC.64 UR6, c[0x4][0xa0] ;  /* 0x0100280000067ab9 */ /* 0x000fe20000000a00 */
[----:B------:R-:W-:Y:S01]  /*21350*/  ULDC.64 UR8, c[0x4][0xa8] ;  /* 0x01002a0000087ab9 */ /* 0x000fe20000000a00 */
[----:B------:R-:W-:Y:S01]  /*21360*/  ULDC.64 UR4, c[0x4][0x28] ;  /* 0x01000a0000047ab9 */ /* 0x000fe20000000a00 */
[----:B------:R-:W-:Y:S01]  /*21370*/  IMAD.U32 R4, RZ, RZ, UR6 ;  /* 0x00000006ff047e24 */ /* 0x000fe2000f8e00ff */
[----:B------:R-:W-:Y:S01]  /*21380*/  MOV R10, UR4 ;  /* 0x00000004000a7c02 */ /* 0x000fe20008000f00 */
[----:B------:R-:W0:Y:S01]  /*21390*/  LDC.64 R2, c[0x4][R2] ;  /* 0x0100000002027b82 */ /* 0x000e220000000a00 */
[----:B------:R-:W-:Y:S02]  /*213a0*/  IMAD.U32 R5, RZ, RZ, UR7 ;  /* 0x00000007ff057e24 */ /* 0x000fe4000f8e00ff */
[----:B------:R-:W-:Y:S02]  /*213b0*/  IMAD.U32 R6, RZ, RZ, UR8 ;  /* 0x00000008ff067e24 */ /* 0x000fe4000f8e00ff */
[----:B------:R-:W-:-:S02]  /*213c0*/  IMAD.U32 R7, RZ, RZ, UR9 ;  /* 0x00000009ff077e24 */ /* 0x000fc4000f8e00ff */
[----:B------:R-:W-:Y:S02]  /*213d0*/  IMAD.U32 R11, RZ, RZ, UR5 ;  /* 0x00000005ff0b7e24 */ /* 0x000fe4000f8e00ff */
[----:B------:R-:W-:Y:S02]  /*213e0*/  IMAD.MOV.U32 R8, RZ, RZ, 0x70 ;  /* 0x00000070ff087424 */ /* 0x000fe400078e00ff */
[----:B------:R-:W-:Y:S02]  /*213f0*/  IMAD.MOV.U32 R12, RZ, RZ, 0x1 ;  /* 0x00000001ff0c7424 */ /* 0x000fe400078e00ff */
[----:B------:R-:W-:-:S07]  /*21400*/  IMAD.MOV.U32 R13, RZ, RZ, RZ ;  /* 0x000000ffff0d7224 */ /* 0x000fce00078e00ff */
[----:B------:R-:W-:-:S07]  /*21410*/  LEPC R20, `(.L_x_875) ;  /* 0x000000001014794e */ /* 0x000fce0000000000 */
[----:B01----:R-:W-:Y:S05]  /*21420*/  CALL.ABS.NOINC R2 ;  /* 0x0000000002007343 */ /* 0x003fea0003c00000 */
.L_x_875:
[----:B------:R-:W-:Y:S05]  /*21430*/  BSYNC B6 ;  /* 0x0000000000067941 */ /* 0x000fea0003800000 */
.L_x_874:
        /* <DEDUP_REMOVED lines=9> */
[----:B------:R0:W2:Y:S01]  /*214d0*/  LDC.64 R2, c[0x4][R0] ;  /* 0x0100000000027b82 */ /* 0x0000a20000000a00 */
[----:B------:R-:W-:Y:S01]  /*214e0*/  IMAD.U32 R4, RZ, RZ, UR6 ;  /* 0x00000006ff047e24 */ /* 0x000fe2000f8e00ff */
[----:B------:R-:W-:Y:S01]  /*214f0*/  MOV R10, UR4 ;  /* 0x00000004000a7c02 */ /* 0x000fe20008000f00 */
        /* <DEDUP_REMOVED lines=8> */
[----:B-12---:R-:W-:Y:S05]  /*21580*/  CALL.ABS.NOINC R2 ;  /* 0x0000000002007343 */ /* 0x006fea0003c00000 */
.L_x_878:
[----:B------:R-:W-:Y:S01]  /*21590*/  MOV R2, 0x0 ;  /* 0x0000000000027802 */ /* 0x000fe20000000f00 */
[----:B------:R-:W-:Y:S01]  /*215a0*/  ULDC.64 UR4, c[0x4][0xa0] ;  /* 0x0100280000047ab9 */ /* 0x000fe20000000a00 */
[----:B------:R-:W-:Y:S01]  /*215b0*/  ULDC.64 UR6, c[0x4][0xa8] ;  /* 0x01002a0000067ab9 */ /* 0x000fe20000000a00 */
[----:B------:R-:W-:Y:S01]  /*215c0*/  ULDC.64 UR8, c[0x4][0x38] ;  /* 0x01000e0000087ab9 */ /* 0x000fe20000000a00 */
[----:B------:R-:W-:Y:S01]  /*215d0*/  MOV R4, UR4 ;  /* 0x0000000400047c02 */ /* 0x000fe20008000f00 */
[----:B------:R-:W-:Y:S01]  /*215e0*/  IMAD.U32 R5, RZ, RZ, UR5 ;  /* 0x00000005ff057e24 */ /* 0x000fe2000f8e00ff */
[----:B------:R-:W0:Y:S01]  /*215f0*/  LDC.64 R2, c[0x4][R2] ;  /* 0x0100000002027b82 */ /* 0x000e220000000a00 */
[----:B------:R-:W-:Y:S01]  /*21600*/  IMAD.U32 R6, RZ, RZ, UR6 ;  /* 0x00000006ff067e24 */ /* 0x000fe2000f8e00ff */
[----:B------:R-:W-:Y:S01]  /*21610*/  MOV R11, UR9 ;  /* 0x00000009000b7c02 */ /* 0x000fe20008000f00 */
[----:B------:R-:W-:Y:S02]  /*21620*/  IMAD.U32 R7, RZ, RZ, UR7 ;  /* 0x00000007ff077e24 */ /* 0x000fe4000f8e00ff */
[----:B------:R-:W-:-:S02]  /*21630*/  IMAD.U32 R10, RZ, RZ, UR8 ;  /* 0x00000008ff0a7e24 */ /* 0x000fc4000f8e00ff */
[----:B------:R-:W-:Y:S02]  /*21640*/  IMAD.MOV.U32 R8, RZ, RZ, 0x70 ;  /* 0x00000070ff087424 */ /* 0x000fe400078e00ff */
[----:B------:R-:W-:Y:S02]  /*21650*/  IMAD.MOV.U32 R12, RZ, RZ, 0x1 ;  /* 0x00000001ff0c7424 */ /* 0x000fe400078e00ff */
[----:B------:R-:W-:-:S07]  /*21660*/  IMAD.MOV.U32 R13, RZ, RZ, RZ ;  /* 0x000000ffff0d7224 */ /* 0x000fce00078e00ff */
[----:B------:R-:W-:-:S07]  /*21670*/  LEPC R20, `(.L_x_877) ;  /* 0x000000001014794e */ /* 0x000fce0000000000 */
[----:B0-----:R-:W-:Y:S05]  /*21680*/  CALL.ABS.NOINC R2 ;  /* 0x0000000002007343 */ /* 0x001fea0003c00000 */
.L_x_877:
[----:B------:R-:W-:Y:S05]  /*21690*/  BSYNC B6 ;  /* 0x0000000000067941 */ /* 0x000fea0003800000 */
.L_x_876:
[----:B------:R-:W2:Y:S01]  /*216a0*/  LDL.LU R2, [R1] ;  /* 0x0000000001027983 */ /* 0x000ea20000300800 */
[----:B------:R-:W-:-:S03]  /*216b0*/  ULDC.64 UR4, c[0x0][0x9f8] ;  /* 0x00027e0000047ab9 */ /* 0x000fc60000000a00 */
[----:B------:R-:W3:Y:S04]  /*216c0*/  LDL.LU R4, [R1+0x28] ;  /* 0x0000280001047983 */ /* 0x000ee80000300800 */
[----:B------:R-:W4:Y:S01]  /*216d0*/  LDL R7, [R1+0x10] ;  /* 0x0000100001077983 */ /* 0x000f220000100800 */
[----:B------:R-:W-:Y:S01]  /*216e0*/  ISETP.NE.U32.AND P0, PT, RZ, UR4, PT ;  /* 0x00000004ff007c0c */ /* 0x000fe2000bf05070 */
[----:B------:R-:W-:Y:S02]  /*216f0*/  ULDC.64 UR6, c[0x0][0x208] ;  /* 0x0000820000067ab9 */ /* 0x000fe40000000a00 */
[----:B------:R-:W5:Y:S01]  /*21700*/  LDL R0, [R1+0x34] ;  /* 0x0000340001007983 */ /* 0x000f620000100800 */
[----:B------:R-:W-:-:S13]  /*21710*/  ISETP.NE.AND.EX P0, PT, RZ, UR5, PT, P0 ;  /* 0x00000005ff007c0c */ /* 0x000fda000bf05300 */
[----:B--2---:R-:W-:-:S04]  /*21720*/  @P0 IADD3 R2, P1, R2, UR4, RZ ;  /* 0x0000000402020c10 */ /* 0x004fc8000ff3e0ff */
[----:B---3--:R-:W-:Y:S01]  /*21730*/  @P0 IADD3.X R3, R4, UR5, RZ, P1, !PT ;  /* 0x0000000504030c10 */ /* 0x008fe20008ffe4ff */
[----:B------:R-:W-:-:S04]  /*21740*/  ULDC.64 UR4, c[0x0][0xa08] ;  /* 0x0002820000047ab9 */ /* 0x000fc80000000a00 */
[----:B----4-:R0:W2:Y:S01]  /*21750*/  @P0 LDG.E R7, desc[UR6][R2.64] ;  /* 0x0000000602070981 */ /* 0x0100a2000c1e1900 */
[----:B-----5:R-:W-:Y:S01]  /*21760*/  VIADD R9, R0, 0xffffffff ;  /* 0xffffffff00097836 */ /* 0x020fe20000000000 */
[----:B0-----:R-:W0:Y:S01]  /*21770*/  LDC.64 R2, c[0x0][0x418] ;  /* 0x00010600ff027b82 */ /* 0x001e220000000a00 */
[----:B--2---:R-:W-:Y:S01]  /*21780*/  SHF.R.S32.HI R8, RZ, 0x1f, R7 ;  /* 0x0000001fff087819 */ /* 0x004fe20000011407 */
[----:B------:R2:W-:Y:S04]  /*21790*/  @P0 STL [R1+0x10], R7 ;  /* 0x0000100701000387 */ /* 0x0005e80000100800 */
[----:B------:R2:W-:Y:S04]  /*217a0*/  STL [R1+0x38], R9 ;  /* 0x0000380901007387 */ /* 0x0005e80000100800 */
[----:B------:R2:W-:Y:S01]  /*217b0*/  STL [R1+0x28], R8 ;  /* 0x0000280801007387 */ /* 0x0005e20000100800 */
[----:B0-----:R-:W-:Y:S01]  /*217c0*/  LOP3.LUT P0, RZ, R2, UR4, RZ, 0xfc, !PT ;  /* 0x0000000402ff7c12 */ /* 0x001fe2000f80fcff */
[----:B------:R-:W-:-:S03]  /*217d0*/  UMOV UR4, 0xffffffff ;  /* 0xffffffff00047882 */ /* 0x000fc60000000000 */
[----:B------:R-:W-:-:S04]  /*217e0*/  LOP3.LUT P0, RZ, R3, UR5, RZ, 0xfc, P0 ;  /* 0x0000000503ff7c12 */ /* 0x000fc8000800fcff */
[----:B------:R-:W-:Y:S01]  /*217f0*/  SEL R0, R7, RZ, !P0 ;  /* 0x000000ff07007207 */ /* 0x000fe20004000000 */
[----:B--2---:R-:W-:Y:S08]  /*21800*/  BRA.DIV UR4, `(.L_x_879) ;  /* 0x0000005604807947 */ /* 0x004ff0000b800000 */
[----:B------:R-:W0:Y:S02]  /*21810*/  S2R R4, SR_TID.X ;  /* 0x0000000000047919 */ /* 0x000e240000002100 */
[----:B0-----:R-:W-:-:S04]  /*21820*/  SHF.R.U32.HI R4, RZ, 0x5, R4 ;  /* 0x00000005ff047819 */ /* 0x001fc80000011604 */
[----:B------:R-:W-:-:S05]  /*21830*/  LOP3.LUT R4, R4, 0x3, RZ, 0xc0, !PT ;  /* 0x0000000304047812 */ /* 0x000fca00078ec0ff */
[----:B------:R0:W2:Y:S02]  /*21840*/  SHFL.IDX PT, R14, R4, RZ, 0x1f ;  /* 0x00001fff040e7589 */ /* 0x0000a400000e0000 */
.L_x_1025:
[----:B0-----:R-:W3:Y:S01]  /*21850*/  LDL.LU R4, [R1+0x4] ;  /* 0x0000040001047983 */ /* 0x001ee20000300800 */
        /* <DEDUP_REMOVED lines=10> */
.L_x_1028:
[----:B------:R-:W-:Y:S05]  /*21900*/  @!P6 BRA `(.L_x_880) ;  /* 0x00000004002ce947 */ /* 0x000fea0003800000 */
[----:B------:R2:W-:Y:S01]  /*21910*/  STL [R1+0x18], R9 ;  /* 0x0000180901007387 */ /* 0x0005e20000100800 */
[----:B------:R-:W-:-:S04]  /*21920*/  ISETP.NE.U32.AND P0, PT, R2, RZ, PT ;  /* 0x000000ff0200720c */ /* 0x000fc80003f05070 */
[----:B------:R-:W-:-:S13]  /*21930*/  ISETP.NE.AND.EX P0, PT, R3, RZ, PT, P0 ;  /* 0x000000ff0300720c */ /* 0x000fda0003f05300 */
[----:B--2---:R-:W-:Y:S05]  /*21940*/  @!P0 BRA `(.L_x_882) ;  /* 0x0000000000548947 */ /* 0x004fea0003800000 */
[----:B------:R-:W2:Y:S01]  /*21950*/  LDC R6, c[0x0][0x43c] ;  /* 0x00010f00ff067b82 */ /* 0x000ea20000000800 */
[----:B0-----:R-:W-:Y:S01]  /*21960*/  MOV R0, R9 ;  /* 0x0000000900007202 */ /* 0x001fe20000000f00 */
[----:B------:R-:W-:Y:S01]  /*21970*/  ULDC.64 UR4, c[0x0][0x428] ;  /* 0x00010a0000047ab9 */ /* 0x000fe20000000a00 */
[----:B------:R-:W-:Y:S01]  /*21980*/  ULDC.64 UR6, c[0x0][0x208] ;  /* 0x0000820000067ab9 */ /* 0x000fe20000000a00 */
[----:B--2---:R-:W-:-:S13]  /*21990*/  ISETP.NE.AND P0, PT, R6, 0x1, PT ;  /* 0x000000010600780c */ /* 0x004fda0003f05270 */
[----:B------:R-:W0:Y:S02]  /*219a0*/  @P0 LDC.64 R4, c[0x0][0x440] ;  /* 0x00011000ff040b82 */ /* 0x000e240000000a00 */
[----:B0-----:R-:W-:-:S05]  /*219b0*/  @P0 IMAD.HI.U32 R4, R9, R4, RZ ;  /* 0x0000000409040227 */ /* 0x001fca00078e00ff */
        /* <DEDUP_REMOVED lines=8> */
[----:B0-----:R-:W-:-:S04]  /*21a40*/  IMAD R6, R8, UR4, RZ ;  /* 0x0000000408067c24 */ /* 0x001fc8000f8e02ff */
[----:B------:R-:W-:-:S04]  /*21a50*/  IMAD R0, R7, UR5, R6 ;  /* 0x0000000507007c24 */ /* 0x000fc8000f8e0206 */
[----:B------:R-:W-:-:S05]  /*21a60*/  IMAD.IADD R0, R5, 0x1, R0 ;  /* 0x0000000105007824 */ /* 0x000fca00078e0200 */
[----:B------:R-:W-:-:S05]  /*21a70*/  LEA.HI.X R3, R4, R3, R0, 0x2, P0 ;  /* 0x0000000304037211 */ /* 0x000fca00000f1400 */
[----:B------:R-:W2:Y:S04]  /*21a80*/  LDG.E R0, desc[UR6][R2.64] ;  /* 0x0000000602007981 */ /* 0x000ea8000c1e1900 */
[----:B--2---:R2:W-:Y:S02]  /*21a90*/  STL [R1], R0 ;  /* 0x0000000001007387 */ /* 0x0045e40000100800 */
.L_x_882:
[----:B------:R-:W3:Y:S04]  /*21aa0*/  LDL R7, [R1+0x8] ;  /* 0x0000080001077983 */ /* 0x000ee80000100800 */
[----:B0-2---:R-:W3:Y:S04]  /*21ab0*/  LDL R0, [R1+0xc] ;  /* 0x00000c0001007983 */ /* 0x005ee80000100800 */
[----:B------:R-:W2:Y:S01]  /*21ac0*/  LDL R2, [R1+0x14] ;  /* 0x0000140001027983 */ /* 0x000ea20000100800 */
[----:B---3--:R-:W-:Y:S01]  /*21ad0*/  IMAD R0, R0, 0x8, R7 ;  /* 0x0000000800007824 */ /* 0x008fe200078e0207 */
[----:B--2---:R-:W-:-:S04]  /*21ae0*/  SHF.L.U32 R2, R2, 0x1f, RZ ;  /* 0x0000001f02027819 */ /* 0x004fc800000006ff */
[----:B------:R-:W0:Y:S02]  /*21af0*/  SYNCS.PHASECHK.TRANS64.TRYWAIT P0, [R0+URZ+0x34840], R2 ;  /* 0x03484002000075a7 */ /* 0x000e24000800017f */
[----:B0-----:R-:W-:Y:S05]  /*21b00*/  @!P0 BRA `(.L_x_883) ;  /* 0x0000005400148947 */ /* 0x001fea0003800000 */
.L_x_1029:
[----:B------:R-:W2:Y:S02]  /*21b10*/  S2R R3, SR_TID.X ;  /* 0x0000000000037919 */ /* 0x000ea40000002100 */
[----:B--2---:R-:W-:-:S04]  /*21b20*/  LOP3.LUT R3, R3, 0x7f, RZ, 0xc0, !PT ;  /* 0x0000007f03037812 */ /* 0x004fc800078ec0ff */
[----:B------:R-:W-:-:S13]  /*21b30*/  ISETP.NE.AND P0, PT, R3, RZ, PT ;  /* 0x000000ff0300720c */ /* 0x000fda0003f05270 */
[----:B------:R-:W-:Y:S05]  /*21b40*/  @P0 BRA `(.L_x_884) ;  /* 0x00000000001c0947 */ /* 0x000fea0003800000 */
[----:B------:R-:W2:Y:S01]  /*21b50*/  S2R R3, SR_TID.X ;  /* 0x0000000000037919 */ /* 0x000ea20000002100 */
[----:B0-----:R-:W-:-:S04]  /*21b60*/  MOV R2, 0xb000 ;  /* 0x0000b00000027802 */ /* 0x001fc80000000f00 */
[----:B------:R3:W-:Y:S01]  /*21b70*/  SYNCS.ARRIVE.TRANS64 RZ, [R0+URZ+0x34830], R2 ;  /* 0x0348300200ff79a7 */ /* 0x0007e2000800003f */
[----:B--2---:R-:W-:-:S04]  /*21b80*/  LOP3.LUT R3, R3, 0x1f, RZ, 0xc0, !PT ;  /* 0x0000001f03037812 */ /* 0x004fc800078ec0ff */
[----:B------:R-:W-:-:S13]  /*21b90*/  ISETP.NE.AND P0, PT, R3, RZ, PT ;  /* 0x000000ff0300720c */ /* 0x000fda0003f05270 */
[----:B---3--:R-:W-:Y:S05]  /*21ba0*/  @!P0 BRA `(.L_x_884) ;  /* 0x0000000000048947 */ /* 0x008fea0003800000 */
[----:B------:R-:W-:Y:S01]  /*21bb0*/  BPT.TRAP 0x1 ;  /* 0x000000040000795c */ /* 0x000fe20000300000 */
.L_x_884:
[----:B------:R-:W2:Y:S04]  /*21bc0*/  LDL R7, [R1+0x8] ;  /* 0x0000080001077983 */ /* 0x000ea80000100800 */
[----:B------:R-:W2:Y:S04]  /*21bd0*/  LDL R6, [R1+0xc] ;  /* 0x00000c0001067983 */ /* 0x000ea80000100800 */
[----:B------:R-:W3:Y:S04]  /*21be0*/  LDL R5, [R1+0x18] ;  /* 0x0000180001057983 */ /* 0x000ee80000100800 */
[----:B------:R-:W4:Y:S04]  /*21bf0*/  LDL R4, [R1+0x1c] ;  /* 0x00001c0001047983 */ /* 0x000f280000100800 */
[----:B------:R-:W5:Y:S04]  /*21c00*/  LDL R3, [R1] ;  /* 0x0000000001037983 */ /* 0x000f680000100800 */
[----:B0-----:R-:W5:Y:S01]  /*21c10*/  LDL.LU R2, [R1+0x4] ;  /* 0x0000040001027983 */ /* 0x001f620000300800 */
        /* <DEDUP_REMOVED lines=22> */
[----:B0-----:R-:W-:Y:S01]  /*21d80*/  UMOV UR8, UR14 ;  /* 0x0000000e00087c82 */ /* 0x001fe20008000000 */
[----:B------:R-:W-:Y:S02]  /*21d90*/  UMOV UR10, UR15 ;  /* 0x0000000f000a7c82 */ /* 0x000fe40008000000 */
[----:B------:R2:W-:Y:S02]  /*21da0*/  UTMALDG.4D [UR8], [UR4], desc[UR6] ;  /* 0x00000608040075b4 */ /* 0x0005e40008019000 */
[----:B--2---:R-:W-:Y:S01]  /*21db0*/  NOP ;  /* 0x0000000000007918 */ /* 0x004fe20000000000 */
.L_x_880:
[----:B------:R-:W2:Y:S04]  /*21dc0*/  LDL R2, [R1+0x8] ;  /* 0x0000080001027983 */ /* 0x000ea80000100800 */
[----:B------:R-:W3:Y:S04]  /*21dd0*/  LDL.LU R3, [R1+0x3c] ;  /* 0x00003c0001037983 */ /* 0x000ee80000300800 */
[----:B------:R-:W4:Y:S04]  /*21de0*/  LDL.LU R5, [R1+0x30] ;  /* 0x0000300001057983 */ /* 0x000f280000300800 */
[----:B0-----:R-:W5:Y:S01]  /*21df0*/  LDL.LU R4, [R1+0x40] ;  /* 0x0000400001047983 */ /* 0x001f620000300800 */
        /* <DEDUP_REMOVED lines=18> */
[----:B0-----:R-:W-:Y:S01]  /*21f20*/  IMAD.IADD R2, R3, 0x1, R0 ;  /* 0x0000000103027824 */ /* 0x001fe200078e0200 */
        /* <DEDUP_REMOVED lines=8> */
[----:B------:R-:W-:Y:S01]  /*21fb0*/  IMAD.U32 R4, RZ, RZ, UR4 ;  /* 0x00000004ff047e24 */ /* 0x000fe2000f8e00ff */
[----:B------:R-:W-:Y:S01]  /*21fc0*/  MOV R6, UR6 ;  /* 0x0000000600067c02 */ /* 0x000fe20008000f00 */
[----:B------:R-:W0:Y:S01]  /*21fd0*/  LDC.64 R2, c[0x4][R2] ;  /* 0x0100000002027b82 */ /* 0x000e220000000a00 */
[----:B------:R-:W-:Y:S01]  /*21fe0*/  IMAD.U32 R5, RZ, RZ, UR5 ;  /* 0x00000005ff057e24 */ /* 0x000fe2000f8e00ff */
[----:B------:R-:W-:Y:S01]  /*21ff0*/  MOV R12, 0x1 ;  /* 0x00000001000c7802 */ /* 0x000fe20000000f00 */
[----:B------:R-:W-:Y:S02]  /*22000*/  IMAD.U32 R7, RZ, RZ, UR7 ;  /* 0x00000007ff077e24 */ /* 0x000fe4000f8e00ff */
[----:B------:R-:W-:-:S02]  /*22010*/  IMAD.U32 R10, RZ, RZ, UR8 ;  /* 0x00000008ff0a7e24 */ /* 0x000fc4000f8e00ff */
[----:B------:R-:W-:Y:S02]  /*22020*/  IMAD.U32 R11, RZ, RZ, UR9 ;  /* 0x00000009ff0b7e24 */ /* 0x000fe4000f8e00ff */
[----:B------:R-:W-:Y:S02]  /*22030*/  IMAD.MOV.U32 R8, RZ, RZ, 0x70 ;  /* 0x00000070ff087424 */ /* 0x000fe400078e00ff */
[----:B------:R-:W-:-:S07]  /*22040*/  IMAD.MOV.U32 R13, RZ, RZ, RZ ;  /* 0x000000ffff0d7224 */ /* 0x000fce00078e00ff */
[----:B------:R-:W-:-:S07]  /*22050*/  LEPC R20, `(.L_x_886) ;  /* 0x000000001014794e */ /* 0x000fce0000000000 */
[----:B01----:R-:W-:Y:S05]  /*22060*/  CALL.ABS.NOINC R2 ;  /* 0x0000000002007343 */ /* 0x003fea0003c00000 */
.L_x_886:
[----:B------:R-:W-:Y:S05]  /*22070*/  BSYNC B6 ;  /* 0x0000000000067941 */ /* 0x000fea0003800000 */
.L_x_885:
[----:B------:R-:W3:Y:S01]  /*22080*/  LDL.LU R6, [R1+0x3c] ;  /* 0x00003c0001067983 */ /* 0x000ee20000300800 */
[----:B------:R-:W-:Y:S01]  /*22090*/  ULDC.64 UR4, c[0x0][0x2d8] ;  /* 0x0000b60000047ab9 */ /* 0x000fe20000000a00 */
[----:B------:R-:W0:Y:S01]  /*220a0*/  LDC R7, c[0x0][0x448] ;  /* 0x00011200ff077b82 */ /* 0x000e220000000800 */
[----:B------:R-:W-:Y:S01]  /*220b0*/  IMAD.SHL.U32 R17, R17, 0x80, RZ ;  /* 0x0000008011117824 */ /* 0x000fe200078e00ff */
[----:B--2---:R-:W3:Y:S01]  /*220c0*/  LDL.LU.64 R2, [R1+0x48] ;  /* 0x0000480001027983 */ /* 0x004ee20000300a00 */
[----:B------:R-:W-:-:S03]  /*220d0*/  ULDC.64 UR6, c[0x0][0x280] ;  /* 0x0000a00000067ab9 */ /* 0x000fc60000000a00 */
[----:B------:R-:W2:Y:S04]  /*220e0*/  LDL.LU R0, [R1+0x40] ;  /* 0x0000400001007983 */ /* 0x000ea80000300800 */
[----:B------:R-:W4:Y:S04]  /*220f0*/  LDL.LU R5, [R1+0x5c] ;  /* 0x00005c0001057983 */ /* 0x000f280000300800 */
[----:B------:R-:W4:Y:S04]  /*22100*/  LDL.LU R4, [R1+0x30] ;  /* 0x0000300001047983 */ /* 0x000f280000300800 */
[----:B------:R0:W5:Y:S01]  /*22110*/  LDL R9, [R1+0x2c] ;  /* 0x00002c0001097983 */ /* 0x0001620000100800 */
[----:B------:R-:W1:Y:S01]  /*22120*/  S2R R8, SR_TID.X ;  /* 0x0000000000087919 */ /* 0x000e620000002100 */
[----:B0-----:R-:W-:Y:S01]  /*22130*/  ISETP.NE.AND P0, PT, R7, 0x1, PT ;  /* 0x000000010700780c */ /* 0x001fe20003f05270 */
[----:B------:R-:W0:Y:S01]  /*22140*/  S2R R10, SR_TID.X ;  /* 0x00000000000a7919 */ /* 0x000e220000002100 */
[----:B-1----:R-:W-:Y:S01]  /*22150*/  SHF.L.U32 R8, R8, 0x3, RZ ;  /* 0x0000000308087819 */ /* 0x002fe200000006ff */
[----:B0-----:R-:W-:-:S03]  /*22160*/  IMAD.SHL.U32 R10, R10, 0x8, RZ ;  /* 0x000000080a0a7824 */ /* 0x001fc600078e00ff */
[----:B------:R-:W-:Y:S02]  /*22170*/  LOP3.LUT R8, R8, 0x38, RZ, 0xc0, !PT ;  /* 0x0000003808087812 */ /* 0x000fe400078ec0ff */
[----:B------:R-:W-:Y:S02]  /*22180*/  LOP3.LUT R10, R10, 0x38, RZ, 0xc0, !PT ;  /* 0x000000380a0a7812 */ /* 0x000fe400078ec0ff */
[----:B------:R-:W-:Y:S01]  /*22190*/  LOP3.LUT R8, R8, 0x40, RZ, 0xfc, !PT ;  /* 0x0000004008087812 */ /* 0x000fe200078efcff */
[----:B---3--:R-:W-:Y:S02]  /*221a0*/  IMAD.MOV.U32 R3, RZ, RZ, R6 ;  /* 0x000000ffff037224 */ /* 0x008fe400078e0006 */
[----:B------:R-:W0:Y:S01]  /*221b0*/  @P0 LDC R6, c[0x0][0x450] ;  /* 0x00011400ff060b82 */ /* 0x000e220000000800 */
[----:B--2---:R-:W-:Y:S02]  /*221c0*/  IMAD R0, R0, UR4, RZ ;  /* 0x0000000400007c24 */ /* 0x004fe4000f8e02ff */
[----:B------:R-:W-:-:S04]  /*221d0*/  IMAD.WIDE.U32 R2, R18, UR4, R2 ;  /* 0x0000000412027c25 */ /* 0x000fc8000f8e0002 */
[----:B------:R-:W-:Y:S01]  /*221e0*/  IMAD R0, R18, UR5, R0 ;  /* 0x0000000512007c24 */ /* 0x000fe2000f8e0200 */
[----:B------:R-:W-:-:S03]  /*221f0*/  ULDC.64 UR4, c[0x0][0x2e0] ;  /* 0x0000b80000047ab9 */ /* 0x000fc60000000a00 */
[----:B------:R-:W-:Y:S02]  /*22200*/  IMAD.IADD R3, R3, 0x1, R0 ;  /* 0x0000000103037824 */ /* 0x000fe400078e0200 */
[----:B----4-:R-:W-:Y:S02]  /*22210*/  IMAD R0, R5, UR4, RZ ;  /* 0x0000000405007c24 */ /* 0x010fe4000f8e02ff */
[----:B------:R-:W-:-:S04]  /*22220*/  IMAD.WIDE.U32 R2, R4, UR4, R2 ;  /* 0x0000000404027c25 */ /* 0x000fc8000f8e0002 */
[----:B------:R-:W-:Y:S01]  /*22230*/  IMAD R0, R4, UR5, R0 ;  /* 0x0000000504007c24 */ /* 0x000fe2000f8e0200 */
[----:B------:R-:W-:Y:S01]  /*22240*/  ULDC.64 UR4, c[0x0][0x2d0] ;  /* 0x0000b40000047ab9 */ /* 0x000fe20000000a00 */
[----:B------:R-:W1:Y:S02]  /*22250*/  S2R R4, SR_TID.X ;  /* 0x0000000000047919 */ /* 0x000e640000002100 */
[----:B------:R-:W-:Y:S01]  /*22260*/  IMAD.IADD R3, R3, 0x1, R0 ;  /* 0x0000000103037824 */ /* 0x000fe200078e0200 */
[----:B-1----:R-:W-:-:S04]  /*22270*/  LOP3.LUT R4, R4, 0x7f, RZ, 0xc0, !PT ;  /* 0x0000007f04047812 */ /* 0x002fc800078ec0ff */
[----:B------:R-:W-:Y:S02]  /*22280*/  SHF.R.U32.HI R5, RZ, 0x3, R4 ;  /* 0x00000003ff057819 */ /* 0x000fe40000011604 */
[----:B------:R-:W1:Y:S02]  /*22290*/  S2R R4, SR_TID.X ;  /* 0x0000000000047919 */ /* 0x000e640000002100 */
[----:B-1----:R-:W-:-:S04]  /*222a0*/  SHF.L.U32 R4, R4, 0x4, RZ ;  /* 0x0000000404047819 */ /* 0x002fc800000006ff */
[----:B------:R-:W-:Y:S02]  /*222b0*/  LOP3.LUT R4, R5, 0x70, R4, 0xf8, !PT ;  /* 0x0000007005047812 */ /* 0x000fe400078ef804 */
[----:B------:R-:W1:Y:S02]  /*222c0*/  @P0 LDC R5, c[0x0][0x44c] ;  /* 0x00011300ff050b82 */ /* 0x000e640000000800 */
[----:B------:R-:W-:-:S05]  /*222d0*/  LOP3.LUT R4, R4, R17, RZ, 0xfc, !PT ;  /* 0x0000001104047212 */ /* 0x000fca00078efcff */
[----:B------:R-:W-:Y:S02]  /*222e0*/  IMAD.MOV.U32 R0, RZ, RZ, R4 ;  /* 0x000000ffff007224 */ /* 0x000fe400078e0004 */
[----:B-1----:R-:W-:-:S05]  /*222f0*/  @P0 IMAD.HI.U32 R5, R4, R5, RZ ;  /* 0x0000000504050227 */ /* 0x002fca00078e00ff */
[----:B0-----:R-:W-:-:S05]  /*22300*/  @P0 SHF.R.U32.HI R0, RZ, R6, R5 ;  /* 0x00000006ff000219 */ /* 0x001fca0000011605 */
        /* <DEDUP_REMOVED lines=14> */
[----:B------:R-:W-:Y:S02]  /*223f0*/  LEA R4, P2, R2, UR6, 0x1 ;  /* 0x0000000602047c11 */ /* 0x000fe4000f8408ff */
[----:B------:R-:W-:Y:S01]  /*22400*/  ISETP.GE.AND P1, PT, R8, UR4, PT ;  /* 0x0000000408007c0c */ /* 0x000fe2000bf26270 */
[----:B------:R-:W-:Y:S01]  /*22410*/  IMAD.IADD R0, R3, 0x1, R0 ;  /* 0x0000000103007824 */ /* 0x000fe200078e0200 */
[----:B------:R-:W-:-:S04]  /*22420*/  UMOV UR4, 0xffffffff ;  /* 0xffffffff00047882 */ /* 0x000fc80000000000 */
[----:B------:R-:W-:Y:S01]  /*22430*/  LEA.HI.X R3, R2, UR7, R0, 0x1, P2 ;  /* 0x0000000702037c11 */ /* 0x000fe200090f0c00 */
[----:B------:R-:W-:Y:S06]  /*22440*/  BRA.DIV UR4, `(.L_x_887) ;  /* 0x0000004a04d87947 */ /* 0x000fec000b800000 */
[----:B------:R-:W0:Y:S02]  /*22450*/  S2R R6, SR_TID.X ;  /* 0x0000000000067919 */ /* 0x000e240000002100 */
[----:B0-----:R-:W-:-:S04]  /*22460*/  LOP3.LUT R6, R6, 0x7f, RZ, 0xc0, !PT ;  /* 0x0000007f06067812 */ /* 0x001fc800078ec0ff */
[----:B------:R-:W-:Y:S02]  /*22470*/  SHF.R.U32.HI R8, RZ, 0x3, R6 ;  /* 0x00000003ff087819 */ /* 0x000fe40000011606 */
[----:B------:R-:W2:Y:S01]  /*22480*/  LDL.LU R6, [R1+0x54] ;  /* 0x0000540001067983 */ /* 0x000ea20000300800 */
[----:B------:R-:W-:Y:S02]  /*22490*/  ULDC.64 UR4, c[0x0][0x208] ;  /* 0x0000820000047ab9 */ /* 0x000fe40000000a00 */
[----:B------:R-:W-:Y:S02]  /*224a0*/  IMAD.IADD R0, R8, 0x1, R17 ;  /* 0x0000000108007824 */ /* 0x000fe400078e0211 */
[----:B------:R-:W-:Y:S02]  /*224b0*/  SHFL.IDX PT, R8, R3, 0x1, 0x181f ;  /* 0x00381f0003087f89 */ /* 0x000fe400000e0000 */
[----:B------:R-:W-:Y:S02]  /*224c0*/  VIADD R5, R0, 0x10 ;  /* 0x0000001000057836 */ /* 0x000fe40000000000 */
[----:B--2---:R-:W-:-:S02]  /*224d0*/  IMAD R2, R6, R7, RZ ;  /* 0x0000000706027224 */ /* 0x004fc400078e02ff */
[----:B------:R-:W0:Y:S03]  /*224e0*/  SHFL.IDX PT, R7, R4, RZ, 0x181f ;  /* 0x00181fff04077589 */ /* 0x000e2600000e0000 */
[-C--:B------:R-:W-:Y:S01]  /*224f0*/  ISETP.GE.AND P4, PT, R0, R2.reuse, PT ;  /* 0x000000020000720c */ /* 0x080fe20003f86270 */
[----:B------:R-:W1:Y:S01]  /*22500*/  SHFL.IDX PT, R6, R3, RZ, 0x181f ;  /* 0x00181fff03067589 */ /* 0x000e6200000e0000 */
[----:B------:R-:W-:-:S03]  /*22510*/  ISETP.GE.AND P2, PT, R5, R2, PT ;  /* 0x000000020500720c */ /* 0x000fc60003f46270 */
[----:B------:R-:W2:Y:S08]  /*22520*/  SHFL.IDX PT, R5, R4, 0x1, 0x181f ;  /* 0x00381f0004057f89 */ /* 0x000eb000000e0000 */
[----:B0-----:R-:W-:-:S04]  /*22530*/  @!P4 LEA R7, P3, R10, R7, 0x1 ;  /* 0x000000070a07c211 */ /* 0x001fc800078608ff */
[----:B-1----:R-:W-:-:S04]  /*22540*/  @!P4 IADD3.X R6, RZ, R6, RZ, P3, !PT ;  /* 0x00000006ff06c210 */ /* 0x002fc80001ffe4ff */
[----:B------:R-:W-:-:S04]  /*22550*/  @!P4 LOP3.LUT R7, R7, R6, RZ, 0x3c, !PT ;  /* 0x000000060707c212 */ /* 0x000fc800078e3cff */
[----:B------:R-:W-:-:S04]  /*22560*/  @!P4 LOP3.LUT R6, R7, R6, RZ, 0x3c, !PT ;  /* 0x000000060706c212 */ /* 0x000fc800078e3cff */
[----:B------:R-:W-:-:S05]  /*22570*/  @!P4 LOP3.LUT R7, R7, R6, RZ, 0x3c, !PT ;  /* 0x000000060707c212 */ /* 0x000fca00078e3cff */
[----:B-----5:R-:W-:Y:S04]  /*22580*/  @!P4 LDGSTS.E.BYPASS.LTC128B.128 [R9+0x16400], desc[UR4][R6.64], !P0 ;  /* 0x164000000609cfae */ /* 0x020fe8000c101d44 */
[----:B------:R2:W-:Y:S02]  /*22590*/  @!P4 LDGSTS.E.BYPASS.LTC128B.128 [R9+0x1a400], desc[UR4][R6.64+0x80], !P1 ;  /* 0x1a4000800609cfae */ /* 0x0005e4000c901d44 */
[----:B--2---:R-:W-:Y:S01]  /*225a0*/  @!P2 LEA R7, P3, R10, R5, 0x1 ;  /* 0x000000050a07a211 */ /* 0x004fe200078608ff */
        /* <DEDUP_REMOVED lines=12> */
[----:B------:R-:W-:Y:S01]  /*22670*/  @!P2 IMAD.MOV.U32 R7, RZ, RZ, R6 ;  /* 0x000000ffff07a224 */ /* 0x000fe200078e0006 */
[----:B------:R-:W-:Y:S01]  /*22680*/  @!P2 MOV R6, R5 ;  /* 0x000000050006a202 */ /* 0x000fe20000000f00 */
[----:B------:R-:W-:-:S04]  /*22690*/  VIADD R5, R0, 0x30 ;  /* 0x0000003000057836 */ /* 0x000fc80000000000 */
        /* <DEDUP_REMOVED lines=8> */
[----:B------:R-:W-:Y:S01]  /*22720*/  @!P2 IMAD.MOV.U32 R6, RZ, RZ, R5 ;  /* 0x000000ffff06a224 */ /* 0x000fe200078e0005 */
[----:B------:R-:W-:-:S04]  /*22730*/  IADD3 R5, R0, 0x40, RZ ;  /* 0x0000004000057810 */ /* 0x000fc80007ffe0ff */
        /* <DEDUP_REMOVED lines=15> */
[----:B-1----:R-:W-:-:S04]  /*22830*/  @!P2 LEA R5, P3, R10, R5, 0x1 ;  /* 0x000000050a05a211 */ /* 0x002fc800078608ff */
[----:B0-----:R-:W-:-:S05]  /*22840*/  @!P2 IADD3.X R6, RZ, R6, RZ, P3, !PT ;  /* 0x00000006ff06a210 */ /* 0x001fca0001ffe4ff */
        /* <DEDUP_REMOVED lines=9> */
[----:B0-----:R-:W-:-:S05]  /*228e0*/  @!P2 IMAD.X R6, RZ, RZ, R6, P3 ;  /* 0x000000ffff06a224 */ /* 0x001fca00018e0606 */
[----:B------:R-:W-:Y:S01]  /*228f0*/  @!P2 MOV R7, R6 ;  /* 0x000000060007a202 */ /* 0x000fe20000000f00 */
[----:B------:R-:W-:Y:S02]  /*22900*/  @!P2 IMAD.MOV.U32 R6, RZ, RZ, R5 ;  /* 0x000000ffff06a224 */ /* 0x000fe400078e0005 */
[----:B------:R0:W1:Y:S04]  /*22910*/  SHFL.IDX PT, R5, R3, 0x7, 0x181f ;  /* 0x00f81f0003057f89 */ /* 0x00006800000e0000 */
[----:B------:R0:W-:Y:S04]  /*22920*/  @!P2 LDGSTS.E.BYPASS.LTC128B.128 [R9+0x19400], desc[UR4][R6.64], !P0 ;  /* 0x194000000609afae */ /* 0x0001e8000c101d44 */
[----:B------:R0:W-:Y:S04]  /*22930*/  @!P2 LDGSTS.E.BYPASS.LTC128B.128 [R9+0x1d400], desc[UR4][R6.64+0x80], !P1 ;  /* 0x1d4000800609afae */ /* 0x0001e8000c901d44 */
[----:B------:R0:W2:Y:S02]  /*22940*/  SHFL.IDX PT, R3, R4, 0x7, 0x181f ;  /* 0x00f81f0004037f89 */ /* 0x0000a400000e0000 */
.L_x_1046:
[----:B------:R-:W-:Y:S01]  /*22950*/  VIADD R0, R0, 0x70 ;  /* 0x0000007000007836 */ /* 0x000fe20000000000 */
[----:B------:R-:W-:Y:S04]  /*22960*/  BSSY B0, `(.L_x_888) ;  /* 0x000000b000007945 */ /* 0x000fe80003800000 */
[----:B------:R-:W-:-:S13]  /*22970*/  ISETP.GE.AND P2, PT, R0, R2, PT ;  /* 0x000000020000720c */ /* 0x000fda0003f46270 */
[----:B------:R-:W-:Y:S05]  /*22980*/  @P2 BRA `(.L_x_889) ;  /* 0x0000000000202947 */ /* 0x000fea0003800000 */
[----:B--2---:R-:W-:Y:S01]  /*22990*/  LEA R2, P2, R10, R3, 0x1 ;  /* 0x000000030a027211 */ /* 0x004fe200078408ff */
[----:B------:R-:W-:-:S04]  /*229a0*/  ULDC.64 UR4, c[0x0][0x208] ;  /* 0x0000820000047ab9 */ /* 0x000fc80000000a00 */
[----:B01----:R-:W-:-:S05]  /*229b0*/  IMAD.X R3, RZ, RZ, R5, P2 ;  /* 0x000000ffff037224 */ /* 0x003fca00010e0605 */
[----:B------:R-:W-:Y:S01]  /*229c0*/  @!PT LDS RZ, [RZ] ;  /* 0x00000000fffff984 */ /* 0x000fe20000000800 */
[----:B------:R-:W-:Y:S01]  /*229d0*/  @!PT LDS RZ, [RZ] ;  /* 0x00000000fffff984 */ /* 0x000fe20000000800 */
[----:B------:R-:W-:Y:S01]  /*229e0*/  @!PT LDS RZ, [RZ] ;  /* 0x00000000fffff984 */ /* 0x000fe20000000800 */
[----:B------:R3:W-:Y:S04]  /*229f0*/  LDGSTS.E.BYPASS.LTC128B.128 [R9+0x19c00], desc[UR4][R2.64], !P0 ;  /* 0x19c0000002097fae */ /* 0x0007e8000c101d44 */
[----:B------:R3:W-:Y:S02]  /*22a00*/  LDGSTS.E.BYPASS.LTC128B.128 [R9+0x1dc00], desc[UR4][R2.64+0x80], !P1 ;  /* 0x1dc0008002097fae */ /* 0x0007e4000c901d44 */
.L_x_889:
[----:B------:R-:W-:Y:S05]  /*22a10*/  BSYNC B0 ;  /* 0x0000000000007941 */ /* 0x000fea0003800000 */
.L_x_888:
[----:B0--3--:R-:W3:Y:S01]  /*22a20*/  LDL R9, [R1+0x8] ;  /* 0x0000080001097983 */ /* 0x009ee20000100800 */
[----:B------:R-:W-:Y:S01]  /*22a30*/  PLOP3.LUT P0, PT, PT, PT, PT, 0x80, 0x0 ;  /* 0x000000000000781c */ /* 0x000fe20003f0f070 */
[----:B------:R-:W-:Y:S01]  /*22a40*/  NOP ;  /* 0x0000000000007918 */ /* 0x000fe20000000000 */
[----:B---3--:R-:W-:-:S11]  /*22a50*/  VIADD R10, R9, 0x34800 ;  /* 0x00034800090a7836 */ /* 0x008fd60000000000 */
.L_x_890:
[----:B------:R-:W3:Y:S01]  /*22a60*/  LDL R2, [R1+0x8] ;  /* 0x0000080001027983 */ /* 0x000ee20000100800 */
[----:B------:R-:W-:Y:S02]  /*22a70*/  PLOP3.LUT P1, PT, P1, P0, PT, 0xa2, 0x0 ;  /* 0x000000000000781c */ /* 0x000fe40000f21472 */
[----:B---3--:R-:W-:-:S08]  /*22a80*/  @P0 R2UR P1, UR4, R2 ;  /* 0x00000000020402ca */ /* 0x008fd00000020000 */
[----:B------:R-:W-:-:S05]  /*22a90*/  @P0 PLOP3.LUT P0, PT, P1, PT, PT, 0x80, 0x0 ;  /* 0x000000000000081c */ /* 0x000fca0000f0f070 */
[----:B------:R-:W-:Y:S01]  /*22aa0*/  @!P1 SYNCS.ARRIVE.TRANS64.RED.A0T1 RZ, [UR4+0x34800], RZ ;  /* 0x034800ffffff99a7 */ /* 0x000fe20008200404 */
[----:B------:R-:W-:Y:S07]  /*22ab0*/  @!P1 ARRIVES.LDGSTSBAR.64.TRANSCNT [UR4+0x34800] ;  /* 0x03480000ff0099b0 */ /* 0x000fee0008000a84 */
[----:B------:R-:W-:Y:S05]  /*22ac0*/  @P0 BRA.U.ANY `(.L_x_890) ;  /* 0xfffffffd00e40947 */ /* 0x000fea000393ffff */
[----:B--2---:R-:W2:Y:S02]  /*22ad0*/  LDL.LU R3, [R1+0x58] ;  /* 0x0000580001037983 */ /* 0x004ea40000300800 */
[----:B--2---:R-:W-:-:S04]  /*22ae0*/  IADD3 R3, R3, 0x1, RZ ;  /* 0x0000000103037810 */ /* 0x004fc80007ffe0ff */
[----:B------:R-:W-:Y:S01]  /*22af0*/  LEA.HI R0, R3, R3, RZ, 0x1 ;  /* 0x0000000303007211 */ /* 0x000fe200078f08ff */
[----:B------:R0:W-:Y:S03]  /*22b00*/  STL [R1+0x58], R3 ;  /* 0x0000580301007387 */ /* 0x0001e60000100800 */
[----:B------:R-:W-:-:S05]  /*22b10*/  LOP3.LUT R0, R0, 0xfffffffe, RZ, 0xc0, !PT ;  /* 0xfffffffe00007812 */ /* 0x000fca00078ec0ff */
[----:B------:R-:W-:-:S05]  /*22b20*/  IMAD.IADD R0, R3, 0x1, -R0 ;  /* 0x0000000103007824 */ /* 0x000fca00078e0a00 */
[----:B------:R-:W-:Y:S01]  /*22b30*/  SHF.L.U32 R0, R0, 0x1f, RZ ;  /* 0x0000001f00007819 */ /* 0x000fe200000006ff */
[----:B------:R-:W-:Y:S01]  /*22b40*/  NOP ;  /* 0x0000000000007918 */ /* 0x000fe20000000000 */
[----:B------:R0:W-:Y:S01]  /*22b50*/  SYNCS.ARRIVE.TRANS64.A1T0 RZ, [R2+URZ+0x34800], RZ ;  /* 0x034800ff02ff79a7 */ /* 0x0001e2000810003f */
[----:B------:R-:W-:Y:S01]  /*22b60*/  BSSY B0, `(.L_x_891) ;  /* 0x0000003000007945 */ /* 0x000fe20003800000 */
[----:B------:R-:W2:Y:S03]  /*22b70*/  SYNCS.PHASECHK.TRANS64.TRYWAIT P0, [R2+URZ+0x34820], R0 ;  /* 0x03482000020075a7 */ /* 0x000ea6000800017f */
[----:B0-2---:R-:W-:Y:S05]  /*22b80*/  @!P0 BRA `(.L_x_892) ;  /* 0x0000004c00e08947 */ /* 0x005fea0003800000 */
.L_x_1047:
[----:B------:R-:W-:Y:S05]  /*22b90*/  BSYNC B0 ;  /* 0x0000000000007941 */ /* 0x000fea0003800000 */
.L_x_891:
        /* <DEDUP_REMOVED lines=11> */
[----:B------:R-:W-:Y:S02]  /*22c50*/  ISETP.NE.U32.AND P0, PT, R0, 0x1, PT ;  /* 0x000000010000780c */ /* 0x000fe40003f05070 */
[----:B------:R-:W-:-:S11]  /*22c60*/  IADD3 R0, R2, -0x2, RZ ;  /* 0xfffffffe02007810 */ /* 0x000fd60007ffe0ff */
        /* <DEDUP_REMOVED lines=18> */
[----:B-1----:R-:W0:Y:S01]  /*22d90*/  LDC R5, c[0x0][0x43c] ;  /* 0x00010f00ff057b82 */ /* 0x002e220000000800 */
[----:B------:R-:W-:Y:S02]  /*22da0*/  ULDC.64 UR6, c[0x0][0x428] ;  /* 0x00010a0000067ab9 */ /* 0x000fe40000000a00 */
[----:B------:R-:W3:Y:S01]  /*22db0*/  LDL R7, [R1+0x10] ;  /* 0x0000100001077983 */ /* 0x000ee20000100800 */
[----:B------:R-:W-:Y:S01]  /*22dc0*/  ULDC.64 UR8, c[0x0][0x208] ;  /* 0x0000820000087ab9 */ /* 0x000fe20000000a00 */
        /* <DEDUP_REMOVED lines=15> */
.L_x_899:
[----:B------:R-:W2:Y:S01]  /*22ec0*/  LDL R2, [R1+0x8] ;  /* 0x0000080001027983 */ /* 0x000ea20000100800 */
[----:B------:R-:W-:Y:S01]  /*22ed0*/  BSSY B3, `(.L_x_900) ;  /* 0x0000005000037945 */ /* 0x000fe20003800000 */
[----:B--2---:R-:W-:Y:S02]  /*22ee0*/  LEA R3, R6, R2, 0x3 ;  /* 0x0000000206037211 */ /* 0x004fe400078e18ff */
[----:B------:R-:W-:-:S04]  /*22ef0*/  SHF.L.U32 R2, R9, 0x1f, RZ ;  /* 0x0000001f09027819 */ /* 0x000fc800000006ff */
[----:B------:R-:W2:Y:S02]  /*22f00*/  SYNCS.PHASECHK.TRANS64.TRYWAIT P0, [R3+URZ+0x34840], R2 ;  /* 0x03484002030075a7 */ /* 0x000ea4000800017f */
[----:B--2---:R-:W-:Y:S05]  /*22f10*/  @!P0 BRA `(.L_x_901) ;  /* 0x0000004c00148947 */ /* 0x004fea0003800000 */
.L_x_1048:
[----:B------:R-:W-:Y:S05]  /*22f20*/  BSYNC B3 ;  /* 0x0000000000037941 */ /* 0x000fea0003800000 */
.L_x_900:
[----:B01----:R-:W0:Y:S01]  /*22f30*/  S2R R5, SR_TID.X ;  /* 0x0000000000057919 */ /* 0x003e220000002100 */
        /* <DEDUP_REMOVED lines=9> */
[----:B-1----:R-:W-:Y:S05]  /*22fd0*/  @!P0 BRA `(.L_x_903) ;  /* 0x0000000000048947 */ /* 0x002fea0003800000 */
[----:B------:R-:W-:Y:S01]  /*22fe0*/  BPT.TRAP 0x1 ;  /* 0x000000040000795c */ /* 0x000fe20000300000 */
.L_x_903:
[----:B------:R-:W-:Y:S05]  /*22ff0*/  BSYNC B3 ;  /* 0x0000000000037941 */ /* 0x000fea0003800000 */
.L_x_902:
[----:B------:R-:W3:Y:S04]  /*23000*/  LDL R5, [R1+0x8] ;  /* 0x0000080001057983 */ /* 0x000ee80000100800 */
[----:B--2---:R-:W2:Y:S01]  /*23010*/  LDL R2, [R1+0x1c] ;  /* 0x00001c0001027983 */ /* 0x004ea20000100800 */
        /* <DEDUP_REMOVED lines=8> */
[----:B---3--:R-:W-:-:S02]  /*230a0*/  IMAD R7, R6, 0xb000, R5 ;  /* 0x0000b00006077824 */ /* 0x008fc400078e0205 */
[----:B--2---:R-:W-:Y:S02]  /*230b0*/  IMAD R2, R0, 0xb0, R2 ;  /* 0x000000b000027824 */ /* 0x004fe400078e0202 */
[----:B------:R-:W-:-:S08]  /*230c0*/  VIADD R5, R7, 0x1e400 ;  /* 0x0001e40007057836 */ /* 0x000fd00000000000 */
.L_x_904:
        /* <DEDUP_REMOVED lines=10> */
[----:B------:R-:W-:Y:S01]  /*23170*/  MOV R14, 0x40 ;  /* 0x00000040000e7802 */ /* 0x000fe20000000f00 */
[----:B------:R-:W-:Y:S01]  /*23180*/  VIADD R5, R7, 0x23c00 ;  /* 0x00023c0007057836 */ /* 0x000fe20000000000 */
[----:B------:R-:W-:Y:S01]  /*23190*/  PLOP3.LUT P0, PT, PT, PT, PT, 0x80, 0x0 ;  /* 0x000000000000781c */ /* 0x000fe20003f0f070 */
[----:B------:R-:W-:Y:S01]  /*231a0*/  UMOV UR6, 0x0 ;  /* 0x0000000000067882 */ /* 0x000fe20000000000 */
[----:B------:R-:W-:Y:S01]  /*231b0*/  R2UR UR10, R14 ;  /* 0x000000000e0a72ca */ /* 0x000fe200000e0000 */
[----:B------:R-:W-:-:S14]  /*231c0*/  UMOV UR7, 0x14f00000 ;  /* 0x14f0000000077882 */ /* 0x000fdc0000000000 */
.L_x_905:
        /* <DEDUP_REMOVED lines=17> */
.L_x_1049:
[----:B------:R-:W-:Y:S05]  /*232e0*/  BSYNC B3 ;  /* 0x0000000000037941 */ /* 0x000fea0003800000 */
.L_x_906:
[----:B------:R1:W5:Y:S04]  /*232f0*/  LDL R15, [R1+0x8] ;  /* 0x00000800010f7983 */ /* 0x0003680000100800 */
[----:B------:R1:W5:Y:S01]  /*23300*/  LDL R7, [R1+0xc] ;  /* 0x00000c0001077983 */ /* 0x0003620000100800 */
[----:B------:R-:W-:Y:S01]  /*23310*/  BSSY B3, `(.L_x_908) ;  /* 0x000000c000037945 */ /* 0x000fe20003800000 */
[----:B------:R-:W-:Y:S02]  /*23320*/  IMAD.MOV.U32 R12, RZ, RZ, 0x0 ;  /* 0x00000000ff0c7424 */ /* 0x000fe400078e00ff */
[----:B------:R-:W-:Y:S01]  /*23330*/  IMAD.MOV.U32 R13, RZ, RZ, 0x14f00000 ;  /* 0x14f00000ff0d7424 */ /* 0x000fe200078e00ff */
[----:B------:R-:W-:Y:S06]  /*23340*/  @P1 BRA `(.L_x_909) ;  /* 0x0000000000201947 */ /* 0x000fec0003800000 */
[----:B------:R-:W2:Y:S01]  /*23350*/  S2R R5, SR_TID.X ;  /* 0x0000000000057919 */ /* 0x000ea20000002100 */
[----:B0----5:R-:W-:Y:S01]  /*23360*/  LEA R2, R7, R15, 0x3 ;  /* 0x0000000f07027211 */ /* 0x021fe200078e18ff */
[----:B------:R-:W-:-:S04]  /*23370*/  IMAD.MOV.U32 R3, RZ, RZ, 0xb000 ;  /* 0x0000b000ff037424 */ /* 0x000fc800078e00ff */
[----:B------:R3:W-:Y:S01]  /*23380*/  SYNCS.ARRIVE.TRANS64 RZ, [R2+URZ+0x34850], R3 ;  /* 0x0348500302ff79a7 */ /* 0x0007e2000800003f */
[----:B--2---:R-:W-:-:S04]  /*23390*/  LOP3.LUT R5, R5, 0x1f, RZ, 0xc0, !PT ;  /* 0x0000001f05057812 */ /* 0x004fc800078ec0ff */
[----:B------:R-:W-:-:S13]  /*233a0*/  ISETP.NE.AND P0, PT, R5, RZ, PT ;  /* 0x000000ff0500720c */ /* 0x000fda0003f05270 */
[----:B---3--:R-:W-:Y:S05]  /*233b0*/  @!P0 BRA `(.L_x_909) ;  /* 0x0000000000048947 */ /* 0x008fea0003800000 */
[----:B------:R-:W-:Y:S01]  /*233c0*/  BPT.TRAP 0x1 ;  /* 0x000000040000795c */ /* 0x000fe20000300000 */
.L_x_909:
[----:B------:R-:W-:Y:S05]  /*233d0*/  BSYNC B3 ;  /* 0x0000000000037941 */ /* 0x000fea0003800000 */
.L_x_908:
        /* <DEDUP_REMOVED lines=13> */
.L_x_910:
        /* <DEDUP_REMOVED lines=11> */
[----:B------:R-:W-:Y:S02]  /*23560*/  R2UR UR10, R14 ;  /* 0x000000000e0a72ca */ /* 0x000fe400000e0000 */
[----:B------:R-:W-:Y:S02]  /*23570*/  R2UR UR6, R12 ;  /* 0x000000000c0672ca */ /* 0x000fe400000e0000 */
[----:B------:R-:W-:Y:S02]  /*23580*/  R2UR UR7, R13 ;  /* 0x000000000d0772ca */ /* 0x000fe400000e0000 */
[----:B------:R-:W-:Y:S02]  /*23590*/  PLOP3.LUT P0, PT, PT, PT, PT, 0x80, 0x0 ;  /* 0x000000000000781c */ /* 0x000fe40003f0f070 */
[----:B------:R-:W-:-:S11]  /*235a0*/  IADD3 R5, R7, 0x5c00, RZ ;  /* 0x00005c0007057810 */ /* 0x000fd60007ffe0ff */
.L_x_911:
        /* <DEDUP_REMOVED lines=13> */
.L_x_898:
[----:B------:R-:W-:Y:S05]  /*23680*/  BSYNC B1 ;  /* 0x0000000000017941 */ /* 0x000fea0003800000 */
.L_x_897:
[----:B0-----:R-:W2:Y:S04]  /*23690*/  LDL.LU R0, [R1+0x34] ;  /* 0x0000340001007983 */ /* 0x001ea80000300800 */
[----:B------:R0:W-:Y:S04]  /*236a0*/  STL [R1+0xc], R6 ;  /* 0x00000c0601007387 */ /* 0x0001e80000100800 */
[----:B------:R0:W-:Y:S02]  /*236b0*/  STL [R1+0x14], R9 ;  /* 0x0000140901007387 */ /* 0x0001e40000100800 */
[----:B0-2---:R-:W-:-:S07]  /*236c0*/  VIADD R0, R0, 0xfffffffd ;  /* 0xfffffffd00007836 */ /* 0x005fce0000000000 */
.L_x_896:
[----:B------:R-:W-:Y:S05]  /*236d0*/  BSYNC B2 ;  /* 0x0000000000027941 */ /* 0x000fea0003800000 */
.L_x_895:
[----:B------:R-:W2:Y:S01]  /*236e0*/  LDL.LU R2, [R1+0x38] ;  /* 0x0000380001027983 */ /* 0x000ea20000300800 */
[----:B------:R-:W-:-:S05]  /*236f0*/  IMAD.MOV R8, RZ, RZ, -R8 ;  /* 0x000000ffff087224 */ /* 0x000fca00078e0a08 */
[----:B--2---:R-:W-:-:S13]  /*23700*/  ISETP.NE.AND P0, PT, R2, R8, PT ;  /* 0x000000080200720c */ /* 0x004fda0003f05270 */
[----:B------:R-:W-:Y:S05]  /*23710*/  @!P0 BRA `(.L_x_894) ;  /* 0x0000001400088947 */ /* 0x000fea0003800000 */
[----:B------:R0:W5:Y:S02]  /*23720*/  LDL R8, [R1] ;  /* 0x0000000001087983 */ /* 0x0001640000100800 */
.L_x_942:
[----:B--2---:R-:W2:Y:S04]  /*23730*/  LDL R4, [R1+0x4] ;  /* 0x0000040001047983 */ /* 0x004ea80000100800 */
[----:B---3--:R-:W3:Y:S04]  /*23740*/  LDL R3, [R1+0xc] ;  /* 0x00000c0001037983 */ /* 0x008ee80000100800 */
[----:B------:R-:W4:Y:S01]  /*23750*/  LDL R2, [R1+0x14] ;  /* 0x0000140001027983 */ /* 0x000f220000100800 */
[----:B------:R-:W-:Y:S05]  /*23760*/  YIELD ;  /* 0x0000000000007946 */ /* 0x000fea0003800000 */
[----:B------:R-:W-:Y:S01]  /*23770*/  BSSY B1, `(.L_x_912) ;  /* 0x000009b000017945 */ /* 0x000fe20003800000 */
[----:B--2---:R-:W-:Y:S01]  /*23780*/  LOP3.LUT P1, RZ, R4, 0x1, RZ, 0xc0, !PT ;  /* 0x0000000104ff7812 */ /* 0x004fe2000782c0ff */
[----:B---3--:R-:W-:-:S05]  /*23790*/  VIADD R4, R3, 0x1 ;  /* 0x0000000103047836 */ /* 0x008fca0000000000 */
[----:B------:R-:W-:-:S04]  /*237a0*/  ISETP.NE.AND P0, PT, R4, 0x2, PT ;  /* 0x000000020400780c */ /* 0x000fc80003f05270 */
[----:B-1----:R-:W-:Y:S02]  /*237b0*/  SEL R5, RZ, 0x1, P0 ;  /* 0x00000001ff057807 */ /* 0x002fe40000000000 */
        /* <DEDUP_REMOVED lines=9> */
[----:B------:R-:W1:Y:S01]  /*23850*/  LDC R7, c[0x0][0x43c] ;  /* 0x00010f00ff077b82 */ /* 0x000e620000000800 */
[----:B------:R-:W-:Y:S02]  /*23860*/  ULDC.64 UR6, c[0x0][0x428] ;  /* 0x00010a0000067ab9 */ /* 0x000fe40000000a00 */
[----:B------:R-:W3:Y:S01]  /*23870*/  LDL R9, [R1+0x10] ;  /* 0x0000100001097983 */ /* 0x000ee20000100800 */
[----:B------:R-:W-:Y:S01]  /*23880*/  ULDC.64 UR8, c[0x0][0x208] ;  /* 0x0000820000087ab9 */ /* 0x000fe20000000a00 */
[----:B-1----:R-:W-:-:S13]  /*23890*/  ISETP.NE.AND P0, PT, R7, 0x1, PT ;  /* 0x000000010700780c */ /* 0x002fda0003f05270 */
[----:B------:R-:W1:Y:S02]  /*238a0*/  @P0 LDC.64 R2, c[0x0][0x440] ;  /* 0x00011000ff020b82 */ /* 0x000e640000000a00 */
[----:B-1----:R-:W-:Y:S01]  /*238b0*/  @P0 IMAD.HI.U32 R6, R0, R2, RZ ;  /* 0x0000000200060227 */ /* 0x002fe200078e00ff */
[----:B------:R-:W-:-:S04]  /*238c0*/  MOV R2, R0 ;  /* 0x0000000000027202 */ /* 0x000fc80000000f00 */
[----:B------:R-:W-:-:S04]  /*238d0*/  @P0 SHF.R.U32.HI R2, RZ, R3, R6 ;  /* 0x00000003ff020219 */ /* 0x000fc80000011606 */
[--C-:B------:R-:W-:Y:S01]  /*238e0*/  SHF.R.S32.HI R3, RZ, 0x1f, R2.reuse ;  /* 0x0000001fff037819 */ /* 0x100fe20000011402 */
[----:B------:R-:W-:-:S04]  /*238f0*/  IMAD.MOV R6, RZ, RZ, -R2 ;  /* 0x000000ffff067224 */ /* 0x000fc800078e0a02 */
[----:B------:R-:W-:Y:S02]  /*23900*/  IMAD R6, R7, R6, R0 ;  /* 0x0000000607067224 */ /* 0x000fe400078e0200 */
[----:B--2---:R-:W-:-:S04]  /*23910*/  IMAD R7, R11, UR6, RZ ;  /* 0x000000060b077c24 */ /* 0x004fc8000f8e02ff */
[C---:B---3--:R-:W-:Y:S02]  /*23920*/  IMAD R7, R9.reuse, UR7, R7 ;  /* 0x0000000709077c24 */ /* 0x048fe4000f8e0207 */
[----:B------:R-:W-:-:S04]  /*23930*/  IMAD.WIDE.U32 R2, R9, UR6, R2 ;  /* 0x0000000609027c25 */ /* 0x000fc8000f8e0002 */
[----:B------:R-:W-:Y:S01]  /*23940*/  IMAD.IADD R3, R7, 0x1, R3 ;  /* 0x0000000107037824 */ /* 0x000fe200078e0203 */
[----:B-----5:R-:W-:-:S04]  /*23950*/  LEA R8, P0, R2, UR4, 0x2 ;  /* 0x0000000402087c11 */ /* 0x020fc8000f8010ff */
[----:B------:R-:W-:-:S05]  /*23960*/  LEA.HI.X R9, R2, UR5, R3, 0x2, P0 ;  /* 0x0000000502097c11 */ /* 0x000fca00080f1403 */
[----:B------:R1:W5:Y:S04]  /*23970*/  LDG.E R8, desc[UR8][R8.64] ;  /* 0x0000000808087981 */ /* 0x000368000c1e1900 */
.L_x_914:
[----:B------:R-:W2:Y:S01]  /*23980*/  LDL R2, [R1+0x8] ;  /* 0x0000080001027983 */ /* 0x000ea20000100800 */
[----:B------:R-:W-:Y:S01]  /*23990*/  BSSY B2, `(.L_x_915) ;  /* 0x0000005000027945 */ /* 0x000fe20003800000 */
[----:B--2---:R-:W-:Y:S01]  /*239a0*/  IMAD R3, R4, 0x8, R2 ;  /* 0x0000000804037824 */ /* 0x004fe200078e0202 */
[----:B------:R-:W-:-:S04]  /*239b0*/  SHF.L.U32 R2, R5, 0x1f, RZ ;  /* 0x0000001f05027819 */ /* 0x000fc800000006ff */
[----:B------:R-:W2:Y:S02]  /*239c0*/  SYNCS.PHASECHK.TRANS64.TRYWAIT P0, [R3+URZ+0x34840], R2 ;  /* 0x03484002030075a7 */ /* 0x000ea4000800017f */
[----:B--2---:R-:W-:Y:S05]  /*239d0*/  @!P0 BRA `(.L_x_916) ;  /* 0x00000040008c8947 */ /* 0x004fea0003800000 */
.L_x_1050:
[----:B------:R-:W-:Y:S05]  /*239e0*/  BSYNC B2 ;  /* 0x0000000000027941 */ /* 0x000fea0003800000 */
.L_x_915:
[----:B------:R-:W3:Y:S01]  /*239f0*/  S2R R7, SR_TID.X ;  /* 0x0000000000077919 */ /* 0x000ee20000002100 */
[----:B------:R-:W-:Y:S01]  /*23a00*/  BSSY B2, `(.L_x_917) ;  /* 0x000000b000027945 */ /* 0x000fe20003800000 */
[----:B---3--:R-:W-:-:S04]  /*23a10*/  LOP3.LUT R7, R7, 0x7f, RZ, 0xc0, !PT ;  /* 0x0000007f07077812 */ /* 0x008fc800078ec0ff */
[----:B------:R-:W-:-:S13]  /*23a20*/  ISETP.NE.AND P1, PT, R7, RZ, PT ;  /* 0x000000ff0700720c */ /* 0x000fda0003f25270 */
[----:B------:R-:W-:Y:S05]  /*23a30*/  @P1 BRA `(.L_x_918) ;  /* 0x00000000001c1947 */ /* 0x000fea0003800000 */
[----:B------:R-:W3:Y:S01]  /*23a40*/  S2R R7, SR_TID.X ;  /* 0x0000000000077919 */ /* 0x000ee20000002100 */
[----:B--2---:R-:W-:-:S04]  /*23a50*/  IMAD.MOV.U32 R2, RZ, RZ, 0xb000 ;  /* 0x0000b000ff027424 */ /* 0x004fc800078e00ff */
[----:B------:R4:W-:Y:S01]  /*23a60*/  SYNCS.ARRIVE.TRANS64 RZ, [R3+URZ+0x34830], R2 ;  /* 0x0348300203ff79a7 */ /* 0x0009e2000800003f */
[----:B---3--:R-:W-:-:S04]  /*23a70*/  LOP3.LUT R7, R7, 0x1f, RZ, 0xc0, !PT ;  /* 0x0000001f07077812 */ /* 0x008fc800078ec0ff */
[----:B------:R-:W-:-:S13]  /*23a80*/  ISETP.NE.AND P0, PT, R7, RZ, PT ;  /* 0x000000ff0700720c */ /* 0x000fda0003f05270 */
[----:B----4-:R-:W-:Y:S05]  /*23a90*/  @!P0 BRA `(.L_x_918) ;  /* 0x0000000000048947 */ /* 0x010fea0003800000 */
[----:B------:R-:W-:Y:S01]  /*23aa0*/  BPT.TRAP 0x1 ;  /* 0x000000040000795c */ /* 0x000fe20000300000 */
.L_x_918:
[----:B------:R-:W-:Y:S05]  /*23ab0*/  BSYNC B2 ;  /* 0x0000000000027941 */ /* 0x000fea0003800000 */
.L_x_917:
[----:B--2---:R-:W2:Y:S04]  /*23ac0*/  LDL R2, [R1+0x8] ;  /* 0x0000080001027983 */ /* 0x004ea80000100800 */
[----:B------:R-:W3:Y:S01]  /*23ad0*/  LDL R7, [R1+0x1c] ;  /* 0x00001c0001077983 */ /* 0x000ee20000100800 */
[----:B------:R-:W-:Y:S01]  /*23ae0*/  MOV R11, RZ ;  /* 0x000000ff000b7202 */ /* 0x000fe20000000f00 */
[----:B------:R-:W-:Y:S01]  /*23af0*/  UIADD3 UR4, UP0, UR38, 0x370, URZ ;  /* 0x0000037026047890 */ /* 0x000fe2000ff1e03f */
[----:B------:R-:W-:Y:S01]  /*23b00*/  PLOP3.LUT P0, PT, PT, PT, PT, 0x80, 0x0 ;  /* 0x000000000000781c */ /* 0x000fe20003f0f070 */
[----:B------:R-:W-:Y:S01]  /*23b10*/  VIADD R3, R3, 0x34830 ;  /* 0x0003483003037836 */ /* 0x000fe20000000000 */
[----:B------:R-:W-:Y:S01]  /*23b20*/  R2UR UR10, R11 ;  /* 0x000000000b0a72ca */ /* 0x000fe200000e0000 */
[----:B------:R-:W-:Y:S01]  /*23b30*/  UIADD3.X UR5, URZ, UR39, URZ, UP0, !UPT ;  /* 0x000000273f057290 */ /* 0x000fe200087fe43f */
[----:B------:R-:W-:Y:S01]  /*23b40*/  UMOV UR6, 0x0 ;  /* 0x0000000000067882 */ /* 0x000fe20000000000 */
[----:B------:R-:W-:Y:S01]  /*23b50*/  UMOV UR7, 0x14f00000 ;  /* 0x14f0000000077882 */ /* 0x000fe20000000000 */
[----:B--2---:R-:W-:-:S02]  /*23b60*/  IMAD R2, R4, 0xb000, R2 ;  /* 0x0000b00004027824 */ /* 0x004fc400078e0202 */
[----:B---3--:R-:W-:Y:S02]  /*23b70*/  IMAD R7, R6, 0xb0, R7 ;  /* 0x000000b006077824 */ /* 0x008fe400078e0207 */
[----:B-1----:R-:W-:-:S07]  /*23b80*/  VIADD R9, R2, 0x1e400 ;  /* 0x0001e40002097836 */ /* 0x002fce0000000000 */
.L_x_919:
        /* <DEDUP_REMOVED lines=9> */
[----:B-1----:R-:W-:Y:S05]  /*23c20*/  @P0 BRA.U.ANY `(.L_x_919) ;  /* 0xfffffffd00d80947 */ /* 0x002fea000393ffff */
[----:B------:R-:W-:Y:S01]  /*23c30*/  IMAD.MOV.U32 R14, RZ, RZ, 0x40 ;  /* 0x00000040ff0e7424 */ /* 0x000fe200078e00ff */
[----:B------:R-:W-:Y:S01]  /*23c40*/  PLOP3.LUT P0, PT, PT, PT, PT, 0x80, 0x0 ;  /* 0x000000000000781c */ /* 0x000fe20003f0f070 */
[----:B------:R-:W-:Y:S01]  /*23c50*/  VIADD R2, R2, 0x23c00 ;  /* 0x00023c0002027836 */ /* 0x000fe20000000000 */
[----:B------:R-:W-:Y:S01]  /*23c60*/  UMOV UR6, 0x0 ;  /* 0x0000000000067882 */ /* 0x000fe20000000000 */
[----:B------:R-:W-:Y:S01]  /*23c70*/  UMOV UR7, 0x14f00000 ;  /* 0x14f0000000077882 */ /* 0x000fe20000000000 */
[----:B------:R-:W-:-:S15]  /*23c80*/  R2UR UR10, R14 ;  /* 0x000000000e0a72ca */ /* 0x000fde00000e0000 */
.L_x_920:
        /* <DEDUP_REMOVED lines=10> */
[----:B------:R-:W2:Y:S04]  /*23d30*/  LDL.LU R12, [R1+0x14] ;  /* 0x00001400010c7983 */ /* 0x000ea80000300800 */
[----:B------:R-:W3:Y:S01]  /*23d40*/  LDL R9, [R1+0xc] ;  /* 0x00000c0001097983 */ /* 0x000ee20000100800 */
[----:B------:R-:W-:Y:S01]  /*23d50*/  BSSY B2, `(.L_x_921) ;  /* 0x0000005000027945 */ /* 0x000fe20003800000 */
[----:B--2---:R-:W-:Y:S02]  /*23d60*/  SHF.L.U32 R3, R12, 0x1f, RZ ;  /* 0x0000001f0c037819 */ /* 0x004fe400000006ff */
[----:B---3--:R-:W-:-:S04]  /*23d70*/  LEA R2, R9, R10, 0x3 ;  /* 0x0000000a09027211 */ /* 0x008fc800078e18ff */
[----:B------:R-:W1:Y:S02]  /*23d80*/  SYNCS.PHASECHK.TRANS64.TRYWAIT P0, [R2+URZ+0x60], R3 ;  /* 0x00006003020075a7 */ /* 0x000e64000800017f */
[----:B-1----:R-:W-:Y:S05]  /*23d90*/  @!P0 BRA `(.L_x_922) ;  /* 0x0000003c00b08947 */ /* 0x002fea0003800000 */
.L_x_1051:
[----:B------:R-:W-:Y:S05]  /*23da0*/  BSYNC B2 ;  /* 0x0000000000027941 */ /* 0x000fea0003800000 */
.L_x_921:
[----:B------:R-:W-:Y:S01]  /*23db0*/  BSSY B2, `(.L_x_923) ;  /* 0x000000b000027945 */ /* 0x000fe20003800000 */
[----:B------:R-:W-:Y:S02]  /*23dc0*/  IMAD.MOV.U32 R12, RZ, RZ, 0x0 ;  /* 0x00000000ff0c7424 */ /* 0x000fe400078e00ff */
[----:B------:R-:W-:Y:S01]  /*23dd0*/  IMAD.MOV.U32 R13, RZ, RZ, 0x14f00000 ;  /* 0x14f00000ff0d7424 */ /* 0x000fe200078e00ff */
[----:B------:R-:W-:Y:S06]  /*23de0*/  @P1 BRA `(.L_x_924) ;  /* 0x00000000001c1947 */ /* 0x000fec0003800000 */
[----:B------:R-:W2:Y:S01]  /*23df0*/  S2R R7, SR_TID.X ;  /* 0x0000000000077919 */ /* 0x000ea20000002100 */
[----:B-1----:R-:W-:-:S04]  /*23e00*/  IMAD.MOV.U32 R3, RZ, RZ, 0xb000 ;  /* 0x0000b000ff037424 */ /* 0x002fc800078e00ff */
[----:B------:R3:W-:Y:S01]  /*23e10*/  SYNCS.ARRIVE.TRANS64 RZ, [R2+URZ+0x50], R3 ;  /* 0x0000500302ff79a7 */ /* 0x0007e2000800003f */
[----:B--2---:R-:W-:-:S04]  /*23e20*/  LOP3.LUT R7, R7, 0x1f, RZ, 0xc0, !PT ;  /* 0x0000001f07077812 */ /* 0x004fc800078ec0ff */
[----:B------:R-:W-:-:S13]  /*23e30*/  ISETP.NE.AND P0, PT, R7, RZ, PT ;  /* 0x000000ff0700720c */ /* 0x000fda0003f05270 */
[----:B---3--:R-:W-:Y:S05]  /*23e40*/  @!P0 BRA `(.L_x_924) ;  /* 0x0000000000048947 */ /* 0x008fea0003800000 */
[----:B------:R-:W-:Y:S01]  /*23e50*/  BPT.TRAP 0x1 ;  /* 0x000000040000795c */ /* 0x000fe20000300000 */
.L_x_924:
[----:B------:R-:W-:Y:S05]  /*23e60*/  BSYNC B2 ;  /* 0x0000000000027941 */ /* 0x000fea0003800000 */
.L_x_923:
[----:B------:R-:W2:Y:S04]  /*23e70*/  LDL R15, [R1+0x8] ;  /* 0x00000800010f7983 */ /* 0x000ea80000100800 */
[----:B-1----:R-:W2:Y:S04]  /*23e80*/  LDL.LU R3, [R1+0xc] ;  /* 0x00000c0001037983 */ /* 0x002ea80000300800 */
[----:B------:R-:W3:Y:S04]  /*23e90*/  LDL R9, [R1+0x1c] ;  /* 0x00001c0001097983 */ /* 0x000ee80000100800 */
[----:B------:R-:W3:Y:S01]  /*23ea0*/  LDL.LU R7, [R1+0x18] ;  /* 0x0000180001077983 */ /* 0x000ee20000300800 */
[----:B------:R-:W-:Y:S01]  /*23eb0*/  R2UR UR10, R11 ;  /* 0x000000000b0a72ca */ /* 0x000fe200000e0000 */
[----:B------:R-:W-:Y:S01]  /*23ec0*/  UIADD3 UR4, UP0, UR38, 0x470, URZ ;  /* 0x0000047026047890 */ /* 0x000fe2000ff1e03f */
[----:B------:R-:W-:Y:S01]  /*23ed0*/  R2UR UR6, R12 ;  /* 0x000000000c0672ca */ /* 0x000fe200000e0000 */
[----:B------:R-:W-:Y:S01]  /*23ee0*/  VIADD R2, R2, 0x50 ;  /* 0x0000005002027836 */ /* 0x000fe20000000000 */
[----:B------:R-:W-:Y:S01]  /*23ef0*/  R2UR UR7, R13 ;  /* 0x000000000d0772ca */ /* 0x000fe200000e0000 */
[----:B------:R-:W-:Y:S01]  /*23f00*/  UIADD3.X UR5, URZ, UR39, URZ, UP0, !UPT ;  /* 0x000000273f057290 */ /* 0x000fe200087fe43f */
[----:B------:R-:W-:Y:S01]  /*23f10*/  PLOP3.LUT P0, PT, PT, PT, PT, 0x80, 0x0 ;  /* 0x000000000000781c */ /* 0x000fe20003f0f070 */
[----:B--2---:R-:W-:-:S02]  /*23f20*/  IMAD R3, R3, 0xb000, R15 ;  /* 0x0000b00003037824 */ /* 0x004fc400078e020f */
[----:B---3--:R-:W-:-:S03]  /*23f30*/  IMAD R7, R7, 0xb0, R9 ;  /* 0x000000b007077824 */ /* 0x008fc600078e0209 */
[----:B------:R-:W-:-:S07]  /*23f40*/  IADD3 R9, R3, 0x400, RZ ;  /* 0x0000040003097810 */ /* 0x000fce0007ffe0ff */
.L_x_925:
        /* <DEDUP_REMOVED lines=10> */
[----:B-1----:R-:W-:Y:S05]  /*23ff0*/  @P0 BRA.U.ANY `(.L_x_925) ;  /* 0xfffffffd00d40947 */ /* 0x002fea000393ffff */
[----:B------:R-:W-:Y:S01]  /*24000*/  R2UR UR10, R14 ;  /* 0x000000000e0a72ca */ /* 0x000fe200000e0000 */
[----:B------:R-:W-:Y:S01]  /*24010*/  VIADD R3, R3, 0x5c00 ;  /* 0x00005c0003037836 */ /* 0x000fe20000000000 */
[----:B------:R-:W-:Y:S02]  /*24020*/  R2UR UR6, R12 ;  /* 0x000000000c0672ca */ /* 0x000fe400000e0000 */
[----:B------:R-:W-:Y:S02]  /*24030*/  R2UR UR7, R13 ;  /* 0x000000000d0772ca */ /* 0x000fe400000e0000 */
[----:B------:R-:W-:-:S13]  /*24040*/  PLOP3.LUT P0, PT, PT, PT, PT, 0x80, 0x0 ;  /* 0x000000000000781c */ /* 0x000fda0003f0f070 */
.L_x_926:
        /* <DEDUP_REMOVED lines=11> */
[----:B------:R1:W-:Y:S04]  /*24100*/  STL [R1+0x18], R6 ;  /* 0x0000180601007387 */ /* 0x0003e80000100800 */
[----:B------:R1:W-:Y:S02]  /*24110*/  STL [R1], R8 ;  /* 0x0000000801007387 */ /* 0x0003e40000100800 */
.L_x_913:
[----:B------:R-:W-:Y:S05]  /*24120*/  BSYNC B1 ;  /* 0x0000000000017941 */ /* 0x000fea0003800000 */
.L_x_912:
[----:B------:R-:W2:Y:S01]  /*24130*/  LDL R2, [R1+0x4] ;  /* 0x0000040001027983 */ /* 0x000ea20000100800 */
[----:B------:R-:W-:Y:S01]  /*24140*/  VIADD R3, R4, 0x1 ;  /* 0x0000000104037836 */ /* 0x000fe20000000000 */
[----:B------:R-:W-:Y:S04]  /*24150*/  BSSY B1, `(.L_x_927) ;  /* 0x000009b000017945 */ /* 0x000fe80003800000 */
[----:B------:R-:W-:-:S04]  /*24160*/  ISETP.NE.AND P0, PT, R3, 0x2, PT ;  /* 0x000000020300780c */ /* 0x000fc80003f05270 */
[----:B------:R-:W-:Y:S02]  /*24170*/  SEL R12, R3, RZ, P0 ;  /* 0x000000ff030c7207 */ /* 0x000fe40000000000 */
[----:B--2---:R-:W-:Y:S02]  /*24180*/  LOP3.LUT P1, RZ, R2, 0x1, RZ, 0xc0, !PT ;  /* 0x0000000102ff7812 */ /* 0x004fe4000782c0ff */
[----:B------:R-:W-:-:S04]  /*24190*/  SEL R2, RZ, 0x1, P0 ;  /* 0x00000001ff027807 */ /* 0x000fc80000000000 */
[----:B------:R-:W-:-:S05]  /*241a0*/  LOP3.LUT R11, R5, R2, RZ, 0x3c, !PT ;  /* 0x00000002050b7212 */ /* 0x000fca00078e3cff */
[----:B------:R2:W-:Y:S04]  /*241b0*/  STL [R1+0x14], R11 ;  /* 0x0000140b01007387 */ /* 0x0005e80000100800 */
[----:B------:R2:W-:Y:S01]  /*241c0*/  STL [R1+0xc], R12 ;  /* 0x00000c0c01007387 */ /* 0x0005e20000100800 */
[----:B------:R-:W-:Y:S05]  /*241d0*/  @!P1 BRA `(.L_x_928) ;  /* 0x0000000800489947 */ /* 0x000fea0003800000 */
[----:B------:R-:W-:Y:S01]  /*241e0*/  ULDC.64 UR4, c[0x0][0x418] ;  /* 0x0001060000047ab9 */ /* 0x000fe20000000a00 */
[----:B-1----:R-:W-:Y:S01]  /*241f0*/  VIADD R6, R0, 0xffffffff ;  /* 0xffffffff00067836 */ /* 0x002fe20000000000 */
[----:B------:R-:W-:-:S04]  /*24200*/  ISETP.NE.U32.AND P0, PT, RZ, UR4, PT ;  /* 0x00000004ff007c0c */ /* 0x000fc8000bf05070 */
[----:B------:R-:W-:-:S13]  /*24210*/  ISETP.NE.AND.EX P0, PT, RZ, UR5, PT, P0 ;  /* 0x00000005ff007c0c */ /* 0x000fda000bf05300 */
[----:B------:R-:W-:Y:S05]  /*24220*/  @!P0 BRA `(.L_x_929) ;  /* 0x0000000000508947 */ /* 0x000fea0003800000 */
[----:B------:R-:W3:Y:S01]  /*24230*/  LDL R13, [R1+0x28] ;  /* 0x00002800010d7983 */ /* 0x000ee20000100800 */
[----:B-----5:R-:W1:Y:S01]  /*24240*/  LDC R8, c[0x0][0x43c] ;  /* 0x00010f00ff087b82 */ /* 0x020e620000000800 */
[----:B------:R-:W-:Y:S02]  /*24250*/  ULDC.64 UR6, c[0x0][0x428] ;  /* 0x00010a0000067ab9 */ /* 0x000fe40000000a00 */
[----:B------:R-:W4:Y:S01]  /*24260*/  LDL R9, [R1+0x10] ;  /* 0x0000100001097983 */ /* 0x000f220000100800 */
[----:B------:R-:W-:Y:S01]  /*24270*/  ULDC.64 UR8, c[0x0][0x208] ;  /* 0x0000820000087ab9 */ /* 0x000fe20000000a00 */
[----:B-1----:R-:W-:-:S13]  /*24280*/  ISETP.NE.AND P0, PT, R8, 0x1, PT ;  /* 0x000000010800780c */ /* 0x002fda0003f05270 */
[----:B------:R-:W1:Y:S02]  /*24290*/  @P0 LDC.64 R2, c[0x0][0x440] ;  /* 0x00011000ff020b82 */ /* 0x000e640000000a00 */
[----:B-1----:R-:W-:-:S04]  /*242a0*/  @P0 IMAD.HI.U32 R7, R6, R2, RZ ;  /* 0x0000000206070227 */ /* 0x002fc800078e00ff */
[----:B------:R-:W-:Y:S01]  /*242b0*/  IMAD.MOV.U32 R2, RZ, RZ, R6 ;  /* 0x000000ffff027224 */ /* 0x000fe200078e0006 */
[----:B------:R-:W-:-:S04]  /*242c0*/  @P0 SHF.R.U32.HI R2, RZ, R3, R7 ;  /* 0x00000003ff020219 */ /* 0x000fc80000011607 */
[----:B------:R-:W-:-:S05]  /*242d0*/  IADD3 R3, -R2, RZ, RZ ;  /* 0x000000ff02037210 */ /* 0x000fca0007ffe1ff */
[----:B------:R-:W-:Y:S01]  /*242e0*/  IMAD R6, R8, R3, R6 ;  /* 0x0000000308067224 */ /* 0x000fe200078e0206 */
[----:B------:R-:W-:Y:S01]  /*242f0*/  SHF.R.S32.HI R3, RZ, 0x1f, R2 ;  /* 0x0000001fff037819 */ /* 0x000fe20000011402 */
[----:B---3--:R-:W-:-:S04]  /*24300*/  IMAD R7, R13, UR6, RZ ;  /* 0x000000060d077c24 */ /* 0x008fc8000f8e02ff */
[C---:B----4-:R-:W-:Y:S02]  /*24310*/  IMAD R7, R9.reuse, UR7, R7 ;  /* 0x0000000709077c24 */ /* 0x050fe4000f8e0207 */
[----:B------:R-:W-:-:S04]  /*24320*/  IMAD.WIDE.U32 R2, R9, UR6, R2 ;  /* 0x0000000609027c25 */ /* 0x000fc8000f8e0002 */
[----:B------:R-:W-:Y:S01]  /*24330*/  IMAD.IADD R3, R7, 0x1, R3 ;  /* 0x0000000107037824 */ /* 0x000fe200078e0203 */
[----:B------:R-:W-:-:S04]  /*24340*/  LEA R8, P0, R2, UR4, 0x2 ;  /* 0x0000000402087c11 */ /* 0x000fc8000f8010ff */
[----:B------:R-:W-:-:S05]  /*24350*/  LEA.HI.X R9, R2, UR5, R3, 0x2, P0 ;  /* 0x0000000502097c11 */ /* 0x000fca00080f1403 */
[----:B------:R1:W5:Y:S04]  /*24360*/  LDG.E R8, desc[UR8][R8.64] ;  /* 0x0000000808087981 */ /* 0x000368000c1e1900 */
.L_x_929:
[----:B------:R-:W3:Y:S01]  /*24370*/  LDL R2, [R1+0x8] ;  /* 0x0000080001027983 */ /* 0x000ee20000100800 */
[----:B------:R-:W-:Y:S01]  /*24380*/  SHF.L.U32 R3, R11, 0x1f, RZ ;  /* 0x0000001f0b037819 */ /* 0x000fe200000006ff */
[----:B------:R-:W-:Y:S01]  /*24390*/  BSSY B2, `(.L_x_930) ;  /* 0x0000004000027945 */ /* 0x000fe20003800000 */
[----:B---3--:R-:W-:-:S04]  /*243a0*/  IMAD R2, R12, 0x8, R2 ;  /* 0x000000080c027824 */ /* 0x008fc800078e0202 */
[----:B------:R-:W3:Y:S02]  /*243b0*/  SYNCS.PHASECHK.TRANS64.TRYWAIT P0, [R2+URZ+0x34840], R3 ;  /* 0x03484003020075a7 */ /* 0x000ee4000800017f */
[----:B---3--:R-:W-:Y:S05]  /*243c0*/  @!P0 BRA `(.L_x_931) ;  /* 0x0000003800388947 */ /* 0x008fea0003800000 */
.L_x_1052:
[----:B------:R-:W-:Y:S05]  /*243d0*/  BSYNC B2 ;  /* 0x0000000000027941 */ /* 0x000fea0003800000 */
.L_x_930:
[----:B------:R-:W4:Y:S01]  /*243e0*/  S2R R7, SR_TID.X ;  /* 0x0000000000077919 */ /* 0x000f220000002100 */
[----:B------:R-:W-:Y:S01]  /*243f0*/  BSSY B2, `(.L_x_932) ;  /* 0x000000b000027945 */ /* 0x000fe20003800000 */
[----:B----4-:R-:W-:-:S04]  /*24400*/  LOP3.LUT R7, R7, 0x7f, RZ, 0xc0, !PT ;  /* 0x0000007f07077812 */ /* 0x010fc800078ec0ff */
[----:B------:R-:W-:-:S13]  /*24410*/  ISETP.NE.AND P1, PT, R7, RZ, PT ;  /* 0x000000ff0700720c */ /* 0x000fda0003f25270 */
[----:B------:R-:W-:Y:S05]  /*24420*/  @P1 BRA `(.L_x_933) ;  /* 0x00000000001c1947 */ /* 0x000fea0003800000 */
[----:B------:R-:W4:Y:S01]  /*24430*/  S2R R7, SR_TID.X ;  /* 0x0000000000077919 */ /* 0x000f220000002100 */
[----:B---3--:R-:W-:-:S04]  /*24440*/  IMAD.MOV.U32 R3, RZ, RZ, 0xb000 ;  /* 0x0000b000ff037424 */ /* 0x008fc800078e00ff */
[----:B------:R3:W-:Y:S01]  /*24450*/  SYNCS.ARRIVE.TRANS64 RZ, [R2+URZ+0x34830], R3 ;  /* 0x0348300302ff79a7 */ /* 0x0007e2000800003f */
[----:B----4-:R-:W-:-:S04]  /*24460*/  LOP3.LUT R7, R7, 0x1f, RZ, 0xc0, !PT ;  /* 0x0000001f07077812 */ /* 0x010fc800078ec0ff */
[----:B------:R-:W-:-:S13]  /*24470*/  ISETP.NE.AND P0, PT, R7, RZ, PT ;  /* 0x000000ff0700720c */ /* 0x000fda0003f05270 */
[----:B---3--:R-:W-:Y:S05]  /*24480*/  @!P0 BRA `(.L_x_933) ;  /* 0x0000000000048947 */ /* 0x008fea0003800000 */
[----:B------:R-:W-:Y:S01]  /*24490*/  BPT.TRAP 0x1 ;  /* 0x000000040000795c */ /* 0x000fe20000300000 */
.L_x_933:
[----:B------:R-:W-:Y:S05]  /*244a0*/  BSYNC B2 ;  /* 0x0000000000027941 */ /* 0x000fea0003800000 */
.L_x_932:
[----:B---3--:R-:W3:Y:S04]  /*244b0*/  LDL R2, [R1+0xc] ;  /* 0x00000c0001027983 */ /* 0x008ee80000100800 */
[----:B-1----:R-:W4:Y:S04]  /*244c0*/  LDL R9, [R1+0x8] ;  /* 0x0000080001097983 */ /* 0x002f280000100800 */
[----:B------:R-:W4:Y:S01]  /*244d0*/  LDL R7, [R1+0x1c] ;  /* 0x00001c0001077983 */ /* 0x000f220000100800 */
[----:B--2---:R-:W-:-:S05]  /*244e0*/  IMAD.MOV.U32 R11, RZ, RZ, RZ ;  /* 0x000000ffff0b7224 */ /* 0x004fca00078e00ff */
[----:B------:R-:W-:Y:S01]  /*244f0*/  R2UR UR10, R11 ;  /* 0x000000000b0a72ca */ /* 0x000fe200000e0000 */
[----:B------:R-:W-:Y:S01]  /*24500*/  UIADD3 UR4, UP0, UR38, 0x370, URZ ;  /* 0x0000037026047890 */ /* 0x000fe2000ff1e03f */
[----:B------:R-:W-:Y:S01]  /*24510*/  PLOP3.LUT P0, PT, PT, PT, PT, 0x80, 0x0 ;  /* 0x000000000000781c */ /* 0x000fe20003f0f070 */
[----:B------:R-:W-:Y:S01]  /*24520*/  UMOV UR6, 0x0 ;  /* 0x0000000000067882 */ /* 0x000fe20000000000 */
[----:B------:R-:W-:Y:S01]  /*24530*/  UMOV UR7, 0x14f00000 ;  /* 0x14f0000000077882 */ /* 0x000fe20000000000 */
[----:B------:R-:W-:Y:S01]  /*24540*/  UIADD3.X UR5, URZ, UR39, URZ, UP0, !UPT ;  /* 0x000000273f057290 */ /* 0x000fe200087fe43f */
[C---:B---3--:R-:W-:Y:S01]  /*24550*/  LEA R3, R2.reuse, R10, 0x3 ;  /* 0x0000000a02037211 */ /* 0x048fe200078e18ff */
[----:B----4-:R-:W-:-:S04]  /*24560*/  IMAD R2, R2, 0xb000, R9 ;  /* 0x0000b00002027824 */ /* 0x010fc800078e0209 */
[----:B------:R-:W-:Y:S02]  /*24570*/  VIADD R3, R3, 0x30 ;  /* 0x0000003003037836 */ /* 0x000fe40000000000 */
[----:B------:R-:W-:Y:S02]  /*24580*/  IMAD R7, R6, 0xb0, R7 ;  /* 0x000000b006077824 */ /* 0x000fe400078e0207 */
[----:B------:R-:W-:-:S07]  /*24590*/  VIADD R9, R2, 0x1e400 ;  /* 0x0001e40002097836 */ /* 0x000fce0000000000 */
.L_x_934:
        /* <DEDUP_REMOVED lines=16> */
.L_x_935:
        /* <DEDUP_REMOVED lines=10> */
[----:B------:R-:W-:Y:S01]  /*24740*/  SHF.L.U32 R5, R5, 0x1f, RZ ;  /* 0x0000001f05057819 */ /* 0x000fe200000006ff */
[----:B------:R-:W-:Y:S01]  /*24750*/  BSSY B2, `(.L_x_936) ;  /* 0x0000004000027945 */ /* 0x000fe20003800000 */
[----:B------:R-:W-:-:S04]  /*24760*/  LEA R2, R4, R10, 0x3 ;  /* 0x0000000a04027211 */ /* 0x000fc800078e18ff */
[----:B------:R-:W1:Y:S02]  /*24770*/  SYNCS.PHASECHK.TRANS64.TRYWAIT P0, [R2+URZ+0x60], R5 ;  /* 0x00006005020075a7 */ /* 0x000e64000800017f */
[----:B-1----:R-:W-:Y:S05]  /*24780*/  @!P0 BRA `(.L_x_937) ;  /* 0x00000034005c8947 */ /* 0x002fea0003800000 */
.L_x_1053:
[----:B------:R-:W-:Y:S05]  /*24790*/  BSYNC B2 ;  /* 0x0000000000027941 */ /* 0x000fea0003800000 */
.L_x_936:
[----:B------:R-:W-:Y:S01]  /*247a0*/  BSSY B2, `(.L_x_938) ;  /* 0x000000b000027945 */ /* 0x000fe20003800000 */
[----:B------:R-:W-:Y:S02]  /*247b0*/  IMAD.MOV.U32 R12, RZ, RZ, 0x0 ;  /* 0x00000000ff0c7424 */ /* 0x000fe400078e00ff */
[----:B------:R-:W-:Y:S01]  /*247c0*/  IMAD.MOV.U32 R13, RZ, RZ, 0x14f00000 ;  /* 0x14f00000ff0d7424 */ /* 0x000fe200078e00ff */
[----:B------:R-:W-:Y:S06]  /*247d0*/  @P1 BRA `(.L_x_939) ;  /* 0x00000000001c1947 */ /* 0x000fec0003800000 */
[----:B------:R-:W2:Y:S01]  /*247e0*/  S2R R7, SR_TID.X ;  /* 0x0000000000077919 */ /* 0x000ea20000002100 */
[----:B------:R-:W-:-:S04]  /*247f0*/  IMAD.MOV.U32 R3, RZ, RZ, 0xb000 ;  /* 0x0000b000ff037424 */ /* 0x000fc800078e00ff */
[----:B------:R3:W-:Y:S01]  /*24800*/  SYNCS.ARRIVE.TRANS64 RZ, [R2+URZ+0x50], R3 ;  /* 0x0000500302ff79a7 */ /* 0x0007e2000800003f */
[----:B--2---:R-:W-:-:S04]  /*24810*/  LOP3.LUT R7, R7, 0x1f, RZ, 0xc0, !PT ;  /* 0x0000001f07077812 */ /* 0x004fc800078ec0ff */
[----:B------:R-:W-:-:S13]  /*24820*/  ISETP.NE.AND P0, PT, R7, RZ, PT ;  /* 0x000000ff0700720c */ /* 0x000fda0003f05270 */
[----:B---3--:R-:W-:Y:S05]  /*24830*/  @!P0 BRA `(.L_x_939) ;  /* 0x0000000000048947 */ /* 0x008fea0003800000 */
[----:B------:R-:W-:Y:S01]  /*24840*/  BPT.TRAP 0x1 ;  /* 0x000000040000795c */ /* 0x000fe20000300000 */
.L_x_939:
[----:B------:R-:W-:Y:S05]  /*24850*/  BSYNC B2 ;  /* 0x0000000000027941 */ /* 0x000fea0003800000 */
.L_x_938:
[----:B------:R-:W2:Y:S04]  /*24860*/  LDL R7, [R1+0x8] ;  /* 0x0000080001077983 */ /* 0x000ea80000100800 */
[----:B-1----:R-:W3:Y:S04]  /*24870*/  LDL R5, [R1+0x1c] ;  /* 0x00001c0001057983 */ /* 0x002ee80000100800 */
        /* <DEDUP_REMOVED lines=11> */
.L_x_940:
        /* <DEDUP_REMOVED lines=16> */
.L_x_941:
        /* <DEDUP_REMOVED lines=13> */
.L_x_928:
[----:B------:R-:W-:Y:S05]  /*24b00*/  BSYNC B1 ;  /* 0x0000000000017941 */ /* 0x000fea0003800000 */
.L_x_927:
[C---:B------:R-:W-:Y:S01]  /*24b10*/  ISETP.GT.AND P0, PT, R0.reuse, 0x1, PT ;  /* 0x000000010000780c */ /* 0x040fe20003f04270 */
[----:B------:R-:W-:-:S12]  /*24b20*/  VIADD R0, R0, 0xfffffffe ;  /* 0xfffffffe00007836 */ /* 0x000fd80000000000 */
[----:B------:R-:W-:Y:S05]  /*24b30*/  @P0 BRA `(.L_x_942) ;  /* 0xffffffe800fc0947 */ /* 0x000fea000383ffff */
.L_x_894:
[----:B------:R-:W-:Y:S05]  /*24b40*/  BSYNC B0 ;  /* 0x0000000000007941 */ /* 0x000fea0003800000 */
.L_x_893:
[----:B------:R-:W4:Y:S01]  /*24b50*/  S2R R3, SR_TID.X ;  /* 0x0000000000037919 */ /* 0x000f220000002100 */
[----:B------:R-:W-:Y:S01]  /*24b60*/  BSSY B0, `(.L_x_943) ;  /* 0x0000011000007945 */ /* 0x000fe20003800000 */
[----:B----4-:R-:W-:-:S04]  /*24b70*/  LOP3.LUT R3, R3, 0x7f, RZ, 0xc0, !PT ;  /* 0x0000007f03037812 */ /* 0x010fc800078ec0ff */
[----:B------:R-:W-:-:S13]  /*24b80*/  ISETP.NE.AND P0, PT, R3, RZ, PT ;  /* 0x000000ff0300720c */ /* 0x000fda0003f05270 */
[----:B------:R-:W-:Y:S05]  /*24b90*/  @P0 BRA `(.L_x_944) ;  /* 0x0000000000340947 */ /* 0x000fea0003800000 */
[----:B------:R-:W4:Y:S01]  /*24ba0*/  S2R R2, SR_LANEID ;  /* 0x0000000000027919 */ /* 0x000f220000000000 */
[----:B------:R-:W-:Y:S01]  /*24bb0*/  VOTEU.ANY UR4, UPT, PT ;  /* 0x0000000000047886 */ /* 0x000fe200038e0100 */
[----:B-1----:R-:W1:Y:S01]  /*24bc0*/  LDC.64 R4, c[0x0][0xc60] ;  /* 0x00031800ff047b82 */ /* 0x002e620000000a00 */
[----:B------:R-:W4:Y:S01]  /*24bd0*/  FLO.U32 R0, UR4 ;  /* 0x0000000400007d00 */ /* 0x000f2200080e0000 */
[----:B------:R-:W-:Y:S01]  /*24be0*/  ULDC.64 UR6, c[0x0][0x208] ;  /* 0x0000820000067ab9 */ /* 0x000fe20000000a00 */
[----:B----4-:R-:W-:-:S06]  /*24bf0*/  ISETP.EQ.U32.AND P0, PT, R0, R2, PT ;  /* 0x000000020000720c */ /* 0x010fcc0003f02070 */
[----:B------:R-:W1:Y:S07]  /*24c00*/  POPC R2, UR4 ;  /* 0x0000000400027d09 */ /* 0x000e6e0008000000 */
[----:B-1----:R-:W4:Y:S04]  /*24c10*/  @P0 ATOMG.E.ADD.STRONG.GPU PT, R2, desc[UR6][R4.64], R2 ;  /* 0x00000002040209a8 */ /* 0x002f2800081ee1c6 */
[----:B----4-:R1:W4:Y:S02]  /*24c20*/  SHFL.IDX PT, R2, R2, R0, 0x1f ;  /* 0x00001f0002027589 */ /* 0x01032400000e0000 */
[----:B-1----:R-:W1:Y:S02]  /*24c30*/  S2R R0, SR_LTMASK ;  /* 0x0000000000007919 */ /* 0x002e640000003900 */
[----:B-1----:R-:W-:-:S06]  /*24c40*/  LOP3.LUT R0, R0, UR4, RZ, 0xc0, !PT ;  /* 0x0000000400007c12 */ /* 0x002fcc000f8ec0ff */
[----:B------:R-:W4:Y:S02]  /*24c50*/  POPC R0, R0 ;  /* 0x0000000000007309 */ /* 0x000f240000000000 */
[----:B----4-:R-:W-:-:S07]  /*24c60*/  IADD3 R16, R2, UR36, R0 ;  /* 0x0000002402107c10 */ /* 0x010fce000fffe000 */
.L_x_944:
[----:B------:R-:W-:Y:S05]  /*24c70*/  BSYNC B0 ;  /* 0x0000000000007941 */ /* 0x000fea0003800000 */
.L_x_943:
[----:B------:R-:W4:Y:S01]  /*24c80*/  LDL R0, [R1+0x4] ;  /* 0x0000040001007983 */ /* 0x000f220000100800 */
[----:B------:R-:W-:Y:S01]  /*24c90*/  BSSY B0, `(.L_x_945) ;  /* 0x0000040000007945 */ /* 0x000fe20003800000 */
[----:B----4-:R-:W-:-:S13]  /*24ca0*/  LOP3.LUT P0, RZ, R0, 0x1, RZ, 0xc0, !PT ;  /* 0x0000000100ff7812 */ /* 0x010fda000780c0ff */
[----:B------:R-:W-:Y:S05]  /*24cb0*/  @!P0 BRA `(.L_x_946) ;  /* 0x0000000000f48947 */ /* 0x000fea0003800000 */
[----:B------:R-:W4:Y:S04]  /*24cc0*/  LDL R4, [R1+0x8] ;  /* 0x0000080001047983 */ /* 0x000f280000100800 */
[----:B------:R-:W4:Y:S04]  /*24cd0*/  LDL R2, [R1+0xc] ;  /* 0x00000c0001027983 */ /* 0x000f280000100800 */
[----:B------:R-:W2:Y:S01]  /*24ce0*/  LDL R0, [R1+0x14] ;  /* 0x0000140001007983 */ /* 0x000ea20000100800 */
[----:B------:R-:W-:Y:S01]  /*24cf0*/  BSSY B1, `(.L_x_947) ;  /* 0x0000006000017945 */ /* 0x000fe20003800000 */
[----:B------:R-:W-:Y:S01]  /*24d00*/  ISETP.NE.AND P1, PT, R3, RZ, PT ;  /* 0x000000ff0300720c */ /* 0x000fe20003f25270 */
[----:B----4-:R-:W-:Y:S01]  /*24d10*/  IMAD R2, R2, 0x8, R4 ;  /* 0x0000000802027824 */ /* 0x010fe200078e0204 */
[----:B--2---:R-:W-:-:S04]  /*24d20*/  SHF.L.U32 R0, R0, 0x1f, RZ ;  /* 0x0000001f00007819 */ /* 0x004fc800000006ff */
[----:B------:R-:W2:Y:S02]  /*24d30*/  SYNCS.PHASECHK.TRANS64.TRYWAIT P0, [R2+URZ+0x34860], R0 ;  /* 0x03486000020075a7 */ /* 0x000ea4000800017f */
[----:B--2---:R-:W-:Y:S05]  /*24d40*/  @!P0 BRA `(.L_x_948) ;  /* 0x0000003000008947 */ /* 0x004fea0003800000 */
.L_x_1054:
[----:B------:R-:W-:Y:S05]  /*24d50*/  BSYNC B1 ;  /* 0x0000000000017941 */ /* 0x000fea0003800000 */
.L_x_947:
        /* <DEDUP_REMOVED lines=9> */
.L_x_950:
[----:B------:R-:W-:Y:S05]  /*24df0*/  BSYNC B1 ;  /* 0x0000000000017941 */ /* 0x000fea0003800000 */
.L_x_949:
[----:B-1----:R-:W4:Y:S04]  /*24e00*/  LDL R5, [R1+0x8] ;  /* 0x0000080001057983 */ /* 0x002f280000100800 */
[----:B--2---:R-:W4:Y:S04]  /*24e10*/  LDL R0, [R1+0xc] ;  /* 0x00000c0001007983 */ /* 0x004f280000100800 */
[----:B------:R-:W2:Y:S04]  /*24e20*/  LDL.LU R4, [R1+0x1c] ;  /* 0x00001c0001047983 */ /* 0x000ea80000300800 */
[----:B------:R-:W2:Y:S01]  /*24e30*/  LDL R3, [R1+0x18] ;  /* 0x0000180001037983 */ /* 0x000ea20000100800 */
[----:B------:R-:W-:Y:S01]  /*24e40*/  UIADD3 UR4, UP0, UR38, 0x470, URZ ;  /* 0x0000047026047890 */ /* 0x000fe2000ff1e03f */
[----:B------:R-:W-:Y:S01]  /*24e50*/  PLOP3.LUT P0, PT, PT, PT, PT, 0x80, 0x0 ;  /* 0x000000000000781c */ /* 0x000fe20003f0f070 */
[----:B------:R-:W-:Y:S01]  /*24e60*/  UMOV UR6, 0x0 ;  /* 0x0000000000067882 */ /* 0x000fe20000000000 */
[----:B------:R-:W-:Y:S01]  /*24e70*/  IADD3 R2, R2, 0x34850, RZ ;  /* 0x0003485002027810 */ /* 0x000fe20007ffe0ff */
[----:B------:R-:W-:Y:S01]  /*24e80*/  UIADD3.X UR5, URZ, UR39, URZ, UP0, !UPT ;  /* 0x000000273f057290 */ /* 0x000fe200087fe43f */
[----:B------:R-:W-:Y:S01]  /*24e90*/  UMOV UR7, 0x14f00000 ;  /* 0x14f0000000077882 */ /* 0x000fe20000000000 */
[----:B------:R-:W-:Y:S01]  /*24ea0*/  UMOV UR10, URZ ;  /* 0x0000003f000a7c82 */ /* 0x000fe20008000000 */
[----:B----4-:R-:W-:-:S02]  /*24eb0*/  IMAD R0, R0, 0xb000, R5 ;  /* 0x0000b00000007824 */ /* 0x010fc400078e0205 */
[----:B--2---:R-:W-:Y:S02]  /*24ec0*/  IMAD R3, R3, 0xb0, R4 ;  /* 0x000000b003037824 */ /* 0x004fe400078e0204 */
[----:B------:R-:W-:-:S07]  /*24ed0*/  VIADD R4, R0, 0x400 ;  /* 0x0000040000047836 */ /* 0x000fce0000000000 */
.L_x_951:
        /* <DEDUP_REMOVED lines=11> */
[----:B------:R-:W-:Y:S01]  /*24f90*/  PLOP3.LUT P0, PT, PT, PT, PT, 0x80, 0x0 ;  /* 0x000000000000781c */ /* 0x000fe20003f0f070 */
[----:B------:R-:W-:Y:S01]  /*24fa0*/  VIADD R0, R0, 0x5c00 ;  /* 0x00005c0000007836 */ /* 0x000fe20000000000 */
[----:B------:R-:W-:Y:S01]  /*24fb0*/  UMOV UR6, 0x0 ;  /* 0x0000000000067882 */ /* 0x000fe20000000000 */
[----:B------:R-:W-:Y:S01]  /*24fc0*/  UMOV UR7, 0x14f00000 ;  /* 0x14f0000000077882 */ /* 0x000fe20000000000 */
[----:B------:R-:W-:-:S09]  /*24fd0*/  UMOV UR10, 0x40 ;  /* 0x00000040000a7882 */ /* 0x000fd20000000000 */
.L_x_952:
        /* <DEDUP_REMOVED lines=10> */
[----:B----4-:R-:W-:Y:S05]  /*25080*/  @P0 BRA.U.ANY `(.L_x_952) ;  /* 0xfffffffd00d40947 */ /* 0x010fea000393ffff */
.L_x_946:
[----:B------:R-:W-:Y:S05]  /*25090*/  BSYNC B0 ;  /* 0x0000000000007941 */ /* 0x000fea0003800000 */
.L_x_945:
[----:B-1----:R-:W4:Y:S04]  /*250a0*/  LDL.LU R5, [R1+0xc] ;  /* 0x00000c0001057983 */ /* 0x002f280000300800 */
[----:B------:R-:W2:Y:S01]  /*250b0*/  LDL.LU R4, [R1+0x14] ;  /* 0x0000140001047983 */ /* 0x000ea20000300800 */
[----:B----4-:R-:W-:-:S05]  /*250c0*/  VIADD R0, R5, 0x1 ;  /* 0x0000000105007836 */ /* 0x010fca0000000000 */
[----:B------:R-:W-:-:S04]  /*250d0*/  ISETP.NE.AND P0, PT, R0, 0x2, PT ;  /* 0x000000020000780c */ /* 0x000fc80003f05270 */
[----:B------:R-:W-:Y:S02]  /*250e0*/  SEL R2, RZ, 0x1, P0 ;  /* 0x00000001ff027807 */ /* 0x000fe40000000000 */
[----:B------:R-:W-:Y:S02]  /*250f0*/  SEL R0, R0, RZ, P0 ;  /* 0x000000ff00007207 */ /* 0x000fe40000000000 */
[----:B--2---:R-:W-:-:S03]  /*25100*/  LOP3.LUT R4, R4, R2, RZ, 0x3c, !PT ;  /* 0x0000000204047212 */ /* 0x004fc600078e3cff */
[----:B------:R1:W-:Y:S04]  /*25110*/  STL [R1+0xc], R0 ;  /* 0x00000c0001007387 */ /* 0x0003e80000100800 */
[----:B------:R1:W-:Y:S02]  /*25120*/  STL [R1+0x14], R4 ;  /* 0x0000140401007387 */ /* 0x0003e40000100800 */
.L_x_873:
[----:B------:R-:W-:Y:S05]  /*25130*/  BSYNC B7 ;  /* 0x0000000000077941 */ /* 0x000fea0003800000 */
.L_x_871:
[----:B-1----:R-:W2:Y:S02]  /*25140*/  LDL R0, [R1+0x4] ;  /* 0x0000040001007983 */ /* 0x002ea40000100800 */
[----:B--2---:R-:W-:-:S13]  /*25150*/  LOP3.LUT P0, RZ, R0, 0x2, RZ, 0xc0, !PT ;  /* 0x0000000200ff7812 */ /* 0x004fda000780c0ff */
[----:B------:R-:W-:Y:S05]  /*25160*/  @!P0 BRA `(.L_x_953) ;  /* 0x0000000000288947 */ /* 0x000fea0003800000 */
[----:B------:R-:W-:Y:S05]  /*25170*/  WARPSYNC.ALL ;  /* 0x0000000000007948 */ /* 0x000fea0003800000 */
[----:B------:R-:W1:Y:S08]  /*25180*/  S2UR UR5, SR_CgaCtaId ;  /* 0x00000000000579c3 */ /* 0x000e700000008800 */
[----:B------:R-:W-:Y:S06]  /*25190*/  BAR.SYNC.DEFER_BLOCKING 0x5, 0x180 ;  /* 0x0146000000007b1d */ /* 0x000fec0000010000 */
[----:B------:R-:W-:-:S02]  /*251a0*/  UMOV UR4, 0x400 ;  /* 0x0000040000047882 */ /* 0x000fc40000000000 */
[----:B-1----:R-:W-:-:S06]  /*251b0*/  ULEA UR4, UR5, UR4, 0x18 ;  /* 0x0000000405047291 */ /* 0x002fcc000f8ec03f */
[----:B------:R-:W-:-:S05]  /*251c0*/  IMAD.U32 R0, RZ, RZ, UR4 ;  /* 0x00000004ff007e24 */ /* 0x000fca000f8e00ff */
[----:B------:R1:W2:Y:S04]  /*251d0*/  LDS.128 R16, [R0+0x348d0] ;  /* 0x0348d00000107984 */ /* 0x0002a80000000c00 */
[----:B------:R1:W-:Y:S01]  /*251e0*/  STL [R1+0x8], R0 ;  /* 0x0000080001007387 */ /* 0x0003e20000100800 */
[----:B------:R-:W-:Y:S06]  /*251f0*/  BAR.ARV 0x4, 0x180 ;  /* 0x0106000000007b1d */ /* 0x000fec0000002000 */
[----:B------:R-:W-:Y:S05]  /*25200*/  BRA `(.L_x_954) ;  /* 0x0000000800507947 */ /* 0x000fea0003800000 */
.L_x_953:
[----:B------:R-:W1:Y:S01]  /*25210*/  S2R R7, SR_TID.X ;  /* 0x0000000000077919 */ /* 0x000e620000002100 */
[----:B------:R-:W-:Y:S01]  /*25220*/  UMOV UR4, 0xffffffff ;  /* 0xffffffff00047882 */ /* 0x000fe20000000000 */
[----:B-1----:R-:W-:-:S04]  /*25230*/  LOP3.LUT R7, R7, 0x1f, RZ, 0xc0, !PT ;  /* 0x0000001f07077812 */ /* 0x002fc800078ec0ff */
[----:B------:R-:W-:Y:S01]  /*25240*/  ISETP.NE.AND P0, PT, R7, 0x1f, PT ;  /* 0x0000001f0700780c */ /* 0x000fe20003f05270 */
[----:B------:R-:W-:-:S12]  /*25250*/  BRA.DIV UR4, `(.L_x_955) ;  /* 0x0000002a04d07947 */ /* 0x000fd8000b800000 */
[----:B------:R-:W-:Y:S01]  /*25260*/  IADD3 R0, R19, R7, RZ ;  /* 0x0000000713007210 */ /* 0x000fe20007ffe0ff */
[----:B------:R-:W-:Y:S01]  /*25270*/  ULDC UR4, c[0x0][0xc3c] ;  /* 0x00030f0000047ab9 */ /* 0x000fe20000000800 */
[----:B------:R-:W-:Y:S02]  /*25280*/  ULDC.64 UR6, c[0x0][0x208] ;  /* 0x0000820000067ab9 */ /* 0x000fe40000000a00 */
[----:B------:R-:W-:-:S13]  /*25290*/  ISETP.GE.OR P1, PT, R0, UR4, !P0 ;  /* 0x0000000400007c0c */ /* 0x000fda000c726670 */
[----:B------:R-:W1:Y:S02]  /*252a0*/  @!P1 LDC.64 R2, c[0x0][0xc80] ;  /* 0x00032000ff029b82 */ /* 0x000e640000000a00 */
[----:B-1----:R-:W-:-:S06]  /*252b0*/  @!P1 IMAD.WIDE R2, R0, 0x4, R2 ;  /* 0x0000000400029825 */ /* 0x002fcc00078e0202 */
[----:B------:R1:W2:Y:S01]  /*252c0*/  @!P1 LDG.E R3, desc[UR6][R2.64] ;  /* 0x0000000602039981 */ /* 0x0002a2000c1e1900 */
[C---:B------:R-:W-:Y:S02]  /*252d0*/  ISETP.GE.U32.AND P2, PT, R7.reuse, 0x2, PT ;  /* 0x000000020700780c */ /* 0x040fe40003f46070 */
[C---:B------:R-:W-:Y:S01]  /*252e0*/  ISETP.GE.U32.AND P3, PT, R7.reuse, 0x4, PT ;  /* 0x000000040700780c */ /* 0x040fe20003f66070 */
[----:B------:R-:W-:Y:S01]  /*252f0*/  SHFL.IDX PT, R0, R16, RZ, 0x1f ;  /* 0x00001fff10007589 */ /* 0x000fe200000e0000 */
[C---:B------:R-:W-:Y:S02]  /*25300*/  ISETP.GE.U32.AND P4, PT, R7.reuse, 0x8, PT ;  /* 0x000000080700780c */ /* 0x040fe40003f86070 */
[C---:B------:R-:W-:Y:S01]  /*25310*/  ISETP.GE.U32.AND P5, PT, R7.reuse, 0x10, PT ;  /* 0x000000100700780c */ /* 0x040fe20003fa6070 */
[----:B------:R-:W-:Y:S01]  /*25320*/  SHFL.IDX PT, R4, R16, 0x1, 0x1f ;  /* 0x00201f0010047f89 */ /* 0x000fe200000e0000 */
        /* <DEDUP_REMOVED lines=18> */
[----:B---3--:R1:W2:Y:S02]  /*25450*/  SHFL.IDX PT, R6, R5, 0x1f, 0x1f ;  /* 0x03e01f0005067f89 */ /* 0x0082a400000e0000 */
.L_x_1064:
[----:B------:R-:W-:Y:S02]  /*25460*/  ULDC UR4, c[0x0][0xc38] ;  /* 0x00030e0000047ab9 */ /* 0x000fe40000000800 */
[----:B------:R-:W-:-:S04]  /*25470*/  IMAD.U32 R16, RZ, RZ, UR4 ;  /* 0x00000004ff107e24 */ /* 0x000fc8000f8e00ff */
[----:B--2---:R-:W-:-:S04]  /*25480*/  IMAD R6, R6, R16, RZ ;  /* 0x0000001006067224 */ /* 0x004fc800078e02ff */
[----:B------:R-:W-:-:S05]  /*25490*/  IMAD.IADD R4, R4, 0x1, R6 ;  /* 0x0000000104047824 */ /* 0x000fca00078e0206 */
[----:B------:R-:W-:-:S13]  /*254a0*/  ISETP.GT.AND P6, PT, R4, R0, PT ;  /* 0x000000000400720c */ /* 0x000fda0003fc4270 */
[----:B------:R-:W-:Y:S05]  /*254b0*/  @P6 BRA `(.L_x_956) ;  /* 0x0000000000a06947 */ /* 0x000fea0003800000 */
.L_x_961:
[----:B------:R-:W2:Y:S01]  /*254c0*/  LDC R2, c[0x0][0xc3c] ;  /* 0x00030f00ff027b82 */ /* 0x000ea20000000800 */
[----:B------:R-:W-:-:S04]  /*254d0*/  IADD3 R19, R19, 0x1f, RZ ;  /* 0x0000001f13137810 */ /* 0x000fc80007ffe0ff */
[----:B--2---:R-:W-:-:S13]  /*254e0*/  ISETP.GE.AND P6, PT, R19, R2, PT ;  /* 0x000000021300720c */ /* 0x004fda0003fc6270 */
[----:B------:R-:W-:Y:S05]  /*254f0*/  @P6 BRA `(.L_x_957) ;  /* 0x0000000400486947 */ /* 0x000fea0003800000 */
[----:B------:R-:W2:Y:S01]  /*25500*/  S2R R3, SR_TID.X ;  /* 0x0000000000037919 */ /* 0x000ea20000002100 */
[----:B------:R-:W-:Y:S01]  /*25510*/  BSSY B0, `(.L_x_958) ;  /* 0x000000a000007945 */ /* 0x000fe20003800000 */
[----:B--2---:R-:W-:-:S05]  /*25520*/  LOP3.LUT R3, R3, 0x1f, RZ, 0xc0, !PT ;  /* 0x0000001f03037812 */ /* 0x004fca00078ec0ff */
[----:B-1----:R-:W-:-:S05]  /*25530*/  IMAD.IADD R5, R19, 0x1, R3 ;  /* 0x0000000113057824 */ /* 0x002fca00078e0203 */
[----:B------:R-:W-:Y:S01]  /*25540*/  ISETP.GE.OR P6, PT, R5, R2, !P0 ;  /* 0x000000020500720c */ /* 0x000fe200047c6670 */
[----:B------:R-:W-:-:S12]  /*25550*/  IMAD.MOV.U32 R2, RZ, RZ, RZ ;  /* 0x000000ffff027224 */ /* 0x000fd800078e00ff */
[----:B------:R-:W-:Y:S05]  /*25560*/  @P6 BRA `(.L_x_959) ;  /* 0x0000000000106947 */ /* 0x000fea0003800000 */
[----:B------:R-:W1:Y:S01]  /*25570*/  LDC.64 R2, c[0x0][0xc80] ;  /* 0x00032000ff027b82 */ /* 0x000e620000000a00 */
[----:B------:R-:W-:Y:S01]  /*25580*/  ULDC.64 UR4, c[0x0][0x208] ;  /* 0x0000820000047ab9 */ /* 0x000fe20000000a00 */
[----:B-1----:R-:W-:-:S06]  /*25590*/  IMAD.WIDE R2, R5, 0x4, R2 ;  /* 0x0000000405027825 */ /* 0x002fcc00078e0202 */
[----:B------:R1:W5:Y:S02]  /*255a0*/  LDG.E R2, desc[UR4][R2.64] ;  /* 0x0000000402027981 */ /* 0x000364000c1e1900 */
.L_x_959:
[----:B------:R-:W-:Y:S05]  /*255b0*/  BSYNC B0 ;  /* 0x0000000000007941 */ /* 0x000fea0003800000 */
.L_x_958:
[----:B------:R-:W-:-:S03]  /*255c0*/  UMOV UR4, 0xffffffff ;  /* 0xffffffff00047882 */ /* 0x000fc60000000000 */
[----:B------:R-:W-:Y:S05]  /*255d0*/  BRA.DIV UR4, `(.L_x_960) ;  /* 0x0000002e04307947 */ /* 0x000fea000b800000 */
[----:B-1---5:R-:W1:Y:S02]  /*255e0*/  SHFL.UP PT, R3, R2, 0x1, RZ ;  /* 0x0420000002037989 */ /* 0x022e6400000e00ff */
        /* <DEDUP_REMOVED lines=14> */
[----:B------:R1:W2:Y:S02]  /*256d0*/  SHFL.IDX PT, R6, R5, 0x1f, 0x1f ;  /* 0x03e01f0005067f89 */ /* 0x0002a400000e0000 */
.L_x_1072:
[----:B------:R-:W-:Y:S02]  /*256e0*/  ULDC UR4, c[0x0][0xc38] ;  /* 0x00030e0000047ab9 */ /* 0x000fe40000000800 */
[----:B------:R-:W-:-:S04]  /*256f0*/  IMAD.U32 R16, RZ, RZ, UR4 ;  /* 0x00000004ff107e24 */ /* 0x000fc8000f8e00ff */
[----:B--2---:R-:W-:-:S04]  /*25700*/  IMAD R6, R6, R16, RZ ;  /* 0x0000001006067224 */ /* 0x004fc800078e02ff */
[----:B------:R-:W-:-:S05]  /*25710*/  IMAD.IADD R4, R6, 0x1, R4 ;  /* 0x0000000106047824 */ /* 0x000fca00078e0204 */
[----:B------:R-:W-:-:S13]  /*25720*/  ISETP.GT.AND P6, PT, R4, R0, PT ;  /* 0x000000000400720c */ /* 0x000fda0003fc4270 */
[----:B------:R-:W-:Y:S05]  /*25730*/  @!P6 BRA `(.L_x_961) ;  /* 0xfffffffc0060e947 */ /* 0x000fea000383ffff */
.L_x_956:
[----:B------:R-:W-:Y:S01]  /*25740*/  IADD3 R6, -R6, R4, RZ ;  /* 0x0000000406067210 */ /* 0x000fe20007ffe1ff */
[----:B------:R-:W-:-:S04]  /*25750*/  UMOV UR4, 0xffffffff ;  /* 0xffffffff00047882 */ /* 0x000fc80000000000 */
[----:B------:R-:W-:-:S05]  /*25760*/  IMAD R3, R5, R16, R6 ;  /* 0x0000001005037224 */ /* 0x000fca00078e0206 */
[----:B------:R-:W-:Y:S01]  /*25770*/  ISETP.GT.AND P6, PT, R3, R0, PT ;  /* 0x000000000300720c */ /* 0x000fe20003fc4270 */
[----:B------:R-:W-:-:S12]  /*25780*/  BRA.DIV UR4, `(.L_x_962) ;  /* 0x0000002e049c7947 */ /* 0x000fd8000b800000 */
[----:B------:R-:W-:-:S04]  /*25790*/  VOTE.ANY R3, PT, !P6 ;  /* 0x0000000000037806 */ /* 0x000fc800070e0100 */
[----:B------:R-:W2:Y:S02]  /*257a0*/  POPC R4, R3 ;  /* 0x0000000300047309 */ /* 0x000ea40000000000 */
[----:B--2---:R2:W3:Y:S02]  /*257b0*/  SHFL.IDX PT, R17, R2, R4, 0x1f ;  /* 0x00001f0402117589 */ /* 0x0044e400000e0000 */
.L_x_1076:
[----:B------:R-:W-:Y:S01]  /*257c0*/  ISETP.NE.AND P0, PT, R3, RZ, PT ;  /* 0x000000ff0300720c */ /* 0x000fe20003f05270 */
[----:B--2---:R-:W-:-:S12]  /*257d0*/  IMAD.MOV.U32 R2, RZ, RZ, RZ ;  /* 0x000000ffff027224 */ /* 0x004fd800078e00ff */
[----:B------:R-:W-:Y:S05]  /*257e0*/  @!P0 BRA `(.L_x_963) ;  /* 0x0000000000108947 */ /* 0x000fea0003800000 */
[----:B------:R-:W-:Y:S01]  /*257f0*/  UMOV UR4, 0xffffffff ;  /* 0xffffffff00047882 */ /* 0x000fe20000000000 */
[----:B------:R-:W-:Y:S02]  /*25800*/  VIADD R12, R4, 0xffffffff ;  /* 0xffffffff040c7836 */ /* 0x000fe40000000000 */
[----:B------:R-:W-:Y:S05]  /*25810*/  BRA.DIV UR4, `(.L_x_964) ;  /* 0x0000002e04c07947 */ /* 0x000fea000b800000 */
[----:B------:R2:W4:Y:S02]  /*25820*/  SHFL.IDX PT, R2, R5, R12, 0x1f ;  /* 0x00001f0c05027589 */ /* 0x00052400000e0000 */
.L_x_963:
[----:B-123--:R-:W-:Y:S01]  /*25830*/  IABS R5, R17 ;  /* 0x0000001100057213 */ /* 0x00efe20000000000 */
[----:B----4-:R-:W-:Y:S02]  /*25840*/  IMAD R16, R2, R16, R6 ;  /* 0x0000001002107224 */ /* 0x010fe400078e0206 */
[----:B------:R-:W-:Y:S01]  /*25850*/  IMAD.IADD R19, R4, 0x1, R19 ;  /* 0x0000000104137824 */ /* 0x000fe200078e0213 */
[----:B------:R-:W1:Y:S01]  /*25860*/  I2F.RP R2, R5 ;  /* 0x0000000500027306 */ /* 0x000e620000209400 */
[----:B------:R-:W-:-:S07]  /*25870*/  IMAD.IADD R0, R0, 0x1, -R16 ;  /* 0x0000000100007824 */ /* 0x000fce00078e0a10 */
[----:B-1----:R-:W1:Y:S02]  /*25880*/  MUFU.RCP R2, R2 ;  /* 0x0000000200027308 */ /* 0x002e640000001000 */
[----:B-1----:R-:W-:-:S06]  /*25890*/  VIADD R2, R2, 0xffffffe ;  /* 0x0ffffffe02027836 */ /* 0x002fcc0000000000 */
[----:B------:R-:W1:Y:S02]  /*258a0*/  F2I.FTZ.U32.TRUNC.NTZ R3, R2 ;  /* 0x0000000200037305 */ /* 0x000e64000021f000 */
[----:B-1----:R-:W-:-:S04]  /*258b0*/  IMAD.MOV R2, RZ, RZ, -R3 ;  /* 0x000000ffff027224 */ /* 0x002fc800078e0a03 */
[----:B------:R-:W-:Y:S01]  /*258c0*/  IMAD R6, R2, R5, RZ ;  /* 0x0000000502067224 */ /* 0x000fe200078e02ff */
[----:B------:R-:W-:-:S05]  /*258d0*/  MOV R2, RZ ;  /* 0x000000ff00027202 */ /* 0x000fca0000000f00 */
        /* <DEDUP_REMOVED lines=20> */
.L_x_957:
[----:B------:R-:W-:Y:S01]  /*25a20*/  UMOV UR4, URZ ;  /* 0x0000003f00047c82 */ /* 0x000fe20008000000 */
[----:B------:R-:W-:Y:S01]  /*25a30*/  UMOV UR5, URZ ;  /* 0x0000003f00057c82 */ /* 0x000fe20008000000 */
[----:B------:R-:W-:Y:S01]  /*25a40*/  ULDC UR6, c[0x0][0xc3c] ;  /* 0x00030f0000067ab9 */ /* 0x000fe20000000800 */
[----:B------:R-:W-:Y:S01]  /*25a50*/  MOV R16, R0 ;  /* 0x0000000000107202 */ /* 0x000fe20000000f00 */
[----:B------:R-:W-:Y:S02]  /*25a60*/  IMAD.U32 R17, RZ, RZ, UR4 ;  /* 0x00000004ff117e24 */ /* 0x000fe4000f8e00ff */
[----:B------:R-:W-:Y:S02]  /*25a70*/  IMAD.U32 R18, RZ, RZ, UR5 ;  /* 0x00000005ff127e24 */ /* 0x000fe4000f8e00ff */
[----:B------:R-:W-:-:S07]  /*25a80*/  IMAD.U32 R19, RZ, RZ, UR6 ;  /* 0x00000006ff137e24 */ /* 0x000fce000f8e00ff */
.L_x_965:
[----:B------:R4:W2:Y:S01]  /*25a90*/  LDL R3, [R1+0x8] ;  /* 0x0000080001037983 */ /* 0x0008a20000100800 */
[----:B------:R-:W3:Y:S01]  /*25aa0*/  S2R R0, SR_TID.X ;  /* 0x0000000000007919 */ /* 0x000ee20000002100 */
[----:B------:R-:W-:Y:S05]  /*25ab0*/  WARPSYNC.ALL ;  /* 0x0000000000007948 */ /* 0x000fea0003800000 */
[----:B---3--:R-:W-:Y:S01]  /*25ac0*/  LOP3.LUT R0, R0, 0x1f, RZ, 0xc0, !PT ;  /* 0x0000001f00007812 */ /* 0x008fe200078ec0ff */
        /* <DEDUP_REMOVED lines=8> */
.L_x_954:
[----:B------:R-:W-:Y:S02]  /*25b50*/  ULDC UR4, c[0x0][0xc3c] ;  /* 0x00030f0000047ab9 */ /* 0x000fe40000000800 */
[----:B--2---:R-:W-:-:S13]  /*25b60*/  ISETP.GE.AND P0, PT, R19, UR4, PT ;  /* 0x0000000413007c0c */ /* 0x004fda000bf06270 */
[----:B------:R-:W-:Y:S05]  /*25b70*/  @!P0 BRA `(.L_x_966) ;  /* 0xffffff9c005c8947 */ /* 0x000fea000383ffff */
[----:B------:R-:W-:Y:S05]  /*25b80*/  BSYNC B8 ;  /* 0x0000000000087941 */ /* 0x000fea0003800000 */
.L_x_831:
[----:B-1----:R-:W2:Y:S01]  /*25b90*/  LDL.LU R0, [R1+0x58] ;  /* 0x0000580001007983 */ /* 0x002ea20000300800 */
[----:B------:R-:W-:Y:S01]  /*25ba0*/  BSSY B0, `(.L_x_967) ;  /* 0x000000b000007945 */ /* 0x000fe20003800000 */
[----:B------:R-:W1:Y:S01]  /*25bb0*/  S2R R5, SR_CgaCtaId ;  /* 0x0000000000057919 */ /* 0x000e620000008800 */
[----:B--2---:R-:W-:-:S05]  /*25bc0*/  VIADD R0, R0, 0x1 ;  /* 0x0000000100007836 */ /* 0x004fca0000000000 */
[----:B------:R-:W-:-:S04]  /*25bd0*/  LEA.HI R2, R0, R0, RZ, 0x1 ;  /* 0x0000000000027211 */ /* 0x000fc800078f08ff */
[----:B0---4-:R-:W-:-:S04]  /*25be0*/  LOP3.LUT R3, R2, 0xfffffffe, RZ, 0xc0, !PT ;  /* 0xfffffffe02037812 */ /* 0x011fc800078ec0ff */
[----:B------:R-:W-:Y:S02]  /*25bf0*/  IADD3 R3, R0, -R3, RZ ;  /* 0x8000000300037210 */ /* 0x000fe40007ffe0ff */
[----:B------:R-:W-:Y:S02]  /*25c00*/  MOV R0, 0x400 ;  /* 0x0000040000007802 */ /* 0x000fe40000000f00 */
[----:B------:R-:W-:Y:S02]  /*25c10*/  SHF.L.U32 R3, R3, 0x1f, RZ ;  /* 0x0000001f03037819 */ /* 0x000fe400000006ff */
[----:B-1----:R-:W-:-:S04]  /*25c20*/  LEA R0, R5, R0, 0x18 ;  /* 0x0000000005007211 */ /* 0x002fc800078ec0ff */
[----:B------:R-:W0:Y:S02]  /*25c30*/  SYNCS.PHASECHK.TRANS64.TRYWAIT P0, [R0+URZ+0x34820], R3 ;  /* 0x03482003000075a7 */ /* 0x000e24000800017f */
[----:B0-----:R-:W-:Y:S05]  /*25c40*/  @!P0 BRA `(.L_x_968) ;  /* 0x0000002800dc8947 */ /* 0x001fea0003800000 */
.L_x_1079:
[----:B------:R-:W-:Y:S05]  /*25c50*/  BSYNC B0 ;  /* 0x0000000000007941 */ /* 0x000fea0003800000 */
.L_x_967:
[----:B------:R-:W-:-:S03]  /*25c60*/  UMOV UR4, 0xffffffff ;  /* 0xffffffff00047882 */ /* 0x000fc60000000000 */
[----:B------:R-:W-:Y:S05]  /*25c70*/  BRA.DIV UR4, `(.L_x_969) ;  /* 0x0000002a04e47947 */ /* 0x000fea000b800000 */
[----:B------:R-:W1:Y:S02]  /*25c80*/  S2R R2, SR_TID.X ;  /* 0x0000000000027919 */ /* 0x000e640000002100 */
[----:B-1----:R-:W-:-:S04]  /*25c90*/  SHF.R.U32.HI R2, RZ, 0x5, R2 ;  /* 0x00000005ff027819 */ /* 0x002fc80000011602 */
[----:B------:R-:W-:-:S05]  /*25ca0*/  LOP3.LUT R2, R2, 0x3, RZ, 0xc0, !PT ;  /* 0x0000000302027812 */ /* 0x000fca00078ec0ff */
[----:B------:R1:W2:Y:S02]  /*25cb0*/  SHFL.IDX PT, R14, R2, RZ, 0x1f ;  /* 0x00001fff020e7589 */ /* 0x0002a400000e0000 */
.L_x_1082:
[----:B--2---:R-:W-:-:S13]  /*25cc0*/  ISETP.NE.AND P0, PT, R14, RZ, PT ;  /* 0x000000ff0e00720c */ /* 0x004fda0003f05270 */
[----:B------:R-:W-:Y:S05]  /*25cd0*/  @P0 BRA `(.L_x_603) ;  /* 0x0000000000940947 */ /* 0x000fea0003800000 */
[----:B------:R-:W-:-:S03]  /*25ce0*/  UMOV UR4, 0xffffffff ;  /* 0xffffffff00047882 */ /* 0x000fc60000000000 */
[----:B------:R-:W-:Y:S05]  /*25cf0*/  BRA.DIV UR4, `(.L_x_970) ;  /* 0x0000002a04f87947 */ /* 0x000fea000b800000 */
[----:B------:R-:W-:-:S13]  /*25d00*/  ELECT P6, URZ, PT ;  /* 0x00000000003f782f */ /* 0x000fda00038c0000 */
.L_x_1085:
[----:B------:R-:W-:Y:S05]  /*25d10*/  @!P6 BRA `(.L_x_603) ;  /* 0x000000000084e947 */ /* 0x000fea0003800000 */
[----:B-1----:R-:W2:Y:S02]  /*25d20*/  LDL.LU R2, [R1+0x68] ;  /* 0x0000680001027983 */ /* 0x002ea40000300800 */
[----:B--2---:R-:W-:-:S04]  /*25d30*/  LOP3.LUT R2, R2, 0x2, RZ, 0xfc, !PT ;  /* 0x0000000202027812 */ /* 0x004fc800078efcff */
[----:B------:R-:W-:-:S13]  /*25d40*/  ISETP.NE.AND P2, PT, R2, 0x3, PT ;  /* 0x000000030200780c */ /* 0x000fda0003f45270 */
[----:B------:R-:W-:Y:S05]  /*25d50*/  @!P2 BRA `(.L_x_971) ;  /* 0x000000000004a947 */ /* 0x000fea0003800000 */
[----:B------:R-:W-:Y:S01]  /*25d60*/  BPT.TRAP 0x1 ;  /* 0x000000040000795c */ /* 0x000fe20000300000 */
.L_x_971:
[----:B0-----:R-:W3:Y:S04]  /*25d70*/  LDL R3, [R1+0xc] ;  /* 0x00000c0001037983 */ /* 0x001ee80000100800 */
[----:B------:R-:W2:Y:S01]  /*25d80*/  LDL.LU R7, [R1+0x14] ;  /* 0x0000140001077983 */ /* 0x000ea20000300800 */
[----:B------:R-:W-:-:S04]  /*25d90*/  VIADD R2, R0, 0x34840 ;  /* 0x0003484000027836 */ /* 0x000fc80000000000 */
[C---:B---3--:R-:W-:Y:S02]  /*25da0*/  IMAD R6, R3.reuse, 0x8, R2 ;  /* 0x0000000803067824 */ /* 0x048fe400078e0202 */
[----:B------:R-:W-:Y:S01]  /*25db0*/  VIADD R3, R3, 0x1 ;  /* 0x0000000103037836 */ /* 0x000fe20000000000 */
[----:B--2---:R-:W-:-:S04]  /*25dc0*/  SHF.L.U32 R5, R7, 0x1f, RZ ;  /* 0x0000001f07057819 */ /* 0x004fc800000006ff */
[C---:B------:R-:W-:Y:S01]  /*25dd0*/  ISETP.NE.AND P1, PT, R3.reuse, 0x2, PT ;  /* 0x000000020300780c */ /* 0x040fe20003f25270 */
[----:B------:R-:W0:Y:S03]  /*25de0*/  SYNCS.PHASECHK.TRANS64.TRYWAIT P0, [R6+URZ], R5 ;  /* 0x00000005060075a7 */ /* 0x000e26000800017f */
[----:B------:R-:W-:Y:S02]  /*25df0*/  SEL R4, RZ, 0x1, P1 ;  /* 0x00000001ff047807 */ /* 0x000fe40000800000 */
[----:B------:R-:W-:Y:S02]  /*25e00*/  SEL R3, R3, RZ, P1 ;  /* 0x000000ff03037207 */ /* 0x000fe40000800000 */
[----:B------:R-:W-:-:S03]  /*25e10*/  LOP3.LUT R4, R7, R4, RZ, 0x3c, !PT ;  /* 0x0000000407047212 */ /* 0x000fc600078e3cff */
[----:B------:R-:W-:Y:S01]  /*25e20*/  IMAD R7, R3, 0x8, R2 ;  /* 0x0000000803077824 */ /* 0x000fe200078e0202 */
[----:B------:R-:W-:Y:S01]  /*25e30*/  SHF.L.U32 R2, R4, 0x1f, RZ ;  /* 0x0000001f04027819 */ /* 0x000fe200000006ff */
[----:B0-----:R-:W-:Y:S06]  /*25e40*/  @!P0 BRA `(.L_x_972) ;  /* 0x0000002800c48947 */ /* 0x001fec0003800000 */
.L_x_1086:
[----:B------:R-:W1:Y:S02]  /*25e50*/  SYNCS.PHASECHK.TRANS64.TRYWAIT P0, [R7+URZ], R2 ;  /* 0x00000002070075a7 */ /* 0x000e64000800017f */
[----:B-1----:R-:W-:Y:S05]  /*25e60*/  @!P0 BRA `(.L_x_973) ;  /* 0x0000002800d08947 */ /* 0x002fea0003800000 */
.L_x_1087:
[----:B------:R-:W-:Y:S05]  /*25e70*/  @!P2 BRA `(.L_x_974) ;  /* 0x000000000004a947 */ /* 0x000fea0003800000 */
[----:B------:R-:W-:Y:S01]  /*25e80*/  BPT.TRAP 0x1 ;  /* 0x000000040000795c */ /* 0x000fe20000300000 */
.L_x_974:
[----:B------:R-:W2:Y:S01]  /*25e90*/  LDL.LU R4, [R1+0xc] ;  /* 0x00000c0001047983 */ /* 0x000ea20000300800 */
[----:B------:R-:W-:-:S05]  /*25ea0*/  IADD3 R0, R0, 0x34860, RZ ;  /* 0x0003486000007810 */ /* 0x000fca0007ffe0ff */
[----:B--2---:R-:W-:-:S04]  /*25eb0*/  IMAD R4, R4, 0x8, R0 ;  /* 0x0000000804047824 */ /* 0x004fc800078e0200 */
[----:B------:R-:W2:Y:S02]  /*25ec0*/  SYNCS.PHASECHK.TRANS64.TRYWAIT P0, [R4+URZ], R5 ;  /* 0x00000005040075a7 */ /* 0x000ea4000800017f */
[----:B--2---:R-:W-:Y:S05]  /*25ed0*/  @!P0 BRA `(.L_x_975) ;  /* 0x0000002800c88947 */ /* 0x004fea0003800000 */
.L_x_1088:
[----:B------:R-:W-:-:S07]  /*25ee0*/  IMAD R3, R3, 0x8, R0 ;  /* 0x0000000803037824 */ /* 0x000fce00078e0200 */
.L_x_976:
[----:B---3--:R3:W4:Y:S02]  /*25ef0*/  SYNCS.PHASECHK.TRANS64.TRYWAIT P0, [R3+URZ], R2 ;  /* 0x00000002030075a7 */ /* 0x008724000800017f */
[----:B----4-:R-:W-:Y:S05]  /*25f00*/  @!P0 NANOSLEEP.SYNCS 0x989680 ;  /* 0x009896800000895d */ /* 0x010fea0003900000 */
[----:B------:R-:W4:Y:S02]  /*25f10*/  @!P0 SYNCS.PHASECHK.TRANS64 P0, [R3+URZ], R2 ;  /* 0x00000002030085a7 */ /* 0x000f24000800007f */
[----:B----4-:R-:W-:Y:S05]  /*25f20*/  @!P0 BRA `(.L_x_976) ;  /* 0xfffffffc00f08947 */ /* 0x010fea000383ffff */
.L_x_603:
[----:B------:R-:W-:Y:S05]  /*25f30*/  BSYNC B9 ;  /* 0x0000000000097941 */ /* 0x000fea0003800000 */
.L_x_600:
[----:B------:R-:W-:Y:S05]  /*25f40*/  EXIT ;  /* 0x000000000000794d */ /* 0x000fea0003800000 */
.L_x_629:
[----:B-1----:R1:W2:Y:S02]  /*25f50*/  SYNCS.PHASECHK.TRANS64.TRYWAIT P6, [R3+URZ+0x34890], R0 ;  /* 0x03489000030075a7 */ /* 0x0022a400080c017f */
[----:B--2---:R-:W-:Y:S05]  /*25f60*/  @!P6 NANOSLEEP.SYNCS 0x989680 ;  /* 0x009896800000e95d */ /* 0x004fea0003900000 */
[----:B------:R-:W2:Y:S02]  /*25f70*/  @!P6 SYNCS.PHASECHK.TRANS64 P6, [R3+URZ+0x34890], R0 ;  /* 0x034890000300e5a7 */ /* 0x000ea400080c007f */
[----:B--2---:R-:W-:Y:S05]  /*25f80*/  @!P6 BRA `(.L_x_629) ;  /* 0xfffffffc00f0e947 */ /* 0x004fea000383ffff */
[----:B------:R-:W-:Y:S05]  /*25f90*/  BRA `(.L_x_977) ;  /* 0xfffffddc00c47947 */ /* 0x000fea000383ffff */
.L_x_683:
[----:B-1----:R1:W3:Y:S02]  /*25fa0*/  SYNCS.PHASECHK.TRANS64.TRYWAIT P4, [R3+URZ+0x34890], R0 ;  /* 0x03489000030075a7 */ /* 0x0022e4000808017f */
[----:B---3--:R-:W-:Y:S05]  /*25fb0*/  @!P4 NANOSLEEP.SYNCS 0x989680 ;  /* 0x009896800000c95d */ /* 0x008fea0003900000 */
[----:B------:R-:W3:Y:S02]  /*25fc0*/  @!P4 SYNCS.PHASECHK.TRANS64 P4, [R3+URZ+0x34890], R0 ;  /* 0x034890000300c5a7 */ /* 0x000ee4000808007f */
[----:B---3--:R-:W-:Y:S05]  /*25fd0*/  @!P4 BRA `(.L_x_683) ;  /* 0xfffffffc00f0c947 */ /* 0x008fea000383ffff */
[----:B------:R-:W-:Y:S05]  /*25fe0*/  BRA `(.L_x_978) ;  /* 0xfffffe1800407947 */ /* 0x000fea000383ffff */
.L_x_708:
[----:B-1----:R1:W2:Y:S02]  /*25ff0*/  SYNCS.PHASECHK.TRANS64.TRYWAIT P3, [R3+URZ+0x34890], R0 ;  /* 0x03489000030075a7 */ /* 0x0022a4000806017f */
[----:B--2---:R-:W-:Y:S05]  /*26000*/  @!P3 NANOSLEEP.SYNCS 0x989680 ;  /* 0x009896800000b95d */ /* 0x004fea0003900000 */
[----:B------:R-:W2:Y:S02]  /*26010*/  @!P3 SYNCS.PHASECHK.TRANS64 P3, [R3+URZ+0x34890], R0 ;  /* 0x034890000300b5a7 */ /* 0x000ea4000806007f */
[----:B--2---:R-:W-:Y:S05]  /*26020*/  @!P3 BRA `(.L_x_708) ;  /* 0xfffffffc00f0b947 */ /* 0x004fea000383ffff */
[----:B------:R-:W-:Y:S05]  /*26030*/  BRA `(.L_x_979) ;  /* 0xfffffe4c00747947 */ /* 0x000fea000383ffff */
.L_x_722:
[----:B--2---:R2:W3:Y:S02]  /*26040*/  SYNCS.PHASECHK.TRANS64.TRYWAIT P2, [R3+URZ+0x348b0], R0 ;  /* 0x0348b000030075a7 */ /* 0x0044e4000804017f */
[----:B---3--:R-:W-:Y:S05]  /*26050*/  @!P2 NANOSLEEP.SYNCS 0x989680 ;  /* 0x009896800000a95d */ /* 0x008fea0003900000 */
[----:B------:R-:W3:Y:S02]  /*26060*/  @!P2 SYNCS.PHASECHK.TRANS64 P2, [R3+URZ+0x348b0], R0 ;  /* 0x0348b0000300a5a7 */ /* 0x000ee4000804007f */
[----:B---3--:R-:W-:Y:S05]  /*26070*/  @!P2 BRA `(.L_x_722) ;  /* 0xfffffffc00f0a947 */ /* 0x008fea000383ffff */
[----:B------:R-:W-:Y:S05]  /*26080*/  BRA `(.L_x_980) ;  /* 0xfffffe5400ec7947 */ /* 0x000fea000383ffff */
.L_x_738:
[----:B------:R-:W0:Y:S01]  /*26090*/  S2R R5, SR_TID.X ;  /* 0x0000000000057919 */ /* 0x000e220000002100 */
[----:B------:R-:W-:Y:S01]  /*260a0*/  BSSY B0, `(.L_x_981) ;  /* 0x000000c000007945 */ /* 0x000fe20003800000 */
[----:B------:R-:W-:Y:S01]  /*260b0*/  MOV R12, RZ ;  /* 0x000000ff000c7202 */ /* 0x000fe20000000f00 */
[----:B------:R-:W-:Y:S02]  /*260c0*/  IMAD.MOV.U32 R11, RZ, RZ, 0x1f ;  /* 0x0000001fff0b7424 */ /* 0x000fe400078e00ff */
[----:B------:R-:W-:Y:S02]  /*260d0*/  IMAD.MOV.U32 R15, RZ, RZ, -0x1 ;  /* 0xffffffffff0f7424 */ /* 0x000fe400078e00ff */
[----:B0-----:R-:W-:-:S05]  /*260e0*/  VIADD R5, R5, 0xffffff80 ;  /* 0xffffff8005057836 */ /* 0x001fca0000000000 */
[----:B------:R-:W-:-:S04]  /*260f0*/  SHF.R.S32.HI R4, RZ, 0x1f, R5 ;  /* 0x0000001fff047819 */ /* 0x000fc80000011405 */
[----:B------:R-:W-:-:S04]  /*26100*/  LEA.HI R4, R4, R5, RZ, 0x7 ;  /* 0x0000000504047211 */ /* 0x000fc800078f38ff */
[----:B------:R-:W-:-:S05]  /*26110*/  SHF.R.S32.HI R4, RZ, 0x7, R4 ;  /* 0x00000007ff047819 */ /* 0x000fca0000011404 */
[----:B------:R-:W-:-:S07]  /*26120*/  IMAD.MOV.U32 R13, RZ, RZ, R4 ;  /* 0x000000ffff0d7224 */ /* 0x000fce00078e0004 */
[----:B-----5:R-:W-:Y:S05]  /*26130*/  WARPSYNC.COLLECTIVE R15, `(.L_x_982) ;  /* 0x000000000f087348 */ /* 0x020fea0003c00000 */
[----:B------:R0:W1:Y:S02]  /*26140*/  SHFL.IDX P6, R14, R13, R12, R11 ;  /* 0x0000000c0d0e7389 */ /* 0x00006400000c000b */
[----:B01---5:R-:W-:Y:S01]  /*26150*/  ENDCOLLECTIVE ;  /* 0x000000000000791b */ /* 0x023fe20003800000 */
.L_x_982:
[----:B------:R-:W-:Y:S05]  /*26160*/  BSYNC B0 ;  /* 0x0000000000007941 */ /* 0x000fea0003800000 */
.L_x_981:
[----:B------:R1:W-:Y:S01]  /*26170*/  STL [R1], R14 ;  /* 0x0000000e01007387 */ /* 0x0003e20000100800 */
[----:B------:R-:W-:Y:S05]  /*26180*/  BRA `(.L_x_983) ;  /* 0xfffffe6000f07947 */ /* 0x000fea000383ffff */
.L_x_748:
[----:B------:R-:W-:Y:S01]  /*26190*/  BSSY B1, `(.L_x_984) ;  /* 0x0000008000017945 */ /* 0x000fe20003800000 */
[----:B------:R-:W-:Y:S01]  /*261a0*/  IMAD.MOV.U32 R13, RZ, RZ, R25 ;  /* 0x000000ffff0d7224 */ /* 0x000fe200078e0019 */
[----:B------:R-:W-:Y:S01]  /*261b0*/  MOV R11, 0x181f ;  /* 0x0000181f000b7802 */ /* 0x000fe20000000f00 */
[----:B------:R-:W-:Y:S02]  /*261c0*/  IMAD.MOV.U32 R12, RZ, RZ, RZ ;  /* 0x000000ffff0c7224 */ /* 0x000fe400078e00ff */
[----:B------:R-:W-:-:S07]  /*261d0*/  IMAD.MOV.U32 R15, RZ, RZ, -0x1 ;  /* 0xffffffffff0f7424 */ /* 0x000fce00078e00ff */
[----:B-1----:R-:W-:Y:S05]  /*261e0*/  WARPSYNC.COLLECTIVE R15, `(.L_x_985) ;  /* 0x000000000f087348 */ /* 0x002fea0003c00000 */
[----:B-1----:R0:W1:Y:S02]  /*261f0*/  SHFL.IDX P6, R14, R13, R12, R11 ;  /* 0x0000000c0d0e7389 */ /* 0x00206400000c000b */
[----:B01----:R-:W-:Y:S01]  /*26200*/  ENDCOLLECTIVE ;  /* 0x000000000000791b */ /* 0x003fe20003800000 */
.L_x_985:
[----:B------:R-:W-:Y:S05]  /*26210*/  BSYNC B1 ;  /* 0x0000000000017941 */ /* 0x000fea0003800000 */
.L_x_984:
[----:B------:R-:W-:Y:S01]  /*26220*/  IMAD.MOV.U32 R13, RZ, RZ, R24 ;  /* 0x000000ffff0d7224 */ /* 0x000fe200078e0018 */
[----:B------:R-:W-:Y:S01]  /*26230*/  MOV R11, 0x181f ;  /* 0x0000181f000b7802 */ /* 0x000fe20000000f00 */
[----:B------:R-:W-:Y:S02]  /*26240*/  IMAD.MOV.U32 R12, RZ, RZ, RZ ;  /* 0x000000ffff0c7224 */ /* 0x000fe400078e00ff */
[----:B------:R-:W-:Y:S02]  /*26250*/  IMAD.MOV.U32 R15, RZ, RZ, -0x1 ;  /* 0xffffffffff0f7424 */ /* 0x000fe400078e00ff */
[----:B------:R-:W-:-:S07]  /*26260*/  IMAD.MOV.U32 R0, RZ, RZ, R14 ;  /* 0x000000ffff007224 */ /* 0x000fce00078e000e */
[----:B------:R-:W-:Y:S05]  /*26270*/  WARPSYNC.COLLECTIVE R15, `(.L_x_986) ;  /* 0x000000000f087348 */ /* 0x000fea0003c00000 */
[----:B------:R0:W1:Y:S02]  /*26280*/  SHFL.IDX P6, R14, R13, R12, R11 ;  /* 0x0000000c0d0e7389 */ /* 0x00006400000c000b */
[----:B01----:R-:W-:Y:S01]  /*26290*/  ENDCOLLECTIVE ;  /* 0x000000000000791b */ /* 0x003fe20003800000 */
.L_x_986:
[----:B------:R-:W-:Y:S02]  /*262a0*/  IMAD.MOV.U32 R13, RZ, RZ, R27 ;  /* 0x000000ffff0d7224 */ /* 0x000fe400078e001b */
[----:B------:R-:W-:-:S07]  /*262b0*/  IMAD.MOV.U32 R3, RZ, RZ, R14 ;  /* 0x000000ffff037224 */ /* 0x000fce00078e000e */
[----:B------:R-:W-:Y:S05]  /*262c0*/  WARPSYNC.COLLECTIVE R15, `(.L_x_987) ;  /* 0x000000000f087348 */ /* 0x000fea0003c00000 */
[----:B------:R0:W1:Y:S02]  /*262d0*/  SHFL.IDX P6, R14, R13, R12, R11 ;  /* 0x0000000c0d0e7389 */ /* 0x00006400000c000b */
[----:B01----:R-:W-:Y:S01]  /*262e0*/  ENDCOLLECTIVE ;  /* 0x000000000000791b */ /* 0x003fe20003800000 */
.L_x_987:
[----:B------:R-:W-:Y:S01]  /*262f0*/  MOV R13, R26 ;  /* 0x0000001a000d7202 */ /* 0x000fe20000000f00 */
[----:B------:R-:W-:-:S07]  /*26300*/  IMAD.MOV.U32 R4, RZ, RZ, R14 ;  /* 0x000000ffff047224 */ /* 0x000fce00078e000e */
[----:B------:R-:W-:Y:S05]  /*26310*/  WARPSYNC.COLLECTIVE R15, `(.L_x_988) ;  /* 0x000000000f087348 */ /* 0x000fea0003c00000 */
[----:B------:R0:W1:Y:S02]  /*26320*/  SHFL.IDX P6, R14, R13, R12, R11 ;  /* 0x0000000c0d0e7389 */ /* 0x00006400000c000b */
[----:B01----:R-:W-:Y:S01]  /*26330*/  ENDCOLLECTIVE ;  /* 0x000000000000791b */ /* 0x003fe20003800000 */
.L_x_988:
[----:B------:R-:W-:Y:S05]  /*26340*/  BRA `(.L_x_989) ;  /* 0xfffffe6400f87947 */ /* 0x000fea000383ffff */
.L_x_752:
[----:B0-----:R0:W1:Y:S02]  /*26350*/  SYNCS.PHASECHK.TRANS64.TRYWAIT P0, [R2+URZ+0x34800], R5 ;  /* 0x03480005020075a7 */ /* 0x001064000800017f */
[----:B-1----:R-:W-:Y:S05]  /*26360*/  @!P0 NANOSLEEP.SYNCS 0x989680 ;  /* 0x009896800000895d */ /* 0x002fea0003900000 */
[----:B------:R-:W1:Y:S02]  /*26370*/  @!P0 SYNCS.PHASECHK.TRANS64 P0, [R2+URZ+0x34800], R5 ;  /* 0x03480005020085a7 */ /* 0x000e64000800007f */
[----:B-1----:R-:W-:Y:S05]  /*26380*/  @!P0 BRA `(.L_x_752) ;  /* 0xfffffffc00f08947 */ /* 0x002fea000383ffff */
[----:B------:R-:W-:Y:S05]  /*26390*/  BRA `(.L_x_990) ;  /* 0xfffffe6800fc7947 */ /* 0x000fea000383ffff */
.L_x_768:
[----:B------:R-:W-:Y:S01]  /*263a0*/  BSSY B1, `(.L_x_991) ;  /* 0x0000008000017945 */ /* 0x000fe20003800000 */
[----:B------:R-:W-:Y:S02]  /*263b0*/  IMAD.MOV.U32 R13, RZ, RZ, R25 ;  /* 0x000000ffff0d7224 */ /* 0x000fe400078e0019 */
[----:B------:R-:W-:Y:S02]  /*263c0*/  IMAD.MOV.U32 R12, RZ, RZ, RZ ;  /* 0x000000ffff0c7224 */ /* 0x000fe400078e00ff */
[----:B------:R-:W-:Y:S02]  /*263d0*/  IMAD.MOV.U32 R11, RZ, RZ, 0x181f ;  /* 0x0000181fff0b7424 */ /* 0x000fe400078e00ff */
[----:B------:R-:W-:-:S07]  /*263e0*/  IMAD.MOV.U32 R15, RZ, RZ, -0x1 ;  /* 0xffffffffff0f7424 */ /* 0x000fce00078e00ff */
[----:B-1----:R-:W-:Y:S05]  /*263f0*/  WARPSYNC.COLLECTIVE R15, `(.L_x_992) ;  /* 0x000000000f087348 */ /* 0x002fea0003c00000 */
[----:B-1----:R0:W1:Y:S02]  /*26400*/  SHFL.IDX P6, R14, R13, R12, R11 ;  /* 0x0000000c0d0e7389 */ /* 0x00206400000c000b */
[----:B01----:R-:W-:Y:S01]  /*26410*/  ENDCOLLECTIVE ;  /* 0x000000000000791b */ /* 0x003fe20003800000 */
.L_x_992:
[----:B------:R-:W-:Y:S05]  /*26420*/  BSYNC B1 ;  /* 0x0000000000017941 */ /* 0x000fea0003800000 */
.L_x_991:
[----:B------:R-:W-:Y:S01]  /*26430*/  IMAD.MOV.U32 R13, RZ, RZ, R24 ;  /* 0x000000ffff0d7224 */ /* 0x000fe200078e0018 */
[----:B------:R-:W-:Y:S01]  /*26440*/  MOV R0, R14 ;  /* 0x0000000e00007202 */ /* 0x000fe20000000f00 */
[----:B------:R-:W-:Y:S02]  /*26450*/  IMAD.MOV.U32 R12, RZ, RZ, RZ ;  /* 0x000000ffff0c7224 */ /* 0x000fe400078e00ff */
[----:B------:R-:W-:Y:S02]  /*26460*/  IMAD.MOV.U32 R11, RZ, RZ, 0x181f ;  /* 0x0000181fff0b7424 */ /* 0x000fe400078e00ff */
[----:B------:R-:W-:-:S07]  /*26470*/  IMAD.MOV.U32 R15, RZ, RZ, -0x1 ;  /* 0xffffffffff0f7424 */ /* 0x000fce00078e00ff */
[----:B------:R-:W-:Y:S05]  /*26480*/  WARPSYNC.COLLECTIVE R15, `(.L_x_993) ;  /* 0x000000000f087348 */ /* 0x000fea0003c00000 */
[----:B------:R0:W1:Y:S02]  /*26490*/  SHFL.IDX P6, R14, R13, R12, R11 ;  /* 0x0000000c0d0e7389 */ /* 0x00006400000c000b */
[----:B01----:R-:W-:Y:S01]  /*264a0*/  ENDCOLLECTIVE ;  /* 0x000000000000791b */ /* 0x003fe20003800000 */
.L_x_993:
[----:B------:R-:W-:Y:S01]  /*264b0*/  IMAD.MOV.U32 R13, RZ, RZ, R27 ;  /* 0x000000ffff0d7224 */ /* 0x000fe200078e001b */
[----:B------:R-:W-:-:S07]  /*264c0*/  MOV R3, R14 ;  /* 0x0000000e00037202 */ /* 0x000fce0000000f00 */
[----:B------:R-:W-:Y:S05]  /*264d0*/  WARPSYNC.COLLECTIVE R15, `(.L_x_994) ;  /* 0x000000000f087348 */ /* 0x000fea0003c00000 */
[----:B------:R0:W1:Y:S02]  /*264e0*/  SHFL.IDX P6, R14, R13, R12, R11 ;  /* 0x0000000c0d0e7389 */ /* 0x00006400000c000b */
[----:B01----:R-:W-:Y:S01]  /*264f0*/  ENDCOLLECTIVE ;  /* 0x000000000000791b */ /* 0x003fe20003800000 */
.L_x_994:
[----:B------:R-:W-:Y:S02]  /*26500*/  IMAD.MOV.U32 R13, RZ, RZ, R26 ;  /* 0x000000ffff0d7224 */ /* 0x000fe400078e001a */
[----:B------:R-:W-:-:S07]  /*26510*/  IMAD.MOV.U32 R20, RZ, RZ, R14 ;  /* 0x000000ffff147224 */ /* 0x000fce00078e000e */
[----:B------:R-:W-:Y:S05]  /*26520*/  WARPSYNC.COLLECTIVE R15, `(.L_x_995) ;  /* 0x000000000f087348 */ /* 0x000fea0003c00000 */
[----:B------:R0:W1:Y:S02]  /*26530*/  SHFL.IDX P6, R14, R13, R12, R11 ;  /* 0x0000000c0d0e7389 */ /* 0x00006400000c000b */
[----:B01----:R-:W-:Y:S01]  /*26540*/  ENDCOLLECTIVE ;  /* 0x000000000000791b */ /* 0x003fe20003800000 */
.L_x_995:
[----:B------:R-:W-:Y:S05]  /*26550*/  BRA `(.L_x_996) ;  /* 0xfffffe8000207947 */ /* 0x000fea000383ffff */
.L_x_772:
[----:B0-----:R0:W1:Y:S02]  /*26560*/  SYNCS.PHASECHK.TRANS64.TRYWAIT P4, [R2+URZ+0x34800], R27 ;  /* 0x0348001b020075a7 */ /* 0x001064000808017f */
[----:B-1----:R-:W-:Y:S05]  /*26570*/  @!P4 NANOSLEEP.SYNCS 0x989680 ;  /* 0x009896800000c95d */ /* 0x002fea0003900000 */
[----:B------:R-:W1:Y:S02]  /*26580*/  @!P4 SYNCS.PHASECHK.TRANS64 P4, [R2+URZ+0x34800], R27 ;  /* 0x0348001b0200c5a7 */ /* 0x000e64000808007f */
[----:B-1----:R-:W-:Y:S05]  /*26590*/  @!P4 BRA `(.L_x_772) ;  /* 0xfffffffc00f0c947 */ /* 0x002fea000383ffff */
[----:B------:R-:W-:Y:S05]  /*265a0*/  BRA `(.L_x_997) ;  /* 0xfffffe8400147947 */ /* 0x000fea000383ffff */
.L_x_782:
[----:B-1----:R1:W2:Y:S02]  /*265b0*/  SYNCS.PHASECHK.TRANS64.TRYWAIT P2, [R0+URZ+0x34830], R3 ;  /* 0x03483003000075a7 */ /* 0x0022a4000804017f */
[----:B--2---:R-:W-:Y:S05]  /*265c0*/  @!P2 NANOSLEEP.SYNCS 0x989680 ;  /* 0x009896800000a95d */ /* 0x004fea0003900000 */
[----:B------:R-:W2:Y:S02]  /*265d0*/  @!P2 SYNCS.PHASECHK.TRANS64 P2, [R0+URZ+0x34830], R3 ;  /* 0x034830030000a5a7 */ /* 0x000ea4000804007f */
[----:B--2---:R-:W-:Y:S05]  /*265e0*/  @!P2 BRA `(.L_x_782) ;  /* 0xfffffffc00f0a947 */ /* 0x004fea000383ffff */
[----:B------:R-:W-:Y:S05]  /*265f0*/  BRA `(.L_x_781) ;  /* 0xfffffe9c00e07947 */ /* 0x000fea000383ffff */
.L_x_788:
[----:B-1----:R1:W2:Y:S02]  /*26600*/  SYNCS.PHASECHK.TRANS64.TRYWAIT P3, [R7+URZ+0x34830], R8 ;  /* 0x03483008070075a7 */ /* 0x0022a4000806017f */
[----:B--2---:R-:W-:Y:S05]  /*26610*/  @!P3 NANOSLEEP.SYNCS 0x989680 ;  /* 0x009896800000b95d */ /* 0x004fea0003900000 */
[----:B------:R-:W2:Y:S02]  /*26620*/  @!P3 SYNCS.PHASECHK.TRANS64 P3, [R7+URZ+0x34830], R8 ;  /* 0x034830080700b5a7 */ /* 0x000ea4000806007f */
[----:B--2---:R-:W-:Y:S05]  /*26630*/  @!P3 BRA `(.L_x_788) ;  /* 0xfffffffc00f0b947 */ /* 0x004fea000383ffff */
[----:B------:R-:W-:Y:S05]  /*26640*/  BRA `(.L_x_787) ;  /* 0xfffffefc001c7947 */ /* 0x000fea000383ffff */
.L_x_792:
[----:B-1----:R1:W2:Y:S02]  /*26650*/  SYNCS.PHASECHK.TRANS64.TRYWAIT P2, [R7+URZ+0x34850], R5 ;  /* 0x03485005070075a7 */ /* 0x0022a4000804017f */
[----:B--2---:R-:W-:Y:S05]  /*26660*/  @!P2 NANOSLEEP.SYNCS 0x989680 ;  /* 0x009896800000a95d */ /* 0x004fea0003900000 */
[----:B------:R-:W2:Y:S02]  /*26670*/  @!P2 SYNCS.PHASECHK.TRANS64 P2, [R7+URZ+0x34850], R5 ;  /* 0x034850050700a5a7 */ /* 0x000ea4000804007f */
[----:B--2---:R-:W-:Y:S05]  /*26680*/  @!P2 BRA `(.L_x_792) ;  /* 0xfffffffc00f0a947 */ /* 0x004fea000383ffff */
[----:B------:R-:W-:Y:S05]  /*26690*/  BRA `(.L_x_789) ;  /* 0xffffff3000f47947 */ /* 0x000fea000383ffff */
.L_x_797:
[----:B-1----:R1:W2:Y:S02]  /*266a0*/  SYNCS.PHASECHK.TRANS64.TRYWAIT P0, [R11+URZ+0x34850], R0 ;  /* 0x034850000b0075a7 */ /* 0x0022a4000800017f */
[----:B--2---:R-:W-:Y:S05]  /*266b0*/  @!P0 NANOSLEEP.SYNCS 0x989680 ;  /* 0x009896800000895d */ /* 0x004fea0003900000 */
[----:B------:R-:W2:Y:S02]  /*266c0*/  @!P0 SYNCS.PHASECHK.TRANS64 P0, [R11+URZ+0x34850], R0 ;  /* 0x034850000b0085a7 */ /* 0x000ea4000800007f */
[----:B--2---:R-:W-:Y:S05]  /*266d0*/  @!P0 BRA `(.L_x_797) ;  /* 0xfffffffc00f08947 */ /* 0x004fea000383ffff */
[----:B------:R-:W-:Y:S05]  /*266e0*/  BRA `(.L_x_796) ;  /* 0xffffff5800287947 */ /* 0x000fea000383ffff */
.L_x_811:
[----:B------:R-:W-:Y:S01]  /*266f0*/  IMAD.MOV.U32 R13, RZ, RZ, R4 ;  /* 0x000000ffff0d7224 */ /* 0x000fe200078e0004 */
[----:B------:R-:W-:Y:S01]  /*26700*/  MOV R12, RZ ;  /* 0x000000ff000c7202 */ /* 0x000fe20000000f00 */
[----:B------:R-:W-:Y:S02]  /*26710*/  IMAD.MOV.U32 R11, RZ, RZ, 0x181f ;  /* 0x0000181fff0b7424 */ /* 0x000fe400078e00ff */
[----:B------:R-:W-:-:S07]  /*26720*/  IMAD.MOV.U32 R15, RZ, RZ, -0x1 ;  /* 0xffffffffff0f7424 */ /* 0x000fce00078e00ff */
[----:B------:R-:W-:Y:S05]  /*26730*/  WARPSYNC.COLLECTIVE R15, `(.L_x_998) ;  /* 0x000000000f087348 */ /* 0x000fea0003c00000 */
[----:B------:R0:W1:Y:S02]  /*26740*/  SHFL.IDX P6, R14, R13, R12, R11 ;  /* 0x0000000c0d0e7389 */ /* 0x00006400000c000b */
[----:B01----:R-:W-:Y:S01]  /*26750*/  ENDCOLLECTIVE ;  /* 0x000000000000791b */ /* 0x003fe20003800000 */
.L_x_998:
[----:B------:R-:W-:Y:S02]  /*26760*/  IMAD.MOV.U32 R13, RZ, RZ, R3 ;  /* 0x000000ffff0d7224 */ /* 0x000fe400078e0003 */
[----:B------:R-:W-:-:S07]  /*26770*/  IMAD.MOV.U32 R0, RZ, RZ, R14 ;  /* 0x000000ffff007224 */ /* 0x000fce00078e000e */
[----:B------:R-:W-:Y:S05]  /*26780*/  WARPSYNC.COLLECTIVE R15, `(.L_x_999) ;  /* 0x000000000f087348 */ /* 0x000fea0003c00000 */
[----:B------:R0:W1:Y:S02]  /*26790*/  SHFL.IDX P6, R14, R13, R12, R11 ;  /* 0x0000000c0d0e7389 */ /* 0x00006400000c000b */
[----:B01----:R-:W-:Y:S01]  /*267a0*/  ENDCOLLECTIVE ;  /* 0x000000000000791b */ /* 0x003fe20003800000 */
.L_x_999:
[----:B------:R-:W-:Y:S05]  /*267b0*/  BRA `(.L_x_1000) ;  /* 0xffffff8000547947 */ /* 0x000fea000383ffff */
.L_x_814:
[----:B------:R-:W-:Y:S01]  /*267c0*/  BSSY B1, `(.L_x_1001) ;  /* 0x0000008000017945 */ /* 0x000fe20003800000 */
[----:B------:R-:W-:Y:S01]  /*267d0*/  MOV R13, R4 ;  /* 0x00000004000d7202 */ /* 0x000fe20000000f00 */
[----:B------:R-:W-:Y:S02]  /*267e0*/  IMAD.MOV.U32 R12, RZ, RZ, 0x1 ;  /* 0x00000001ff0c7424 */ /* 0x000fe400078e00ff */
[----:B---3--:R-:W-:Y:S02]  /*267f0*/  IMAD.MOV.U32 R11, RZ, RZ, 0x181f ;  /* 0x0000181fff0b7424 */ /* 0x008fe400078e00ff */
[----:B------:R-:W-:-:S07]  /*26800*/  IMAD.MOV.U32 R15, RZ, RZ, -0x1 ;  /* 0xffffffffff0f7424 */ /* 0x000fce00078e00ff */
[----:B012---:R-:W-:Y:S05]  /*26810*/  WARPSYNC.COLLECTIVE R15, `(.L_x_1002) ;  /* 0x000000000f087348 */ /* 0x007fea0003c00000 */
[----:B--2---:R2:W3:Y:S02]  /*26820*/  SHFL.IDX P6, R14, R13, R12, R11 ;  /* 0x0000000c0d0e7389 */ /* 0x0044e400000c000b */
[----:B0123--:R-:W-:Y:S01]  /*26830*/  ENDCOLLECTIVE ;  /* 0x000000000000791b */ /* 0x00ffe20003800000 */
.L_x_1002:
[----:B------:R-:W-:Y:S05]  /*26840*/  BSYNC B1 ;  /* 0x0000000000017941 */ /* 0x000fea0003800000 */
.L_x_1001:
[----:B------:R-:W-:Y:S01]  /*26850*/  MOV R13, R3 ;  /* 0x00000003000d7202 */ /* 0x000fe20000000f00 */
[----:B------:R-:W-:Y:S02]  /*26860*/  IMAD.MOV.U32 R12, RZ, RZ, 0x1 ;  /* 0x00000001ff0c7424 */ /* 0x000fe400078e00ff */
[----:B------:R-:W-:Y:S02]  /*26870*/  IMAD.MOV.U32 R11, RZ, RZ, 0x181f ;  /* 0x0000181fff0b7424 */ /* 0x000fe400078e00ff */
[----:B------:R-:W-:Y:S02]  /*26880*/  IMAD.MOV.U32 R15, RZ, RZ, -0x1 ;  /* 0xffffffffff0f7424 */ /* 0x000fe400078e00ff */
[----:B------:R-:W-:-:S07]  /*26890*/  IMAD.MOV.U32 R0, RZ, RZ, R14 ;  /* 0x000000ffff007224 */ /* 0x000fce00078e000e */
[----:B------:R-:W-:Y:S05]  /*268a0*/  WARPSYNC.COLLECTIVE R15, `(.L_x_1003) ;  /* 0x000000000f087348 */ /* 0x000fea0003c00000 */
[----:B------:R0:W1:Y:S02]  /*268b0*/  SHFL.IDX P6, R14, R13, R12, R11 ;  /* 0x0000000c0d0e7389 */ /* 0x00006400000c000b */
[----:B01----:R-:W-:Y:S01]  /*268c0*/  ENDCOLLECTIVE ;  /* 0x000000000000791b */ /* 0x003fe20003800000 */
.L_x_1003:
[----:B------:R-:W-:Y:S05]  /*268d0*/  BRA `(.L_x_1004) ;  /* 0xffffff8000587947 */ /* 0x000fea000383ffff */
.L_x_817:
[----:B------:R-:W-:Y:S01]  /*268e0*/  BSSY B1, `(.L_x_1005) ;  /* 0x0000008000017945 */ /* 0x000fe20003800000 */
[----:B------:R-:W-:Y:S01]  /*268f0*/  IMAD.MOV.U32 R13, RZ, RZ, R4 ;  /* 0x000000ffff0d7224 */ /* 0x000fe200078e0004 */
[----:B------:R-:W-:Y:S01]  /*26900*/  MOV R12, 0x2 ;  /* 0x00000002000c7802 */ /* 0x000fe20000000f00 */
[----:B---3--:R-:W-:Y:S02]  /*26910*/  IMAD.MOV.U32 R11, RZ, RZ, 0x181f ;  /* 0x0000181fff0b7424 */ /* 0x008fe400078e00ff */
[----:B------:R-:W-:-:S07]  /*26920*/  IMAD.MOV.U32 R15, RZ, RZ, -0x1 ;  /* 0xffffffffff0f7424 */ /* 0x000fce00078e00ff */
[----:B012-4-:R-:W-:Y:S05]  /*26930*/  WARPSYNC.COLLECTIVE R15, `(.L_x_1006) ;  /* 0x000000000f087348 */ /* 0x017fea0003c00000 */
[----:B--2---:R2:W3:Y:S02]  /*26940*/  SHFL.IDX P6, R14, R13, R12, R11 ;  /* 0x0000000c0d0e7389 */ /* 0x0044e400000c000b */
[----:B01234-:R-:W-:Y:S01]  /*26950*/  ENDCOLLECTIVE ;  /* 0x000000000000791b */ /* 0x01ffe20003800000 */
.L_x_1006:
[----:B------:R-:W-:Y:S05]  /*26960*/  BSYNC B1 ;  /* 0x0000000000017941 */ /* 0x000fea0003800000 */
.L_x_1005:
[----:B------:R-:W-:Y:S01]  /*26970*/  IMAD.MOV.U32 R13, RZ, RZ, R3 ;  /* 0x000000ffff0d7224 */ /* 0x000fe200078e0003 */
[----:B------:R-:W-:Y:S01]  /*26980*/  MOV R12, 0x2 ;  /* 0x00000002000c7802 */ /* 0x000fe20000000f00 */
[----:B------:R-:W-:Y:S02]  /*26990*/  IMAD.MOV.U32 R11, RZ, RZ, 0x181f ;  /* 0x0000181fff0b7424 */ /* 0x000fe400078e00ff */
[----:B------:R-:W-:Y:S02]  /*269a0*/  IMAD.MOV.U32 R15, RZ, RZ, -0x1 ;  /* 0xffffffffff0f7424 */ /* 0x000fe400078e00ff */
[----:B------:R-:W-:-:S07]  /*269b0*/  IMAD.MOV.U32 R0, RZ, RZ, R14 ;  /* 0x000000ffff007224 */ /* 0x000fce00078e000e */
[----:B------:R-:W-:Y:S05]  /*269c0*/  WARPSYNC.COLLECTIVE R15, `(.L_x_1007) ;  /* 0x000000000f087348 */ /* 0x000fea0003c00000 */
[----:B------:R0:W1:Y:S02]  /*269d0*/  SHFL.IDX P6, R14, R13, R12, R11 ;  /* 0x0000000c0d0e7389 */ /* 0x00006400000c000b */
[----:B01----:R-:W-:Y:S01]  /*269e0*/  ENDCOLLECTIVE ;  /* 0x000000000000791b */ /* 0x003fe20003800000 */
.L_x_1007:
[----:B------:R-:W-:Y:S05]  /*269f0*/  BRA `(.L_x_1008) ;  /* 0xffffff80005c7947 */ /* 0x000fea000383ffff */
.L_x_820:
[----:B------:R-:W-:Y:S01]  /*26a00*/  BSSY B1, `(.L_x_1009) ;  /* 0x0000008000017945 */ /* 0x000fe20003800000 */
[----:B------:R-:W-:Y:S01]  /*26a10*/  IMAD.MOV.U32 R13, RZ, RZ, R4 ;  /* 0x000000ffff0d7224 */ /* 0x000fe200078e0004 */
[----:B---3--:R-:W-:Y:S01]  /*26a20*/  MOV R11, 0x181f ;  /* 0x0000181f000b7802 */ /* 0x008fe20000000f00 */
[----:B------:R-:W-:Y:S02]  /*26a30*/  IMAD.MOV.U32 R12, RZ, RZ, 0x3 ;  /* 0x00000003ff0c7424 */ /* 0x000fe400078e00ff */
[----:B------:R-:W-:-:S07]  /*26a40*/  IMAD.MOV.U32 R15, RZ, RZ, -0x1 ;  /* 0xffffffffff0f7424 */ /* 0x000fce00078e00ff */
[----:B012-4-:R-:W-:Y:S05]  /*26a50*/  WARPSYNC.COLLECTIVE R15, `(.L_x_1010) ;  /* 0x000000000f087348 */ /* 0x017fea0003c00000 */
[----:B--2---:R2:W3:Y:S02]  /*26a60*/  SHFL.IDX P6, R14, R13, R12, R11 ;  /* 0x0000000c0d0e7389 */ /* 0x0044e400000c000b */
[----:B01234-:R-:W-:Y:S01]  /*26a70*/  ENDCOLLECTIVE ;  /* 0x000000000000791b */ /* 0x01ffe20003800000 */
.L_x_1010:
[----:B------:R-:W-:Y:S05]  /*26a80*/  BSYNC B1 ;  /* 0x0000000000017941 */ /* 0x000fea0003800000 */
.L_x_1009:
        /* <DEDUP_REMOVED lines=8> */
.L_x_1011:
[----:B------:R-:W-:Y:S05]  /*26b10*/  BRA `(.L_x_1012) ;  /* 0xffffff8000607947 */ /* 0x000fea000383ffff */
.L_x_837:
[----:B------:R-:W0:Y:S01]  /*26b20*/  S2R R7, SR_TID.X ;  /* 0x0000000000077919 */ /* 0x000e220000002100 */
[----:B------:R-:W-:Y:S01]  /*26b30*/  BSSY B1, `(.L_x_1013) ;  /* 0x000000a000017945 */ /* 0x000fe20003800000 */
[----:B------:R-:W-:Y:S01]  /*26b40*/  IMAD.MOV.U32 R12, RZ, RZ, RZ ;  /* 0x000000ffff0c7224 */ /* 0x000fe200078e00ff */
[----:B------:R-:W-:Y:S01]  /*26b50*/  MOV R15, 0xffffffff ;  /* 0xffffffff000f7802 */ /* 0x000fe20000000f00 */
[----:B------:R-:W-:Y:S01]  /*26b60*/  IMAD.MOV.U32 R11, RZ, RZ, 0x1f ;  /* 0x0000001fff0b7424 */ /* 0x000fe200078e00ff */
[----:B0-----:R-:W-:-:S04]  /*26b70*/  SHF.R.U32.HI R7, RZ, 0x5, R7 ;  /* 0x00000005ff077819 */ /* 0x001fc80000011607 */
[----:B------:R-:W-:-:S05]  /*26b80*/  LOP3.LUT R7, R7, 0x3, RZ, 0xc0, !PT ;  /* 0x0000000307077812 */ /* 0x000fca00078ec0ff */
[----:B------:R-:W-:-:S07]  /*26b90*/  IMAD.MOV.U32 R13, RZ, RZ, R7 ;  /* 0x000000ffff0d7224 */ /* 0x000fce00078e0007 */
[----:B-1----:R-:W-:Y:S05]  /*26ba0*/  WARPSYNC.COLLECTIVE R15, `(.L_x_1014) ;  /* 0x000000000f087348 */ /* 0x002fea0003c00000 */
[----:B------:R0:W2:Y:S02]  /*26bb0*/  SHFL.IDX P6, R14, R13, R12, R11 ;  /* 0x0000000c0d0e7389 */ /* 0x0000a400000c000b */
[----:B012---:R-:W-:Y:S01]  /*26bc0*/  ENDCOLLECTIVE ;  /* 0x000000000000791b */ /* 0x007fe20003800000 */
.L_x_1014:
[----:B------:R-:W-:Y:S05]  /*26bd0*/  BSYNC B1 ;  /* 0x0000000000017941 */ /* 0x000fea0003800000 */
.L_x_1013:
[----:B------:R-:W-:Y:S05]  /*26be0*/  BRA `(.L_x_1015) ;  /* 0xffffff9400207947 */ /* 0x000fea000383ffff */
.L_x_839:
[----:B------:R-:W-:Y:S01]  /*26bf0*/  BSSY B1, `(.L_x_1016) ;  /* 0x0000006000017945 */ /* 0x000fe20003800000 */
[----:B------:R-:W-:-:S07]  /*26c00*/  IMAD.MOV.U32 R15, RZ, RZ, -0x1 ;  /* 0xffffffffff0f7424 */ /* 0x000fce00078e00ff */
[----:B01----:R-:W-:Y:S05]  /*26c10*/  WARPSYNC.COLLECTIVE R15, `(.L_x_1017) ;  /* 0x000000000f0c7348 */ /* 0x003fea0003c00000 */
[----:B------:R-:W-:Y:S02]  /*26c20*/  ELECT P6, UR62, PT ;  /* 0x00000000003e782f */ /* 0x000fe400038c0000 */
[----:B------:R-:W-:Y:S01]  /*26c30*/  MOV R14, UR62 ;  /* 0x0000003e000e7c02 */ /* 0x000fe20008000f00 */
[----:B01----:R-:W-:Y:S10]  /*26c40*/  ENDCOLLECTIVE ;  /* 0x000000000000791b */ /* 0x003ff40003800000 */
.L_x_1017:
[----:B------:R-:W-:Y:S05]  /*26c50*/  BSYNC B1 ;  /* 0x0000000000017941 */ /* 0x000fea0003800000 */
.L_x_1016:
[----:B------:R-:W-:Y:S05]  /*26c60*/  BRA `(.L_x_838) ;  /* 0xffffff9400187947 */ /* 0x000fea000383ffff */
.L_x_841:
[----:B0-----:R-:W2:Y:S02]  /*26c70*/  LDL R3, [R1+0x8] ;  /* 0x0000080001037983 */ /* 0x001ea40000100800 */
[----:B--2---:R0:W2:Y:S02]  /*26c80*/  SYNCS.PHASECHK.TRANS64.TRYWAIT P0, [R3+URZ+0x34820], R2 ;  /* 0x03482002030075a7 */ /* 0x0040a4000800017f */
[----:B--2---:R-:W-:Y:S05]  /*26c90*/  @!P0 NANOSLEEP.SYNCS 0x989680 ;  /* 0x009896800000895d */ /* 0x004fea0003900000 */
[----:B------:R-:W2:Y:S02]  /*26ca0*/  @!P0 SYNCS.PHASECHK.TRANS64 P0, [R3+URZ+0x34820], R2 ;  /* 0x03482002030085a7 */ /* 0x000ea4000800007f */
[----:B--2---:R-:W-:Y:S05]  /*26cb0*/  @!P0 BRA `(.L_x_841) ;  /* 0xfffffffc00ec8947 */ /* 0x004fea000383ffff */
[----:B------:R-:W-:Y:S05]  /*26cc0*/  BRA `(.L_x_1018) ;  /* 0xffffff9400287947 */ /* 0x000fea000383ffff */
.L_x_845:
[----:B0-----:R0:W2:Y:S02]  /*26cd0*/  SYNCS.PHASECHK.TRANS64.TRYWAIT P0, [R4+URZ+0x348a0], R8 ;  /* 0x0348a008040075a7 */ /* 0x0010a4000800017f */
[----:B--2---:R-:W-:Y:S05]  /*26ce0*/  @!P0 NANOSLEEP.SYNCS 0x989680 ;  /* 0x009896800000895d */ /* 0x004fea0003900000 */
[----:B------:R-:W2:Y:S02]  /*26cf0*/  @!P0 SYNCS.PHASECHK.TRANS64 P0, [R4+URZ+0x348a0], R8 ;  /* 0x0348a008040085a7 */ /* 0x000ea4000800007f */
[----:B--2---:R-:W-:Y:S05]  /*26d00*/  @!P0 BRA `(.L_x_845) ;  /* 0xfffffffc00f08947 */ /* 0x004fea000383ffff */
[----:B------:R-:W-:Y:S05]  /*26d10*/  BRA `(.L_x_1019) ;  /* 0xffffff94004c7947 */ /* 0x000fea000383ffff */
.L_x_851:
[----:B--2---:R2:W3:Y:S02]  /*26d20*/  SYNCS.PHASECHK.TRANS64.TRYWAIT P0, [R4+URZ+0x348c0], R8 ;  /* 0x0348c008040075a7 */ /* 0x0044e4000800017f */
[----:B---3--:R-:W-:Y:S05]  /*26d30*/  @!P0 NANOSLEEP.SYNCS 0x989680 ;  /* 0x009896800000895d */ /* 0x008fea0003900000 */
[----:B------:R-:W3:Y:S02]  /*26d40*/  @!P0 SYNCS.PHASECHK.TRANS64 P0, [R4+URZ+0x348c0], R8 ;  /* 0x0348c008040085a7 */ /* 0x000ee4000800007f */
[----:B---3--:R-:W-:Y:S05]  /*26d50*/  @!P0 BRA `(.L_x_851) ;  /* 0xfffffffc00f08947 */ /* 0x008fea000383ffff */
[----:B------:R-:W-:Y:S05]  /*26d60*/  BRA `(.L_x_1020) ;  /* 0xffffff9800107947 */ /* 0x000fea000383ffff */
.L_x_859:
[----:B0-----:R0:W2:Y:S02]  /*26d70*/  SYNCS.PHASECHK.TRANS64.TRYWAIT P1, [R6+URZ+0x348a0], R5 ;  /* 0x0348a005060075a7 */ /* 0x0010a4000802017f */
[----:B--2---:R-:W-:Y:S05]  /*26d80*/  @!P1 NANOSLEEP.SYNCS 0x989680 ;  /* 0x009896800000995d */ /* 0x004fea0003900000 */
[----:B------:R-:W2:Y:S02]  /*26d90*/  @!P1 SYNCS.PHASECHK.TRANS64 P1, [R6+URZ+0x348a0], R5 ;  /* 0x0348a005060095a7 */ /* 0x000ea4000802007f */
[----:B--2---:R-:W-:Y:S05]  /*26da0*/  @!P1 BRA `(.L_x_859) ;  /* 0xfffffffc00f09947 */ /* 0x004fea000383ffff */
[----:B------:R-:W-:Y:S05]  /*26db0*/  BRA `(.L_x_1021) ;  /* 0xffffff9c00247947 */ /* 0x000fea000383ffff */
.L_x_865:
[----:B--2---:R2:W3:Y:S02]  /*26dc0*/  SYNCS.PHASECHK.TRANS64.TRYWAIT P1, [R6+URZ+0x348c0], R5 ;  /* 0x0348c005060075a7 */ /* 0x0044e4000802017f */
[----:B---3--:R-:W-:Y:S05]  /*26dd0*/  @!P1 NANOSLEEP.SYNCS 0x989680 ;  /* 0x009896800000995d */ /* 0x008fea0003900000 */
[----:B------:R-:W3:Y:S02]  /*26de0*/  @!P1 SYNCS.PHASECHK.TRANS64 P1, [R6+URZ+0x348c0], R5 ;  /* 0x0348c005060095a7 */ /* 0x000ee4000802007f */
[----:B---3--:R-:W-:Y:S05]  /*26df0*/  @!P1 BRA `(.L_x_865) ;  /* 0xfffffffc00f09947 */ /* 0x008fea000383ffff */
[----:B------:R-:W-:Y:S05]  /*26e00*/  BRA `(.L_x_1022) ;  /* 0xffffff9c00e47947 */ /* 0x000fea000383ffff */
.L_x_879:
        /* <DEDUP_REMOVED lines=11> */
.L_x_1024:
[----:B------:R-:W-:Y:S05]  /*26ec0*/  BSYNC B0 ;  /* 0x0000000000007941 */ /* 0x000fea0003800000 */
.L_x_1023:
[----:B------:R-:W-:Y:S05]  /*26ed0*/  BRA `(.L_x_1025) ;  /* 0xffffffa8005c7947 */ /* 0x000fea000383ffff */
.L_x_881:
[----:B------:R-:W-:Y:S01]  /*26ee0*/  BSSY B0, `(.L_x_1026) ;  /* 0x0000006000007945 */ /* 0x000fe20003800000 */
[----:B------:R-:W-:-:S07]  /*26ef0*/  IMAD.MOV.U32 R15, RZ, RZ, -0x1 ;  /* 0xffffffffff0f7424 */ /* 0x000fce00078e00ff */
[----:B01----:R-:W-:Y:S05]  /*26f00*/  WARPSYNC.COLLECTIVE R15, `(.L_x_1027) ;  /* 0x000000000f0c7348 */ /* 0x003fea0003c00000 */
[----:B------:R-:W-:Y:S02]  /*26f10*/  ELECT P6, UR62, PT ;  /* 0x00000000003e782f */ /* 0x000fe400038c0000 */
[----:B------:R-:W-:Y:S01]  /*26f20*/  MOV R14, UR62 ;  /* 0x0000003e000e7c02 */ /* 0x000fe20008000f00 */
[----:B01----:R-:W-:Y:S10]  /*26f30*/  ENDCOLLECTIVE ;  /* 0x000000000000791b */ /* 0x003ff40003800000 */
.L_x_1027:
[----:B------:R-:W-:Y:S05]  /*26f40*/  BSYNC B0 ;  /* 0x0000000000007941 */ /* 0x000fea0003800000 */
.L_x_1026:
[----:B------:R-:W-:Y:S05]  /*26f50*/  BRA `(.L_x_1028) ;  /* 0xffffffa800687947 */ /* 0x000fea000383ffff */
.L_x_883:
[----:B0-----:R0:W2:Y:S02]  /*26f60*/  SYNCS.PHASECHK.TRANS64.TRYWAIT P0, [R0+URZ+0x34840], R2 ;  /* 0x03484002000075a7 */ /* 0x0010a4000800017f */
[----:B--2---:R-:W-:Y:S05]  /*26f70*/  @!P0 NANOSLEEP.SYNCS 0x989680 ;  /* 0x009896800000895d */ /* 0x004fea0003900000 */
[----:B------:R-:W2:Y:S02]  /*26f80*/  @!P0 SYNCS.PHASECHK.TRANS64 P0, [R0+URZ+0x34840], R2 ;  /* 0x03484002000085a7 */ /* 0x000ea4000800007f */
[----:B--2---:R-:W-:Y:S05]  /*26f90*/  @!P0 BRA `(.L_x_883) ;  /* 0xfffffffc00f08947 */ /* 0x004fea000383ffff */
[----:B------:R-:W-:Y:S05]  /*26fa0*/  BRA `(.L_x_1029) ;  /* 0xffffffa800d87947 */ /* 0x000fea000383ffff */
.L_x_887:
[----:B------:R0:W5:Y:S01]  /*26fb0*/  LDL.LU R8, [R1+0x54] ;  /* 0x0000540001087983 */ /* 0x0001620000300800 */
[----:B------:R-:W-:Y:S01]  /*26fc0*/  IMAD.MOV.U32 R13, RZ, RZ, R3 ;  /* 0x000000ffff0d7224 */ /* 0x000fe200078e0003 */
[----:B------:R-:W-:Y:S01]  /*26fd0*/  MOV R15, 0xffffffff ;  /* 0xffffffff000f7802 */ /* 0x000fe20000000f00 */
[----:B------:R-:W-:Y:S02]  /*26fe0*/  IMAD.MOV.U32 R12, RZ, RZ, RZ ;  /* 0x000000ffff0c7224 */ /* 0x000fe400078e00ff */
[----:B------:R-:W-:-:S07]  /*26ff0*/  IMAD.MOV.U32 R11, RZ, RZ, 0x181f ;  /* 0x0000181fff0b7424 */ /* 0x000fce00078e00ff */
[----:B0----5:R-:W-:Y:S05]  /*27000*/  WARPSYNC.COLLECTIVE R15, `(.L_x_1030) ;  /* 0x000000000f087348 */ /* 0x021fea0003c00000 */
[----:B------:R1:W2:Y:S02]  /*27010*/  SHFL.IDX P6, R14, R13, R12, R11 ;  /* 0x0000000c0d0e7389 */ /* 0x0002a400000c000b */
[----:B012--5:R-:W-:Y:S01]  /*27020*/  ENDCOLLECTIVE ;  /* 0x000000000000791b */ /* 0x027fe20003800000 */
.L_x_1030:
[----:B------:R-:W-:Y:S02]  /*27030*/  IMAD.MOV.U32 R13, RZ, RZ, R4 ;  /* 0x000000ffff0d7224 */ /* 0x000fe400078e0004 */
[----:B------:R-:W-:-:S07]  /*27040*/  IMAD.MOV.U32 R6, RZ, RZ, R14 ;  /* 0x000000ffff067224 */ /* 0x000fce00078e000e */
[----:B------:R-:W-:Y:S05]  /*27050*/  WARPSYNC.COLLECTIVE R15, `(.L_x_1031) ;  /* 0x000000000f087348 */ /* 0x000fea0003c00000 */
[----:B------:R0:W1:Y:S02]  /*27060*/  SHFL.IDX P6, R14, R13, R12, R11 ;  /* 0x0000000c0d0e7389 */ /* 0x00006400000c000b */
[----:B01----:R-:W-:Y:S01]  /*27070*/  ENDCOLLECTIVE ;  /* 0x000000000000791b */ /* 0x003fe20003800000 */
.L_x_1031:
[----:B------:R-:W-:Y:S01]  /*27080*/  ULDC.64 UR4, c[0x0][0x208] ;  /* 0x0000820000047ab9 */ /* 0x000fe20000000a00 */
[----:B------:R-:W-:Y:S02]  /*27090*/  IMAD.MOV.U32 R13, RZ, RZ, R3 ;  /* 0x000000ffff0d7224 */ /* 0x000fe400078e0003 */
[----:B------:R-:W-:Y:S02]  /*270a0*/  IMAD.MOV.U32 R12, RZ, RZ, 0x1 ;  /* 0x00000001ff0c7424 */ /* 0x000fe400078e00ff */
[----:B------:R-:W-:Y:S02]  /*270b0*/  IMAD R2, R8, R7, RZ ;  /* 0x0000000708027224 */ /* 0x000fe400078e02ff */
[----:B------:R-:W0:Y:S01]  /*270c0*/  S2R R8, SR_TID.X ;  /* 0x0000000000087919 */ /* 0x000e220000002100 */
[----:B------:R-:W-:Y:S01]  /*270d0*/  IMAD.MOV.U32 R7, RZ, RZ, R14 ;  /* 0x000000ffff077224 */ /* 0x000fe200078e000e */
[----:B0-----:R-:W-:-:S04]  /*270e0*/  LOP3.LUT R8, R8, 0x7f, RZ, 0xc0, !PT ;  /* 0x0000007f08087812 */ /* 0x001fc800078ec0ff */
[----:B------:R-:W-:-:S05]  /*270f0*/  SHF.R.U32.HI R5, RZ, 0x3, R8 ;  /* 0x00000003ff057819 */ /* 0x000fca0000011608 */
[----:B------:R-:W-:-:S04]  /*27100*/  IMAD.IADD R0, R5, 0x1, R17 ;  /* 0x0000000105007824 */ /* 0x000fc800078e0211 */
[C---:B------:R-:W-:Y:S01]  /*27110*/  VIADD R5, R0.reuse, 0x10 ;  /* 0x0000001000057836 */ /* 0x040fe20000000000 */
[----:B------:R-:W-:-:S13]  /*27120*/  ISETP.GE.AND P2, PT, R0, R2, PT ;  /* 0x000000020000720c */ /* 0x000fda0003f46270 */
[----:B------:R-:W-:-:S04]  /*27130*/  @!P2 LEA R7, P3, R10, R7, 0x1 ;  /* 0x000000070a07a211 */ /* 0x000fc800078608ff */
[----:B------:R-:W-:-:S04]  /*27140*/  @!P2 IADD3.X R6, RZ, R6, RZ, P3, !PT ;  /* 0x00000006ff06a210 */ /* 0x000fc80001ffe4ff */
        /* <DEDUP_REMOVED lines=12> */
.L_x_1032:
[----:B------:R-:W-:Y:S01]  /*27210*/  MOV R13, R4 ;  /* 0x00000004000d7202 */ /* 0x000fe20000000f00 */
[----:B------:R-:W-:-:S07]  /*27220*/  IMAD.MOV.U32 R8, RZ, RZ, R14 ;  /* 0x000000ffff087224 */ /* 0x000fce00078e000e */
[----:B------:R-:W-:Y:S05]  /*27230*/  WARPSYNC.COLLECTIVE R15, `(.L_x_1033) ;  /* 0x000000000f087348 */ /* 0x000fea0003c00000 */
[----:B------:R0:W1:Y:S02]  /*27240*/  SHFL.IDX P6, R14, R13, R12, R11 ;  /* 0x0000000c0d0e7389 */ /* 0x00006400000c000b */
[----:B01----:R-:W-:Y:S01]  /*27250*/  ENDCOLLECTIVE ;  /* 0x000000000000791b */ /* 0x003fe20003800000 */
.L_x_1033:
[----:B------:R-:W-:Y:S01]  /*27260*/  ULDC.64 UR4, c[0x0][0x208] ;  /* 0x0000820000047ab9 */ /* 0x000fe20000000a00 */
[----:B------:R-:W-:Y:S01]  /*27270*/  IMAD.MOV.U32 R13, RZ, RZ, R3 ;  /* 0x000000ffff0d7224 */ /* 0x000fe200078e0003 */
[----:B------:R-:W-:Y:S01]  /*27280*/  MOV R12, 0x2 ;  /* 0x00000002000c7802 */ /* 0x000fe20000000f00 */
[----:B------:R-:W-:-:S05]  /*27290*/  IMAD.MOV.U32 R5, RZ, RZ, R14 ;  /* 0x000000ffff057224 */ /* 0x000fca00078e000e */
[----:B------:R-:W-:Y:S01]  /*272a0*/  @!P2 LEA R7, P3, R10, R5, 0x1 ;  /* 0x000000050a07a211 */ /* 0x000fe200078608ff */
[----:B------:R-:W-:-:S04]  /*272b0*/  VIADD R5, R0, 0x20 ;  /* 0x0000002000057836 */ /* 0x000fc80000000000 */
        /* <DEDUP_REMOVED lines=13> */
.L_x_1034:
[----:B------:R-:W-:Y:S02]  /*27390*/  IMAD.MOV.U32 R13, RZ, RZ, R4 ;  /* 0x000000ffff0d7224 */ /* 0x000fe400078e0004 */
[----:B------:R-:W-:-:S07]  /*273a0*/  IMAD.MOV.U32 R6, RZ, RZ, R14 ;  /* 0x000000ffff067224 */ /* 0x000fce00078e000e */
[----:B------:R-:W-:Y:S05]  /*273b0*/  WARPSYNC.COLLECTIVE R15, `(.L_x_1035) ;  /* 0x000000000f087348 */ /* 0x000fea0003c00000 */
[----:B------:R0:W1:Y:S02]  /*273c0*/  SHFL.IDX P6, R14, R13, R12, R11 ;  /* 0x0000000c0d0e7389 */ /* 0x00006400000c000b */
[----:B01----:R-:W-:Y:S01]  /*273d0*/  ENDCOLLECTIVE ;  /* 0x000000000000791b */ /* 0x003fe20003800000 */
.L_x_1035:
[----:B------:R-:W-:Y:S01]  /*273e0*/  ULDC.64 UR4, c[0x0][0x208] ;  /* 0x0000820000047ab9 */ /* 0x000fe20000000a00 */
[----:B------:R-:W-:Y:S02]  /*273f0*/  IMAD.MOV.U32 R13, RZ, RZ, R3 ;  /* 0x000000ffff0d7224 */ /* 0x000fe400078e0003 */
[----:B------:R-:W-:Y:S02]  /*27400*/  IMAD.MOV.U32 R12, RZ, RZ, 0x3 ;  /* 0x00000003ff0c7424 */ /* 0x000fe400078e00ff */
[----:B------:R-:W-:-:S05]  /*27410*/  IMAD.MOV.U32 R5, RZ, RZ, R14 ;  /* 0x000000ffff057224 */ /* 0x000fca00078e000e */
[----:B------:R-:W-:-:S05]  /*27420*/  @!P2 LEA R5, P3, R10, R5, 0x1 ;  /* 0x000000050a05a211 */ /* 0x000fca00078608ff */
[----:B------:R-:W-:-:S05]  /*27430*/  @!P2 IMAD.X R6, RZ, RZ, R6, P3 ;  /* 0x000000ffff06a224 */ /* 0x000fca00018e0606 */
[----:B------:R-:W-:Y:S01]  /*27440*/  @!P2 MOV R7, R6 ;  /* 0x000000060007a202 */ /* 0x000fe20000000f00 */
        /* <DEDUP_REMOVED lines=11> */
.L_x_1036:
[----:B------:R-:W-:Y:S01]  /*27500*/  IMAD.MOV.U32 R13, RZ, RZ, R4 ;  /* 0x000000ffff0d7224 */ /* 0x000fe200078e0004 */
[----:B------:R-:W-:-:S07]  /*27510*/  MOV R6, R14 ;  /* 0x0000000e00067202 */ /* 0x000fce0000000f00 */
[----:B------:R-:W-:Y:S05]  /*27520*/  WARPSYNC.COLLECTIVE R15, `(.L_x_1037) ;  /* 0x000000000f087348 */ /* 0x000fea0003c00000 */
[----:B------:R0:W1:Y:S02]  /*27530*/  SHFL.IDX P6, R14, R13, R12, R11 ;  /* 0x0000000c0d0e7389 */ /* 0x00006400000c000b */
[----:B01----:R-:W-:Y:S01]  /*27540*/  ENDCOLLECTIVE ;  /* 0x000000000000791b */ /* 0x003fe20003800000 */
.L_x_1037:
[----:B------:R-:W-:Y:S01]  /*27550*/  ULDC.64 UR4, c[0x0][0x208] ;  /* 0x0000820000047ab9 */ /* 0x000fe20000000a00 */
[----:B------:R-:W-:Y:S02]  /*27560*/  IMAD.MOV.U32 R13, RZ, RZ, R3 ;  /* 0x000000ffff0d7224 */ /* 0x000fe400078e0003 */
[----:B------:R-:W-:Y:S02]  /*27570*/  IMAD.MOV.U32 R12, RZ, RZ, 0x4 ;  /* 0x00000004ff0c7424 */ /* 0x000fe400078e00ff */
[----:B------:R-:W-:-:S05]  /*27580*/  IMAD.MOV.U32 R5, RZ, RZ, R14 ;  /* 0x000000ffff057224 */ /* 0x000fca00078e000e */
[----:B------:R-:W-:-:S05]  /*27590*/  @!P2 LEA R5, P3, R10, R5, 0x1 ;  /* 0x000000050a05a211 */ /* 0x000fca00078608ff */
[----:B------:R-:W-:-:S04]  /*275a0*/  @!P2 IMAD.X R6, RZ, RZ, R6, P3 ;  /* 0x000000ffff06a224 */ /* 0x000fc800018e0606 */
[----:B------:R-:W-:Y:S01]  /*275b0*/  @!P2 IMAD.MOV.U32 R7, RZ, RZ, R6 ;  /* 0x000000ffff07a224 */ /* 0x000fe200078e0006 */
[----:B------:R-:W-:Y:S01]  /*275c0*/  @!P2 MOV R6, R5 ;  /* 0x000000050006a202 */ /* 0x000fe20000000f00 */
[----:B------:R-:W-:-:S04]  /*275d0*/  VIADD R5, R0, 0x40 ;  /* 0x0000004000057836 */ /* 0x000fc80000000000 */
        /* <DEDUP_REMOVED lines=9> */
.L_x_1038:
[----:B------:R-:W-:Y:S01]  /*27670*/  MOV R13, R4 ;  /* 0x00000004000d7202 */ /* 0x000fe20000000f00 */
[----:B------:R-:W-:-:S07]  /*27680*/  IMAD.MOV.U32 R6, RZ, RZ, R14 ;  /* 0x000000ffff067224 */ /* 0x000fce00078e000e */
[----:B------:R-:W-:Y:S05]  /*27690*/  WARPSYNC.COLLECTIVE R15, `(.L_x_1039) ;  /* 0x000000000f087348 */ /* 0x000fea0003c00000 */
[----:B------:R0:W1:Y:S02]  /*276a0*/  SHFL.IDX P6, R14, R13, R12, R11 ;  /* 0x0000000c0d0e7389 */ /* 0x00006400000c000b */
[----:B01----:R-:W-:Y:S01]  /*276b0*/  ENDCOLLECTIVE ;  /* 0x000000000000791b */ /* 0x003fe20003800000 */
.L_x_1039:
[----:B------:R-:W-:Y:S01]  /*276c0*/  ULDC.64 UR4, c[0x0][0x208] ;  /* 0x0000820000047ab9 */ /* 0x000fe20000000a00 */
[----:B------:R-:W-:Y:S02]  /*276d0*/  IMAD.MOV.U32 R13, RZ, RZ, R3 ;  /* 0x000000ffff0d7224 */ /* 0x000fe400078e0003 */
[----:B------:R-:W-:Y:S02]  /*276e0*/  IMAD.MOV.U32 R12, RZ, RZ, 0x5 ;  /* 0x00000005ff0c7424 */ /* 0x000fe400078e00ff */
[----:B------:R-:W-:-:S05]  /*276f0*/  IMAD.MOV.U32 R5, RZ, RZ, R14 ;  /* 0x000000ffff057224 */ /* 0x000fca00078e000e */
[----:B------:R-:W-:-:S05]  /*27700*/  @!P2 LEA R5, P3, R10, R5, 0x1 ;  /* 0x000000050a05a211 */ /* 0x000fca00078608ff */
[----:B------:R-:W-:-:S04]  /*27710*/  @!P2 IMAD.X R6, RZ, RZ, R6, P3 ;  /* 0x000000ffff06a224 */ /* 0x000fc800018e0606 */
[----:B------:R-:W-:Y:S02]  /*27720*/  @!P2 IMAD.MOV.U32 R7, RZ, RZ, R6 ;  /* 0x000000ffff07a224 */ /* 0x000fe400078e0006 */
[----:B------:R-:W-:Y:S01]  /*27730*/  @!P2 IMAD.MOV.U32 R6, RZ, RZ, R5 ;  /* 0x000000ffff06a224 */ /* 0x000fe200078e0005 */
[----:B------:R-:W-:-:S04]  /*27740*/  IADD3 R5, R0, 0x50, RZ ;  /* 0x0000005000057810 */ /* 0x000fc80007ffe0ff */
        /* <DEDUP_REMOVED lines=9> */
.L_x_1040:
[----:B------:R-:W-:Y:S02]  /*277e0*/  IMAD.MOV.U32 R13, RZ, RZ, R4 ;  /* 0x000000ffff0d7224 */ /* 0x000fe400078e0004 */
[----:B------:R-:W-:-:S07]  /*277f0*/  IMAD.MOV.U32 R6, RZ, RZ, R14 ;  /* 0x000000ffff067224 */ /* 0x000fce00078e000e */
[----:B------:R-:W-:Y:S05]  /*27800*/  WARPSYNC.COLLECTIVE R15, `(.L_x_1041) ;  /* 0x000000000f087348 */ /* 0x000fea0003c00000 */
[----:B------:R0:W1:Y:S02]  /*27810*/  SHFL.IDX P6, R14, R13, R12, R11 ;  /* 0x0000000c0d0e7389 */ /* 0x00006400000c000b */
[----:B01----:R-:W-:Y:S01]  /*27820*/  ENDCOLLECTIVE ;  /* 0x000000000000791b */ /* 0x003fe20003800000 */
.L_x_1041:
[----:B------:R-:W-:Y:S01]  /*27830*/  ULDC.64 UR4, c[0x0][0x208] ;  /* 0x0000820000047ab9 */ /* 0x000fe20000000a00 */
[----:B------:R-:W-:Y:S01]  /*27840*/  IMAD.MOV.U32 R13, RZ, RZ, R3 ;  /* 0x000000ffff0d7224 */ /* 0x000fe200078e0003 */
[----:B------:R-:W-:Y:S02]  /*27850*/  MOV R12, 0x6 ;  /* 0x00000006000c7802 */ /* 0x000fe40000000f00 */
[----:B------:R-:W-:-:S04]  /*27860*/  MOV R5, R14 ;  /* 0x0000000e00057202 */ /* 0x000fc80000000f00 */
        /* <DEDUP_REMOVED lines=12> */
.L_x_1042:
[----:B------:R-:W-:-:S05]  /*27930*/  VIADD R7, R0, 0x60 ;  /* 0x0000006000077836 */ /* 0x000fca0000000000 */
[----:B------:R-:W-:Y:S01]  /*27940*/  ISETP.GE.AND P2, PT, R7, R2, PT ;  /* 0x000000020700720c */ /* 0x000fe20003f46270 */
[----:B------:R-:W-:Y:S02]  /*27950*/  IMAD.MOV.U32 R13, RZ, RZ, R4 ;  /* 0x000000ffff0d7224 */ /* 0x000fe400078e0004 */
[----:B------:R-:W-:-:S10]  /*27960*/  IMAD.MOV.U32 R6, RZ, RZ, R14 ;  /* 0x000000ffff067224 */ /* 0x000fd400078e000e */
[----:B------:R-:W-:Y:S05]  /*27970*/  WARPSYNC.COLLECTIVE R15, `(.L_x_1043) ;  /* 0x000000000f087348 */ /* 0x000fea0003c00000 */
[----:B------:R0:W1:Y:S02]  /*27980*/  SHFL.IDX P6, R14, R13, R12, R11 ;  /* 0x0000000c0d0e7389 */ /* 0x00006400000c000b */
[----:B01----:R-:W-:Y:S01]  /*27990*/  ENDCOLLECTIVE ;  /* 0x000000000000791b */ /* 0x003fe20003800000 */
.L_x_1043:
[----:B------:R-:W-:Y:S01]  /*279a0*/  ULDC.64 UR4, c[0x0][0x208] ;  /* 0x0000820000047ab9 */ /* 0x000fe20000000a00 */
[----:B------:R-:W-:Y:S02]  /*279b0*/  IMAD.MOV.U32 R13, RZ, RZ, R3 ;  /* 0x000000ffff0d7224 */ /* 0x000fe400078e0003 */
[----:B------:R-:W-:Y:S02]  /*279c0*/  IMAD.MOV.U32 R12, RZ, RZ, 0x7 ;  /* 0x00000007ff0c7424 */ /* 0x000fe400078e00ff */
[----:B------:R-:W-:-:S05]  /*279d0*/  IMAD.MOV.U32 R5, RZ, RZ, R14 ;  /* 0x000000ffff057224 */ /* 0x000fca00078e000e */
[----:B------:R-:W-:-:S04]  /*279e0*/  @!P2 LEA R5, P3, R10, R5, 0x1 ;  /* 0x000000050a05a211 */ /* 0x000fc800078608ff */
[----:B------:R-:W-:-:S05]  /*279f0*/  @!P2 IADD3.X R6, RZ, R6, RZ, P3, !PT ;  /* 0x00000006ff06a210 */ /* 0x000fca0001ffe4ff */
        /* <DEDUP_REMOVED lines=10> */
.L_x_1044:
[----:B------:R-:W-:Y:S01]  /*27aa0*/  IMAD.MOV.U32 R13, RZ, RZ, R4 ;  /* 0x000000ffff0d7224 */ /* 0x000fe200078e0004 */
[----:B------:R-:W-:-:S07]  /*27ab0*/  MOV R5, R14 ;  /* 0x0000000e00057202 */ /* 0x000fce0000000f00 */
[----:B------:R-:W-:Y:S05]  /*27ac0*/  WARPSYNC.COLLECTIVE R15, `(.L_x_1045) ;  /* 0x000000000f087348 */ /* 0x000fea0003c00000 */
[----:B------:R0:W1:Y:S02]  /*27ad0*/  SHFL.IDX P6, R14, R13, R12, R11 ;  /* 0x0000000c0d0e7389 */ /* 0x00006400000c000b */
[----:B01----:R-:W-:Y:S01]  /*27ae0*/  ENDCOLLECTIVE ;  /* 0x000000000000791b */ /* 0x003fe20003800000 */
.L_x_1045:
[----:B------:R-:W-:Y:S01]  /*27af0*/  IMAD.MOV.U32 R3, RZ, RZ, R14 ;  /* 0x000000ffff037224 */ /* 0x000fe200078e000e */
[----:B------:R-:W-:Y:S06]  /*27b00*/  BRA `(.L_x_1046) ;  /* 0xffffffac00907947 */ /* 0x000fec000383ffff */
.L_x_892:
[----:B0-----:R-:W2:Y:S02]  /*27b10*/  LDL R2, [R1+0x8] ;  /* 0x0000080001027983 */ /* 0x001ea40000100800 */
[----:B--2---:R0:W2:Y:S02]  /*27b20*/  SYNCS.PHASECHK.TRANS64.TRYWAIT P0, [R2+URZ+0x34820], R0 ;  /* 0x03482000020075a7 */ /* 0x0040a4000800017f */
[----:B--2---:R-:W-:Y:S05]  /*27b30*/  @!P0 NANOSLEEP.SYNCS 0x989680 ;  /* 0x009896800000895d */ /* 0x004fea0003900000 */
[----:B------:R-:W2:Y:S02]  /*27b40*/  @!P0 SYNCS.PHASECHK.TRANS64 P0, [R2+URZ+0x34820], R0 ;  /* 0x03482000020085a7 */ /* 0x000ea4000800007f */
[----:B--2---:R-:W-:Y:S05]  /*27b50*/  @!P0 BRA `(.L_x_892) ;  /* 0xfffffffc00ec8947 */ /* 0x004fea000383ffff */
[----:B------:R-:W-:Y:S05]  /*27b60*/  BRA `(.L_x_1047) ;  /* 0xffffffb000087947 */ /* 0x000fea000383ffff */
.L_x_901:
[----:B--2---:R2:W3:Y:S02]  /*27b70*/  SYNCS.PHASECHK.TRANS64.TRYWAIT P0, [R3+URZ+0x34840], R2 ;  /* 0x03484002030075a7 */ /* 0x0044e4000800017f */
[----:B---3--:R-:W-:Y:S05]  /*27b80*/  @!P0 NANOSLEEP.SYNCS 0x989680 ;  /* 0x009896800000895d */ /* 0x008fea0003900000 */
[----:B------:R-:W3:Y:S02]  /*27b90*/  @!P0 SYNCS.PHASECHK.TRANS64 P0, [R3+URZ+0x34840], R2 ;  /* 0x03484002030085a7 */ /* 0x000ee4000800007f */
[----:B---3--:R-:W-:Y:S05]  /*27ba0*/  @!P0 BRA `(.L_x_901) ;  /* 0xfffffffc00f08947 */ /* 0x008fea000383ffff */
[----:B------:R-:W-:Y:S05]  /*27bb0*/  BRA `(.L_x_1048) ;  /* 0xffffffb000d87947 */ /* 0x000fea000383ffff */
.L_x_907:
[----:B0-----:R0:W1:Y:S02]  /*27bc0*/  SYNCS.PHASECHK.TRANS64.TRYWAIT P0, [R3+URZ+0x60], R2 ;  /* 0x00006002030075a7 */ /* 0x001064000800017f */
[----:B-1----:R-:W-:Y:S05]  /*27bd0*/  @!P0 NANOSLEEP.SYNCS 0x989680 ;  /* 0x009896800000895d */ /* 0x002fea0003900000 */
[----:B------:R-:W1:Y:S02]  /*27be0*/  @!P0 SYNCS.PHASECHK.TRANS64 P0, [R3+URZ+0x60], R2 ;  /* 0x00006002030085a7 */ /* 0x000e64000800007f */
[----:B-1----:R-:W-:Y:S05]  /*27bf0*/  @!P0 BRA `(.L_x_907) ;  /* 0xfffffffc00f08947 */ /* 0x002fea000383ffff */
[----:B------:R-:W-:Y:S05]  /*27c00*/  BRA `(.L_x_1049) ;  /* 0xffffffb400b47947 */ /* 0x000fea000383ffff */
.L_x_916:
[----:B--2---:R2:W3:Y:S02]  /*27c10*/  SYNCS.PHASECHK.TRANS64.TRYWAIT P0, [R3+URZ+0x34840], R2 ;  /* 0x03484002030075a7 */ /* 0x0044e4000800017f */
[----:B---3--:R-:W-:Y:S05]  /*27c20*/  @!P0 NANOSLEEP.SYNCS 0x989680 ;  /* 0x009896800000895d */ /* 0x008fea0003900000 */
[----:B------:R-:W3:Y:S02]  /*27c30*/  @!P0 SYNCS.PHASECHK.TRANS64 P0, [R3+URZ+0x34840], R2 ;  /* 0x03484002030085a7 */ /* 0x000ee4000800007f */
[----:B---3--:R-:W-:Y:S05]  /*27c40*/  @!P0 BRA `(.L_x_916) ;  /* 0xfffffffc00f08947 */ /* 0x008fea000383ffff */
[----:B------:R-:W-:Y:S05]  /*27c50*/  BRA `(.L_x_1050) ;  /* 0xffffffbc00607947 */ /* 0x000fea000383ffff */
.L_x_922:
[----:B-1----:R1:W2:Y:S02]  /*27c60*/  SYNCS.PHASECHK.TRANS64.TRYWAIT P0, [R2+URZ+0x60], R3 ;  /* 0x00006003020075a7 */ /* 0x0022a4000800017f */
[----:B--2---:R-:W-:Y:S05]  /*27c70*/  @!P0 NANOSLEEP.SYNCS 0x989680 ;  /* 0x009896800000895d */ /* 0x004fea0003900000 */
[----:B------:R-:W2:Y:S02]  /*27c80*/  @!P0 SYNCS.PHASECHK.TRANS64 P0, [R2+URZ+0x60], R3 ;  /* 0x00006003020085a7 */ /* 0x000ea4000800007f */
[----:B--2---:R-:W-:Y:S05]  /*27c90*/  @!P0 BRA `(.L_x_922) ;  /* 0xfffffffc00f08947 */ /* 0x004fea000383ffff */
[----:B------:R-:W-:Y:S05]  /*27ca0*/  BRA `(.L_x_1051) ;  /* 0xffffffc0003c7947 */ /* 0x000fea000383ffff */
.L_x_931:
[----:B---3--:R3:W4:Y:S02]  /*27cb0*/  SYNCS.PHASECHK.TRANS64.TRYWAIT P0, [R2+URZ+0x34840], R3 ;  /* 0x03484003020075a7 */ /* 0x008724000800017f */
[----:B----4-:R-:W-:Y:S05]  /*27cc0*/  @!P0 NANOSLEEP.SYNCS 0x989680 ;  /* 0x009896800000895d */ /* 0x010fea0003900000 */
[----:B------:R-:W4:Y:S02]  /*27cd0*/  @!P0 SYNCS.PHASECHK.TRANS64 P0, [R2+URZ+0x34840], R3 ;  /* 0x03484003020085a7 */ /* 0x000f24000800007f */
[----:B----4-:R-:W-:Y:S05]  /*27ce0*/  @!P0 BRA `(.L_x_931) ;  /* 0xfffffffc00f08947 */ /* 0x010fea000383ffff */
[----:B------:R-:W-:Y:S05]  /*27cf0*/  BRA `(.L_x_1052) ;  /* 0xffffffc400b47947 */ /* 0x000fea000383ffff */
.L_x_937:
[----:B-1----:R1:W2:Y:S02]  /*27d00*/  SYNCS.PHASECHK.TRANS64.TRYWAIT P0, [R2+URZ+0x60], R5 ;  /* 0x00006005020075a7 */ /* 0x0022a4000800017f */
[----:B--2---:R-:W-:Y:S05]  /*27d10*/  @!P0 NANOSLEEP.SYNCS 0x989680 ;  /* 0x009896800000895d */ /* 0x004fea0003900000 */
[----:B------:R-:W2:Y:S02]  /*27d20*/  @!P0 SYNCS.PHASECHK.TRANS64 P0, [R2+URZ+0x60], R5 ;  /* 0x00006005020085a7 */ /* 0x000ea4000800007f */
[----:B--2---:R-:W-:Y:S05]  /*27d30*/  @!P0 BRA `(.L_x_937) ;  /* 0xfffffffc00f08947 */ /* 0x004fea000383ffff */
[----:B------:R-:W-:Y:S05]  /*27d40*/  BRA `(.L_x_1053) ;  /* 0xffffffc800907947 */ /* 0x000fea000383ffff */
.L_x_948:
[----:B--2---:R2:W4:Y:S02]  /*27d50*/  SYNCS.PHASECHK.TRANS64.TRYWAIT P0, [R2+URZ+0x34860], R0 ;  /* 0x03486000020075a7 */ /* 0x004524000800017f */
[----:B----4-:R-:W-:Y:S05]  /*27d60*/  @!P0 NANOSLEEP.SYNCS 0x989680 ;  /* 0x009896800000895d */ /* 0x010fea0003900000 */
[----:B------:R-:W4:Y:S02]  /*27d70*/  @!P0 SYNCS.PHASECHK.TRANS64 P0, [R2+URZ+0x34860], R0 ;  /* 0x03486000020085a7 */ /* 0x000f24000800007f */
[----:B----4-:R-:W-:Y:S05]  /*27d80*/  @!P0 BRA `(.L_x_948) ;  /* 0xfffffffc00f08947 */ /* 0x010fea000383ffff */
[----:B------:R-:W-:Y:S05]  /*27d90*/  BRA `(.L_x_1054) ;  /* 0xffffffcc00ec7947 */ /* 0x000fea000383ffff */
.L_x_955:
[----:B------:R-:W-:Y:S01]  /*27da0*/  BSSY B0, `(.L_x_1055) ;  /* 0x0000008000007945 */ /* 0x000fe20003800000 */
[----:B------:R-:W-:Y:S01]  /*27db0*/  IMAD.MOV.U32 R13, RZ, RZ, R16 ;  /* 0x000000ffff0d7224 */ /* 0x000fe200078e0010 */
[----:B------:R-:W-:Y:S01]  /*27dc0*/  MOV R11, 0x1f ;  /* 0x0000001f000b7802 */ /* 0x000fe20000000f00 */
[----:B------:R-:W-:Y:S02]  /*27dd0*/  IMAD.MOV.U32 R12, RZ, RZ, RZ ;  /* 0x000000ffff0c7224 */ /* 0x000fe400078e00ff */
[----:B------:R-:W-:-:S07]  /*27de0*/  IMAD.MOV.U32 R15, RZ, RZ, -0x1 ;  /* 0xffffffffff0f7424 */ /* 0x000fce00078e00ff */
[----:B0--3-5:R-:W-:Y:S05]  /*27df0*/  WARPSYNC.COLLECTIVE R15, `(.L_x_1056) ;  /* 0x000000000f087348 */ /* 0x029fea0003c00000 */
[----:B------:R1:W2:Y:S02]  /*27e00*/  SHFL.IDX P6, R14, R13, R12, R11 ;  /* 0x0000000c0d0e7389 */ /* 0x0002a400000c000b */
[----:B0123-5:R-:W-:Y:S01]  /*27e10*/  ENDCOLLECTIVE ;  /* 0x000000000000791b */ /* 0x02ffe20003800000 */
.L_x_1056:
[----:B------:R-:W-:Y:S05]  /*27e20*/  BSYNC B0 ;  /* 0x0000000000007941 */ /* 0x000fea0003800000 */
.L_x_1055:
[----:B------:R-:W-:Y:S01]  /*27e30*/  IMAD.MOV.U32 R13, RZ, RZ, R16 ;  /* 0x000000ffff0d7224 */ /* 0x000fe200078e0010 */
[----:B------:R-:W-:Y:S01]  /*27e40*/  MOV R11, 0x1f ;  /* 0x0000001f000b7802 */ /* 0x000fe20000000f00 */
[----:B------:R-:W-:Y:S02]  /*27e50*/  IMAD.MOV.U32 R12, RZ, RZ, 0x1 ;  /* 0x00000001ff0c7424 */ /* 0x000fe400078e00ff */
[----:B------:R-:W-:Y:S02]  /*27e60*/  IMAD.MOV.U32 R15, RZ, RZ, -0x1 ;  /* 0xffffffffff0f7424 */ /* 0x000fe400078e00ff */
[----:B------:R-:W-:Y:S02]  /*27e70*/  IMAD.IADD R5, R19, 0x1, R7 ;  /* 0x0000000113057824 */ /* 0x000fe400078e0207 */
[----:B------:R-:W-:-:S07]  /*27e80*/  IMAD.MOV.U32 R0, RZ, RZ, R14 ;  /* 0x000000ffff007224 */ /* 0x000fce00078e000e */
[----:B------:R-:W-:Y:S05]  /*27e90*/  WARPSYNC.COLLECTIVE R15, `(.L_x_1057) ;  /* 0x000000000f087348 */ /* 0x000fea0003c00000 */
[----:B------:R0:W1:Y:S02]  /*27ea0*/  SHFL.IDX P6, R14, R13, R12, R11 ;  /* 0x0000000c0d0e7389 */ /* 0x00006400000c000b */
[----:B01----:R-:W-:Y:S01]  /*27eb0*/  ENDCOLLECTIVE ;  /* 0x000000000000791b */ /* 0x003fe20003800000 */
.L_x_1057:
[----:B------:R-:W-:Y:S01]  /*27ec0*/  ULDC UR4, c[0x0][0xc3c] ;  /* 0x00030f0000047ab9 */ /* 0x000fe20000000800 */
[----:B------:R-:W-:Y:S01]  /*27ed0*/  ULDC.64 UR6, c[0x0][0x208] ;  /* 0x0000820000067ab9 */ /* 0x000fe20000000a00 */
        /* <DEDUP_REMOVED lines=10> */
[----:B0-----:R-:W-:Y:S01]  /*27f80*/  IMAD.MOV.U32 R2, RZ, RZ, RZ ;  /* 0x000000ffff027224 */ /* 0x001fe200078e00ff */
[----:B--2---:R-:W-:Y:S02]  /*27f90*/  @!P1 MOV R2, R3 ;  /* 0x0000000300029202 */ /* 0x004fe40000000f00 */
[----:B------:R-:W-:-:S03]  /*27fa0*/  ISETP.NE.AND P1, PT, R7, RZ, PT ;  /* 0x000000ff0700720c */ /* 0x000fc60003f25270 */
[----:B------:R-:W-:-:S10]  /*27fb0*/  IMAD.MOV.U32 R13, RZ, RZ, R2 ;  /* 0x000000ffff0d7224 */ /* 0x000fd400078e0002 */
[----:B------:R-:W-:Y:S05]  /*27fc0*/  WARPSYNC.COLLECTIVE R15, `(.L_x_1058) ;  /* 0x000000000f087348 */ /* 0x000fea0003c00000 */
[----:B------:R0:W1:Y:S02]  /*27fd0*/  SHFL.UP P6, R14, R13, R12, R11 ;  /* 0x0400000c0d0e7389 */ /* 0x00006400000c000b */
[----:B01----:R-:W-:Y:S01]  /*27fe0*/  ENDCOLLECTIVE ;  /* 0x000000000000791b */ /* 0x003fe20003800000 */
.L_x_1058:
[----:B------:R-:W-:Y:S02]  /*27ff0*/  IMAD.MOV.U32 R12, RZ, RZ, 0x2 ;  /* 0x00000002ff0c7424 */ /* 0x000fe400078e00ff */
[----:B------:R-:W-:-:S05]  /*28000*/  IMAD.MOV.U32 R3, RZ, RZ, R14 ;  /* 0x000000ffff037224 */ /* 0x000fca00078e000e */
[----:B------:R-:W-:-:S05]  /*28010*/  SEL R3, R3, RZ, P1 ;  /* 0x000000ff03037207 */ /* 0x000fca0000800000 */
[----:B------:R-:W-:-:S05]  /*28020*/  IMAD.IADD R3, R2, 0x1, R3 ;  /* 0x0000000102037824 */ /* 0x000fca00078e0203 */
[----:B------:R-:W-:-:S07]  /*28030*/  MOV R13, R3 ;  /* 0x00000003000d7202 */ /* 0x000fce0000000f00 */
[----:B------:R-:W-:Y:S05]  /*28040*/  WARPSYNC.COLLECTIVE R15, `(.L_x_1059) ;  /* 0x000000000f087348 */ /* 0x000fea0003c00000 */
[----:B------:R0:W1:Y:S02]  /*28050*/  SHFL.UP P6, R14, R13, R12, R11 ;  /* 0x0400000c0d0e7389 */ /* 0x00006400000c000b */
[----:B01----:R-:W-:Y:S01]  /*28060*/  ENDCOLLECTIVE ;  /* 0x000000000000791b */ /* 0x003fe20003800000 */
.L_x_1059:
[----:B------:R-:W-:Y:S01]  /*28070*/  MOV R12, 0x4 ;  /* 0x00000004000c7802 */ /* 0x000fe20000000f00 */
[----:B------:R-:W-:-:S05]  /*28080*/  IMAD.MOV.U32 R5, RZ, RZ, R14 ;  /* 0x000000ffff057224 */ /* 0x000fca00078e000e */
[----:B------:R-:W-:-:S05]  /*28090*/  SEL R5, R5, RZ, P2 ;  /* 0x000000ff05057207 */ /* 0x000fca0001000000 */
[----:B------:R-:W-:-:S04]  /*280a0*/  IMAD.IADD R3, R3, 0x1, R5 ;  /* 0x0000000103037824 */ /* 0x000fc800078e0205 */
[----:B------:R-:W-:-:S07]  /*280b0*/  IMAD.MOV.U32 R13, RZ, RZ, R3 ;  /* 0x000000ffff0d7224 */ /* 0x000fce00078e0003 */
[----:B------:R-:W-:Y:S05]  /*280c0*/  WARPSYNC.COLLECTIVE R15, `(.L_x_1060) ;  /* 0x000000000f087348 */ /* 0x000fea0003c00000 */
[----:B------:R0:W1:Y:S02]  /*280d0*/  SHFL.UP P6, R14, R13, R12, R11 ;  /* 0x0400000c0d0e7389 */ /* 0x00006400000c000b */
[----:B01----:R-:W-:Y:S01]  /*280e0*/  ENDCOLLECTIVE ;  /* 0x000000000000791b */ /* 0x003fe20003800000 */
.L_x_1060:
        /* <DEDUP_REMOVED lines=8> */
.L_x_1061:
[----:B------:R-:W-:Y:S01]  /*28170*/  IMAD.MOV.U32 R12, RZ, RZ, 0x10 ;  /* 0x00000010ff0c7424 */ /* 0x000fe200078e00ff */
[----:B------:R-:W-:-:S04]  /*28180*/  MOV R5, R14 ;  /* 0x0000000e00057202 */ /* 0x000fc80000000f00 */
[----:B------:R-:W-:-:S05]  /*28190*/  SEL R5, R5, RZ, P4 ;  /* 0x000000ff05057207 */ /* 0x000fca0002000000 */
[----:B------:R-:W-:-:S04]  /*281a0*/  IMAD.IADD R3, R3, 0x1, R5 ;  /* 0x0000000103037824 */ /* 0x000fc800078e0205 */
[----:B------:R-:W-:-:S07]  /*281b0*/  IMAD.MOV.U32 R13, RZ, RZ, R3 ;  /* 0x000000ffff0d7224 */ /* 0x000fce00078e0003 */
[----:B------:R-:W-:Y:S05]  /*281c0*/  WARPSYNC.COLLECTIVE R15, `(.L_x_1062) ;  /* 0x000000000f087348 */ /* 0x000fea0003c00000 */
[----:B------:R0:W1:Y:S02]  /*281d0*/  SHFL.UP P6, R14, R13, R12, R11 ;  /* 0x0400000c0d0e7389 */ /* 0x00006400000c000b */
[----:B01----:R-:W-:Y:S01]  /*281e0*/  ENDCOLLECTIVE ;  /* 0x000000000000791b */ /* 0x003fe20003800000 */
.L_x_1062:
[----:B------:R-:W-:Y:S02]  /*281f0*/  IMAD.MOV.U32 R12, RZ, RZ, 0x1f ;  /* 0x0000001fff0c7424 */ /* 0x000fe400078e00ff */
[----:B------:R-:W-:Y:S02]  /*28200*/  IMAD.MOV.U32 R11, RZ, RZ, 0x1f ;  /* 0x0000001fff0b7424 */ /* 0x000fe400078e00ff */
[----:B------:R-:W-:-:S05]  /*28210*/  IMAD.MOV.U32 R5, RZ, RZ, R14 ;  /* 0x000000ffff057224 */ /* 0x000fca00078e000e */
[----:B------:R-:W-:-:S04]  /*28220*/  SEL R5, R5, RZ, P5 ;  /* 0x000000ff05057207 */ /* 0x000fc80002800000 */
[----:B------:R-:W-:-:S05]  /*28230*/  IADD3 R5, R3, R5, RZ ;  /* 0x0000000503057210 */ /* 0x000fca0007ffe0ff */
[----:B------:R-:W-:-:S07]  /*28240*/  IMAD.MOV.U32 R13, RZ, RZ, R5 ;  /* 0x000000ffff0d7224 */ /* 0x000fce00078e0005 */
[----:B------:R-:W-:Y:S05]  /*28250*/  WARPSYNC.COLLECTIVE R15, `(.L_x_1063) ;  /* 0x000000000f087348 */ /* 0x000fea0003c00000 */
[----:B------:R0:W1:Y:S02]  /*28260*/  SHFL.IDX P6, R14, R13, R12, R11 ;  /* 0x0000000c0d0e7389 */ /* 0x00006400000c000b */
[----:B01----:R-:W-:Y:S01]  /*28270*/  ENDCOLLECTIVE ;  /* 0x000000000000791b */ /* 0x003fe20003800000 */
.L_x_1063:
[----:B------:R-:W-:Y:S01]  /*28280*/  IMAD.MOV.U32 R6, RZ, RZ, R14 ;  /* 0x000000ffff067224 */ /* 0x000fe200078e000e */
[----:B------:R-:W-:Y:S06]  /*28290*/  BRA `(.L_x_1064) ;  /* 0xffffffd000707947 */ /* 0x000fec000383ffff */
.L_x_960:
[----:B------:R-:W-:Y:S01]  /*282a0*/  BSSY B0, `(.L_x_1065) ;  /* 0x0000008000007945 */ /* 0x000fe20003800000 */
[----:B-----5:R-:W-:Y:S01]  /*282b0*/  MOV R13, R2 ;  /* 0x00000002000d7202 */ /* 0x020fe20000000f00 */
[----:B------:R-:W-:Y:S02]  /*282c0*/  IMAD.MOV.U32 R12, RZ, RZ, 0x1 ;  /* 0x00000001ff0c7424 */ /* 0x000fe400078e00ff */
[----:B------:R-:W-:Y:S02]  /*282d0*/  IMAD.MOV.U32 R11, RZ, RZ, RZ ;  /* 0x000000ffff0b7224 */ /* 0x000fe400078e00ff */
[----:B------:R-:W-:-:S07]  /*282e0*/  IMAD.MOV.U32 R15, RZ, RZ, -0x1 ;  /* 0xffffffffff0f7424 */ /* 0x000fce00078e00ff */
[----:B01----:R-:W-:Y:S05]  /*282f0*/  WARPSYNC.COLLECTIVE R15, `(.L_x_1066) ;  /* 0x000000000f087348 */ /* 0x003fea0003c00000 */
[----:B------:R2:W3:Y:S02]  /*28300*/  SHFL.UP P6, R14, R13, R12, R11 ;  /* 0x0400000c0d0e7389 */ /* 0x0004e400000c000b */
[----:B0123--:R-:W-:Y:S01]  /*28310*/  ENDCOLLECTIVE ;  /* 0x000000000000791b */ /* 0x00ffe20003800000 */
.L_x_1066:
[----:B------:R-:W-:Y:S05]  /*28320*/  BSYNC B0 ;  /* 0x0000000000007941 */ /* 0x000fea0003800000 */
.L_x_1065:
[----:B------:R-:W-:Y:S02]  /*28330*/  IMAD.MOV.U32 R3, RZ, RZ, R14 ;  /* 0x000000ffff037224 */ /* 0x000fe400078e000e */
[----:B------:R-:W-:Y:S02]  /*28340*/  IMAD.MOV.U32 R12, RZ, RZ, 0x2 ;  /* 0x00000002ff0c7424 */ /* 0x000fe400078e00ff */
[----:B------:R-:W-:Y:S01]  /*28350*/  IMAD.MOV.U32 R11, RZ, RZ, RZ ;  /* 0x000000ffff0b7224 */ /* 0x000fe200078e00ff */
[----:B------:R-:W-:Y:S01]  /*28360*/  SEL R3, R3, RZ, P1 ;  /* 0x000000ff03037207 */ /* 0x000fe20000800000 */
[----:B------:R-:W-:-:S03]  /*28370*/  IMAD.MOV.U32 R15, RZ, RZ, -0x1 ;  /* 0xffffffffff0f7424 */ /* 0x000fc600078e00ff */
[----:B------:R-:W-:-:S05]  /*28380*/  IADD3 R3, R2, R3, RZ ;  /* 0x0000000302037210 */ /* 0x000fca0007ffe0ff */
[----:B------:R-:W-:-:S07]  /*28390*/  IMAD.MOV.U32 R13, RZ, RZ, R3 ;  /* 0x000000ffff0d7224 */ /* 0x000fce00078e0003 */
[----:B------:R-:W-:Y:S05]  /*283a0*/  WARPSYNC.COLLECTIVE R15, `(.L_x_1067) ;  /* 0x000000000f087348 */ /* 0x000fea0003c00000 */
[----:B------:R0:W1:Y:S02]  /*283b0*/  SHFL.UP P6, R14, R13, R12, R11 ;  /* 0x0400000c0d0e7389 */ /* 0x00006400000c000b */
[----:B01----:R-:W-:Y:S01]  /*283c0*/  ENDCOLLECTIVE ;  /* 0x000000000000791b */ /* 0x003fe20003800000 */
.L_x_1067:
        /* <DEDUP_REMOVED lines=8> */
.L_x_1068:
[----:B------:R-:W-:Y:S02]  /*28450*/  IMAD.MOV.U32 R12, RZ, RZ, 0x8 ;  /* 0x00000008ff0c7424 */ /* 0x000fe400078e00ff */
[----:B------:R-:W-:-:S05]  /*28460*/  IMAD.MOV.U32 R5, RZ, RZ, R14 ;  /* 0x000000ffff057224 */ /* 0x000fca00078e000e */
[----:B------:R-:W-:-:S04]  /*28470*/  SEL R5, R5, RZ, P3 ;  /* 0x000000ff05057207 */ /* 0x000fc80001800000 */
[----:B------:R-:W-:-:S05]  /*28480*/  IADD3 R3, R3, R5, RZ ;  /* 0x0000000503037210 */ /* 0x000fca0007ffe0ff */
[----:B------:R-:W-:-:S07]  /*28490*/  IMAD.MOV.U32 R13, RZ, RZ, R3 ;  /* 0x000000ffff0d7224 */ /* 0x000fce00078e0003 */
[----:B------:R-:W-:Y:S05]  /*284a0*/  WARPSYNC.COLLECTIVE R15, `(.L_x_1069) ;  /* 0x000000000f087348 */ /* 0x000fea0003c00000 */
[----:B------:R0:W1:Y:S02]  /*284b0*/  SHFL.UP P6, R14, R13, R12, R11 ;  /* 0x0400000c0d0e7389 */ /* 0x00006400000c000b */
[----:B01----:R-:W-:Y:S01]  /*284c0*/  ENDCOLLECTIVE ;  /* 0x000000000000791b */ /* 0x003fe20003800000 */
.L_x_1069:
        /* <DEDUP_REMOVED lines=8> */
.L_x_1070:
[----:B------:R-:W-:Y:S01]  /*28550*/  MOV R12, 0x1f ;  /* 0x0000001f000c7802 */ /* 0x000fe20000000f00 */
        /* <DEDUP_REMOVED lines=8> */
.L_x_1071:
[----:B------:R-:W-:Y:S01]  /*285e0*/  IMAD.MOV.U32 R6, RZ, RZ, R14 ;  /* 0x000000ffff067224 */ /* 0x000fe200078e000e */
[----:B------:R-:W-:Y:S06]  /*285f0*/  BRA `(.L_x_1072) ;  /* 0xffffffd000387947 */ /* 0x000fec000383ffff */
.L_x_962:
[----:B------:R-:W-:Y:S01]  /*28600*/  BSSY B0, `(.L_x_1073) ;  /* 0x0000006000007945 */ /* 0x000fe20003800000 */
[----:B------:R-:W-:Y:S01]  /*28610*/  PLOP3.LUT P6, PT, P6, PT, PT, 0x8, 0x0 ;  /* 0x000000000000781c */ /* 0x000fe200037ce170 */
[----:B------:R-:W-:-:S12]  /*28620*/  IMAD.MOV.U32 R15, RZ, RZ, -0x1 ;  /* 0xffffffffff0f7424 */ /* 0x000fd800078e00ff */
[----:B01---5:R-:W-:Y:S05]  /*28630*/  WARPSYNC.COLLECTIVE R15, `(.L_x_1074) ;  /* 0x000000000f087348 */ /* 0x023fea0003c00000 */
[----:B------:R-:W-:Y:S01]  /*28640*/  VOTE.ANY R14, PT, P6 ;  /* 0x00000000000e7806 */ /* 0x000fe200030e0100 */
[----:B01---5:R-:W-:Y:S06]  /*28650*/  ENDCOLLECTIVE ;  /* 0x000000000000791b */ /* 0x023fec0003800000 */
.L_x_1074:
[----:B------:R-:W-:Y:S05]  /*28660*/  BSYNC B0 ;  /* 0x0000000000007941 */ /* 0x000fea0003800000 */
.L_x_1073:
[----:B------:R-:W-:Y:S01]  /*28670*/  IMAD.MOV.U32 R3, RZ, RZ, R14 ;  /* 0x000000ffff037224 */ /* 0x000fe200078e000e */
[----:B------:R-:W-:Y:S01]  /*28680*/  MOV R13, R2 ;  /* 0x00000002000d7202 */ /* 0x000fe20000000f00 */
[----:B------:R-:W-:Y:S02]  /*28690*/  IMAD.MOV.U32 R11, RZ, RZ, 0x1f ;  /* 0x0000001fff0b7424 */ /* 0x000fe400078e00ff */
[----:B------:R-:W0:Y:S01]  /*286a0*/  POPC R4, R3 ;  /* 0x0000000300047309 */ /* 0x000e220000000000 */
[----:B------:R-:W-:Y:S02]  /*286b0*/  IMAD.MOV.U32 R15, RZ, RZ, -0x1 ;  /* 0xffffffffff0f7424 */ /* 0x000fe400078e00ff */
[----:B0-----:R-:W-:-:S07]  /*286c0*/  IMAD.MOV.U32 R12, RZ, RZ, R4 ;  /* 0x000000ffff0c7224 */ /* 0x001fce00078e0004 */
[----:B------:R-:W-:Y:S05]  /*286d0*/  WARPSYNC.COLLECTIVE R15, `(.L_x_1075) ;  /* 0x000000000f087348 */ /* 0x000fea0003c00000 */
[----:B------:R0:W1:Y:S02]  /*286e0*/  SHFL.IDX P6, R14, R13, R12, R11 ;  /* 0x0000000c0d0e7389 */ /* 0x00006400000c000b */
[----:B01----:R-:W-:Y:S01]  /*286f0*/  ENDCOLLECTIVE ;  /* 0x000000000000791b */ /* 0x003fe20003800000 */
.L_x_1075:
[----:B------:R-:W-:Y:S01]  /*28700*/  IMAD.MOV.U32 R17, RZ, RZ, R14 ;  /* 0x000000ffff117224 */ /* 0x000fe200078e000e */
[----:B------:R-:W-:Y:S06]  /*28710*/  BRA `(.L_x_1076) ;  /* 0xffffffd000287947 */ /* 0x000fec000383ffff */
.L_x_964:
[----:B------:R-:W-:Y:S01]  /*28720*/  BSSY B0, `(.L_x_1077) ;  /* 0x0000007000007945 */ /* 0x000fe20003800000 */
[----:B------:R-:W-:Y:S01]  /*28730*/  MOV R13, R5 ;  /* 0x00000005000d7202 */ /* 0x000fe20000000f00 */
[----:B------:R-:W-:Y:S02]  /*28740*/  IMAD.MOV.U32 R11, RZ, RZ, 0x1f ;  /* 0x0000001fff0b7424 */ /* 0x000fe400078e00ff */
[----:B------:R-:W-:-:S07]  /*28750*/  IMAD.MOV.U32 R15, RZ, RZ, -0x1 ;  /* 0xffffffffff0f7424 */ /* 0x000fce00078e00ff */
[----:B01-3-5:R-:W-:Y:S05]  /*28760*/  WARPSYNC.COLLECTIVE R15, `(.L_x_1078) ;  /* 0x000000000f087348 */ /* 0x02bfea0003c00000 */
[----:B------:R2:W4:Y:S02]  /*28770*/  SHFL.IDX P6, R14, R13, R12, R11 ;  /* 0x0000000c0d0e7389 */ /* 0x00052400000c000b */
[----:B012345:R-:W-:Y:S01]  /*28780*/  ENDCOLLECTIVE ;  /* 0x000000000000791b */ /* 0x03ffe20003800000 */
.L_x_1078:
[----:B------:R-:W-:Y:S05]  /*28790*/  BSYNC B0 ;  /* 0x0000000000007941 */ /* 0x000fea0003800000 */
.L_x_1077:
[----:B------:R-:W-:Y:S01]  /*287a0*/  IMAD.MOV.U32 R2, RZ, RZ, R14 ;  /* 0x000000ffff027224 */ /* 0x000fe200078e000e */
[----:B------:R-:W-:Y:S06]  /*287b0*/  BRA `(.L_x_963) ;  /* 0xffffffd0001c7947 */ /* 0x000fec000383ffff */
.L_x_968:
[----:B0-----:R0:W1:Y:S02]  /*287c0*/  SYNCS.PHASECHK.TRANS64.TRYWAIT P0, [R0+URZ+0x34820], R3 ;  /* 0x03482003000075a7 */ /* 0x001064000800017f */
[----:B-1----:R-:W-:Y:S05]  /*287d0*/  @!P0 NANOSLEEP.SYNCS 0x989680 ;  /* 0x009896800000895d */ /* 0x002fea0003900000 */
[----:B------:R-:W1:Y:S02]  /*287e0*/  @!P0 SYNCS.PHASECHK.TRANS64 P0, [R0+URZ+0x34820], R3 ;  /* 0x03482003000085a7 */ /* 0x000e64000800007f */
[----:B-1----:R-:W-:Y:S05]  /*287f0*/  @!P0 BRA `(.L_x_968) ;  /* 0xfffffffc00f08947 */ /* 0x002fea000383ffff */
[----:B------:R-:W-:Y:S05]  /*28800*/  BRA `(.L_x_1079) ;  /* 0xffffffd400107947 */ /* 0x000fea000383ffff */
.L_x_969:
[----:B------:R-:W1:Y:S01]  /*28810*/  S2R R2, SR_TID.X ;  /* 0x0000000000027919 */ /* 0x000e620000002100 */
[----:B------:R-:W-:Y:S01]  /*28820*/  BSSY B0, `(.L_x_1080) ;  /* 0x000000a000007945 */ /* 0x000fe20003800000 */
[----:B------:R-:W-:Y:S01]  /*28830*/  MOV R12, RZ ;  /* 0x000000ff000c7202 */ /* 0x000fe20000000f00 */
[----:B------:R-:W-:Y:S02]  /*28840*/  IMAD.MOV.U32 R11, RZ, RZ, 0x1f ;  /* 0x0000001fff0b7424 */ /* 0x000fe400078e00ff */
[----:B------:R-:W-:Y:S01]  /*28850*/  IMAD.MOV.U32 R15, RZ, RZ, -0x1 ;  /* 0xffffffffff0f7424 */ /* 0x000fe200078e00ff */
[----:B-1----:R-:W-:-:S04]  /*28860*/  SHF.R.U32.HI R2, RZ, 0x5, R2 ;  /* 0x00000005ff027819 */ /* 0x002fc80000011602 */
[----:B------:R-:W-:-:S05]  /*28870*/  LOP3.LUT R2, R2, 0x3, RZ, 0xc0, !PT ;  /* 0x0000000302027812 */ /* 0x000fca00078ec0ff */
[----:B------:R-:W-:-:S07]  /*28880*/  IMAD.MOV.U32 R13, RZ, RZ, R2 ;  /* 0x000000ffff0d7224 */ /* 0x000fce00078e0002 */
[----:B0--3-5:R-:W-:Y:S05]  /*28890*/  WARPSYNC.COLLECTIVE R15, `(.L_x_1081) ;  /* 0x000000000f087348 */ /* 0x029fea0003c00000 */
[----:B------:R1:W2:Y:S02]  /*288a0*/  SHFL.IDX P6, R14, R13, R12, R11 ;  /* 0x0000000c0d0e7389 */ /* 0x0002a400000c000b */
[----:B0123-5:R-:W-:Y:S01]  /*288b0*/  ENDCOLLECTIVE ;  /* 0x000000000000791b */ /* 0x02ffe20003800000 */
.L_x_1081:
[----:B------:R-:W-:Y:S05]  /*288c0*/  BSYNC B0 ;  /* 0x0000000000007941 */ /* 0x000fea0003800000 */
.L_x_1080:
[----:B------:R-:W-:Y:S05]  /*288d0*/  BRA `(.L_x_1082) ;  /* 0xffffffd000f87947 */ /* 0x000fea000383ffff */
.L_x_970:
[----:B------:R-:W-:Y:S01]  /*288e0*/  BSSY B0, `(.L_x_1083) ;  /* 0x0000006000007945 */ /* 0x000fe20003800000 */
[----:B------:R-:W-:-:S07]  /*288f0*/  IMAD.MOV.U32 R15, RZ, RZ, -0x1 ;  /* 0xffffffffff0f7424 */ /* 0x000fce00078e00ff */
[----:B01-3-5:R-:W-:Y:S05]  /*28900*/  WARPSYNC.COLLECTIVE R15, `(.L_x_1084) ;  /* 0x000000000f0c7348 */ /* 0x02bfea0003c00000 */
[----:B------:R-:W-:Y:S02]  /*28910*/  ELECT P6, UR62, PT ;  /* 0x00000000003e782f */ /* 0x000fe400038c0000 */
[----:B------:R-:W-:Y:S01]  /*28920*/  MOV R14, UR62 ;  /* 0x0000003e000e7c02 */ /* 0x000fe20008000f00 */
[----:B01-3-5:R-:W-:Y:S10]  /*28930*/  ENDCOLLECTIVE ;  /* 0x000000000000791b */ /* 0x02bff40003800000 */
.L_x_1084:
[----:B------:R-:W-:Y:S05]  /*28940*/  BSYNC B0 ;  /* 0x0000000000007941 */ /* 0x000fea0003800000 */
.L_x_1083:
[----:B------:R-:W-:Y:S05]  /*28950*/  BRA `(.L_x_1085) ;  /* 0xffffffd000ec7947 */ /* 0x000fea000383ffff */
.L_x_972:
[----:B0-----:R0:W1:Y:S02]  /*28960*/  SYNCS.PHASECHK.TRANS64.TRYWAIT P0, [R6+URZ], R5 ;  /* 0x00000005060075a7 */ /* 0x001064000800017f */
[----:B-1----:R-:W-:Y:S05]  /*28970*/  @!P0 NANOSLEEP.SYNCS 0x989680 ;  /* 0x009896800000895d */ /* 0x002fea0003900000 */
[----:B------:R-:W1:Y:S02]  /*28980*/  @!P0 SYNCS.PHASECHK.TRANS64 P0, [R6+URZ], R5 ;  /* 0x00000005060085a7 */ /* 0x000e64000800007f */
[----:B-1----:R-:W-:Y:S05]  /*28990*/  @!P0 BRA `(.L_x_972) ;  /* 0xfffffffc00f08947 */ /* 0x002fea000383ffff */
[----:B------:R-:W-:Y:S05]  /*289a0*/  BRA `(.L_x_1086) ;  /* 0xffffffd400287947 */ /* 0x000fea000383ffff */
.L_x_973:
[----:B-1----:R1:W2:Y:S02]  /*289b0*/  SYNCS.PHASECHK.TRANS64.TRYWAIT P0, [R7+URZ], R2 ;  /* 0x00000002070075a7 */ /* 0x0022a4000800017f */
[----:B--2---:R-:W-:Y:S05]  /*289c0*/  @!P0 NANOSLEEP.SYNCS 0x989680 ;  /* 0x009896800000895d */ /* 0x004fea0003900000 */
[----:B------:R-:W2:Y:S02]  /*289d0*/  @!P0 SYNCS.PHASECHK.TRANS64 P0, [R7+URZ], R2 ;  /* 0x00000002070085a7 */ /* 0x000ea4000800007f */
[----:B--2---:R-:W-:Y:S05]  /*289e0*/  @!P0 BRA `(.L_x_973) ;  /* 0xfffffffc00f08947 */ /* 0x004fea000383ffff */
[----:B------:R-:W-:Y:S05]  /*289f0*/  BRA `(.L_x_1087) ;  /* 0xffffffd4001c7947 */ /* 0x000fea000383ffff */
.L_x_975:
[----:B--2---:R2:W3:Y:S02]  /*28a00*/  SYNCS.PHASECHK.TRANS64.TRYWAIT P0, [R4+URZ], R5 ;  /* 0x00000005040075a7 */ /* 0x0044e4000800017f */
[----:B---3--:R-:W-:Y:S05]  /*28a10*/  @!P0 NANOSLEEP.SYNCS 0x989680 ;  /* 0x009896800000895d */ /* 0x008fea0003900000 */
[----:B------:R-:W3:Y:S02]  /*28a20*/  @!P0 SYNCS.PHASECHK.TRANS64 P0, [R4+URZ], R5 ;  /* 0x00000005040085a7 */ /* 0x000ee4000800007f */
[----:B---3--:R-:W-:Y:S05]  /*28a30*/  @!P0 BRA `(.L_x_975) ;  /* 0xfffffffc00f08947 */ /* 0x008fea000383ffff */
[----:B------:R-:W-:Y:S05]  /*28a40*/  BRA `(.L_x_1088) ;  /* 0xffffffd400247947 */ /* 0x000fea000383ffff */
.L_x_1089:
        /* <DEDUP_REMOVED lines=11> */
.L_x_3220:


//--------------------- .text._ZN7cutlass13device_kernelIN5flash11enable_sm90INS1_16FlashAttnFwdSm90INS1_25CollectiveMainloopFwdSm90ILi2EN4cute5tupleIJNS5_1CILi1EEES8_S8_EEENS6_IJNS7_ILi128EEESA_SA_EEELi128ENS_6half_tEfNS_4arch4Sm90ELb0ELb1ELb0ELb0ELb0ELb0ELb0ELb1ELb1ELb1ELb0ELb0EEENS1_21CollectiveEpilogueFwdISB_S9_SC_SE_Li256ELb0ELb1ELb0ELb0EEENS1_30DynamicPersistentTileSchedulerILi256ELi128ELb0ELb1ELb1EEEEEEEEEvNT_6ParamsE --------------------------
	.section	.text._ZN7cutlass13device_kernelIN5flash11enable_sm90INS1_16FlashAttnFwdSm90INS1_25CollectiveMainloopFwdSm90ILi2EN4cute5tupleIJNS5_1CILi1EEES8_S8_EEENS6_IJNS7_ILi128EEESA_SA_EEELi128ENS_6half_tEfNS_4arch4Sm90ELb0ELb1ELb0ELb0ELb0ELb0ELb0ELb1ELb1ELb1ELb0ELb0EEENS1_21CollectiveEpilogueFwdISB_S9_SC_SE_Li256ELb0ELb1ELb0ELb0EEENS1_30DynamicPersistentTileSchedulerILi256ELi128ELb0ELb1ELb1EEEEEEEEEvNT_6ParamsE,"ax",@progbits
	.align	128
.text._ZN7cutlass13device_kernelIN5flash11enable_sm90INS1_16FlashAttnFwdSm90INS1_25CollectiveMainloopFwdSm90ILi2EN4cute5tupleIJNS5_1CILi1EEES8_S8_EEENS6_IJNS7_ILi128EEESA_SA_EEELi128ENS_6half_tEfNS_4arch4Sm90ELb0ELb1ELb0ELb0ELb0ELb0ELb0ELb1ELb1ELb1ELb0ELb0EEENS1_21CollectiveEpilogueFwdISB_S9_SC_SE_Li256ELb0ELb1ELb0ELb0EEENS1_30DynamicPersistentTileSchedulerILi256ELi128ELb0ELb1ELb1EEEEEEEEEvNT_6ParamsE:
        .type           _ZN7cutlass13device_kernelIN5flash11enable_sm90INS1_16FlashAttnFwdSm90INS1_25CollectiveMainloopFwdSm90ILi2EN4cute5tupleIJNS5_1CILi1EEES8_S8_EEENS6_IJNS7_ILi128EEESA_SA_EEELi128ENS_6half_tEfNS_4arch4Sm90ELb0ELb1ELb0ELb0ELb0ELb0ELb0ELb1ELb1ELb1ELb0ELb0EEENS1_21CollectiveEpilogueFwdISB_S9_SC_SE_Li256ELb0ELb1ELb0ELb0EEENS1_30DynamicPersistentTileSchedulerILi256ELi128ELb0ELb1ELb1EEEEEEEEEvNT_6ParamsE,@function
        .size           _ZN7cutlass13device_kernelIN5flash11enable_sm90INS1_16FlashAttnFwdSm90INS1_25CollectiveMainloopFwdSm90ILi2EN4cute5tupleIJNS5_1CILi1EEES8_S8_EEENS6_IJNS7_ILi128EEESA_SA_EEELi128ENS_6half_tEfNS_4arch4Sm90ELb0ELb1ELb0ELb0ELb0ELb0ELb0ELb1ELb1ELb1ELb0ELb0EEENS1_21CollectiveEpilogueFwdISB_S9_SC_SE_Li256ELb0ELb1ELb0ELb0EEENS1_30DynamicPersistentTileSchedulerILi256ELi128ELb0ELb1ELb1EEEEEEEEEvNT_6ParamsE,(.L_x_3221 - _ZN7cutlass13device_kernelIN5flash11enable_sm90INS1_16FlashAttnFwdSm90INS1_25CollectiveMainloopFwdSm90ILi2EN4cute5tupleIJNS5_1CILi1EEES8_S8_EEENS6_IJNS7_ILi128EEESA_SA_EEELi128ENS_6half_tEfNS_4arch4Sm90ELb0ELb1ELb0ELb0ELb0ELb0ELb0ELb1ELb1ELb1ELb0ELb0EEENS1_21CollectiveEpilogueFwdISB_S9_SC_SE_Li256ELb0ELb1ELb0ELb0EEENS1_30DynamicPersistentTileSchedulerILi256ELi128ELb0ELb1ELb1EEEEEEEEEvNT_6ParamsE)
        .other          _ZN7cutlass13device_kernelIN5flash11enable_sm90INS1_16FlashAttnFwdSm90INS1_25CollectiveMainloopFwdSm90ILi2EN4cute5tupleIJNS5_1CILi1EEES8_S8_EEENS6_IJNS7_ILi128EEESA_SA_EEELi128ENS_6half_tEfNS_4arch4Sm90ELb0ELb1ELb0ELb0ELb0ELb0ELb0ELb1ELb1ELb1ELb0ELb0EEENS1_21CollectiveEpilogueFwdISB_S9_SC_SE_Li256ELb0ELb1ELb0ELb0EEENS1_30DynamicPersistentTileSchedulerILi256ELi128ELb0ELb1ELb1EEEEEEEEEvNT_6ParamsE,@"STO_CUDA_ENTRY STV_DEFAULT"
_ZN7cutlass13device_kernelIN5flash11enable_sm90INS1_16FlashAttnFwdSm90INS1_25CollectiveMainloopFwdSm90ILi2EN4cute5tupleIJNS5_1CILi1EEES8_S8_EEENS6_IJNS7_ILi128EEESA_SA_EEELi128ENS_6half_tEfNS_4arch4Sm90ELb0ELb1ELb0ELb0ELb0ELb0ELb0ELb1ELb1ELb1ELb0ELb0EEENS1_21CollectiveEpilogueFwdISB_S9_SC_SE_Li256ELb0ELb1ELb0ELb0EEENS1_30DynamicPersistentTileSchedulerILi256ELi128ELb0ELb1ELb1EEEEEEEEEvNT_6ParamsE:
[----:B------:R-:W0:Y:S02]  /*0000*/  LDC R1, c[0x0][0x28] ;  /* 0x00000a00ff017b82 */ /* 0x000e240000000800 */
[----:B0-----:R-:W-:Y:S01]  /*0010*/  VIADD R1, R1, 0xffffffe0 ;  /* 0xffffffe001017836 */ /* 0x001fe20000000000 */
[----:B------:R-:W0:Y:S01]  /*0020*/  S2R R3, SR_TID.X ;  /* 0x0000000000037919 */ /* 0x000e220000002100 */
[----:B------:R-:W-:Y:S01]  /*0030*/  ELECT P0, URZ, PT ;  /* 0x00000000003f782f */ /* 0x000fe20003800000 */
[----:B------:R-:W-:Y:S01]  /*0040*/  BSSY B0, `(.L_x_1090) ;  /* 0x000000e000007945 */ /* 0x000fe20003800000 */
[--C-:B0-----:R-:W-:Y:S02]  /*0050*/  SHF.R.U32.HI R0, RZ, 0x5, R3.reuse ;  /* 0x00000005ff007819 */ /* 0x101fe40000011603 */
[----:B------:R-:W-:-:S03]  /*0060*/  SHF.R.U32.HI R23, RZ, 0x7, R3 ;  /* 0x00000007ff177819 */ /* 0x000fc60000011603 */
        /* <DEDUP_REMOVED lines=11> */
.L_x_1091:
[----:B------:R-:W-:Y:S05]  /*0120*/  BSYNC B0 ;  /* 0x0000000000007941 */ /* 0x000fea0003800000 */
.L_x_1090:
[----:B------:R-:W-:Y:S01]  /*0130*/  VOTEU.ANY UP0, P0 ;  /* 0x00000000003f7886 */ /* 0x000fe20000000100 */
[----:B------:R-:W0:Y:S01]  /*0140*/  SHFL.IDX PT, R3, R23, RZ, 0x1f ;  /* 0x00001fff17037589 */ /* 0x000e2200000e0000 */
[----:B------:R-:W-:Y:S01]  /*0150*/  UMOV UR4, 0x80 ;  /* 0x0000008000047882 */ /* 0x000fe20000000000 */
[----:B------:R-:W-:Y:S01]  /*0160*/  UMOV UR7, 0x100 ;  /* 0x0000010000077882 */ /* 0x000fe20000000000 */
[----:B------:R-:W-:Y:S01]  /*0170*/  VOTEU.ANY UP1, P0 ;  /* 0x00000000003f7886 */ /* 0x000fe20000020100 */
[----:B------:R-:W1:Y:S01]  /*0180*/  @UP0 S2UR UR8, SR_CgaCtaId ;  /* 0x00000000000809c3 */ /* 0x000e620000008800 */
[----:B------:R-:W2:Y:S01]  /*0190*/  SHFL.IDX PT, R2, R0, RZ, 0x1f ;  /* 0x00001fff00027589 */ /* 0x000ea200000e0000 */
[----:B------:R-:W-:Y:S01]  /*01a0*/  @UP0 UMOV UR6, 0x400 ;  /* 0x0000040000060882 */ /* 0x000fe20000000000 */
[----:B------:R-:W-:-:S04]  /*01b0*/  @UP0 UIADD3 UR4, -UR4, 0x100000, URZ ;  /* 0x0010000004040890 */ /* 0x000fc8000fffe13f */
[----:B------:R-:W-:Y:S02]  /*01c0*/  @UP0 USHF.L.U32 UR5, UR4, 0xb, URZ ;  /* 0x0000000b04050899 */ /* 0x000fe4000800063f */
[----:B------:R-:W-:Y:S01]  /*01d0*/  @UP0 USHF.L.U32 UR4, UR4, 0x1, URZ ;  /* 0x0000000104040899 */ /* 0x000fe2000800063f */
[----:B------:R-:W-:Y:S01]  /*01e0*/  VOTEU.ANY UP2, P0 ;  /* 0x00000000003f7886 */ /* 0x000fe20000040100 */
[----:B0-----:R-:W-:Y:S01]  /*01f0*/  R2UR UR9, R3 ;  /* 0x00000000030972ca */ /* 0x001fe200000e0000 */
[----:B-1----:R-:W-:Y:S01]  /*0200*/  @UP0 ULEA UR8, UR8, UR6, 0x18 ;  /* 0x0000000608080291 */ /* 0x002fe2000f8ec03f */
[----:B--2---:R-:W-:Y:S01]  /*0210*/  ISETP.NE.AND P1, PT, R2, RZ, PT ;  /* 0x000000ff0200720c */ /* 0x004fe20003f25270 */
[----:B------:R-:W-:-:S04]  /*0220*/  @UP0 UIADD3 UR6, -UR7, 0x100000, URZ ;  /* 0x0010000007060890 */ /* 0x000fc8000fffe13f */
[----:B------:R-:W-:Y:S02]  /*0230*/  @UP0 USHF.L.U32 UR7, UR6, 0xb, URZ ;  /* 0x0000000b06070899 */ /* 0x000fe4000800063f */
[----:B------:R-:W-:-:S04]  /*0240*/  @UP0 USHF.L.U32 UR6, UR6, 0x1, URZ ;  /* 0x0000000106060899 */ /* 0x000fc8000800063f */
[----:B------:R-:W-:Y:S01]  /*0250*/  UISETP.NE.AND UP0, UPT, UR9, URZ, UPT ;  /* 0x0000003f0900728c */ /* 0x000fe2000bf05270 */
[----:B------:R-:W0:Y:S02]  /*0260*/  FENCE.VIEW.ASYNC.S ;  /* 0x00000000000073c6 */ /* 0x000e240000000000 */
[----:B0-----:R0:W1:Y:S05]  /*0270*/  @UP1 SYNCS.EXCH.64 URZ, [UR8+0x28800], UR4 ;  /* 0x02880004083f15b2 */ /* 0x00106a0008000100 */
[----:B------:R0:W2:Y:S01]  /*0280*/  @UP2 SYNCS.EXCH.64 URZ, [UR8+0x28820], UR6 ;  /* 0x02882006083f25b2 */ /* 0x0000a20008000100 */
        /* <DEDUP_REMOVED lines=17> */
[----:B------:R3:W0:Y:S02]  /*03a0*/  SYNCS.EXCH.64 URZ, [UR8+0x28848], UR6 ;  /* 0x02884806083f75b2 */ /* 0x0006240008000100 */
[----:B---3--:R-:W-:Y:S01]  /*03b0*/  NOP ;  /* 0x0000000000007918 */ /* 0x008fe20000000000 */
.L_x_1092:
[----:B------:R-:W3:Y:S01]  /*03c0*/  SHFL.IDX PT, R2, R0, RZ, 0x1f ;  /* 0x00001fff00027589 */ /* 0x000ee200000e0000 */
[----:B------:R-:W-:Y:S01]  /*03d0*/  NOP ;  /* 0x0000000000007918 */ /* 0x000fe20000000000 */
[----:B---3--:R-:W-:-:S13]  /*03e0*/  ISETP.NE.AND P0, PT, R2, RZ, PT ;  /* 0x000000ff0200720c */ /* 0x008fda0003f05270 */
        /* <DEDUP_REMOVED lines=17> */
[----:B------:R3:W0:Y:S02]  /*0500*/  SYNCS.EXCH.64 URZ, [UR8+0x28868], UR6 ;  /* 0x02886806083f75b2 */ /* 0x0006240008000100 */
[----:B---3--:R-:W-:Y:S01]  /*0510*/  NOP ;  /* 0x0000000000007918 */ /* 0x008fe20000000000 */
.L_x_1093:
[----:B------:R-:W3:Y:S01]  /*0520*/  SHFL.IDX PT, R2, R0, RZ, 0x1f ;  /* 0x00001fff00027589 */ /* 0x000ee200000e0000 */
[----:B------:R-:W-:Y:S01]  /*0530*/  NOP ;  /* 0x0000000000007918 */ /* 0x000fe20000000000 */
[----:B---3--:R-:W-:-:S13]  /*0540*/  ISETP.NE.AND P0, PT, R2, RZ, PT ;  /* 0x000000ff0200720c */ /* 0x008fda0003f05270 */
        /* <DEDUP_REMOVED lines=13> */
[----:B------:R3:W0:Y:S02]  /*0620*/  SYNCS.EXCH.64 URZ, [UR6+0x28888], UR4 ;  /* 0x02888804063f75b2 */ /* 0x0006240008000100 */
[----:B---3--:R-:W-:Y:S01]  /*0630*/  NOP ;  /* 0x0000000000007918 */ /* 0x008fe20000000000 */
.L_x_1094:
        /* <DEDUP_REMOVED lines=22> */
.L_x_1095:
        /* <DEDUP_REMOVED lines=22> */
.L_x_1096:
[----:B------:R-:W-:Y:S01]  /*0900*/  PLOP3.LUT P0, PT, PT, PT, UP0, 0x80, 0x0 ;  /* 0x000000000000781c */ /* 0x000fe20003f0f008 */
[----:B------:R-:W-:Y:S01]  /*0910*/  UMOV UR38, 0x1 ;  /* 0x0000000100267882 */ /* 0x000fe20000000000 */
[----:B------:R-:W-:Y:S01]  /*0920*/  NOP ;  /* 0x0000000000007918 */ /* 0x000fe20000000000 */
[----:B------:R-:W-:Y:S01]  /*0930*/  USEL UR38, UR38, 0x2, !UP0 ;  /* 0x0000000226267887 */ /* 0x000fe2000c000000 */
[----:B------:R-:W-:Y:S01]  /*0940*/  ULDC.64 UR50, c[0x0][0x208] ;  /* 0x0000820000327ab9 */ /* 0x000fe20000000a00 */
[----:B012-4-:R-:W-:Y:S08]  /*0950*/  BAR.SYNC.DEFER_BLOCKING 0x0 ;  /* 0x0000000000007b1d */ /* 0x017ff00000010000 */
[----:B------:R-:W-:Y:S05]  /*0960*/  @!P0 BRA `(.L_x_1097) ;  /* 0x000000ec00808947 */ /* 0x000fea0003800000 */
.L_x_1098:
[----:B------:R-:W-:-:S08]  /*0970*/  NOP ;  /* 0x0000000000007918 */ /* 0x000fd00000000000 */
[----:B------:R-:W0:Y:S02]  /*0980*/  USETMAXREG.TRY_ALLOC.CTAPOOL UP0, 0xf0 ;  /* 0x000000f0000079c8 */ /* 0x000e240008000600 */
[----:B0-----:R-:W-:-:S13]  /*0990*/  PLOP3.LUT P0, PT, PT, PT, UP0, 0x80, 0x0 ;  /* 0x000000000000781c */ /* 0x001fda0003f0f008 */
[----:B------:R-:W-:Y:S05]  /*09a0*/  @!P0 BRA `(.L_x_1098) ;  /* 0xfffffffc00f08947 */ /* 0x000fea000383ffff */
[----:B------:R-:W0:Y:S01]  /*09b0*/  S2R R2, SR_TID.X ;  /* 0x0000000000027919 */ /* 0x000e220000002100 */
[----:B------:R-:W1:Y:S08]  /*09c0*/  S2UR UR4, SR_CTAID.X ;  /* 0x00000000000479c3 */ /* 0x000e700000002500 */
[----:B------:R-:W-:Y:S08]  /*09d0*/  BAR.ARV 0x4, 0x180 ;  /* 0x0106000000007b1d */ /* 0x000ff00000002000 */
[----:B------:R-:W-:Y:S06]  /*09e0*/  BAR.ARV 0x8, 0x180 ;  /* 0x0206000000007b1d */ /* 0x000fec0000002000 */
[----:B0-----:R-:W-:-:S04]  /*09f0*/  LOP3.LUT R0, R2, 0xffffff80, RZ, 0xc0, !PT ;  /* 0xffffff8002007812 */ /* 0x001fc800078ec0ff */
[----:B------:R-:W-:Y:S02]  /*0a00*/  ISETP.NE.AND P0, PT, R0, 0x80, PT ;  /* 0x000000800000780c */ /* 0x000fe40003f05270 */
[----:B------:R-:W1:Y:S11]  /*0a10*/  LDC R0, c[0x0][0xc38] ;  /* 0x00030e00ff007b82 */ /* 0x000e760000000800 */
[----:B------:R-:W-:Y:S06]  /*0a20*/  @!P0 BAR.ARV 0x9, 0x100 ;  /* 0x0244000000008b1d */ /* 0x000fec0000002000 */
[----:B-1----:R-:W-:-:S13]  /*0a30*/  ISETP.LE.AND P0, PT, R0, UR4, PT ;  /* 0x0000000400007c0c */ /* 0x002fda000bf03270 */
[----:B------:R-:W-:Y:S05]  /*0a40*/  @P0 EXIT ;  /* 0x000000000000094d */ /* 0x000fea0003800000 */
[----:B------:R-:W-:Y:S01]  /*0a50*/  VIADD R191, R2, 0xffffff80 ;  /* 0xffffff8002bf7836 */ /* 0x000fe20000000000 */
[----:B------:R-:W-:Y:S01]  /*0a60*/  ULOP3.LUT UR47, UR38, 0x1, URZ, 0xfc, !UPT ;  /* 0x00000001262f7892 */ /* 0x000fe2000f8efc3f */
[----:B------:R-:W-:Y:S01]  /*0a70*/  UMOV UR46, URZ ;  /* 0x0000003f002e7c82 */ /* 0x000fe20008000000 */
[----:B------:R-:W-:Y:S02]  /*0a80*/  UMOV UR45, URZ ;  /* 0x0000003f002d7c82 */ /* 0x000fe40008000000 */
[----:B------:R-:W-:Y:S01]  /*0a90*/  SHF.R.S32.HI R0, RZ, 0x1f, R191 ;  /* 0x0000001fff007819 */ /* 0x000fe200000114bf */
[----:B------:R-:W-:-:S03]  /*0aa0*/  UMOV UR44, URZ ;  /* 0x0000003f002c7c82 */ /* 0x000fc60008000000 */
[CC--:B------:R-:W-:Y:S02]  /*0ab0*/  LEA.HI R3, R0.reuse, R191.reuse, RZ, 0x7 ;  /* 0x000000bf00037211 */ /* 0x0c0fe400078f38ff */
[-C--:B------:R-:W-:Y:S02]  /*0ac0*/  LEA.HI R4, R0, R191.reuse, RZ, 0x5 ;  /* 0x000000bf00047211 */ /* 0x080fe400078f28ff */
[----:B------:R-:W-:Y:S02]  /*0ad0*/  LOP3.LUT R2, R3, 0xffffff80, RZ, 0xc0, !PT ;  /* 0xffffff8003027812 */ /* 0x000fe400078ec0ff */
[----:B------:R-:W-:Y:S01]  /*0ae0*/  SHF.R.S32.HI R186, RZ, 0x7, R3 ;  /* 0x00000007ffba7819 */ /* 0x000fe20000011403 */
[----:B------:R-:W-:Y:S02]  /*0af0*/  IMAD.SHL.U32 R6, R4, 0x20, RZ ;  /* 0x0000002004067824 */ /* 0x000fe400078e00ff */
[----:B------:R-:W-:Y:S01]  /*0b00*/  IMAD.IADD R185, R191, 0x1, -R2 ;  /* 0x00000001bfb97824 */ /* 0x000fe200078e0a02 */
[----:B------:R-:W-:-:S02]  /*0b10*/  LEA.HI R2, R0, R191, RZ, 0x4 ;  /* 0x000000bf00027211 */ /* 0x000fc400078f20ff */
[----:B------:R-:W-:Y:S02]  /*0b20*/  LOP3.LUT R7, R6, 0xfffffc00, RZ, 0xc0, !PT ;  /* 0xfffffc0006077812 */ /* 0x000fe400078ec0ff */
[----:B------:R-:W-:Y:S02]  /*0b30*/  LOP3.LUT R4, R2, 0x3fffff0, RZ, 0xc0, !PT ;  /* 0x03fffff002047812 */ /* 0x000fe400078ec0ff */
[----:B------:R-:W-:Y:S02]  /*0b40*/  SHF.R.S32.HI R8, RZ, 0x1f, R185 ;  /* 0x0000001fff087819 */ /* 0x000fe400000114b9 */
[----:B------:R-:W-:Y:S01]  /*0b50*/  SHF.R.S32.HI R5, RZ, 0x4, R2 ;  /* 0x00000004ff057819 */ /* 0x000fe20000011402 */
[----:B------:R-:W-:Y:S01]  /*0b60*/  IMAD.IADD R4, R191, 0x1, -R4 ;  /* 0x00000001bf047824 */ /* 0x000fe200078e0a04 */
[----:B------:R-:W-:Y:S02]  /*0b70*/  LEA.HI R9, R8, R185, RZ, 0x2 ;  /* 0x000000b908097211 */ /* 0x000fe400078f10ff */
[----:B------:R-:W-:Y:S01]  /*0b80*/  LEA.HI R2, R2, R5, RZ, 0x1 ;  /* 0x0000000502027211 */ /* 0x000fe200078f08ff */
[----:B------:R-:W-:Y:S01]  /*0b90*/  IMAD R7, R4, 0x40, R7 ;  /* 0x0000004004077824 */ /* 0x000fe200078e0207 */
[----:B------:R-:W-:-:S02]  /*0ba0*/  LEA.HI R4, R0, R191, RZ, 0x2 ;  /* 0x000000bf00047211 */ /* 0x000fc400078f10ff */
[--C-:B------:R-:W-:Y:S02]  /*0bb0*/  SHF.R.S32.HI R6, RZ, 0x2, R9.reuse ;  /* 0x00000002ff067819 */ /* 0x100fe40000011409 */
[----:B------:R-:W-:Y:S02]  /*0bc0*/  SHF.R.S32.HI R11, RZ, 0x1f, R9 ;  /* 0x0000001fff0b7819 */ /* 0x000fe40000011409 */
[----:B------:R-:W-:Y:S02]  /*0bd0*/  LOP3.LUT R2, R2, 0x1ffffffe, RZ, 0xc0, !PT ;  /* 0x1ffffffe02027812 */ /* 0x000fe400078ec0ff */
[----:B------:R-:W-:Y:S02]  /*0be0*/  LOP3.LUT R4, R4, 0xfffffffc, RZ, 0xc0, !PT ;  /* 0xfffffffc04047812 */ /* 0x000fe400078ec0ff */
[----:B------:R-:W-:Y:S01]  /*0bf0*/  LEA.HI R0, R0, R191, RZ, 0x3 ;  /* 0x000000bf00007211 */ /* 0x000fe200078f18ff */
[----:B------:R-:W-:Y:S01]  /*0c00*/  IMAD.IADD R2, R5, 0x1, -R2 ;  /* 0x0000000105027824 */ /* 0x000fe200078e0a02 */
[----:B------:R-:W-:Y:S01]  /*0c10*/  LEA.HI R11, R11, R6, RZ, 0x3 ;  /* 0x000000060b0b7211 */ /* 0x000fe200078f18ff */
[----:B------:R-:W-:Y:S01]  /*0c20*/  IMAD.IADD R4, R191, 0x1, -R4 ;  /* 0x00000001bf047824 */ /* 0x000fe200078e0a04 */
[----:B------:R-:W-:Y:S01]  /*0c30*/  LOP3.LUT R22, R0, 0xfffffff8, RZ, 0xc0, !PT ;  /* 0xfffffff800167812 */ /* 0x000fe200078ec0ff */
[----:B------:R-:W-:Y:S01]  /*0c40*/  IMAD R188, R2, 0x8, R7 ;  /* 0x0000000802bc7824 */ /* 0x000fe200078e0207 */
[----:B------:R-:W-:-:S02]  /*0c50*/  LOP3.LUT R11, R11, 0xfffffff8, RZ, 0xc0, !PT ;  /* 0xfffffff80b0b7812 */ /* 0x000fc400078ec0ff */
[----:B------:R-:W-:Y:S01]  /*0c60*/  LEA.HI R8, R8, R185, RZ, 0x5 ;  /* 0x000000b908087211 */ /* 0x000fe200078f28ff */
[----:B------:R-:W-:Y:S01]  /*0c70*/  IMAD.IADD R22, R191, 0x1, -R22 ;  /* 0x00000001bf167824 */ /* 0x000fe200078e0a16 */
[----:B------:R-:W-:Y:S01]  /*0c80*/  LEA.HI R3, R3, R186, RZ, 0x1 ;  /* 0x000000ba03037211 */ /* 0x000fe200078f08ff */
[----:B------:R-:W-:Y:S01]  /*0c90*/  IMAD.IADD R11, R6, 0x1, -R11 ;  /* 0x00000001060b7824 */ /* 0x000fe200078e0a0b */
[----:B------:R-:W-:Y:S01]  /*0ca0*/  LEA.HI R2, R4, R4, RZ, 0x1 ;  /* 0x0000000404027211 */ /* 0x000fe200078f08ff */
[----:B------:R-:W-:Y:S01]  /*0cb0*/  IMAD.SHL.U32 R18, R22, 0x8, RZ ;  /* 0x0000000816127824 */ /* 0x000fe200078e00ff */
[----:B------:R-:W-:Y:S02]  /*0cc0*/  SHF.R.S32.HI R8, RZ, 0x5, R8 ;  /* 0x00000005ff087819 */ /* 0x000fe40000011408 */
[----:B------:R-:W-:Y:S01]  /*0cd0*/  LOP3.LUT R3, R3, 0x3fffffe, RZ, 0xc0, !PT ;  /* 0x03fffffe03037812 */ /* 0x000fe200078ec0ff */
[----:B------:R-:W-:Y:S01]  /*0ce0*/  VIADD R19, R18, 0x40 ;  /* 0x0000004012137836 */ /* 0x000fe20000000000 */
[----:B------:R-:W-:Y:S01]  /*0cf0*/  LOP3.LUT R5, R2, 0x1ffffffe, RZ, 0xc0, !PT ;  /* 0x1ffffffe02057812 */ /* 0x000fe200078ec0ff */
[----:B------:R-:W-:Y:S01]  /*0d00*/  IMAD R8, R8, 0x10, R11 ;  /* 0x0000001008087824 */ /* 0x000fe200078e020b */
[----:B------:R-:W-:Y:S01]  /*0d10*/  LOP3.LUT R16, R9, 0x7ffffffc, RZ, 0xc0, !PT ;  /* 0x7ffffffc09107812 */ /* 0x000fe200078ec0ff */
[----:B------:R-:W-:Y:S01]  /*0d20*/  IMAD.IADD R3, R186, 0x1, -R3 ;  /* 0x00000001ba037824 */ /* 0x000fe200078e0a03 */
[----:B------:R-:W-:Y:S01]  /*0d30*/  SHF.R.S32.HI R184, RZ, 0x3, R0 ;  /* 0x00000003ffb87819 */ /* 0x000fe20000011400 */
[----:B------:R-:W-:Y:S01]  /*0d40*/  IMAD.IADD R4, R4, 0x1, -R5 ;  /* 0x0000000104047824 */ /* 0x000fe200078e0a05 */
[----:B------:R-:W-:Y:S01]  /*0d50*/  SHF.R.S32.HI R190, RZ, 0x1f, R18 ;  /* 0x0000001fffbe7819 */ /* 0x000fe20000011412 */
[----:B------:R-:W-:Y:S01]  /*0d60*/  IMAD R187, R3, 0x40, R8 ;  /* 0x0000004003bb7824 */ /* 0x000fe200078e0208 */
[----:B------:R-:W-:Y:S01]  /*0d70*/  SHF.R.S32.HI R189, RZ, 0x1f, R19 ;  /* 0x0000001fffbd7819 */ /* 0x000fe20000011413 */
[----:B------:R-:W-:-:S02]  /*0d80*/  IMAD.IADD R16, R185, 0x1, -R16 ;  /* 0x00000001b9107824 */ /* 0x000fc400078e0a10 */
[----:B------:R-:W-:-:S07]  /*0d90*/  IMAD R17, R4, 0x8, R187 ;  /* 0x0000000804117824 */ /* 0x000fce00078e02bb */
.L_x_1195:
[----:B------:R-:W-:Y:S01]  /*0da0*/  ULDC UR5, c[0x0][0xc60] ;  /* 0x0003180000057ab9 */ /* 0x000fe20000000800 */
[----:B------:R-:W-:Y:S01]  /*0db0*/  UMOV UR8, UR4 ;  /* 0x0000000400087c82 */ /* 0x000fe20008000000 */
[----:B------:R-:W-:-:S11]  /*0dc0*/  UISETP.NE.AND UP0, UPT, UR5, 0x1, UPT ;  /* 0x000000010500788c */ /* 0x000fd6000bf05270 */
[----:B------:R-:W-:Y:S01]  /*0dd0*/  @UP0 ULDC UR6, c[0x0][0xc64] ;  /* 0x0003190000060ab9 */ /* 0x000fe20000000800 */
[----:B------:R-:W-:Y:S01]  /*0de0*/  @UP0 ULDC UR9, c[0x0][0xc68] ;  /* 0x00031a0000090ab9 */ /* 0x000fe20000000800 */
[----:B------:R-:W-:-:S04]  /*0df0*/  UIMAD.WIDE.U32 UR6, UR4, UR6, URZ ;  /* 0x00000006040672a5 */ /* 0x000fc8000f8e003f */
[----:B------:R-:W-:-:S03]  /*0e00*/  @UP0 USHF.R.U32.HI UR8, URZ, UR9, UR7 ;  /* 0x000000093f080299 */ /* 0x000fc60008011607 */
[----:B------:R-:W-:Y:S02]  /*0e10*/  ULDC UR6, c[0x0][0xc78] ;  /* 0x00031e0000067ab9 */ /* 0x000fe40000000800 */
[----:B------:R-:W-:Y:S02]  /*0e20*/  UISETP.GE.AND UP0, UPT, UR8, UR6, UPT ;  /* 0x000000060800728c */ /* 0x000fe4000bf06270 */
[----:B------:R-:W-:-:S04]  /*0e30*/  UIADD3 UR6, -UR8, URZ, URZ ;  /* 0x0000003f08067290 */ /* 0x000fc8000fffe13f */
[----:B------:R-:W-:Y:S01]  /*0e40*/  PLOP3.LUT P0, PT, PT, PT, UP0, 0x80, 0x0 ;  /* 0x000000000000781c */ /* 0x000fe20003f0f008 */
[----:B------:R-:W-:-:S12]  /*0e50*/  UIMAD UR9, UR5, UR6, UR4 ;  /* 0x00000006050972a4 */ /* 0x000fd8000f8e0204 */
[----:B012345:R-:W-:Y:S05]  /*0e60*/  @!P0 BRA `(.L_x_1099) ;  /* 0x0000000000208947 */ /* 0x03ffea0003800000 */
[----:B------:R-:W-:Y:S01]  /*0e70*/  ULDC UR7, c[0x0][0xc6c] ;  /* 0x00031b0000077ab9 */ /* 0x000fe20000000800 */
[----:B------:R-:W-:Y:S01]  /*0e80*/  UMOV UR6, UR9 ;  /* 0x0000000900067c82 */ /* 0x000fe20008000000 */
[----:B------:R-:W-:-:S11]  /*0e90*/  UISETP.NE.AND UP0, UPT, UR7, 0x1, UPT ;  /* 0x000000010700788c */ /* 0x000fd6000bf05270 */
[----:B------:R-:W-:Y:S02]  /*0ea0*/  @UP0 ULDC.64 UR10, c[0x0][0xc70] ;  /* 0x00031c00000a0ab9 */ /* 0x000fe40000000a00 */
[----:B------:R-:W-:-:S04]  /*0eb0*/  UIMAD.WIDE.U32 UR4, UR9, UR10, URZ ;  /* 0x0000000a090472a5 */ /* 0x000fc8000f8e003f */
[----:B------:R-:W-:-:S04]  /*0ec0*/  @UP0 USHF.R.U32.HI UR6, URZ, UR11, UR5 ;  /* 0x0000000b3f060299 */ /* 0x000fc80008011605 */
[----:B------:R-:W-:Y:S01]  /*0ed0*/  UIMAD UR4, UR6, UR7, URZ ;  /* 0x00000007060472a4 */ /* 0x000fe2000f8e023f */
[----:B------:R-:W-:Y:S11]  /*0ee0*/  BRA `(.L_x_1100) ;  /* 0x00000000001c7947 */ /* 0x000ff60003800000 */
.L_x_1099:
[----:B------:R-:W-:Y:S01]  /*0ef0*/  ULDC UR7, c[0x0][0xc54] ;  /* 0x0003150000077ab9 */ /* 0x000fe20000000800 */
[----:B------:R-:W-:Y:S01]  /*0f00*/  UMOV UR6, UR9 ;  /* 0x0000000900067c82 */ /* 0x000fe20008000000 */
[----:B------:R-:W-:-:S11]  /*0f10*/  UISETP.NE.AND UP0, UPT, UR7, 0x1, UPT ;  /* 0x000000010700788c */ /* 0x000fd6000bf05270 */
[----:B------:R-:W-:Y:S02]  /*0f20*/  @UP0 ULDC.64 UR10, c[0x0][0xc58] ;  /* 0x00031600000a0ab9 */ /* 0x000fe40000000a00 */
[----:B------:R-:W-:-:S04]  /*0f30*/  UIMAD.WIDE.U32 UR4, UR9, UR10, URZ ;  /* 0x0000000a090472a5 */ /* 0x000fc8000f8e003f */
[----:B------:R-:W-:-:S04]  /*0f40*/  @UP0 USHF.R.U32.HI UR6, URZ, UR11, UR5 ;  /* 0x0000000b3f060299 */ /* 0x000fc80008011605 */
[----:B------:R-:W-:-:S12]  /*0f50*/  UIMAD UR4, UR6, UR7, URZ ;  /* 0x00000007060472a4 */ /* 0x000fd8000f8e023f */
.L_x_1100:
[----:B------:R-:W-:Y:S01]  /*0f60*/  ULOP3.LUT UR6, URZ, UR6, URZ, 0x33, !UPT ;  /* 0x000000063f067292 */ /* 0x000fe2000f8e333f */
[----:B------:R-:W-:Y:S01]  /*0f70*/  ULDC UR7, c[0x0][0x448] ;  /* 0x0001120000077ab9 */ /* 0x000fe20000000800 */
[----:B------:R-:W-:Y:S01]  /*0f80*/  ULDC UR5, c[0x0][0xc3c] ;  /* 0x00030f0000057ab9 */ /* 0x000fe20000000800 */
[----:B------:R-:W-:Y:S02]  /*0f90*/  UISETP.NE.AND UP1, UPT, UR7, 0x1, UPT ;  /* 0x000000010700788c */ /* 0x000fe4000bf25270 */
[----:B------:R-:W-:Y:S01]  /*0fa0*/  UIADD3 UR6, UR6, UR5, URZ ;  /* 0x0000000506067290 */ /* 0x000fe2000fffe03f */
[----:B------:R-:W-:Y:S01]  /*0fb0*/  ULDC.64 UR10, c[0x0][0x418] ;  /* 0x00010600000a7ab9 */ /* 0x000fe20000000a00 */
[----:B------:R-:W-:Y:S01]  /*0fc0*/  UIADD3 UR4, UR9, -UR4, URZ ;  /* 0x8000000409047290 */ /* 0x000fe2000fffe03f */
[----:B------:R-:W-:Y:S01]  /*0fd0*/  ULDC UR37, c[0x0][0xc48] ;  /* 0x0003120000257ab9 */ /* 0x000fe20000000800 */
[----:B------:R-:W-:Y:S02]  /*0fe0*/  UISETP.NE.U32.AND UP0, UPT, UR10, URZ, UPT ;  /* 0x0000003f0a00728c */ /* 0x000fe4000bf05070 */
[----:B------:R-:W-:-:S02]  /*0ff0*/  USHF.L.U32 UR36, UR6, 0x7, URZ ;  /* 0x0000000706247899 */ /* 0x000fc4000800063f */
[----:B------:R-:W-:Y:S01]  /*1000*/  UISETP.NE.AND UP2, UPT, UR37, 0x1, UPT ;  /* 0x000000012500788c */ /* 0x000fe2000bf45270 */
[----:B------:R-:W-:Y:S01]  /*1010*/  ULDC UR13, c[0x0][0xc54] ;  /* 0x00031500000d7ab9 */ /* 0x000fe20000000800 */
[----:B------:R-:W-:Y:S02]  /*1020*/  UISETP.NE.AND.EX UP0, UPT, UR11, URZ, UPT, UP0 ;  /* 0x0000003f0b00728c */ /* 0x000fe4000bf05300 */
[----:B------:R-:W-:Y:S02]  /*1030*/  UIADD3 UR10, UR36, 0x7f, URZ ;  /* 0x0000007f240a7890 */ /* 0x000fe4000fffe03f */
[----:B------:R-:W-:Y:S01]  /*1040*/  UIMAD UR13, UR8, UR13, UR4 ;  /* 0x0000000d080d72a4 */ /* 0x000fe2000f8e0204 */
[----:B------:R-:W-:Y:S01]  /*1050*/  ULDC UR42, c[0x0][0x424] ;  /* 0x00010900002a7ab9 */ /* 0x000fe20000000800 */
[----:B------:R-:W-:Y:S01]  /*1060*/  ULDC UR49, c[0x0][0x288] ;  /* 0x0000a20000317ab9 */ /* 0x000fe20000000800 */
[----:B------:R-:W-:Y:S01]  /*1070*/  ULDC.64 UR4, c[0x0][0x9e0] ;  /* 0x0002780000047ab9 */ /* 0x000fe20000000a00 */
[----:B------:R-:W-:Y:S01]  /*1080*/  @UP1 ULDC UR8, c[0x0][0x44c] ;  /* 0x0001130000081ab9 */ /* 0x000fe20000000800 */
[----:B------:R-:W-:-:S02]  /*1090*/  UIADD3 UR11, -UR49, 0x1, URZ ;  /* 0x00000001310b7890 */ /* 0x000fc4000fffe13f */
[----:B------:R-:W-:Y:S02]  /*10a0*/  UISETP.GE.AND UP3, UPT, UR5, 0x1, UPT ;  /* 0x000000010500788c */ /* 0x000fe4000bf66270 */
[----:B------:R-:W-:Y:S02]  /*10b0*/  USEL UR42, UR42, 0x1, UP0 ;  /* 0x000000012a2a7887 */ /* 0x000fe40008000000 */
[----:B------:R-:W-:Y:S01]  /*10c0*/  UIMAD.WIDE.U32 UR8, UR10, UR8, URZ ;  /* 0x000000080a0872a5 */ /* 0x000fe2000f8e003f */
[----:B------:R-:W-:Y:S01]  /*10d0*/  ULDC UR12, c[0x0][0x2f0] ;  /* 0x0000bc00000c7ab9 */ /* 0x000fe20000000800 */
[----:B------:R-:W-:Y:S01]  /*10e0*/  @UP1 ULDC UR15, c[0x0][0x450] ;  /* 0x00011400000f1ab9 */ /* 0x000fe20000000800 */
[----:B------:R-:W-:Y:S01]  /*10f0*/  @UP2 ULDC UR6, c[0x0][0xc4c] ;  /* 0x0003130000062ab9 */ /* 0x000fe20000000800 */
[----:B------:R-:W-:Y:S01]  /*1100*/  UIMAD UR11, UR42, UR12, UR11 ;  /* 0x0000000c2a0b72a4 */ /* 0x000fe2000f8e020b */
[----:B------:R-:W-:Y:S01]  /*1110*/  PLOP3.LUT P1, PT, PT, PT, UP3, 0x80, 0x0 ;  /* 0x000000000000781c */ /* 0x000fe20003f2f038 */
[----:B------:R-:W-:-:S02]  /*1120*/  @UP1 USHF.R.U32.HI UR10, URZ, UR15, UR9 ;  /* 0x0000000f3f0a1299 */ /* 0x000fc40008011609 */
[----:B------:R-:W-:Y:S01]  /*1130*/  UIMAD.WIDE.U32 UR6, UR13, UR6, URZ ;  /* 0x000000060d0672a5 */ /* 0x000fe2000f8e003f */
[----:B------:R-:W-:Y:S01]  /*1140*/  @UP2 ULDC UR14, c[0x0][0xc50] ;  /* 0x00031400000e2ab9 */ /* 0x000fe20000000800 */
[----:B------:R-:W-:Y:S01]  /*1150*/  UIADD3 UR10, UR11, UR10, URZ ;  /* 0x0000000a0b0a7290 */ /* 0x000fe2000fffe03f */
[----:B------:R-:W-:Y:S01]  /*1160*/  UMOV UR43, UR13 ;  /* 0x0000000d002b7c82 */ /* 0x000fe20008000000 */
[----:B------:R-:W-:Y:S02]  /*1170*/  @UP2 USHF.R.U32.HI UR43, URZ, UR14, UR7 ;  /* 0x0000000e3f2b2299 */ /* 0x000fe40008011607 */
[----:B------:R-:W-:Y:S02]  /*1180*/  UIADD3 UR4, UR10, UR4, URZ ;  /* 0x000000040a047290 */ /* 0x000fe4000fffe03f */
[----:B------:R-:W-:-:S04]  /*1190*/  UIADD3 UR6, -UR43, URZ, URZ ;  /* 0x0000003f2b067290 */ /* 0x000fc8000fffe13f */
[----:B------:R-:W-:Y:S01]  /*11a0*/  UIMAD UR37, UR37, UR6, UR13 ;  /* 0x00000006252572a4 */ /* 0x000fe2000f8e020d */
[----:B------:R-:W-:Y:S01]  /*11b0*/  IMAD.U32 R0, RZ, RZ, UR4 ;  /* 0x00000004ff007e24 */ /* 0x000fe2000f8e00ff */
[----:B------:R-:W-:Y:S10]  /*11c0*/  @!P1 BRA `(.L_x_1101) ;  /* 0x0000000000409947 */ /* 0x000ff40003800000 */
[----:B------:R-:W-:Y:S01]  /*11d0*/  ISETP.LT.AND P0, PT, RZ, UR10, PT ;  /* 0x0000000aff007c0c */ /* 0x000fe2000bf01270 */
[----:B------:R-:W-:-:S12]  /*11e0*/  UIADD3 UR4, UR10, -0x1, URZ ;  /* 0xffffffff0a047890 */ /* 0x000fd8000fffe03f */
[----:B------:R-:W-:Y:S05]  /*11f0*/  @P0 BRA `(.L_x_1102) ;  /* 0x00000000001c0947 */ /* 0x000fea0003800000 */
[----:B------:R-:W-:Y:S02]  /*1200*/  UISETP.NE.AND UP0, UPT, UR5, 0x1, UPT ;  /* 0x000000010500788c */ /* 0x000fe4000bf05270 */
[----:B------:R-:W-:-:S09]  /*1210*/  UIADD3 UR4, -UR10, URZ, URZ ;  /* 0x0000003f0a047290 */ /* 0x000fd2000fffe13f */
[----:B------:R-:W-:Y:S02]  /*1220*/  @UP0 ULDC.64 UR8, c[0x0][0x9e8] ;  /* 0x00027a0000080ab9 */ /* 0x000fe40000000a00 */
[----:B------:R-:W-:-:S04]  /*1230*/  UIMAD.WIDE.U32 UR6, UR4, UR8, URZ ;  /* 0x00000008040672a5 */ /* 0x000fc8000f8e003f */
[----:B------:R-:W-:-:S04]  /*1240*/  @UP0 USHF.R.U32.HI UR4, URZ, UR9, UR7 ;  /* 0x000000093f040299 */ /* 0x000fc80008011607 */
[----:B------:R-:W-:Y:S01]  /*1250*/  ULOP3.LUT UR4, URZ, UR4, URZ, 0x33, !UPT ;  /* 0x000000043f047292 */ /* 0x000fe2000f8e333f */
[----:B------:R-:W-:Y:S11]  /*1260*/  BRA `(.L_x_1103) ;  /* 0x0000000000107947 */ /* 0x000ff60003800000 */
.L_x_1102:
[----:B------:R-:W-:-:S11]  /*1270*/  UISETP.NE.AND UP0, UPT, UR5, 0x1, UPT ;  /* 0x000000010500788c */ /* 0x000fd6000bf05270 */
[----:B------:R-:W-:Y:S02]  /*1280*/  @UP0 ULDC.64 UR8, c[0x0][0x9e8] ;  /* 0x00027a0000080ab9 */ /* 0x000fe40000000a00 */
[----:B------:R-:W-:-:S04]  /*1290*/  UIMAD.WIDE.U32 UR6, UR4, UR8, URZ ;  /* 0x00000008040672a5 */ /* 0x000fc8000f8e003f */
[----:B------:R-:W-:-:S12]  /*12a0*/  @UP0 USHF.R.U32.HI UR4, URZ, UR9, UR7 ;  /* 0x000000093f040299 */ /* 0x000fd80008011607 */
.L_x_1103:
[----:B------:R-:W-:-:S06]  /*12b0*/  UIMAD UR4, UR4, UR5, UR5 ;  /* 0x00000005040472a4 */ /* 0x000fcc000f8e0205 */
[----:B------:R-:W-:-:S07]  /*12c0*/  VIMNMX R0, R0, UR4, PT ;  /* 0x0000000400007c48 */ /* 0x000fce000bfe0100 */
.L_x_1101:
[----:B------:R-:W-:Y:S01]  /*12d0*/  UIMAD UR4, UR42, UR12, 0x7f ;  /* 0x0000007f2a0474a4 */ /* 0x000fe2000f8e020c */
[----:B------:R-:W-:Y:S01]  /*12e0*/  VIADD R0, R0, 0x7f ;  /* 0x0000007f00007836 */ /* 0x000fe20000000000 */
[----:B------:R-:W-:Y:S01]  /*12f0*/  @UP1 ULDC UR6, c[0x0][0x44c] ;  /* 0x0001130000061ab9 */ /* 0x000fe20000000800 */
[----:B------:R-:W-:Y:S01]  /*1300*/  @UP1 ULDC UR10, c[0x0][0x450] ;  /* 0x00011400000a1ab9 */ /* 0x000fe20000000800 */
[----:B------:R-:W-:Y:S02]  /*1310*/  USHF.R.S32.HI UR8, URZ, 0x1f, UR4 ;  /* 0x0000001f3f087899 */ /* 0x000fe40008011404 */
[----:B------:R-:W-:Y:S01]  /*1320*/  UIMAD.WIDE.U32 UR6, UR36, UR6, URZ ;  /* 0x00000006240672a5 */ /* 0x000fe2000f8e003f */
[----:B------:R-:W-:Y:S01]  /*1330*/  SHF.R.S32.HI R3, RZ, 0x1f, R0 ;  /* 0x0000001fff037819 */ /* 0x000fe20000011400 */
[----:B------:R-:W-:Y:S01]  /*1340*/  UMOV UR9, UR36 ;  /* 0x0000002400097c82 */ /* 0x000fe20008000000 */
[----:B------:R-:W-:Y:S02]  /*1350*/  ULEA.HI UR8, UR8, UR4, URZ, 0x7 ;  /* 0x0000000408087291 */ /* 0x000fe4000f8f383f */
[----:B------:R-:W-:Y:S01]  /*1360*/  @UP1 USHF.R.U32.HI UR9, URZ, UR10, UR7 ;  /* 0x0000000a3f091299 */ /* 0x000fe20008011607 */
[----:B------:R-:W-:Y:S01]  /*1370*/  LEA.HI R3, R3, R0, RZ, 0x7 ;  /* 0x0000000003037211 */ /* 0x000fe200078f38ff */
[----:B------:R-:W-:-:S02]  /*1380*/  UIMAD UR49, UR42, UR12, -UR49 ;  /* 0x0000000c2a3172a4 */ /* 0x000fc4000f8e0a31 */
[----:B------:R-:W-:Y:S01]  /*1390*/  USHF.R.S32.HI UR8, URZ, 0x7, UR8 ;  /* 0x000000073f087899 */ /* 0x000fe20008011408 */
[----:B------:R-:W-:Y:S01]  /*13a0*/  SHF.R.S32.HI R3, RZ, 0x7, R3 ;  /* 0x00000007ff037819 */ /* 0x000fe20000011403 */
[----:B------:R-:W-:-:S03]  /*13b0*/  UIADD3 UR4, UR49, UR9, URZ ;  /* 0x0000000931047290 */ /* 0x000fc6000fffe03f */
[----:B------:R-:W-:Y:S01]  /*13c0*/  ULDC UR9, c[0x0][0x9dc] ;  /* 0x0002770000097ab9 */ /* 0x000fe20000000800 */
[----:B------:R-:W-:Y:S01]  /*13d0*/  VIMNMX R88, R3, UR8, PT ;  /* 0x0000000803587c48 */ /* 0x000fe2000bfe0100 */
[----:B------:R-:W-:Y:S01]  /*13e0*/  UIADD3 UR9, UR4, -UR9, URZ ;  /* 0x8000000904097290 */ /* 0x000fe2000fffe03f */
[----:B------:R-:W-:Y:S11]  /*13f0*/  @!P1 BRA `(.L_x_1104) ;  /* 0x0000000000449947 */ /* 0x000ff60003800000 */
[----:B------:R-:W-:-:S06]  /*1400*/  UISETP.GT.AND UP0, UPT, UR4, -0x1, UPT ;  /* 0xffffffff0400788c */ /* 0x000fcc000bf04270 */
[----:B------:R-:W-:-:S13]  /*1410*/  PLOP3.LUT P0, PT, PT, PT, UP0, 0x80, 0x0 ;  /* 0x000000000000781c */ /* 0x000fda0003f0f008 */
[----:B------:R-:W-:Y:S05]  /*1420*/  @P0 BRA `(.L_x_1105) ;  /* 0x00000000001c0947 */ /* 0x000fea0003800000 */
[----:B------:R-:W-:Y:S02]  /*1430*/  UISETP.NE.AND UP0, UPT, UR5, 0x1, UPT ;  /* 0x000000010500788c */ /* 0x000fe4000bf05270 */
[----:B------:R-:W-:-:S09]  /*1440*/  ULOP3.LUT UR4, URZ, UR4, URZ, 0x33, !UPT ;  /* 0x000000043f047292 */ /* 0x000fd2000f8e333f */
[----:B------:R-:W-:Y:S02]  /*1450*/  @UP0 ULDC.64 UR10, c[0x0][0x9e8] ;  /* 0x00027a00000a0ab9 */ /* 0x000fe40000000a00 */
[----:B------:R-:W-:-:S04]  /*1460*/  UIMAD.WIDE.U32 UR6, UR4, UR10, URZ ;  /* 0x0000000a040672a5 */ /* 0x000fc8000f8e003f */
[----:B------:R-:W-:-:S04]  /*1470*/  @UP0 USHF.R.U32.HI UR4, URZ, UR11, UR7 ;  /* 0x0000000b3f040299 */ /* 0x000fc80008011607 */
[----:B------:R-:W-:Y:S01]  /*1480*/  ULOP3.LUT UR4, URZ, UR4, URZ, 0x33, !UPT ;  /* 0x000000043f047292 */ /* 0x000fe2000f8e333f */
[----:B------:R-:W-:Y:S11]  /*1490*/  BRA `(.L_x_1106) ;  /* 0x0000000000107947 */ /* 0x000ff60003800000 */
.L_x_1105:
[----:B------:R-:W-:-:S11]  /*14a0*/  UISETP.NE.AND UP0, UPT, UR5, 0x1, UPT ;  /* 0x000000010500788c */ /* 0x000fd6000bf05270 */
[----:B------:R-:W-:Y:S02]  /*14b0*/  @UP0 ULDC.64 UR10, c[0x0][0x9e8] ;  /* 0x00027a00000a0ab9 */ /* 0x000fe40000000a00 */
[----:B------:R-:W-:-:S04]  /*14c0*/  UIMAD.WIDE.U32 UR6, UR4, UR10, URZ ;  /* 0x0000000a040672a5 */ /* 0x000fc8000f8e003f */
[----:B------:R-:W-:-:S12]  /*14d0*/  @UP0 USHF.R.U32.HI UR4, URZ, UR11, UR7 ;  /* 0x0000000b3f040299 */ /* 0x000fd80008011607 */
.L_x_1106:
[----:B------:R-:W-:-:S04]  /*14e0*/  UIMAD UR4, UR4, UR5, URZ ;  /* 0x00000005040472a4 */ /* 0x000fc8000f8e023f */
[----:B------:R-:W-:-:S04]  /*14f0*/  UISETP.LT.AND UP0, UPT, UR9, UR4, UPT ;  /* 0x000000040900728c */ /* 0x000fc8000bf01270 */
[----:B------:R-:W-:-:S12]  /*1500*/  USEL UR9, UR9, UR4, !UP0 ;  /* 0x0000000409097287 */ /* 0x000fd8000c000000 */
.L_x_1104:
[----:B------:R-:W-:Y:S01]  /*1510*/  USHF.R.S32.HI UR4, URZ, 0x1f, UR9 ;  /* 0x0000001f3f047899 */ /* 0x000fe20008011409 */
[----:B------:R-:W-:Y:S02]  /*1520*/  PLOP3.LUT P0, PT, PT, PT, PT, 0x80, 0x0 ;  /* 0x000000000000781c */ /* 0x000fe40003f0f070 */
[----:B------:R-:W-:Y:S02]  /*1530*/  CS2R R36, SRZ ;  /* 0x0000000000247805 */ /* 0x000fe4000001ff00 */
[----:B------:R-:W-:Y:S01]  /*1540*/  CS2R R150, SRZ ;  /* 0x0000000000967805 */ /* 0x000fe2000001ff00 */
[----:B------:R-:W-:Y:S01]  /*1550*/  ULEA.HI UR4, UR4, UR9, URZ, 0x7 ;  /* 0x0000000904047291 */ /* 0x000fe2000f8f383f */
[----:B------:R-:W-:Y:S02]  /*1560*/  CS2R R148, SRZ ;  /* 0x0000000000947805 */ /* 0x000fe4000001ff00 */
[----:B------:R-:W-:Y:S02]  /*1570*/  CS2R R146, SRZ ;  /* 0x0000000000927805 */ /* 0x000fe4000001ff00 */
[----:B------:R-:W-:Y:S01]  /*1580*/  CS2R R144, SRZ ;  /* 0x0000000000907805 */ /* 0x000fe2000001ff00 */
[----:B------:R-:W-:Y:S01]  /*1590*/  USHF.R.S32.HI UR4, URZ, 0x7, UR4 ;  /* 0x000000073f047899 */ /* 0x000fe20008011404 */
[----:B------:R-:W-:-:S02]  /*15a0*/  CS2R R142, SRZ ;  /* 0x00000000008e7805 */ /* 0x000fc4000001ff00 */
[----:B------:R-:W-:Y:S02]  /*15b0*/  CS2R R140, SRZ ;  /* 0x00000000008c7805 */ /* 0x000fe4000001ff00 */
[----:B------:R-:W-:Y:S01]  /*15c0*/  CS2R R138, SRZ ;  /* 0x00000000008a7805 */ /* 0x000fe2000001ff00 */
[----:B------:R-:W-:Y:S01]  /*15d0*/  UISETP.LT.AND UP0, UPT, URZ, UR4, UPT ;  /* 0x000000043f00728c */ /* 0x000fe2000bf01270 */
[----:B------:R-:W-:Y:S02]  /*15e0*/  CS2R R136, SRZ ;  /* 0x0000000000887805 */ /* 0x000fe4000001ff00 */
[----:B------:R-:W-:Y:S02]  /*15f0*/  CS2R R134, SRZ ;  /* 0x0000000000867805 */ /* 0x000fe4000001ff00 */
[----:B------:R-:W-:Y:S01]  /*1600*/  CS2R R132, SRZ ;  /* 0x0000000000847805 */ /* 0x000fe2000001ff00 */
[----:B------:R-:W-:Y:S01]  /*1610*/  USEL UR39, URZ, UR4, !UP0 ;  /* 0x000000043f277287 */ /* 0x000fe2000c000000 */
[----:B------:R-:W-:-:S02]  /*1620*/  CS2R R130, SRZ ;  /* 0x0000000000827805 */ /* 0x000fc4000001ff00 */
[----:B------:R-:W-:Y:S02]  /*1630*/  CS2R R128, SRZ ;  /* 0x0000000000807805 */ /* 0x000fe4000001ff00 */
[----:B------:R-:W-:Y:S02]  /*1640*/  CS2R R126, SRZ ;  /* 0x00000000007e7805 */ /* 0x000fe4000001ff00 */
[----:B------:R-:W-:Y:S02]  /*1650*/  CS2R R124, SRZ ;  /* 0x00000000007c7805 */ /* 0x000fe4000001ff00 */
[----:B------:R-:W-:Y:S02]  /*1660*/  CS2R R122, SRZ ;  /* 0x00000000007a7805 */ /* 0x000fe4000001ff00 */
[----:B------:R-:W-:Y:S02]  /*1670*/  ISETP.GT.AND P1, PT, R88, UR39, PT ;  /* 0x0000002758007c0c */ /* 0x000fe4000bf24270 */
        /* <DEDUP_REMOVED lines=13> */
[----:B------:R-:W-:Y:S01]  /*1750*/  CS2R R94, SRZ ;  /* 0x00000000005e7805 */ /* 0x000fe2000001ff00 */
[----:B------:R-:W-:Y:S01]  /*1760*/  IMAD.MOV.U32 R93, RZ, RZ, RZ ;  /* 0x000000ffff5d7224 */ /* 0x000fe200078e00ff */
[----:B------:R-:W-:Y:S02]  /*1770*/  CS2R R6, SRZ ;  /* 0x0000000000067805 */ /* 0x000fe4000001ff00 */
[----:B------:R-:W-:Y:S01]  /*1780*/  CS2R R90, SRZ ;  /* 0x00000000005a7805 */ /* 0x000fe2000001ff00 */
        /* <DEDUP_REMOVED lines=10> */
[----:B------:R-:W-:Y:S02]  /*1830*/  PLOP3.LUT P0, PT, PT, PT, UP0, 0x80, 0x0 ;  /* 0x000000000000781c */ /* 0x000fe40003f0f008 */
        /* <DEDUP_REMOVED lines=22> */
.L_x_1108:
[----:B------:R-:W-:Y:S01]  /*19a0*/  ULEA.HI UR4, UR46, UR46, URZ, 0x1 ;  /* 0x0000002e2e047291 */ /* 0x000fe2000f8f083f */
[----:B------:R-:W-:-:S03]  /*19b0*/  IMAD.U32 R2, RZ, RZ, UR47 ;  /* 0x0000002fff027e24 */ /* 0x000fc6000f8e00ff */
[----:B------:R-:W-:Y:S02]  /*19c0*/  ULOP3.LUT UR4, UR4, 0xfffffffe, URZ, 0xc0, !UPT ;  /* 0xfffffffe04047892 */ /* 0x000fe4000f8ec03f */
[----:B------:R-:W-:Y:S02]  /*19d0*/  ISETP.NE.AND P0, PT, R2, 0x3, PT ;  /* 0x000000030200780c */ /* 0x000fe40003f05270 */
[----:B------:R-:W-:-:S06]  /*19e0*/  UIADD3 UR4, UR46, -UR4, URZ ;  /* 0x800000042e047290 */ /* 0x000fcc000fffe03f */
[----:B------:R-:W-:-:S05]  /*19f0*/  IMAD.U32 R0, RZ, RZ, UR4 ;  /* 0x00000004ff007e24 */ /* 0x000fca000f8e00ff */
[----:B------:R-:W-:-:S04]  /*1a00*/  SHF.L.U32 R0, R0, 0x1f, RZ ;  /* 0x0000001f00007819 */ /* 0x000fc800000006ff */
[----:B------:R-:W0:Y:S02]  /*1a10*/  SYNCS.PHASECHK.TRANS64.TRYWAIT P1, [UR41+0x28800], R0 ;  /* 0x02880000ff0075a7 */ /* 0x000e240008020169 */
[----:B0-----:R-:W-:Y:S05]  /*1a20*/  @!P1 BRA `(.L_x_1109) ;  /* 0x0000012400ac9947 */ /* 0x001fea0003800000 */
.L_x_1302:
[----:B------:R-:W-:Y:S05]  /*1a30*/  @!P0 BRA `(.L_x_1110) ;  /* 0x0000000000048947 */ /* 0x000fea0003800000 */
[----:B------:R-:W-:Y:S01]  /*1a40*/  BPT.TRAP 0x1 ;  /* 0x000000040000795c */ /* 0x000fe20000300000 */
.L_x_1110:
[----:B------:R-:W-:Y:S02]  /*1a50*/  IMAD.U32 R9, RZ, RZ, UR44 ;  /* 0x0000002cff097e24 */ /* 0x000fe4000f8e00ff */
[----:B0-----:R-:W-:-:S03]  /*1a60*/  IMAD.U32 R0, RZ, RZ, UR45 ;  /* 0x0000002dff007e24 */ /* 0x001fc6000f8e00ff */
[----:B------:R-:W-:Y:S02]  /*1a70*/  LEA R9, R9, UR41, 0x3 ;  /* 0x0000002909097c11 */ /* 0x000fe4000f8e18ff */
[----:B------:R-:W-:-:S04]  /*1a80*/  SHF.L.U32 R0, R0, 0x1f, RZ ;  /* 0x0000001f00007819 */ /* 0x000fc800000006ff */
[----:B------:R0:W1:Y:S01]  /*1a90*/  SYNCS.PHASECHK.TRANS64.TRYWAIT P2, [R9+URZ+0x28830], R0 ;  /* 0x02883000090075a7 */ /* 0x000062000804017f */
[----:B------:R-:W-:Y:S05]  /*1aa0*/  @!P0 BRA `(.L_x_1111) ;  /* 0x0000000000048947 */ /* 0x000fea0003800000 */
[----:B------:R-:W-:Y:S01]  /*1ab0*/  BPT.TRAP 0x1 ;  /* 0x000000040000795c */ /* 0x000fe20000300000 */
.L_x_1111:
[----:B------:R-:W2:Y:S02]  /*1ac0*/  S2R R2, SR_TID.X ;  /* 0x0000000000027919 */ /* 0x000ea40000002100 */
[----:B--2---:R-:W-:Y:S01]  /*1ad0*/  LOP3.LUT P1, RZ, R2, 0x7f, RZ, 0xc0, !PT ;  /* 0x0000007f02ff7812 */ /* 0x004fe2000782c0ff */
[----:B-1----:R-:W-:-:S12]  /*1ae0*/  @P2 BRA `(.L_x_1112) ;  /* 0x0000000000082947 */ /* 0x002fd80003800000 */
[----:B------:R-:W1:Y:S02]  /*1af0*/  SYNCS.PHASECHK.TRANS64.TRYWAIT P2, [R9+URZ+0x28830], R0 ;  /* 0x02883000090075a7 */ /* 0x000e64000804017f */
[----:B-1----:R-:W-:Y:S05]  /*1b00*/  @!P2 BRA `(.L_x_1113) ;  /* 0x00000124008ca947 */ /* 0x002fea0003800000 */
.L_x_1112:
[----:B------:R-:W-:Y:S05]  /*1b10*/  WARPSYNC.ALL ;  /* 0x0000000000007948 */ /* 0x000fea0003800000 */
[----:B------:R-:W-:Y:S01]  /*1b20*/  UIADD3 UR4, UR41, 0x18400, URZ ;  /* 0x0001840029047890 */ /* 0x000fe2000fffe03f */
[----:B------:R-:W-:Y:S01]  /*1b30*/  WARPGROUP.ARRIVE ;  /* 0x00000000000079c5 */ /* 0x000fe20000000000 */
[----:B------:R-:W-:Y:S01]  /*1b40*/  ULOP3.LUT UR32, UR52, 0x10000, URZ, 0xfc, !UPT ;  /* 0x0001000034207892 */ /* 0x000fe2000f8efc3f */
[----:B01----:R-:W-:Y:S01]  /*1b50*/  VIADD R0, R17, UR36 ;  /* 0x0000002411007c36 */ /* 0x003fe20008000000 */
[----:B------:R-:W-:Y:S01]  /*1b60*/  USHF.R.U32.HI UR4, URZ, 0x4, UR4 ;  /* 0x000000043f047899 */ /* 0x000fe20008011604 */
[----:B------:R-:W0:Y:S01]  /*1b70*/  LDC R4, c[0x0][0x2f0] ;  /* 0x0000bc00ff047b82 */ /* 0x000e220000000800 */
[----:B------:R-:W-:Y:S01]  /*1b80*/  UMOV UR33, 0x40000040 ;  /* 0x4000004000217882 */ /* 0x000fe20000000000 */
[----:B------:R-:W-:Y:S01]  /*1b90*/  UMOV UR35, 0x40000040 ;  /* 0x4000004000237882 */ /* 0x000fe20000000000 */
[----:B------:R-:W-:Y:S01]  /*1ba0*/  ULOP3.LUT UR4, UR4, 0x3fff, URZ, 0xc0, !UPT ;  /* 0x00003fff04047892 */ /* 0x000fe2000f8ec03f */
[----:B------:R-:W-:Y:S01]  /*1bb0*/  IMAD.MOV.U32 R7, RZ, RZ, R0 ;  /* 0x000000ffff077224 */ /* 0x000fe200078e0000 */
[----:B------:R-:W-:Y:S01]  /*1bc0*/  UMOV UR5, 0x40000040 ;  /* 0x4000004000057882 */ /* 0x000fe20000000000 */
[----:B------:R-:W-:Y:S01]  /*1bd0*/  UMOV UR7, 0x40000040 ;  /* 0x4000004000077882 */ /* 0x000fe20000000000 */
[----:B------:R-:W-:Y:S01]  /*1be0*/  ULOP3.LUT UR48, UR4, 0x10000, URZ, 0xfc, !UPT ;  /* 0x0001000004307892 */ /* 0x000fe2000f8efc3f */
[----:B------:R-:W1:Y:S01]  /*1bf0*/  LDC R5, c[0x0][0x288] ;  /* 0x0000a200ff057b82 */ /* 0x000e620000000800 */
[----:B------:R-:W-:Y:S01]  /*1c00*/  UIADD3 UR4, UR32, 0x2, URZ ;  /* 0x0000000220047890 */ /* 0x000fe2000fffe03f */
[----:B------:R-:W-:Y:S01]  /*1c10*/  IMAD.MOV.U32 R3, RZ, RZ, -0x80 ;  /* 0xffffff80ff037424 */ /* 0x000fe200078e00ff */
[----:B------:R-:W-:Y:S01]  /*1c20*/  ULEA UR34, UR44, UR48, 0xb ;  /* 0x000000302c227291 */ /* 0x000fe2000f8e583f */
[C---:B------:R-:W-:Y:S01]  /*1c30*/  LEA R11, R88.reuse, 0xffffff80, 0x7 ;  /* 0xffffff80580b7811 */ /* 0x040fe200078e38ff */
[----:B------:R-:W-:Y:S01]  /*1c40*/  UIADD3 UR8, UR32, 0x4, URZ ;  /* 0x0000000420087890 */ /* 0x000fe2000fffe03f */
[----:B------:R-:W-:Y:S01]  /*1c50*/  IMAD R13, R88, R3, 0x80 ;  /* 0x00000080580d7424 */ /* 0x000fe200078e0203 */
[----:B------:R-:W-:-:S02]  /*1c60*/  UIADD3 UR6, UR34, 0x2, URZ ;  /* 0x0000000222067890 */ /* 0x000fc4000fffe03f */
[----:B------:R-:W-:Y:S01]  /*1c70*/  UIADD3 UR10, UR34, 0x4, URZ ;  /* 0x00000004220a7890 */ /* 0x000fe2000fffe03f */
[----:B------:R-:W-:Y:S01]  /*1c80*/  VIADD R3, R13, 0x1 ;  /* 0x000000010d037836 */ /* 0x000fe20000000000 */
[----:B------:R-:W-:Y:S01]  /*1c90*/  UMOV UR9, 0x40000040 ;  /* 0x4000004000097882 */ /* 0x000fe20000000000 */
[----:B------:R-:W-:Y:S01]  /*1ca0*/  HGMMA.64x128x16.F32 R24, gdesc[UR32], RZ, !UPT, gsb0 ;  /* 0x01e00000201879f0 */ /* 0x000fe2000c0008ff */
[----:B------:R-:W-:Y:S01]  /*1cb0*/  UMOV UR11, 0x40000040 ;  /* 0x40000040000b7882 */ /* 0x000fe20000000000 */
[----:B------:R-:W-:Y:S01]  /*1cc0*/  UIADD3 UR12, UR32, 0x6, URZ ;  /* 0x00000006200c7890 */ /* 0x000fe2000fffe03f */
[----:B------:R-:W-:Y:S01]  /*1cd0*/  IMAD R3, R16, -0x2, R3 ;  /* 0xfffffffe10037824 */ /* 0x000fe200078e0203 */
[----:B------:R-:W-:Y:S01]  /*1ce0*/  UIADD3 UR14, UR34, 0x6, URZ ;  /* 0x00000006220e7890 */ /* 0x000fe2000fffe03f */
[----:B------:R-:W-:Y:S01]  /*1cf0*/  UMOV UR13, 0x40000040 ;  /* 0x40000040000d7882 */ /* 0x000fe20000000000 */
[----:B------:R-:W-:Y:S01]  /*1d00*/  UMOV UR15, 0x40000040 ;  /* 0x40000040000f7882 */ /* 0x000fe20000000000 */
[----:B------:R-:W-:-:S02]  /*1d10*/  UIADD3 UR16, UR32, 0x400, URZ ;  /* 0x0000040020107890 */ /* 0x000fc4000fffe03f */
[----:B------:R-:W-:Y:S01]  /*1d20*/  UIADD3 UR18, UR34, 0x400, URZ ;  /* 0x0000040022127890 */ /* 0x000fe2000fffe03f */
[----:B------:R-:W-:Y:S01]  /*1d30*/  UMOV UR17, 0x40000040 ;  /* 0x4000004000117882 */ /* 0x000fe20000000000 */
[----:B------:R-:W-:Y:S01]  /*1d40*/  UMOV UR19, 0x40000040 ;  /* 0x4000004000137882 */ /* 0x000fe20000000000 */
[----:B------:R-:W-:Y:S02]  /*1d50*/  UIADD3 UR20, UR32, 0x402, URZ ;  /* 0x0000040220147890 */ /* 0x000fe4000fffe03f */
[----:B------:R-:W-:Y:S01]  /*1d60*/  UIADD3 UR22, UR34, 0x402, URZ ;  /* 0x0000040222167890 */ /* 0x000fe2000fffe03f */
[----:B------:R-:W-:Y:S01]  /*1d70*/  UMOV UR21, 0x40000040 ;  /* 0x4000004000157882 */ /* 0x000fe20000000000 */
[----:B------:R-:W-:Y:S01]  /*1d80*/  UMOV UR23, 0x40000040 ;  /* 0x4000004000177882 */ /* 0x000fe20000000000 */
[----:B------:R-:W-:Y:S02]  /*1d90*/  UIADD3 UR24, UR32, 0x404, URZ ;  /* 0x0000040420187890 */ /* 0x000fe4000fffe03f */
[----:B------:R-:W-:Y:S01]  /*1da0*/  UIADD3 UR26, UR34, 0x404, URZ ;  /* 0x00000404221a7890 */ /* 0x000fe2000fffe03f */
[----:B------:R-:W-:Y:S01]  /*1db0*/  UMOV UR25, 0x40000040 ;  /* 0x4000004000197882 */ /* 0x000fe20000000000 */
[----:B------:R-:W-:Y:S01]  /*1dc0*/  UMOV UR27, 0x40000040 ;  /* 0x40000040001b7882 */ /* 0x000fe20000000000 */
[----:B------:R-:W-:-:S02]  /*1dd0*/  UIADD3 UR28, UR32, 0x406, URZ ;  /* 0x00000406201c7890 */ /* 0x000fc4000fffe03f */
[----:B------:R-:W-:Y:S01]  /*1de0*/  UIADD3 UR30, UR34, 0x406, URZ ;  /* 0x00000406221e7890 */ /* 0x000fe2000fffe03f */
[----:B------:R-:W-:Y:S01]  /*1df0*/  UMOV UR29, 0x40000040 ;  /* 0x40000040001d7882 */ /* 0x000fe20000000000 */
[----:B------:R-:W-:Y:S01]  /*1e00*/  UMOV UR31, 0x40000040 ;  /* 0x40000040001f7882 */ /* 0x000fe20000000000 */
[----:B------:R-:W-:Y:S01]  /*1e10*/  ULDC UR52, c[0x0][0x9dc] ;  /* 0x0002770000347ab9 */ /* 0x000fe20000000800 */
[----:B------:R-:W-:Y:S02]  /*1e20*/  WARPGROUP.DEPBAR.LE gsb0, 0x0 ;  /* 0x00008000000079c5 */ /* 0x000fe40000010000 */
[----:B------:R-:W-:-:S06]  /*1e30*/  WARPGROUP.ARRIVE ;  /* 0x00000000000079c5 */ /* 0x000fcc0000000000 */
[----:B------:R-:W-:Y:S01]  /*1e40*/  HGMMA.64x128x16.F32 R24, gdesc[UR4], R24, gsb0 ;  /* 0x01e00000041879f0 */ /* 0x000fe20008000818 */
[----:B------:R-:W-:Y:S02]  /*1e50*/  ULDC UR6, c[0x0][0x448] ;  /* 0x0001120000067ab9 */ /* 0x000fe40000000800 */
[----:B------:R-:W-:-:S06]  /*1e60*/  UISETP.NE.AND UP0, UPT, UR6, 0x1, UPT ;  /* 0x000000010600788c */ /* 0x000fcc000bf05270 */
[----:B------:R-:W-:Y:S02]  /*1e70*/  PLOP3.LUT P2, PT, PT, PT, UP0, 0x80, 0x0 ;  /* 0x000000000000781c */ /* 0x000fe40003f4f008 */
[----:B------:R-:W-:-:S03]  /*1e80*/  PLOP3.LUT P3, PT, PT, PT, UP0, 0x80, 0x0 ;  /* 0x000000000000781c */ /* 0x000fc60003f6f008 */
[----:B------:R-:W-:-:S08]  /*1e90*/  @UP0 ULDC UR6, c[0x0][0x44c] ;  /* 0x0001130000060ab9 */ /* 0x000fd00000000800 */
[----:B------:R-:W-:Y:S01]  /*1ea0*/  @P2 IMAD.HI.U32 R2, R0, UR6, RZ ;  /* 0x0000000600022c27 */ /* 0x000fe2000f8e00ff */
[----:B------:R-:W-:-:S03]  /*1eb0*/  @UP0 ULDC UR6, c[0x0][0x450] ;  /* 0x0001140000060ab9 */ /* 0x000fc60000000800 */
[----:B------:R-:W-:Y:S01]  /*1ec0*/  @!P1 VIADD R0, R9, 0x28840 ;  /* 0x0002884009009836 */ /* 0x000fe20000000000 */
[----:B------:R-:W-:Y:S01]  /*1ed0*/  @P3 SHF.R.U32.HI R7, RZ, UR6, R2 ;  /* 0x00000006ff073c19 */ /* 0x000fe20008011602 */
[----:B------:R-:W-:Y:S02]  /*1ee0*/  ULDC.64 UR6, c[0x0][0x9e0] ;  /* 0x0002780000067ab9 */ /* 0x000fe40000000a00 */
[----:B------:R-:W-:Y:S01]  /*1ef0*/  UISETP.GE.AND UP1, UPT, UR7, 0x1, UPT ;  /* 0x000000010700788c */ /* 0x000fe2000bf26270 */
[----:B------:R-:W-:Y:S01]  /*1f00*/  @!P1 PRMT R0, RZ, 0x654, R0 ;  /* 0x00000654ff009816 */ /* 0x000fe20000000000 */
[----:B------:R-:W2:Y:S04]  /*1f10*/  SHFL.IDX PT, R2, R7, RZ, 0x1c1f ;  /* 0x001c1fff07027589 */ /* 0x000ea800000e0000 */
[----:B------:R-:W-:Y:S01]  /*1f20*/  PLOP3.LUT P2, PT, PT, PT, UP1, 0x40, 0x0 ;  /* 0x000000000000781c */ /* 0x000fe20003f4e818 */
[----:B------:R-:W-:-:S02]  /*1f30*/  WARPGROUP.DEPBAR.LE gsb0, 0x0 ;  /* 0x00008000000079c5 */ /* 0x000fc40000010000 */
[----:B------:R-:W-:-:S06]  /*1f40*/  WARPGROUP.ARRIVE ;  /* 0x00000000000079c5 */ /* 0x000fcc0000000000 */
[----:B------:R-:W-:Y:S01]  /*1f50*/  HGMMA.64x128x16.F32 R24, gdesc[UR8], R24, gsb0 ;  /* 0x01e00000081879f0 */ /* 0x000fe20008000818 */
[----:B------:R-:W-:Y:S02]  /*1f60*/  ULOP3.LUT UR10, URZ, UR52, URZ, 0x33, !UPT ;  /* 0x000000343f0a7292 */ /* 0x000fe4000f8e333f */
[----:B------:R-:W-:Y:S02]  /*1f70*/  WARPGROUP.DEPBAR.LE gsb0, 0x0 ;  /* 0x00008000000079c5 */ /* 0x000fe40000010000 */
[----:B------:R-:W-:-:S07]  /*1f80*/  WARPGROUP.ARRIVE ;  /* 0x00000000000079c5 */ /* 0x000fce0000000000 */
[----:B------:R-:W-:Y:S03]  /*1f90*/  HGMMA.64x128x16.F32 R24, gdesc[UR12], R24, gsb0 ;  /* 0x01e000000c1879f0 */ /* 0x000fe60008000818 */
        /* <DEDUP_REMOVED lines=13> */
[----:B------:R0:W-:Y:S02]  /*2070*/  @!P1 SYNCS.ARRIVE.TRANS64.RED.A1T0 RZ, [R0+URZ], RZ ;  /* 0x000000ff00ff99a7 */ /* 0x0001e4000810043f */
[C---:B0-----:R-:W-:Y:S02]  /*2080*/  IMAD R0, R4.reuse, UR42, R3 ;  /* 0x0000002a04007c24 */ /* 0x041fe4000f8e0203 */
[----:B------:R-:W-:Y:S02]  /*2090*/  IMAD R3, R4, UR42, R13 ;  /* 0x0000002a04037c24 */ /* 0x000fe4000f8e020d */
[----:B-1----:R-:W-:-:S02]  /*20a0*/  IMAD.IADD R0, R0, 0x1, -R5 ;  /* 0x0000000100007824 */ /* 0x002fc400078e0a05 */
[----:B------:R-:W-:Y:S02]  /*20b0*/  IMAD R15, R16, -0x2, R3 ;  /* 0xfffffffe100f7824 */ /* 0x000fe400078e0203 */
[C---:B------:R-:W-:Y:S02]  /*20c0*/  VIADD R20, R0.reuse, UR6 ;  /* 0x0000000600147c36 */ /* 0x040fe40008000000 */
[----:B------:R-:W-:-:S03]  /*20d0*/  VIADD R21, R0, UR10 ;  /* 0x0000000a00157c36 */ /* 0x000fc60008000000 */
[----:B--2---:R-:W-:Y:S01]  /*20e0*/  VIADDMNMX R0, R2, R20, R15, PT ;  /* 0x0000001402007246 */ /* 0x004fe2000380010f */
[----:B------:R-:W-:Y:S01]  /*20f0*/  IMAD.IADD R3, R21, 0x1, R2 ;  /* 0x0000000115037824 */ /* 0x000fe200078e0202 */
[----:B------:R-:W-:Y:S06]  /*2100*/  @P2 BRA `(.L_x_1114) ;  /* 0x00000000005c2947 */ /* 0x000fec0003800000 */
[----:B------:R-:W-:Y:S01]  /*2110*/  IMAD R2, R4, UR42, R2 ;  /* 0x0000002a04027c24 */ /* 0x000fe2000f8e0202 */
[----:B------:R-:W-:Y:S03]  /*2120*/  BSSY B0, `(.L_x_1115) ;  /* 0x0000011000007945 */ /* 0x000fe60003800000 */
[----:B------:R-:W-:-:S05]  /*2130*/  IMAD.IADD R2, R2, 0x1, -R5 ;  /* 0x0000000102027824 */ /* 0x000fca00078e0a05 */
[----:B------:R-:W-:-:S13]  /*2140*/  ISETP.GT.AND P2, PT, R2, -0x1, PT ;  /* 0xffffffff0200780c */ /* 0x000fda0003f44270 */
[----:B------:R-:W-:Y:S05]  /*2150*/  @P2 BRA `(.L_x_1116) ;  /* 0x0000000000202947 */ /* 0x000fea0003800000 */
[----:B------:R-:W-:Y:S01]  /*2160*/  UISETP.NE.AND UP2, UPT, UR7, 0x1, UPT ;  /* 0x000000010700788c */ /* 0x000fe2000bf45270 */
[----:B------:R-:W-:-:S05]  /*2170*/  LOP3.LUT R2, RZ, R2, RZ, 0x33, !PT ;  /* 0x00000002ff027212 */ /* 0x000fca00078e33ff */
[----:B------:R-:W-:-:S05]  /*2180*/  PLOP3.LUT P2, PT, PT, PT, UP2, 0x80, 0x0 ;  /* 0x000000000000781c */ /* 0x000fca0003f4f028 */
[----:B------:R-:W-:-:S08]  /*2190*/  @UP2 ULDC.64 UR10, c[0x0][0x9e8] ;  /* 0x00027a00000a2ab9 */ /* 0x000fd00000000a00 */
[----:B------:R-:W-:-:S05]  /*21a0*/  @P2 IMAD.HI.U32 R6, R2, UR10, RZ ;  /* 0x0000000a02062c27 */ /* 0x000fca000f8e00ff */
[----:B------:R-:W-:-:S04]  /*21b0*/  @P2 SHF.R.U32.HI R2, RZ, UR11, R6 ;  /* 0x0000000bff022c19 */ /* 0x000fc80008011606 */
[----:B------:R-:W-:Y:S01]  /*21c0*/  LOP3.LUT R2, RZ, R2, RZ, 0x33, !PT ;  /* 0x00000002ff027212 */ /* 0x000fe200078e33ff */
[----:B------:R-:W-:Y:S06]  /*21d0*/  BRA `(.L_x_1117) ;  /* 0x0000000000147947 */ /* 0x000fec0003800000 */
.L_x_1116:
[----:B------:R-:W-:-:S06]  /*21e0*/  UISETP.NE.AND UP2, UPT, UR7, 0x1, UPT ;  /* 0x000000010700788c */ /* 0x000fcc000bf45270 */
[----:B------:R-:W-:-:S05]  /*21f0*/  PLOP3.LUT P2, PT, PT, PT, UP2, 0x80, 0x0 ;  /* 0x000000000000781c */ /* 0x000fca0003f4f028 */
[----:B------:R-:W-:-:S08]  /*2200*/  @UP2 ULDC.64 UR10, c[0x0][0x9e8] ;  /* 0x00027a00000a2ab9 */ /* 0x000fd00000000a00 */
[----:B------:R-:W-:-:S05]  /*2210*/  @P2 IMAD.HI.U32 R6, R2, UR10, RZ ;  /* 0x0000000a02062c27 */ /* 0x000fca000f8e00ff */
[----:B------:R-:W-:-:S07]  /*2220*/  @P2 SHF.R.U32.HI R2, RZ, UR11, R6 ;  /* 0x0000000bff022c19 */ /* 0x000fce0008011606 */
.L_x_1117:
[----:B------:R-:W-:Y:S05]  /*2230*/  BSYNC B0 ;  /* 0x0000000000007941 */ /* 0x000fea0003800000 */
.L_x_1115:
[----:B------:R-:W-:-:S04]  /*2240*/  IMAD R9, R2, UR7, -R11 ;  /* 0x0000000702097c24 */ /* 0x000fc8000f8e0a0b */
[----:B------:R-:W-:-:S05]  /*2250*/  IMAD R9, R16, -0x2, R9 ;  /* 0xfffffffe10097824 */ /* 0x000fca00078e0209 */
[----:B------:R-:W-:Y:S02]  /*2260*/  VIMNMX R3, R3, R9, !PT ;  /* 0x0000000903037248 */ /* 0x000fe40007fe0100 */
[----:B------:R-:W-:-:S07]  /*2270*/  VIADDMNMX R0, R9, UR7, R0, PT ;  /* 0x0000000709007c46 */ /* 0x000fce000b800100 */
.L_x_1114:
[C---:B------:R-:W-:Y:S02]  /*2280*/  ISETP.GE.AND P2, PT, R13.reuse, 0x2, PT ;  /* 0x000000020d00780c */ /* 0x040fe40003f46270 */
[----:B------:R-:W-:Y:S02]  /*2290*/  ISETP.GE.AND P5, PT, R13, 0xa, PT ;  /* 0x0000000a0d00780c */ /* 0x000fe40003fa6270 */
[----:B------:R-:W-:Y:S02]  /*22a0*/  ISETP.GT.AND P3, PT, R3, 0x1, !P2 ;  /* 0x000000010300780c */ /* 0x000fe40005764270 */
[----:B------:R-:W-:Y:S02]  /*22b0*/  ISETP.GE.AND P4, PT, R13, 0x9, PT ;  /* 0x000000090d00780c */ /* 0x000fe40003f86270 */
[----:B------:R-:W-:Y:S02]  /*22c0*/  ISETP.LT.OR P3, PT, R0, 0x2, P3 ;  /* 0x000000020000780c */ /* 0x000fe40001f61670 */
[----:B------:R-:W-:-:S02]  /*22d0*/  P2R R89, PR, RZ, 0x10 ;  /* 0x00000010ff597803 */ /* 0x000fc40000000000 */
[----:B------:R-:W-:Y:S02]  /*22e0*/  FSEL R120, R25, -INF , !P3 ;  /* 0xff80000019787808 */ /* 0x000fe40005800000 */
[C---:B------:R-:W-:Y:S02]  /*22f0*/  ISETP.GT.AND P3, PT, R3.reuse, 0x9, !P5 ;  /* 0x000000090300780c */ /* 0x040fe40006f64270 */
[----:B------:R-:W-:Y:S02]  /*2300*/  P2R R25, PR, RZ, 0x20 ;  /* 0x00000020ff197803 */ /* 0x000fe40000000000 */
[----:B------:R-:W-:Y:S02]  /*2310*/  ISETP.LT.OR P3, PT, R0, 0xa, P3 ;  /* 0x0000000a0000780c */ /* 0x000fe40001f61670 */
[----:B------:R-:W-:Y:S02]  /*2320*/  ISETP.GT.AND P4, PT, R3, 0x8, !P4 ;  /* 0x000000080300780c */ /* 0x000fe40006784270 */
[----:B------:R-:W-:-:S02]  /*2330*/  ISETP.GE.AND P5, PT, R13, 0x11, PT ;  /* 0x000000110d00780c */ /* 0x000fc40003fa6270 */
[----:B------:R-:W-:Y:S02]  /*2340*/  FSEL R122, R29, -INF , !P3 ;  /* 0xff8000001d7a7808 */ /* 0x000fe40005800000 */
[----:B------:R-:W-:Y:S02]  /*2350*/  ISETP.LT.OR P4, PT, R0, 0x9, P4 ;  /* 0x000000090000780c */ /* 0x000fe40002781670 */
[----:B------:R-:W-:Y:S02]  /*2360*/  ISETP.GT.AND P3, PT, R3, 0x10, !P5 ;  /* 0x000000100300780c */ /* 0x000fe40006f64270 */
[----:B------:R-:W-:Y:S02]  /*2370*/  FSEL R182, R28, -INF , !P4 ;  /* 0xff8000001cb67808 */ /* 0x000fe40006000000 */
[----:B------:R-:W-:Y:S02]  /*2380*/  ISETP.LT.OR P3, PT, R0, 0x11, P3 ;  /* 0x000000110000780c */ /* 0x000fe40001f61670 */
[----:B------:R-:W-:-:S02]  /*2390*/  ISETP.GE.AND P4, PT, R13, 0x12, PT ;  /* 0x000000120d00780c */ /* 0x000fc40003f86270 */
[----:B------:R-:W-:Y:S02]  /*23a0*/  FSEL R176, R32, -INF , !P3 ;  /* 0xff80000020b07808 */ /* 0x000fe40005800000 */
[----:B------:R-:W-:Y:S02]  /*23b0*/  ISETP.GT.AND P3, PT, R3, 0x11, !P4 ;  /* 0x000000110300780c */ /* 0x000fe40006764270 */
[----:B------:R-:W-:Y:S02]  /*23c0*/  P2R R32, PR, RZ, 0x10 ;  /* 0x00000010ff207803 */ /* 0x000fe40000000000 */
[----:B------:R-:W-:Y:S02]  /*23d0*/  ISETP.LT.OR P3, PT, R0, 0x12, P3 ;  /* 0x000000120000780c */ /* 0x000fe40001f61670 */
[----:B------:R-:W-:Y:S02]  /*23e0*/  ISETP.GE.AND P4, PT, R13, 0x19, PT ;  /* 0x000000190d00780c */ /* 0x000fe40003f86270 */
[----:B------:R-:W-:-:S02]  /*23f0*/  FSEL R124, R33, -INF , !P3 ;  /* 0xff800000217c7808 */ /* 0x000fc40005800000 */
[----:B------:R-:W-:Y:S02]  /*2400*/  ISETP.GT.AND P3, PT, R3, 0x18, !P4 ;  /* 0x000000180300780c */ /* 0x000fe40006764270 */
[----:B------:R-:W-:Y:S02]  /*2410*/  P2R R90, PR, RZ, 0x10 ;  /* 0x00000010ff5a7803 */ /* 0x000fe40000000000 */
[----:B------:R-:W-:Y:S02]  /*2420*/  ISETP.LT.OR P3, PT, R0, 0x19, P3 ;  /* 0x000000190000780c */ /* 0x000fe40001f61670 */
[----:B------:R-:W-:Y:S02]  /*2430*/  ISETP.GE.AND P4, PT, R13, 0x1a, PT ;  /* 0x0000001a0d00780c */ /* 0x000fe40003f86270 */
[----:B------:R-:W-:Y:S02]  /*2440*/  FSEL R178, R36, -INF , !P3 ;  /* 0xff80000024b27808 */ /* 0x000fe40005800000 */
[----:B------:R-:W-:-:S02]  /*2450*/  ISETP.GT.AND P3, PT, R3, 0x19, !P4 ;  /* 0x000000190300780c */ /* 0x000fc40006764270 */
[----:B------:R-:W-:Y:S02]  /*2460*/  P2R R36, PR, RZ, 0x10 ;  /* 0x00000010ff247803 */ /* 0x000fe40000000000 */
[----:B------:R-:W-:Y:S02]  /*2470*/  ISETP.LT.OR P3, PT, R0, 0x1a, P3 ;  /* 0x0000001a0000780c */ /* 0x000fe40001f61670 */
[----:B------:R-:W-:Y:S02]  /*2480*/  ISETP.GE.AND P4, PT, R13, 0x21, PT ;  /* 0x000000210d00780c */ /* 0x000fe40003f86270 */
[----:B------:R-:W-:Y:S02]  /*2490*/  FSEL R118, R37, -INF , !P3 ;  /* 0xff80000025767808 */ /* 0x000fe40005800000 */
[----:B------:R-:W-:Y:S02]  /*24a0*/  ISETP.GT.AND P3, PT, R3, 0x20, !P4 ;  /* 0x000000200300780c */ /* 0x000fe40006764270 */
[----:B------:R-:W-:-:S02]  /*24b0*/  P2R R37, PR, RZ, 0x10 ;  /* 0x00000010ff257803 */ /* 0x000fc40000000000 */
[----:B------:R-:W-:Y:S02]  /*24c0*/  ISETP.LT.OR P3, PT, R0, 0x21, P3 ;  /* 0x000000210000780c */ /* 0x000fe40001f61670 */
[----:B------:R-:W-:Y:S02]  /*24d0*/  ISETP.GE.AND P4, PT, R13, 0x22, PT ;  /* 0x000000220d00780c */ /* 0x000fe40003f86270 */
[----:B------:R-:W-:Y:S02]  /*24e0*/  FSEL R116, R40, -INF , !P3 ;  /* 0xff80000028747808 */ /* 0x000fe40005800000 */
[----:B------:R-:W-:Y:S02]  /*24f0*/  ISETP.GT.AND P3, PT, R3, 0x21, !P4 ;  /* 0x000000210300780c */ /* 0x000fe40006764270 */
[----:B------:R-:W-:Y:S02]  /*2500*/  P2R R40, PR, RZ, 0x10 ;  /* 0x00000010ff287803 */ /* 0x000fe40000000000 */
[----:B------:R-:W-:-:S02]  /*2510*/  ISETP.LT.OR P3, PT, R0, 0x22, P3 ;  /* 0x000000220000780c */ /* 0x000fc40001f61670 */
[----:B------:R-:W-:Y:S02]  /*2520*/  ISETP.GE.AND P4, PT, R13, 0x29, PT ;  /* 0x000000290d00780c */ /* 0x000fe40003f86270 */
[----:B------:R-:W-:Y:S02]  /*2530*/  FSEL R114, R41, -INF , !P3 ;  /* 0xff80000029727808 */ /* 0x000fe40005800000 */
[----:B------:R-:W-:Y:S02]  /*2540*/  ISETP.GT.AND P3, PT, R3, 0x28, !P4 ;  /* 0x000000280300780c */ /* 0x000fe40006764270 */
[----:B------:R-:W-:Y:S02]  /*2550*/  P2R R41, PR, RZ, 0x10 ;  /* 0x00000010ff297803 */ /* 0x000fe40000000000 */
        /* <DEDUP_REMOVED lines=86> */
[----:B------:R-:W-:Y:S02]  /*2ac0*/  P2R R28, PR, RZ, 0x20 ;  /* 0x00000020ff1c7803 */ /* 0x000fe40000000000 */
[----:B------:R-:W-:Y:S02]  /*2ad0*/  FSEL R10, R77, -INF , !P3 ;  /* 0xff8000004d0a7808 */ /* 0x000fe40005800000 */
[----:B------:R-:W-:-:S04]  /*2ae0*/  ISETP.GE.AND P3, PT, R13, 0x71, PT ;  /* 0x000000710d00780c */ /* 0x000fc80003f66270 */
[----:B------:R-:W-:-:S04]  /*2af0*/  ISETP.GT.AND P4, PT, R3, 0x70, !P3 ;  /* 0x000000700300780c */ /* 0x000fc80005f84270 */
[----:B------:R-:W-:-:S04]  /*2b00*/  ISETP.LT.OR P4, PT, R0, 0x71, P4 ;  /* 0x000000710000780c */ /* 0x000fc80002781670 */
        /* <DEDUP_REMOVED lines=10> */
[----:B------:R-:W-:Y:S02]  /*2bb0*/  P2R R9, PR, RZ, 0x40 ;  /* 0x00000040ff097803 */ /* 0x000fe40000000000 */
[----:B------:R-:W-:-:S04]  /*2bc0*/  ISETP.GT.AND P6, PT, R3, RZ, !P6 ;  /* 0x000000ff0300720c */ /* 0x000fc800077c4270 */
[----:B------:R-:W-:-:S04]  /*2bd0*/  ISETP.LT.OR P6, PT, R0, 0x1, P6 ;  /* 0x000000010000780c */ /* 0x000fc800037c1670 */
[----:B------:R-:W-:Y:S02]  /*2be0*/  FSEL R180, R24, -INF , !P6 ;  /* 0xff80000018b47808 */ /* 0x000fe40007000000 */
[----:B------:R-:W-:-:S04]  /*2bf0*/  ISETP.GE.AND P6, PT, R13, 0x7a, PT ;  /* 0x0000007a0d00780c */ /* 0x000fc80003fc6270 */
[----:B------:R-:W-:Y:S02]  /*2c00*/  P2R R13, PR, RZ, 0x40 ;  /* 0x00000040ff0d7803 */ /* 0x000fe40000000000 */
[----:B------:R-:W-:-:S04]  /*2c10*/  ISETP.GT.AND P6, PT, R3, 0x79, !P6 ;  /* 0x000000790300780c */ /* 0x000fc800077c4270 */
[----:B------:R-:W-:Y:S02]  /*2c20*/  ISETP.LT.OR P6, PT, R0, 0x7a, P6 ;  /* 0x0000007a0000780c */ /* 0x000fe400037c1670 */
[----:B------:R-:W0:Y:S02]  /*2c30*/  SHFL.IDX PT, R0, R7, 0x1, 0x1c1f ;  /* 0x003c1f0007007f89 */ /* 0x000e2400000e0000 */
[----:B------:R-:W-:Y:S02]  /*2c40*/  FSEL R14, R85, -INF , !P6 ;  /* 0xff800000550e7808 */ /* 0x000fe40007000000 */
[----:B------:R-:W-:Y:S02]  /*2c50*/  PLOP3.LUT P6, PT, PT, PT, UP1, 0x40, 0x0 ;  /* 0x000000000000781c */ /* 0x000fe40003fce818 */
[----:B0-----:R-:W-:Y:S01]  /*2c60*/  VIADDMNMX R29, R0, R20, R15, PT ;  /* 0x00000014001d7246 */ /* 0x001fe2000380010f */
[----:B------:R-:W-:-:S10]  /*2c70*/  IMAD.IADD R33, R21, 0x1, R0 ;  /* 0x0000000115217824 */ /* 0x000fd400078e0200 */
[----:B------:R-:W-:Y:S05]  /*2c80*/  @P6 BRA `(.L_x_1118) ;  /* 0x0000000000646947 */ /* 0x000fea0003800000 */
        /* <DEDUP_REMOVED lines=9> */
[----:B------:R-:W-:Y:S01]  /*2d20*/  @P6 IMAD.HI.U32 R3, R0, UR10, RZ ;  /* 0x0000000a00036c27 */ /* 0x000fe2000f8e00ff */
[----:B------:R-:W-:-:S13]  /*2d30*/  PLOP3.LUT P6, PT, PT, PT, UP2, 0x80, 0x0 ;  /* 0x000000000000781c */ /* 0x000fda0003fcf028 */
[----:B------:R-:W-:-:S04]  /*2d40*/  @P6 SHF.R.U32.HI R0, RZ, UR11, R3 ;  /* 0x0000000bff006c19 */ /* 0x000fc80008011603 */
[----:B------:R-:W-:Y:S01]  /*2d50*/  LOP3.LUT R0, RZ, R0, RZ, 0x33, !PT ;  /* 0x00000000ff007212 */ /* 0x000fe200078e33ff */
[----:B------:R-:W-:Y:S06]  /*2d60*/  BRA `(.L_x_1121) ;  /* 0x0000000000187947 */ /* 0x000fec0003800000 */
.L_x_1120:
[----:B------:R-:W-:-:S06]  /*2d70*/  UISETP.NE.AND UP2, UPT, UR7, 0x1, UPT ;  /* 0x000000010700788c */ /* 0x000fcc000bf45270 */
[----:B------:R-:W-:-:S05]  /*2d80*/  PLOP3.LUT P6, PT, PT, PT, UP2, 0x80, 0x0 ;  /* 0x000000000000781c */ /* 0x000fca0003fcf028 */
[----:B------:R-:W-:-:S08]  /*2d90*/  @UP2 ULDC.64 UR10, c[0x0][0x9e8] ;  /* 0x00027a00000a2ab9 */ /* 0x000fd00000000a00 */
[----:B------:R-:W-:Y:S01]  /*2da0*/  @P6 IMAD.HI.U32 R3, R0, UR10, RZ ;  /* 0x0000000a00036c27 */ /* 0x000fe2000f8e00ff */
[----:B------:R-:W-:-:S13]  /*2db0*/  PLOP3.LUT P6, PT, PT, PT, UP2, 0x80, 0x0 ;  /* 0x000000000000781c */ /* 0x000fda0003fcf028 */
[----:B------:R-:W-:-:S07]  /*2dc0*/  @P6 SHF.R.U32.HI R0, RZ, UR11, R3 ;  /* 0x0000000bff006c19 */ /* 0x000fce0008011603 */
.L_x_1121:
[----:B------:R-:W-:Y:S05]  /*2dd0*/  BSYNC B0 ;  /* 0x0000000000007941 */ /* 0x000fea0003800000 */
.L_x_1119:
[----:B------:R-:W-:-:S04]  /*2de0*/  IMAD R3, R0, UR7, -R11 ;  /* 0x0000000700037c24 */ /* 0x000fc8000f8e0a0b */
[----:B------:R-:W-:-:S05]  /*2df0*/  IMAD R0, R16, -0x2, R3 ;  /* 0xfffffffe10007824 */ /* 0x000fca00078e0203 */
[----:B------:R-:W-:Y:S02]  /*2e00*/  VIMNMX R33, R33, R0, !PT ;  /* 0x0000000021217248 */ /* 0x000fe40007fe0100 */
[----:B------:R-:W-:-:S07]  /*2e10*/  VIADDMNMX R29, R0, UR7, R29, PT ;  /* 0x00000007001d7c46 */ /* 0x000fce000b80011d */
.L_x_1118:
[----:B------:R-:W-:Y:S01]  /*2e20*/  ISETP.GT.AND P2, PT, R33, 0x1, !P2 ;  /* 0x000000012100780c */ /* 0x000fe20005744270 */
[----:B------:R-:W-:Y:S01]  /*2e30*/  ULDC UR10, c[0x0][0x988] ;  /* 0x00026200000a7ab9 */ /* 0x000fe20000000800 */
[----:B------:R-:W-:Y:S01]  /*2e40*/  ISETP.NE.AND P6, PT, R28, RZ, PT ;  /* 0x000000ff1c00720c */ /* 0x000fe20003fc5270 */
[----:B------:R-:W-:Y:S01]  /*2e50*/  IMAD.U32 R7, RZ, RZ, UR10 ;  /* 0x0000000aff077e24 */ /* 0x000fe2000f8e00ff */
[----:B------:R-:W-:Y:S01]  /*2e60*/  ISETP.LT.OR P2, PT, R29, 0x2, P2 ;  /* 0x000000021d00780c */ /* 0x000fe20001741670 */
[----:B------:R-:W-:Y:S01]  /*2e70*/  @UP0 ULDC UR10, c[0x0][0x44c] ;  /* 0x00011300000a0ab9 */ /* 0x000fe20000000800 */
[----:B------:R-:W-:Y:S01]  /*2e80*/  FMNMX.FTZ R0, R180, R120, !PT ;  /* 0x00000078b4007209 */ /* 0x000fe20007810000 */
[----:B------:R-:W-:Y:S01]  /*2e90*/  UIMAD.WIDE.U32 UR10, UR36, UR10, URZ ;  /* 0x0000000a240a72a5 */ /* 0x000fe2000f8e003f */
[----:B------:R-:W-:Y:S01]  /*2ea0*/  FSEL R20, R27, -INF , !P2 ;  /* 0xff8000001b147808 */ /* 0x000fe20005000000 */
[----:B------:R-:W-:Y:S01]  /*2eb0*/  @UP0 ULDC UR15, c[0x0][0x450] ;  /* 0x00011400000f0ab9 */ /* 0x000fe20000000800 */
[----:B------:R-:W-:Y:S01]  /*2ec0*/  ISETP.NE.AND P2, PT, R89, RZ, PT ;  /* 0x000000ff5900720c */ /* 0x000fe20003f45270 */
[----:B------:R-:W-:Y:S01]  /*2ed0*/  UMOV UR14, UR36 ;  /* 0x00000024000e7c82 */ /* 0x000fe20008000000 */
[----:B------:R-:W-:Y:S01]  /*2ee0*/  FMNMX.FTZ R0, R182, R0, !PT ;  /* 0x00000000b6007209 */ /* 0x000fe20007810000 */
[----:B------:R-:W-:Y:S01]  /*2ef0*/  @UP0 USHF.R.U32.HI UR14, URZ, UR15, UR11 ;  /* 0x0000000f3f0e0299 */ /* 0x000fe2000801160b */
[----:B------:R-:W-:-:S02]  /*2f00*/  ISETP.GT.AND P2, PT, R33, 0x8, !P2 ;  /* 0x000000082100780c */ /* 0x000fc40005744270 */
[----:B------:R-:W-:Y:S01]  /*2f10*/  FMNMX.FTZ R0, R122, R0, !PT ;  /* 0x000000007a007209 */ /* 0x000fe20007810000 */
[----:B------:R-:W-:Y:S01]  /*2f20*/  UIADD3 UR49, UR49, UR14, URZ ;  /* 0x0000000e31317290 */ /* 0x000fe2000fffe03f */
[----:B------:R-:W-:Y:S02]  /*2f30*/  ISETP.LT.OR P2, PT, R29, 0x9, P2 ;  /* 0x000000091d00780c */ /* 0x000fe40001741670 */
[----:B------:R-:W-:Y:S01]  /*2f40*/  FMNMX.FTZ R0, R176, R0, !PT ;  /* 0x00000000b0007209 */ /* 0x000fe20007810000 */
[----:B------:R-:W-:Y:S01]  /*2f50*/  UIADD3 UR6, UR49, UR6, URZ ;  /* 0x0000000631067290 */ /* 0x000fe2000fffe03f */
[----:B------:R-:W-:Y:S02]  /*2f60*/  FSEL R30, R30, -INF , !P2 ;  /* 0xff8000001e1e7808 */ /* 0x000fe40005000000 */
[----:B------:R-:W-:Y:S02]  /*2f70*/  ISETP.NE.AND P2, PT, R25, RZ, PT ;  /* 0x000000ff1900720c */ /* 0x000fe40003f45270 */
[----:B------:R-:W-:-:S02]  /*2f80*/  FMNMX.FTZ R0, R124, R0, !PT ;  /* 0x000000007c007209 */ /* 0x000fc40007810000 */
[----:B------:R-:W-:Y:S02]  /*2f90*/  ISETP.GT.AND P2, PT, R33, 0x9, !P2 ;  /* 0x000000092100780c */ /* 0x000fe40005744270 */
[----:B------:R-:W-:Y:S02]  /*2fa0*/  FMNMX.FTZ R3, R178, R0, !PT ;  /* 0x00000000b2037209 */ /* 0x000fe40007810000 */
[----:B------:R-:W-:Y:S02]  /*2fb0*/  ISETP.LT.OR P2, PT, R29, 0xa, P2 ;  /* 0x0000000a1d00780c */ /* 0x000fe40001741670 */
[----:B------:R-:W-:Y:S02]  /*2fc0*/  FMNMX.FTZ R3, R118, R3, !PT ;  /* 0x0000000376037209 */ /* 0x000fe40007810000 */
[----:B------:R-:W-:Y:S02]  /*2fd0*/  FSEL R24, R31, -INF , !P2 ;  /* 0xff8000001f187808 */ /* 0x000fe40005000000 */
[----:B------:R-:W-:-:S02]  /*2fe0*/  ISETP.GT.AND P2, PT, R33, 0x10, !P6 ;  /* 0x000000102100780c */ /* 0x000fc40007744270 */
[----:B------:R-:W-:Y:S02]  /*2ff0*/  ISETP.NE.AND P6, PT, R52, RZ, PT ;  /* 0x000000ff3400720c */ /* 0x000fe40003fc5270 */
[----:B------:R-:W-:Y:S02]  /*3000*/  ISETP.LT.OR P2, PT, R29, 0x11, P2 ;  /* 0x000000111d00780c */ /* 0x000fe40001741670 */
[----:B------:R-:W-:Y:S02]  /*3010*/  FMNMX.FTZ R3, R116, R3, !PT ;  /* 0x0000000374037209 */ /* 0x000fe40007810000 */
        /* <DEDUP_REMOVED lines=8> */
[----:B------:R-:W-:-:S02]  /*30a0*/  ISETP.NE.AND P2, PT, R90, RZ, PT ;  /* 0x000000ff5a00720c */ /* 0x000fc40003f45270 */
[----:B------:R-:W-:Y:S02]  /*30b0*/  FMNMX.FTZ R3, R108, R3, !PT ;  /* 0x000000036c037209 */ /* 0x000fe40007810000 */
[----:B------:R-:W-:Y:S02]  /*30c0*/  ISETP.GT.AND P2, PT, R33, 0x18, !P2 ;  /* 0x000000182100780c */ /* 0x000fe40005744270 */
[----:B------:R-:W-:Y:S02]  /*30d0*/  FMNMX.FTZ R3, R106, R3, !PT ;  /* 0x000000036a037209 */ /* 0x000fe40007810000 */
[----:B------:R-:W-:Y:S02]  /*30e0*/  ISETP.LT.OR P2, PT, R29, 0x19, P2 ;  /* 0x000000191d00780c */ /* 0x000fe40001741670 */
[----:B------:R-:W-:Y:S02]  /*30f0*/  FMNMX.FTZ R3, R104, R3, !PT ;  /* 0x0000000368037209 */ /* 0x000fe40007810000 */
[----:B------:R-:W-:-:S02]  /*3100*/  FSEL R38, R38, -INF , !P2 ;  /* 0xff80000026267808 */ /* 0x000fc40005000000 */
[----:B------:R-:W-:Y:S02]  /*3110*/  ISETP.NE.AND P2, PT, R36, RZ, PT ;  /* 0x000000ff2400720c */ /* 0x000fe40003f45270 */
[----:B------:R-:W-:Y:S02]  /*3120*/  FMNMX.FTZ R3, R102, R3, !PT ;  /* 0x0000000366037209 */ /* 0x000fe40007810000 */
[----:B------:R-:W-:Y:S02]  /*3130*/  ISETP.GT.AND P2, PT, R33, 0x19, !P2 ;  /* 0x000000192100780c */ /* 0x000fe40005744270 */
[----:B------:R-:W-:Y:S02]  /*3140*/  FMNMX.FTZ R3, R100, R3, !PT ;  /* 0x0000000364037209 */ /* 0x000fe40007810000 */
[----:B------:R-:W-:Y:S02]  /*3150*/  ISETP.LT.OR P2, PT, R29, 0x1a, P2 ;  /* 0x0000001a1d00780c */ /* 0x000fe40001741670 */
[----:B------:R-:W-:-:S02]  /*3160*/  FMNMX.FTZ R3, R98, R3, !PT ;  /* 0x0000000362037209 */ /* 0x000fc40007810000 */
[----:B------:R-:W-:Y:S02]  /*3170*/  FSEL R32, R39, -INF , !P2 ;  /* 0xff80000027207808 */ /* 0x000fe40005000000 */
[----:B------:R-:W-:Y:S02]  /*3180*/  ISETP.NE.AND P2, PT, R37, RZ, PT ;  /* 0x000000ff2500720c */ /* 0x000fe40003f45270 */
[----:B------:R-:W-:Y:S02]  /*3190*/  FMNMX.FTZ R3, R96, R3, !PT ;  /* 0x0000000360037209 */ /* 0x000fe40007810000 */
[----:B------:R-:W-:Y:S02]  /*31a0*/  ISETP.GT.AND P2, PT, R33, 0x20, !P2 ;  /* 0x000000202100780c */ /* 0x000fe40005744270 */
[----:B------:R-:W-:Y:S02]  /*31b0*/  FMNMX.FTZ R3, R94, R3, !PT ;  /* 0x000000035e037209 */ /* 0x000fe40007810000 */
[----:B------:R-:W-:-:S02]  /*31c0*/  ISETP.LT.OR P2, PT, R29, 0x21, P2 ;  /* 0x000000211d00780c */ /* 0x000fc40001741670 */
[----:B------:R-:W-:Y:S02]  /*31d0*/  FMNMX.FTZ R3, R64, R3, !PT ;  /* 0x0000000340037209 */ /* 0x000fe40007810000 */
[----:B------:R-:W-:Y:S02]  /*31e0*/  FSEL R42, R42, -INF , !P2 ;  /* 0xff8000002a2a7808 */ /* 0x000fe40005000000 */
[----:B------:R-:W-:Y:S02]  /*31f0*/  ISETP.NE.AND P2, PT, R40, RZ, PT ;  /* 0x000000ff2800720c */ /* 0x000fe40003f45270 */
[----:B------:R-:W-:Y:S02]  /*3200*/  FMNMX.FTZ R3, R2, R3, !PT ;  /* 0x0000000302037209 */ /* 0x000fe40007810000 */
[----:B------:R-:W-:Y:S02]  /*3210*/  ISETP.GT.AND P2, PT, R33, 0x21, !P2 ;  /* 0x000000212100780c */ /* 0x000fe40005744270 */
[----:B------:R-:W-:-:S02]  /*3220*/  FMNMX.FTZ R3, R68, R3, !PT ;  /* 0x0000000344037209 */ /* 0x000fc40007810000 */
[----:B------:R-:W-:Y:S02]  /*3230*/  ISETP.LT.OR P2, PT, R29, 0x22, P2 ;  /* 0x000000221d00780c */ /* 0x000fe40001741670 */
[----:B------:R-:W-:Y:S02]  /*3240*/  FMNMX.FTZ R3, R6, R3, !PT ;  /* 0x0000000306037209 */ /* 0x000fe40007810000 */
[----:B------:R-:W-:Y:S02]  /*3250*/  FSEL R36, R43, -INF , !P2 ;  /* 0xff8000002b247808 */ /* 0x000fe40005000000 */
[----:B------:R-:W-:Y:S02]  /*3260*/  ISETP.NE.AND P2, PT, R41, RZ, PT ;  /* 0x000000ff2900720c */ /* 0x000fe40003f45270 */
[----:B------:R-:W-:Y:S02]  /*3270*/  FMNMX.FTZ R3, R72, R3, !PT ;  /* 0x0000000348037209 */ /* 0x000fe40007810000 */
[----:B------:R-:W-:-:S02]  /*3280*/  ISETP.GT.AND P2, PT, R33, 0x28, !P2 ;  /* 0x000000282100780c */ /* 0x000fc40005744270 */
[----:B------:R-:W-:Y:S02]  /*3290*/  FMNMX.FTZ R3, R8, R3, !PT ;  /* 0x0000000308037209 */ /* 0x000fe40007810000 */
        /* <DEDUP_REMOVED lines=15> */
[----:B------:R-:W-:Y:S01]  /*3390*/  ISETP.GT.AND P3, PT, R33, 0x70, !P3 ;  /* 0x000000702100780c */ /* 0x000fe20005f64270 */
[----:B------:R-:W0:Y:S01]  /*33a0*/  SHFL.BFLY PT, R0, R3, 0x2, 0x1f ;  /* 0x0c401f0003007f89 */ /* 0x000e2200000e0000 */
[----:B------:R-:W-:-:S02]  /*33b0*/  FSEL R50, R50, -INF , !P2 ;  /* 0xff80000032327808 */ /* 0x000fc40005000000 */
[----:B------:R-:W-:Y:S02]  /*33c0*/  ISETP.NE.AND P2, PT, R48, RZ, PT ;  /* 0x000000ff3000720c */ /* 0x000fe40003f45270 */
[C---:B------:R-:W-:Y:S02]  /*33d0*/  ISETP.GT.AND P4, PT, R33.reuse, 0x71, !P4 ;  /* 0x000000712100780c */ /* 0x040fe40006784270 */
[----:B------:R-:W-:Y:S02]  /*33e0*/  ISETP.GT.AND P2, PT, R33, 0x31, !P2 ;  /* 0x000000312100780c */ /* 0x000fe40005744270 */
[C---:B------:R-:W-:Y:S02]  /*33f0*/  ISETP.LT.OR P3, PT, R29.reuse, 0x71, P3 ;  /* 0x000000711d00780c */ /* 0x040fe40001f61670 */
[----:B------:R-:W-:Y:S02]  /*3400*/  ISETP.LT.OR P2, PT, R29, 0x32, P2 ;  /* 0x000000321d00780c */ /* 0x000fe40001741670 */
[----:B------:R-:W-:-:S02]  /*3410*/  ISETP.GT.AND P5, PT, R33, 0x78, !P5 ;  /* 0x000000782100780c */ /* 0x000fc40006fa4270 */
[----:B------:R-:W-:Y:S02]  /*3420*/  FSEL R44, R51, -INF , !P2 ;  /* 0xff800000332c7808 */ /* 0x000fe40005000000 */
[----:B------:R-:W-:Y:S02]  /*3430*/  ISETP.NE.AND P2, PT, R49, RZ, PT ;  /* 0x000000ff3100720c */ /* 0x000fe40003f45270 */
[----:B------:R-:W-:Y:S02]  /*3440*/  ISETP.LT.OR P4, PT, R29, 0x72, P4 ;  /* 0x000000721d00780c */ /* 0x000fe40002781670 */
[----:B------:R-:W-:Y:S02]  /*3450*/  ISETP.GT.AND P2, PT, R33, 0x38, !P2 ;  /* 0x000000382100780c */ /* 0x000fe40005744270 */
[----:B------:R-:W-:Y:S02]  /*3460*/  FSEL R82, R82, -INF , !P3 ;  /* 0xff80000052527808 */ /* 0x000fe40005800000 */
[----:B------:R-:W-:-:S02]  /*3470*/  ISETP.LT.OR P2, PT, R29, 0x39, P2 ;  /* 0x000000391d00780c */ /* 0x000fc40001741670 */
[----:B------:R-:W-:Y:S02]  /*3480*/  ISETP.LT.OR P5, PT, R29, 0x79, P5 ;  /* 0x000000791d00780c */ /* 0x000fe40002fa1670 */
[----:B------:R-:W-:Y:S02]  /*3490*/  FSEL R54, R54, -INF , !P2 ;  /* 0xff80000036367808 */ /* 0x000fe40005000000 */
[----:B------:R-:W-:Y:S02]  /*34a0*/  ISETP.GT.AND P2, PT, R33, 0x39, !P6 ;  /* 0x000000392100780c */ /* 0x000fe40007744270 */
[----:B------:R-:W-:Y:S02]  /*34b0*/  ISETP.NE.AND P6, PT, R73, RZ, PT ;  /* 0x000000ff4900720c */ /* 0x000fe40003fc5270 */
[----:B------:R-:W-:Y:S02]  /*34c0*/  ISETP.LT.OR P2, PT, R29, 0x3a, P2 ;  /* 0x0000003a1d00780c */ /* 0x000fe40001741670 */
[----:B------:R-:W-:-:S02]  /*34d0*/  FSEL R86, R86, -INF , !P5 ;  /* 0xff80000056567808 */ /* 0x000fc40006800000 */
[----:B------:R-:W-:Y:S02]  /*34e0*/  FSEL R48, R55, -INF , !P2 ;  /* 0xff80000037307808 */ /* 0x000fe40005000000 */
[----:B------:R-:W-:-:S04]  /*34f0*/  ISETP.NE.AND P2, PT, R53, RZ, PT ;  /* 0x000000ff3500720c */ /* 0x000fc80003f45270 */
[----:B------:R-:W-:-:S04]  /*3500*/  ISETP.GT.AND P2, PT, R33, 0x40, !P2 ;  /* 0x000000402100780c */ /* 0x000fc80005744270 */
[----:B------:R-:W-:-:S04]  /*3510*/  ISETP.LT.OR P2, PT, R29, 0x41, P2 ;  /* 0x000000411d00780c */ /* 0x000fc80001741670 */
        /* <DEDUP_REMOVED lines=37> */
[----:B------:R-:W-:Y:S02]  /*3770*/  ISETP.GT.AND P2, PT, R33, 0x68, !P6 ;  /* 0x000000682100780c */ /* 0x000fe40007744270 */
[----:B------:R-:W-:Y:S02]  /*3780*/  ISETP.NE.AND P6, PT, R9, RZ, PT ;  /* 0x000000ff0900720c */ /* 0x000fe40003fc5270 */
[----:B0-----:R-:W-:Y:S02]  /*3790*/  FMNMX.FTZ R9, R3, R0, !PT ;  /* 0x0000000003097209 */ /* 0x001fe40007810000 */
[----:B------:R-:W-:-:S03]  /*37a0*/  ISETP.LT.OR P2, PT, R29, 0x69, P2 ;  /* 0x000000691d00780c */ /* 0x000fc60001741670 */
[----:B------:R-:W0:Y:S01]  /*37b0*/  SHFL.BFLY PT, R0, R9, 0x1, 0x1f ;  /* 0x0c201f0009007f89 */ /* 0x000e2200000e0000 */
[----:B------:R-:W-:Y:S02]  /*37c0*/  FSEL R78, R78, -INF , !P2 ;  /* 0xff8000004e4e7808 */ /* 0x000fe40005000000 */
[----:B0-----:R-:W-:-:S04]  /*37d0*/  FMNMX.FTZ R0, R9, R0, !PT ;  /* 0x0000000009007209 */ /* 0x001fc80007810000 */
[C---:B------:R-:W-:Y:S01]  /*37e0*/  FSETP.NEU.FTZ.AND P2, PT, R0.reuse, -INF , PT ;  /* 0xff8000000000780b */ /* 0x040fe20003f5d000 */
[----:B------:R-:W-:-:S05]  /*37f0*/  FMUL.FTZ R11, R0, R7 ;  /* 0x00000007000b7220 */ /* 0x000fca0000410000 */
[----:B------:R-:W-:Y:S02]  /*3800*/  FSEL R35, R11, RZ, P2 ;  /* 0x000000ff0b237208 */ /* 0x000fe40001000000 */
[----:B------:R-:W-:Y:S02]  /*3810*/  ISETP.GT.AND P2, PT, R33, RZ, !P6 ;  /* 0x000000ff2100720c */ /* 0x000fe40007744270 */
[----:B------:R-:W-:Y:S01]  /*3820*/  ISETP.NE.AND P6, PT, R13, RZ, PT ;  /* 0x000000ff0d00720c */ /* 0x000fe20003fc5270 */
[-CC-:B------:R-:W-:Y:S01]  /*3830*/  FFMA.FTZ R21, R124, R7.reuse, -R35.reuse ;  /* 0x000000077c157223 */ /* 0x180fe20000010823 */
[----:B------:R-:W-:Y:S01]  /*3840*/  ISETP.LT.OR P2, PT, R29, 0x1, P2 ;  /* 0x000000011d00780c */ /* 0x000fe20001741670 */
[-CC-:B------:R-:W-:Y:S01]  /*3850*/  FFMA.FTZ R37, R102, R7.reuse, -R35.reuse ;  /* 0x0000000766257223 */ /* 0x180fe20000010823 */
[-CC-:B------:R-:W-:Y:S01]  /*3860*/  FFMA.FTZ R164, R100, R7.reuse, -R35.reuse ;  /* 0x0000000764a47223 */ /* 0x180fe20000010823 */
[----:B------:R-:W-:Y:S01]  /*3870*/  ISETP.GT.AND P6, PT, R33, 0x79, !P6 ;  /* 0x000000792100780c */ /* 0x000fe200077c4270 */
[-CC-:B------:R-:W-:Y:S01]  /*3880*/  FFMA.FTZ R180, R180, R7.reuse, -R35.reuse ;  /* 0x00000007b4b47223 */ /* 0x180fe20000010823 */
[----:B------:R-:W-:Y:S01]  /*3890*/  FSEL R26, R26, -INF , !P2 ;  /* 0xff8000001a1a7808 */ /* 0x000fe20005000000 */
[-CC-:B------:R-:W-:Y:S01]  /*38a0*/  FFMA.FTZ R3, R120, R7.reuse, -R35.reuse ;  /* 0x0000000778037223 */ /* 0x180fe20000010823 */
[----:B------:R-:W-:Y:S01]  /*38b0*/  ISETP.NE.AND P2, PT, R95, RZ, PT ;  /* 0x000000ff5f00720c */ /* 0x000fe20003f45270 */
[-CC-:B------:R-:W-:Y:S01]  /*38c0*/  FFMA.FTZ R182, R182, R7.reuse, -R35.reuse ;  /* 0x00000007b6b67223 */ /* 0x180fe20000010823 */
[----:B------:R-:W-:Y:S01]  /*38d0*/  FMNMX.FTZ R11, R26, R20, !PT ;  /* 0x000000141a0b7209 */ /* 0x000fe20007810000 */
[----:B------:R-:W-:Y:S01]  /*38e0*/  MUFU.EX2 R180, R180 ;  /* 0x000000b400b47308 */ /* 0x000fe20000000800 */
[----:B------:R-:W-:Y:S01]  /*38f0*/  ISETP.GT.AND P2, PT, R33, 0x69, !P2 ;  /* 0x000000692100780c */ /* 0x000fe20005744270 */
[--C-:B------:R-:W-:Y:S01]  /*3900*/  FFMA.FTZ R33, R98, R7, -R35.reuse ;  /* 0x0000000762217223 */ /* 0x100fe20000010823 */
[----:B------:R-:W-:Y:S01]  /*3910*/  FMNMX.FTZ R11, R30, R11, !PT ;  /* 0x0000000b1e0b7209 */ /* 0x000fe20007810000 */
[-CC-:B------:R-:W-:Y:S01]  /*3920*/  FFMA.FTZ R9, R122, R7.reuse, -R35.reuse ;  /* 0x000000077a097223 */ /* 0x180fe20000010823 */
[----:B------:R-:W-:Y:S01]  /*3930*/  ISETP.LT.OR P2, PT, R29, 0x6a, P2 ;  /* 0x0000006a1d00780c */ /* 0x000fe20001741670 */
[--C-:B------:R-:W-:Y:S01]  /*3940*/  FFMA.FTZ R176, R176, R7, -R35.reuse ;  /* 0x00000007b0b07223 */ /* 0x100fe20000010823 */
[----:B------:R-:W-:Y:S01]  /*3950*/  FMNMX.FTZ R11, R24, R11, !PT ;  /* 0x0000000b180b7209 */ /* 0x000fe20007810000 */
[----:B------:R-:W0:Y:S01]  /*3960*/  MUFU.EX2 R3, R3 ;  /* 0x0000000300037308 */ /* 0x000e220000000800 */
[----:B------:R-:W-:Y:S01]  /*3970*/  FSEL R102, R79, -INF , !P2 ;  /* 0xff8000004f667808 */ /* 0x000fe20005000000 */
[--C-:B------:R-:W-:Y:S01]  /*3980*/  FFMA.FTZ R2, R2, R7, -R35.reuse ;  /* 0x0000000702027223 */ /* 0x100fe20000010823 */
[----:B------:R-:W-:Y:S01]  /*3990*/  FMNMX.FTZ R13, R34, R11, !PT ;  /* 0x0000000b220d7209 */ /* 0x000fe20007810000 */
[-CC-:B------:R-:W-:Y:S01]  /*39a0*/  FFMA.FTZ R178, R178, R7.reuse, -R35.reuse ;  /* 0x00000007b2b27223 */ /* 0x180fe20000010823 */
[----:B------:R-:W-:Y:S01]  /*39b0*/  FSEL R100, R83, -INF , !P4 ;  /* 0xff80000053647808 */ /* 0x000fe20006000000 */
[--C-:B------:R-:W-:Y:S01]  /*39c0*/  FFMA.FTZ R118, R118, R7, -R35.reuse ;  /* 0x0000000776767223 */ /* 0x100fe20000010823 */
[----:B------:R-:W-:Y:S01]  /*39d0*/  FMNMX.FTZ R13, R28, R13, !PT ;  /* 0x0000000d1c0d7209 */ /* 0x000fe20007810000 */
[----:B------:R1:W-:Y:S01]  /*39e0*/  MUFU.EX2 R11, R21 ;  /* 0x00000015000b7308 */ /* 0x0003e20000000800 */
[----:B------:R-:W-:Y:S01]  /*39f0*/  ISETP.LT.OR P6, PT, R29, 0x7a, P6 ;  /* 0x0000007a1d00780c */ /* 0x000fe200037c1670 */
[--C-:B------:R-:W-:Y:S01]  /*3a00*/  FFMA.FTZ R29, R94, R7, -R35.reuse ;  /* 0x000000075e1d7223 */ /* 0x100fe20000010823 */
[----:B------:R-:W-:Y:S01]  /*3a10*/  FMNMX.FTZ R13, R38, R13, !PT ;  /* 0x0000000d260d7209 */ /* 0x000fe20007810000 */
[-CC-:B------:R-:W-:Y:S01]  /*3a20*/  FFMA.FTZ R172, R116, R7.reuse, -R35.reuse ;  /* 0x0000000774ac7223 */ /* 0x180fe20000010823 */
[----:B------:R-:W-:Y:S01]  /*3a30*/  FSEL R98, R87, -INF , !P6 ;  /* 0xff80000057627808 */ /* 0x000fe20007000000 */
[----:B------:R-:W-:Y:S01]  /*3a40*/  FFMA.FTZ R114, R114, R7, -R35 ;  /* 0x0000000772727223 */ /* 0x000fe20000010823 */
[----:B------:R-:W-:Y:S01]  /*3a50*/  FMNMX.FTZ R13, R32, R13, !PT ;  /* 0x0000000d200d7209 */ /* 0x000fe20007810000 */
[----:B------:R-:W-:Y:S01]  /*3a60*/  MUFU.EX2 R182, R182 ;  /* 0x000000b600b67308 */ /* 0x000fe20000000800 */
[----:B0-----:R-:W-:Y:S01]  /*3a70*/  FADD.FTZ R47, R180, R3 ;  /* 0x00000003b42f7221 */ /* 0x001fe20000010000 */
        /* <DEDUP_REMOVED lines=17> */
[----:B-1----:R-:W-:Y:S01]  /*3b90*/  FMNMX.FTZ R21, R50, R15, !PT ;  /* 0x0000000f32157209 */ /* 0x002fe20007810000 */
[-CC-:B------:R-:W-:Y:S01]  /*3ba0*/  FFMA.FTZ R10, R10, R7.reuse, -R35.reuse ;  /* 0x000000070a0a7223 */ /* 0x180fe20000010823 */
[-CC-:B------:R-:W-:Y:S01]  /*3bb0*/  FFMA.FTZ R80, R80, R7.reuse, -R35.reuse ;  /* 0x0000000750507223 */ /* 0x180fe20000010823 */
[--C-:B------:R-:W-:Y:S01]  /*3bc0*/  FFMA.FTZ R12, R12, R7, -R35.reuse ;  /* 0x000000070c0c7223 */ /* 0x100fe20000010823 */
[----:B------:R-:W-:Y:S01]  /*3bd0*/  FMNMX.FTZ R21, R44, R21, !PT ;  /* 0x000000152c157209 */ /* 0x000fe20007810000 */
[----:B------:R-:W-:Y:S01]  /*3be0*/  MUFU.EX2 R39, R2 ;  /* 0x0000000200277308 */ /* 0x000fe20000000800 */
[-CC-:B------:R-:W-:Y:S01]  /*3bf0*/  FFMA.FTZ R84, R84, R7.reuse, -R35.reuse ;  /* 0x0000000754547223 */ /* 0x180fe20000010823 */
[----:B------:R-:W-:Y:S01]  /*3c00*/  FFMA.FTZ R14, R14, R7, -R35 ;  /* 0x000000070e0e7223 */ /* 0x000fe20000010823 */
[----:B------:R-:W-:-:S02]  /*3c10*/  FMNMX.FTZ R21, R54, R21, !PT ;  /* 0x0000001536157209 */ /* 0x000fc40007810000 */
[----:B------:R-:W-:Y:S02]  /*3c20*/  F2FP.F16.F32.PACK_AB R180, R3, R180 ;  /* 0x000000b403b4723e */ /* 0x000fe400000000ff */
        /* <DEDUP_REMOVED lines=19> */
[----:B------:R0:W-:Y:S03]  /*3d60*/  MUFU.EX2 R37, R29 ;  /* 0x0000001d00257308 */ /* 0x0001e60000000800 */
[----:B------:R-:W-:-:S04]  /*3d70*/  FMNMX.FTZ R31, R82, R31, !PT ;  /* 0x0000001f521f7209 */ /* 0x000fc80007810000 */
[----:B------:R-:W-:Y:S01]  /*3d80*/  FMNMX.FTZ R31, R100, R31, !PT ;  /* 0x0000001f641f7209 */ /* 0x000fe20007810000 */
[----:B------:R-:W-:Y:S03]  /*3d90*/  MUFU.EX2 R21, R110 ;  /* 0x0000006e00157308 */ /* 0x000fe60000000800 */
[----:B------:R-:W-:-:S04]  /*3da0*/  FMNMX.FTZ R31, R86, R31, !PT ;  /* 0x0000001f561f7209 */ /* 0x000fc80007810000 */
[----:B------:R-:W-:Y:S01]  /*3db0*/  FMNMX.FTZ R31, R98, R31, !PT ;  /* 0x0000001f621f7209 */ /* 0x000fe20007810000 */
[----:B------:R-:W-:Y:S04]  /*3dc0*/  MUFU.EX2 R168, R168 ;  /* 0x000000a800a87308 */ /* 0x000fe80000000800 */
[----:B------:R-:W1:Y:S04]  /*3dd0*/  SHFL.BFLY PT, R94, R31, 0x2, 0x1f ;  /* 0x0c401f001f5e7f89 */ /* 0x000e6800000e0000 */
[----:B------:R-:W-:Y:S08]  /*3de0*/  MUFU.EX2 R25, R106 ;  /* 0x0000006a00197308 */ /* 0x000ff00000000800 */
[----:B------:R-:W-:Y:S08]  /*3df0*/  MUFU.EX2 R170, R170 ;  /* 0x000000aa00aa7308 */ /* 0x000ff00000000800 */
[----:B------:R-:W-:Y:S01]  /*3e00*/  MUFU.EX2 R164, R164 ;  /* 0x000000a400a47308 */ /* 0x000fe20000000800 */
[----:B-1----:R-:W-:Y:S01]  /*3e10*/  FMNMX.FTZ R94, R31, R94, !PT ;  /* 0x0000005e1f5e7209 */ /* 0x002fe20007810000 */
[----:B------:R-:W-:-:S06]  /*3e20*/  FFMA.FTZ R31, R8, R7, -R35 ;  /* 0x00000007081f7223 */ /* 0x000fcc0000010823 */
[----:B------:R-:W-:Y:S01]  /*3e30*/  MUFU.EX2 R41, R6 ;  /* 0x0000000600297308 */ /* 0x000fe20000000800 */
[----:B0-----:R-:W0:Y:S07]  /*3e40*/  SHFL.BFLY PT, R29, R94, 0x1, 0x1f ;  /* 0x0c201f005e1d7f89 */ /* 0x001e2e00000e0000 */
[----:B------:R-:W-:Y:S08]  /*3e50*/  MUFU.EX2 R33, R33 ;  /* 0x0000002100217308 */ /* 0x000ff00000000800 */
[----:B------:R-:W1:Y:S08]  /*3e60*/  MUFU.EX2 R96, R96 ;  /* 0x0000006000607308 */ /* 0x000e700000000800 */
[----:B------:R-:W-:Y:S01]  /*3e70*/  MUFU.EX2 R64, R64 ;  /* 0x0000004000407308 */ /* 0x000fe20000000800 */
[----:B0-----:R-:W-:-:S04]  /*3e80*/  FMNMX.FTZ R8, R94, R29, !PT ;  /* 0x0000001d5e087209 */ /* 0x001fc80007810000 */
[C---:B------:R-:W-:Y:S01]  /*3e90*/  FSETP.NEU.FTZ.AND P2, PT, R8.reuse, -INF , PT ;  /* 0xff8000000800780b */ /* 0x040fe20003f5d000 */
[-C--:B------:R-:W-:Y:S02]  /*3ea0*/  FMUL.FTZ R2, R8, R7.reuse ;  /* 0x0000000708027220 */ /* 0x080fe40000410000 */
[----:B------:R-:W-:Y:S01]  /*3eb0*/  MUFU.EX2 R68, R68 ;  /* 0x0000004400447308 */ /* 0x000fe20000000800 */
[----:B-1----:R-:W-:Y:S02]  /*3ec0*/  F2FP.F16.F32.PACK_AB R166, R37, R96 ;  /* 0x0000006025a6723e */ /* 0x002fe400000000ff */
[----:B------:R-:W-:Y:S01]  /*3ed0*/  FSEL R35, R2, RZ, P2 ;  /* 0x000000ff02237208 */ /* 0x000fe20001000000 */
[----:B------:R-:W-:Y:S01]  /*3ee0*/  FADD.FTZ R2, R182, R47 ;  /* 0x0000002fb6027221 */ /* 0x000fe20000010000 */
[C---:B------:R-:W-:Y:S02]  /*3ef0*/  F2FP.F16.F32.PACK_AB R182, R9.reuse, R182 ;  /* 0x000000b609b6723e */ /* 0x040fe400000000ff */
[----:B------:R-:W-:Y:S01]  /*3f00*/  PLOP3.LUT P2, PT, PT, PT, UP1, 0x40, 0x0 ;  /* 0x000000000000781c */ /* 0x000fe20003f4e818 */
[----:B------:R-:W-:Y:S01]  /*3f10*/  FADD.FTZ R47, R9, R2 ;  /* 0x00000002092f7221 */ /* 0x000fe20000010000 */
[-CC-:B------:R-:W-:Y:S01]  /*3f20*/  FFMA.FTZ R26, R26, R7.reuse, -R35.reuse ;  /* 0x000000071a1a7223 */ /* 0x180fe20000010823 */
[-CC-:B------:R-:W-:Y:S01]  /*3f30*/  FFMA.FTZ R20, R20, R7.reuse, -R35.reuse ;  /* 0x0000000714147223 */ /* 0x180fe20000010823 */
[-C--:B------:R-:W-:Y:S01]  /*3f40*/  FFMA.FTZ R30, R30, R7.reuse, -R35 ;  /* 0x000000071e1e7223 */ /* 0x080fe20000010823 */
[----:B------:R-:W-:Y:S01]  /*3f50*/  FADD.FTZ R2, R176, R47 ;  /* 0x0000002fb0027221 */ /* 0x000fe20000010000 */
[-CC-:B------:R-:W-:Y:S01]  /*3f60*/  FFMA.FTZ R24, R24, R7.reuse, -R35.reuse ;  /* 0x0000000718187223 */ /* 0x180fe20000010823 */
[----:B------:R-:W-:Y:S01]  /*3f70*/  MUFU.EX2 R181, R20 ;  /* 0x0000001400b57308 */ /* 0x000fe20000000800 */
[-CC-:B------:R-:W-:Y:S01]  /*3f80*/  FFMA.FTZ R34, R34, R7.reuse, -R35.reuse ;  /* 0x0000000722227223 */ /* 0x180fe20000010823 */
[----:B------:R-:W-:Y:S01]  /*3f90*/  FADD.FTZ R47, R11, R2 ;  /* 0x000000020b2f7221 */ /* 0x000fe20000010000 */
[-CC-:B------:R-:W-:Y:S01]  /*3fa0*/  FFMA.FTZ R28, R28, R7.reuse, -R35.reuse ;  /* 0x000000071c1c7223 */ /* 0x180fe20000010823 */
[-CC-:B------:R-:W-:Y:S01]  /*3fb0*/  FFMA.FTZ R38, R38, R7.reuse, -R35.reuse ;  /* 0x0000000726267223 */ /* 0x180fe20000010823 */
[-C--:B------:R-:W-:Y:S01]  /*3fc0*/  FFMA.FTZ R32, R32, R7.reuse, -R35 ;  /* 0x0000000720207223 */ /* 0x080fe20000010823 */
[----:B------:R-:W-:Y:S01]  /*3fd0*/  FADD.FTZ R2, R178, R47 ;  /* 0x0000002fb2027221 */ /* 0x000fe20000010000 */
[-CC-:B------:R-:W-:Y:S01]  /*3fe0*/  FFMA.FTZ R42, R42, R7.reuse, -R35.reuse ;  /* 0x000000072a2a7223 */ /* 0x180fe20000010823 */
[----:B------:R-:W0:Y:S01]  /*3ff0*/  MUFU.EX2 R26, R26 ;  /* 0x0000001a001a7308 */ /* 0x000e220000000800 */
[-CC-:B------:R-:W-:Y:S01]  /*4000*/  FFMA.FTZ R36, R36, R7.reuse, -R35.reuse ;  /* 0x0000000724247223 */ /* 0x180fe20000010823 */
[----:B------:R-:W-:Y:S01]  /*4010*/  FADD.FTZ R47, R13, R2 ;  /* 0x000000020d2f7221 */ /* 0x000fe20000010000 */
[-CC-:B------:R-:W-:Y:S01]  /*4020*/  FFMA.FTZ R46, R46, R7.reuse, -R35.reuse ;  /* 0x000000072e2e7223 */ /* 0x180fe20000010823 */
[-CC-:B------:R-:W-:Y:S01]  /*4030*/  FFMA.FTZ R40, R40, R7.reuse, -R35.reuse ;  /* 0x0000000728287223 */ /* 0x180fe20000010823 */
[-C--:B------:R-:W-:Y:S01]  /*4040*/  FFMA.FTZ R50, R50, R7.reuse, -R35 ;  /* 0x0000000732327223 */ /* 0x080fe20000010823 */
[----:B------:R-:W-:Y:S01]  /*4050*/  FADD.FTZ R2, R172, R47 ;  /* 0x0000002fac027221 */ /* 0x000fe20000010000 */
[-CC-:B------:R-:W-:Y:S01]  /*4060*/  FFMA.FTZ R44, R44, R7.reuse, -R35.reuse ;  /* 0x000000072c2c7223 */ /* 0x180fe20000010823 */
[----:B------:R-:W1:Y:S01]  /*4070*/  MUFU.EX2 R30, R30 ;  /* 0x0000001e001e7308 */ /* 0x000e620000000800 */
[-CC-:B------:R-:W-:Y:S01]  /*4080*/  FFMA.FTZ R54, R54, R7.reuse, -R35.reuse ;  /* 0x0000000736367223 */ /* 0x180fe20000010823 */
        /* <DEDUP_REMOVED lines=15> */
[----:B-1----:R-:W-:Y:S01]  /*4180*/  FADD.FTZ R2, R30, R47 ;  /* 0x0000002f1e027221 */ /* 0x002fe20000010000 */
[----:B------:R-:W-:Y:S01]  /*4190*/  FADD.FTZ R49, R25, R6 ;  /* 0x0000000619317221 */ /* 0x000fe20000010000 */
[-CC-:B------:R-:W-:Y:S01]  /*41a0*/  FFMA.FTZ R90, R90, R7.reuse, -R35.reuse ;  /* 0x000000075a5a7223 */ /* 0x180fe20000010823 */
[-CC-:B------:R-:W-:Y:S01]  /*41b0*/  FFMA.FTZ R74, R74, R7.reuse, -R35.reuse ;  /* 0x000000074a4a7223 */ /* 0x180fe20000010823 */
[-C--:B------:R-:W-:Y:S01]  /*41c0*/  FFMA.FTZ R92, R92, R7.reuse, -R35 ;  /* 0x000000075c5c7223 */ /* 0x080fe20000010823 */
[----:B------:R-:W-:Y:S01]  /*41d0*/  FADD.FTZ R6, R170, R49 ;  /* 0x00000031aa067221 */ /* 0x000fe20000010000 */
[-CC-:B------:R-:W-:Y:S01]  /*41e0*/  FFMA.FTZ R78, R78, R7.reuse, -R35.reuse ;  /* 0x000000074e4e7223 */ /* 0x180fe20000010823 */
[----:B------:R-:W1:Y:S01]  /*41f0*/  MUFU.EX2 R177, R28 ;  /* 0x0000001c00b17308 */ /* 0x000e620000000800 */
        /* <DEDUP_REMOVED lines=11> */
[----:B------:R-:W-:-:S02]  /*42b0*/  F2FP.F16.F32.PACK_AB R176, R11, R176 ;  /* 0x000000b00bb0723e */ /* 0x000fc400000000ff */
[----:B------:R-:W-:Y:S01]  /*42c0*/  FADD.FTZ R6, R96, R49 ;  /* 0x0000003160067221 */ /* 0x000fe20000010000 */
[----:B------:R-:W-:Y:S01]  /*42d0*/  F2FP.F16.F32.PACK_AB R178, R13, R178 ;  /* 0x000000b20db2723e */ /* 0x000fe200000000ff */
[----:B------:R-:W0:Y:S01]  /*42e0*/  MUFU.EX2 R179, R32 ;  /* 0x0000002000b37308 */ /* 0x000e220000000800 */
[----:B-1----:R-:W-:Y:S01]  /*42f0*/  FADD.FTZ R47, R177, R2 ;  /* 0x00000002b12f7221 */ /* 0x002fe20000010000 */
[----:B------:R-:W-:Y:S01]  /*4300*/  FADD.FTZ R49, R37, R6 ;  /* 0x0000000625317221 */ /* 0x000fe20000010000 */
[----:B------:R-:W-:Y:S02]  /*4310*/  F2FP.F16.F32.PACK_AB R172, R15, R172 ;  /* 0x000000ac0fac723e */ /* 0x000fe400000000ff */
[----:B------:R-:W-:Y:S01]  /*4320*/  F2FP.F16.F32.PACK_AB R174, R21, R174 ;  /* 0x000000ae15ae723e */ /* 0x000fe200000000ff */
[----:B------:R-:W-:Y:S01]  /*4330*/  FADD.FTZ R6, R64, R49 ;  /* 0x0000003140067221 */ /* 0x000fe20000010000 */
[----:B------:R-:W-:Y:S01]  /*4340*/  F2FP.F16.F32.PACK_AB R168, R25, R168 ;  /* 0x000000a819a8723e */ /* 0x000fe200000000ff */
[----:B------:R-:W1:Y:S01]  /*4350*/  MUFU.EX2 R42, R42 ;  /* 0x0000002a002a7308 */ /* 0x000e620000000800 */
[----:B--2---:R-:W-:Y:S01]  /*4360*/  FADD.FTZ R2, R38, R47 ;  /* 0x0000002f26027221 */ /* 0x004fe20000010000 */
[----:B------:R-:W-:Y:S01]  /*4370*/  FADD.FTZ R49, R39, R6 ;  /* 0x0000000627317221 */ /* 0x000fe20000010000 */
[----:B------:R-:W-:-:S02]  /*4380*/  F2FP.F16.F32.PACK_AB R170, R27, R170 ;  /* 0x000000aa1baa723e */ /* 0x000fc400000000ff */
[----:B------:R-:W-:Y:S01]  /*4390*/  F2FP.F16.F32.PACK_AB R164, R33, R164 ;  /* 0x000000a421a4723e */ /* 0x000fe200000000ff */
[----:B------:R-:W-:Y:S01]  /*43a0*/  FADD.FTZ R6, R68, R49 ;  /* 0x0000003144067221 */ /* 0x000fe20000010000 */
[----:B------:R-:W-:Y:S01]  /*43b0*/  F2FP.F16.F32.PACK_AB R160, R39, R64 ;  /* 0x0000004027a0723e */ /* 0x000fe200000000ff */
[----:B------:R-:W2:Y:S01]  /*43c0*/  MUFU.EX2 R173, R36 ;  /* 0x0000002400ad7308 */ /* 0x000ea20000000800 */
[----:B0-----:R-:W-:Y:S01]  /*43d0*/  FADD.FTZ R47, R179, R2 ;  /* 0x00000002b32f7221 */ /* 0x001fe20000010000 */
[C---:B------:R-:W-:Y:S01]  /*43e0*/  FADD.FTZ R9, R41.reuse, R6 ;  /* 0x0000000629097221 */ /* 0x040fe20000010000 */
[----:B------:R-:W-:Y:S02]  /*43f0*/  F2FP.F16.F32.PACK_AB R162, R41, R68 ;  /* 0x0000004429a2723e */ /* 0x000fe400000000ff */
[----:B------:R-:W-:Y:S02]  /*4400*/  F2FP.F16.F32.PACK_AB R181, R181, R26 ;  /* 0x0000001ab5b5723e */ /* 0x000fe400000000ff */
[----:B------:R-:W-:Y:S01]  /*4410*/  F2FP.F16.F32.PACK_AB R183, R183, R30 ;  /* 0x0000001eb7b7723e */ /* 0x000fe200000000ff */
[----:B------:R-:W0:Y:S01]  /*4420*/  MUFU.EX2 R46, R46 ;  /* 0x0000002e002e7308 */ /* 0x000e220000000800 */
[----:B-1----:R-:W-:Y:S01]  /*4430*/  FADD.FTZ R2, R42, R47 ;  /* 0x0000002f2a027221 */ /* 0x002fe20000010000 */
[----:B------:R-:W-:-:S02]  /*4440*/  F2FP.F16.F32.PACK_AB R177, R177, R34 ;  /* 0x00000022b1b1723e */ /* 0x000fc400000000ff */
[----:B------:R-:W-:-:S04]  /*4450*/  F2FP.F16.F32.PACK_AB R179, R179, R38 ;  /* 0x00000026b3b3723e */ /* 0x000fc800000000ff */
        /* <DEDUP_REMOVED lines=71> */
[----:B0-----:R-:W-:Y:S01]  /*48d0*/  FADD.FTZ R2, R86, R9 ;  /* 0x0000000956027221 */ /* 0x001fe20000010000 */
[C---:B-1----:R-:W-:Y:S01]  /*48e0*/  FADD.FTZ R3, R29.reuse, R6 ;  /* 0x000000061d037221 */ /* 0x042fe20000010000 */
[----:B------:R-:W-:Y:S01]  /*48f0*/  F2FP.F16.F32.PACK_AB R154, R29, R84 ;  /* 0x000000541d9a723e */ /* 0x000fe200000000ff */
[----:B------:R-:W-:Y:S02]  /*4900*/  VIADD R6, R88, 0xfffffffe ;  /* 0xfffffffe58067836 */ /* 0x000fe40000000000 */
[C---:B--2---:R-:W-:Y:S01]  /*4910*/  FADD.FTZ R2, R35.reuse, R2 ;  /* 0x0000000223027221 */ /* 0x044fe20000010000 */
[----:B------:R-:W-:Y:S01]  /*4920*/  F2FP.F16.F32.PACK_AB R155, R35, R86 ;  /* 0x00000056239b723e */ /* 0x000fe200000000ff */
[----:B------:R-:W-:Y:S06]  /*4930*/  @P2 BRA `(.L_x_1122) ;  /* 0x0000000000442947 */ /* 0x000fec0003800000 */
        /* <DEDUP_REMOVED lines=10> */
.L_x_1123:
[----:B------:R-:W-:-:S11]  /*49e0*/  UISETP.NE.AND UP2, UPT, UR7, 0x1, UPT ;  /* 0x000000010700788c */ /* 0x000fd6000bf45270 */
[----:B------:R-:W-:Y:S02]  /*49f0*/  @UP2 ULDC.64 UR18, c[0x0][0x9e8] ;  /* 0x00027a0000122ab9 */ /* 0x000fe40000000a00 */
[----:B------:R-:W-:-:S04]  /*4a00*/  UIMAD.WIDE.U32 UR10, UR14, UR18, URZ ;  /* 0x000000120e0a72a5 */ /* 0x000fc8000f8e003f */
[----:B------:R-:W-:-:S12]  /*4a10*/  @UP2 USHF.R.U32.HI UR14, URZ, UR19, UR11 ;  /* 0x000000133f0e2299 */ /* 0x000fd8000801160b */
.L_x_1124:
[----:B------:R-:W-:-:S04]  /*4a20*/  UIMAD UR7, UR14, UR7, UR7 ;  /* 0x000000070e0772a4 */ /* 0x000fc8000f8e0207 */
[----:B------:R-:W-:-:S04]  /*4a30*/  UISETP.LT.AND UP2, UPT, UR6, UR7, UPT ;  /* 0x000000070600728c */ /* 0x000fc8000bf41270 */
[----:B------:R-:W-:-:S12]  /*4a40*/  USEL UR6, UR6, UR7, UP2 ;  /* 0x0000000706067287 */ /* 0x000fd80009000000 */
.L_x_1122:
[----:B------:R-:W-:Y:S01]  /*4a50*/  USHF.R.S32.HI UR7, URZ, 0x1f, UR6 ;  /* 0x0000001f3f077899 */ /* 0x000fe20008011406 */
[----:B------:R-:W-:Y:S02]  /*4a60*/  CS2R R150, SRZ ;  /* 0x0000000000967805 */ /* 0x000fe4000001ff00 */
        /* <DEDUP_REMOVED lines=10> */
[----:B------:R-:W-:Y:S01]  /*4b10*/  UISETP.LT.AND UP2, UPT, UR39, UR7, UPT ;  /* 0x000000072700728c */ /* 0x000fe2000bf41270 */
[----:B------:R-:W-:Y:S02]  /*4b20*/  CS2R R132, SRZ ;  /* 0x0000000000847805 */ /* 0x000fe4000001ff00 */
[----:B------:R-:W-:Y:S02]  /*4b30*/  CS2R R130, SRZ ;  /* 0x0000000000827805 */ /* 0x000fe4000001ff00 */
[----:B------:R-:W-:Y:S01]  /*4b40*/  CS2R R128, SRZ ;  /* 0x0000000000807805 */ /* 0x000fe2000001ff00 */
[----:B------:R-:W-:Y:S01]  /*4b50*/  USEL UR56, UR39, UR7, !UP2 ;  /* 0x0000000727387287 */ /* 0x000fe2000d000000 */
[----:B------:R-:W-:-:S02]  /*4b60*/  CS2R R126, SRZ ;  /* 0x00000000007e7805 */ /* 0x000fc4000001ff00 */
[----:B------:R-:W-:Y:S02]  /*4b70*/  CS2R R124, SRZ ;  /* 0x00000000007c7805 */ /* 0x000fe4000001ff00 */
[----:B------:R-:W-:Y:S02]  /*4b80*/  CS2R R122, SRZ ;  /* 0x00000000007a7805 */ /* 0x000fe4000001ff00 */
[----:B------:R-:W-:Y:S02]  /*4b90*/  CS2R R120, SRZ ;  /* 0x0000000000787805 */ /* 0x000fe4000001ff00 */
[----:B------:R-:W-:Y:S02]  /*4ba0*/  CS2R R118, SRZ ;  /* 0x0000000000767805 */ /* 0x000fe4000001ff00 */
[----:B------:R-:W-:Y:S02]  /*4bb0*/  ISETP.GE.AND P2, PT, R6, UR56, PT ;  /* 0x0000003806007c0c */ /* 0x000fe4000bf46270 */
        /* <DEDUP_REMOVED lines=14> */
[----:B------:R-:W-:Y:S01]  /*4ca0*/  CS2R R88, SRZ ;  /* 0x0000000000587805 */ /* 0x000fe2000001ff00 */
[----:B------:R-:W-:Y:S06]  /*4cb0*/  @!P2 BRA `(.L_x_1125) ;  /* 0x000000300044a947 */ /* 0x000fec0003800000 */
[----:B------:R-:W-:Y:S01]  /*4cc0*/  IMAD.MOV.U32 R151, RZ, RZ, RZ ;  /* 0x000000ffff977224 */ /* 0x000fe200078e00ff */
[----:B------:R-:W-:Y:S01]  /*4cd0*/  ULDC UR49, c[0x0][0x9e4] ;  /* 0x0002790000317ab9 */ /* 0x000fe20000000800 */
[----:B------:R-:W-:Y:S01]  /*4ce0*/  ULDC UR52, c[0x0][0x9dc] ;  /* 0x0002770000347ab9 */ /* 0x000fe20000000800 */
[----:B------:R-:W-:-:S05]  /*4cf0*/  ULDC UR53, c[0x0][0x9e0] ;  /* 0x0002780000357ab9 */ /* 0x000fca0000000800 */
.L_x_1142:
[----:B------:R-:W-:Y:S01]  /*4d00*/  UIADD3 UR55, UR44, 0x1, URZ ;  /* 0x000000012c377890 */ /* 0x000fe2000fffe03f */
[----:B------:R-:W-:-:S03]  /*4d10*/  ISETP.NE.AND P3, PT, RZ, UR40, PT ;  /* 0x00000028ff007c0c */ /* 0x000fc6000bf65270 */
[----:B------:R-:W-:-:S04]  /*4d20*/  UISETP.NE.AND UP2, UPT, UR55, 0x2, UPT ;  /* 0x000000023700788c */ /* 0x000fc8000bf45270 */
[----:B------:R-:W-:Y:S02]  /*4d30*/  USEL UR54, URZ, 0x1, UP2 ;  /* 0x000000013f367887 */ /* 0x000fe40009000000 */
[----:B------:R-:W-:Y:S02]  /*4d40*/  USEL UR55, UR55, URZ, UP2 ;  /* 0x0000003f37377287 */ /* 0x000fe40009000000 */
[----:B------:R-:W-:Y:S02]  /*4d50*/  ULOP3.LUT UR54, UR45, UR54, URZ, 0x3c, !UPT ;  /* 0x000000362d367292 */ /* 0x000fe4000f8e3c3f */
[----:B------:R-:W-:Y:S10]  /*4d60*/  @P3 BRA `(.L_x_1126) ;  /* 0x00000000002c3947 */ /* 0x000ff40003800000 */
[----:B------:R-:W-:Y:S05]  /*4d70*/  @!P0 BRA `(.L_x_1127) ;  /* 0x0000000000048947 */ /* 0x000fea0003800000 */
[----:B------:R-:W-:Y:S01]  /*4d80*/  BPT.TRAP 0x1 ;  /* 0x000000040000795c */ /* 0x000fe20000300000 */
.L_x_1127:
[----:B------:R-:W-:Y:S01]  /*4d90*/  ULEA UR6, UR55, UR41, 0x3 ;  /* 0x0000002937067291 */ /* 0x000fe2000f8e183f */
[----:B------:R-:W-:-:S05]  /*4da0*/  IMAD.U32 R4, RZ, RZ, UR54 ;  /* 0x00000036ff047e24 */ /* 0x000fca000f8e00ff */
[----:B------:R-:W-:-:S04]  /*4db0*/  SHF.L.U32 R4, R4, 0x1f, RZ ;  /* 0x0000001f04047819 */ /* 0x000fc800000006ff */
[----:B------:R0:W1:Y:S01]  /*4dc0*/  SYNCS.PHASECHK.TRANS64.TRYWAIT P2, [UR6+0x28830], R4 ;  /* 0x02883004ff0075a7 */ /* 0x0000620008040146 */
[----:B------:R-:W-:Y:S05]  /*4dd0*/  @!P0 BRA `(.L_x_1128) ;  /* 0x0000000000048947 */ /* 0x000fea0003800000 */
[----:B------:R-:W-:Y:S01]  /*4de0*/  BPT.TRAP 0x1 ;  /* 0x000000040000795c */ /* 0x000fe20000300000 */
.L_x_1128:
[----:B-1----:R-:W-:Y:S05]  /*4df0*/  @P2 BRA `(.L_x_1126) ;  /* 0x0000000000082947 */ /* 0x002fea0003800000 */
[----:B------:R-:W1:Y:S02]  /*4e00*/  SYNCS.PHASECHK.TRANS64.TRYWAIT P2, [UR6+0x28830], R4 ;  /* 0x02883004ff0075a7 */ /* 0x000e640008040146 */
[----:B-1----:R-:W-:Y:S05]  /*4e10*/  @!P2 BRA `(.L_x_1129) ;  /* 0x000000f000dca947 */ /* 0x002fea0003800000 */
.L_x_1126:
[----:B01----:R-:W-:Y:S01]  /*4e20*/  VIADD R4, R23, 0x8 ;  /* 0x0000000817047836 */ /* 0x003fe20000000000 */
[----:B------:R-:W-:Y:S01]  /*4e30*/  ULEA UR34, UR55, UR48, 0xb ;  /* 0x0000003037227291 */ /* 0x000fe2000f8e583f */
[----:B------:R-:W-:Y:S01]  /*4e40*/  UMOV UR35, 0x40000040 ;  /* 0x4000004000237882 */ /* 0x000fe20000000000 */
[----:B------:R-:W-:Y:S02]  /*4e50*/  UMOV UR7, 0x40000040 ;  /* 0x4000004000077882 */ /* 0x000fe40000000000 */
[----:B------:R0:W-:Y:S01]  /*4e60*/  BAR.SYNC.DEFER_BLOCKING R4, 0x100 ;  /* 0x000400040000751d */ /* 0x0001e20000010000 */
[----:B------:R-:W-:Y:S02]  /*4e70*/  UIADD3 UR6, UR34, 0x2, URZ ;  /* 0x0000000222067890 */ /* 0x000fe4000fffe03f */
[----:B------:R-:W-:Y:S02]  /*4e80*/  UIADD3 UR10, UR34, 0x4, URZ ;  /* 0x00000004220a7890 */ /* 0x000fe4000fffe03f */
[----:B------:R-:W-:Y:S01]  /*4e90*/  UIADD3 UR14, UR34, 0x6, URZ ;  /* 0x00000006220e7890 */ /* 0x000fe2000fffe03f */
        /* <DEDUP_REMOVED lines=8> */
[----:B------:R-:W-:Y:S01]  /*4f20*/  UIADD3 UR30, UR34, 0x406, URZ ;  /* 0x00000406221e7890 */ /* 0x000fe2000fffe03f */
[----:B------:R-:W-:Y:S01]  /*4f30*/  UMOV UR31, 0x40000040 ;  /* 0x40000040001f7882 */ /* 0x000fe20000000000 */
[----:B------:R-:W-:-:S06]  /*4f40*/  WARPGROUP.ARRIVE ;  /* 0x00000000000079c5 */ /* 0x000fcc0000000000 */
[----:B------:R-:W-:Y:S03]  /*4f50*/  HGMMA.64x128x16.F32 R24, gdesc[UR32], RZ, !UPT, gsb0 ;  /* 0x01e00000201879f0 */ /* 0x000fe6000c0008ff */
        /* <DEDUP_REMOVED lines=22> */
[----:B0-----:R-:W-:Y:S05]  /*50c0*/  @P3 BRA `(.L_x_1130) ;  /* 0x00000000002c3947 */ /* 0x001fea0003800000 */
[----:B------:R-:W-:Y:S05]  /*50d0*/  @!P0 BRA `(.L_x_1131) ;  /* 0x0000000000048947 */ /* 0x000fea0003800000 */
[----:B------:R-:W-:Y:S01]  /*50e0*/  BPT.TRAP 0x1 ;  /* 0x000000040000795c */ /* 0x000fe20000300000 */
.L_x_1131:
[----:B------:R-:W-:Y:S01]  /*50f0*/  ULEA UR6, UR44, UR41, 0x3 ;  /* 0x000000292c067291 */ /* 0x000fe2000f8e183f */
[----:B------:R-:W-:-:S05]  /*5100*/  IMAD.U32 R4, RZ, RZ, UR45 ;  /* 0x0000002dff047e24 */ /* 0x000fca000f8e00ff */
[----:B------:R-:W-:-:S04]  /*5110*/  SHF.L.U32 R4, R4, 0x1f, RZ ;  /* 0x0000001f04047819 */ /* 0x000fc800000006ff */
[----:B------:R0:W1:Y:S01]  /*5120*/  SYNCS.PHASECHK.TRANS64.TRYWAIT P2, [UR6+0x28850], R4 ;  /* 0x02885004ff0075a7 */ /* 0x0000620008040146 */
[----:B------:R-:W-:Y:S05]  /*5130*/  @!P0 BRA `(.L_x_1132) ;  /* 0x0000000000048947 */ /* 0x000fea0003800000 */
[----:B------:R-:W-:Y:S01]  /*5140*/  BPT.TRAP 0x1 ;  /* 0x000000040000795c */ /* 0x000fe20000300000 */
.L_x_1132:
[----:B-1----:R-:W-:Y:S05]  /*5150*/  @P2 BRA `(.L_x_1130) ;  /* 0x0000000000082947 */ /* 0x002fea0003800000 */
[----:B------:R-:W1:Y:S02]  /*5160*/  SYNCS.PHASECHK.TRANS64.TRYWAIT P2, [UR6+0x28850], R4 ;  /* 0x02885004ff0075a7 */ /* 0x000e640008040146 */
[----:B-1----:R-:W-:Y:S05]  /*5170*/  @!P2 BRA `(.L_x_1133) ;  /* 0x000000f0001ca947 */ /* 0x002fea0003800000 */
.L_x_1130:
[----:B------:R-:W-:Y:S01]  /*5180*/  UIADD3 UR6, UR41, 0x400, URZ ;  /* 0x0000040029067890 */ /* 0x000fe2000fffe03f */
[----:B------:R-:W-:Y:S01]  /*5190*/  WARPGROUP.ARRIVE ;  /* 0x00000000000079c5 */ /* 0x000fe20000000000 */
[----:B------:R-:W-:Y:S01]  /*51a0*/  UMOV UR7, 0x40000040 ;  /* 0x4000004000077882 */ /* 0x000fe20000000000 */
[----:B------:R-:W-:Y:S01]  /*51b0*/  PLOP3.LUT P2, PT, PT, PT, UP0, 0x80, 0x0 ;  /* 0x000000000000781c */ /* 0x000fe20003f4f008 */
[----:B------:R-:W-:Y:S01]  /*51c0*/  USHF.R.U32.HI UR6, URZ, 0x4, UR6 ;  /* 0x000000043f067899 */ /* 0x000fe20008011606 */
[----:B------:R-:W-:Y:S01]  /*51d0*/  PLOP3.LUT P3, PT, PT, PT, UP0, 0x80, 0x0 ;  /* 0x000000000000781c */ /* 0x000fe20003f6f008 */
[----:B------:R-:W-:Y:S01]  /*51e0*/  VIADD R10, R17, UR36 ;  /* 0x00000024110a7c36 */ /* 0x000fe20008000000 */
[----:B01----:R-:W0:Y:S01]  /*51f0*/  LDC R4, c[0x0][0x2f0] ;  /* 0x0000bc00ff047b82 */ /* 0x003e220000000800 */
[----:B------:R-:W-:Y:S01]  /*5200*/  ULOP3.LUT UR6, UR6, 0x3fff, URZ, 0xc0, !UPT ;  /* 0x00003fff06067892 */ /* 0x000fe2000f8ec03f */
[----:B------:R-:W-:-:S03]  /*5210*/  IMAD.U32 R9, RZ, RZ, UR55 ;  /* 0x00000037ff097e24 */ /* 0x000fc6000f8e00ff */
[----:B------:R-:W-:Y:S02]  /*5220*/  ULOP3.LUT UR6, UR6, 0x4000000, URZ, 0xfc, !UPT ;  /* 0x0400000006067892 */ /* 0x000fe4000f8efc3f */
[----:B------:R-:W-:Y:S01]  /*5230*/  @!P1 LEA R9, R9, UR41, 0x3 ;  /* 0x0000002909099c11 */ /* 0x000fe2000f8e18ff */
[----:B------:R-:W1:Y:S01]  /*5240*/  LDC R5, c[0x0][0x288] ;  /* 0x0000a200ff057b82 */ /* 0x000e620000000800 */
[----:B------:R-:W-:-:S03]  /*5250*/  ULEA UR10, UR44, UR6, 0xb ;  /* 0x000000062c0a7291 */ /* 0x000fc6000f8e583f */
[----:B------:R-:W-:-:S04]  /*5260*/  @!P1 VIADD R9, R9, 0x28840 ;  /* 0x0002884009099836 */ /* 0x000fc80000000000 */
[----:B------:R-:W-:Y:S01]  /*5270*/  UMOV UR6, UR10 ;  /* 0x0000000a00067c82 */ /* 0x000fe20008000000 */
[----:B------:R-:W-:Y:S01]  /*5280*/  @!P1 PRMT R9, RZ, 0x654, R9 ;  /* 0x00000654ff099816 */ /* 0x000fe20000000009 */
        /* <DEDUP_REMOVED lines=29> */
[----:B------:R-:W-:Y:S01]  /*5460*/  WARPGROUP.ARRIVE ;  /* 0x00000000000079c5 */ /* 0x000fe20000000000 */
[----:B------:R-:W-:-:S06]  /*5470*/  IMAD.SHL.U32 R162, R6, 0x80, RZ ;  /* 0x0000008006a27824 */ /* 0x000fcc00078e00ff */
[----:B------:R-:W-:Y:S01]  /*5480*/  HGMMA.64x128x16.F32 R88, R156, gdesc[UR4].tnspB, R88, gsb0 ;  /* 0x41e000049c587df0 */ /* 0x000fe20008000858 */
[----:B------:R-:W-:Y:S01]  /*5490*/  UIADD3 UR6, UR10, 0x380, URZ ;  /* 0x000003800a067890 */ /* 0x000fe2000fffe03f */
[----:B------:R-:W-:Y:S01]  /*54a0*/  IADD3 R11, -R162, 0x1, RZ ;  /* 0x00000001a20b7810 */ /* 0x000fe20007ffe1ff */
[----:B------:R-:W-:-:S04]  /*54b0*/  UMOV UR7, 0x40000040 ;  /* 0x4000004000077882 */ /* 0x000fc80000000000 */
[----:B------:R-:W-:-:S04]  /*54c0*/  IMAD R11, R16, -0x2, R11 ;  /* 0xfffffffe100b7824 */ /* 0x000fc800078e020b */
[----:B0-----:R-:W-:-:S04]  /*54d0*/  IMAD R12, R4, UR42, R11 ;  /* 0x0000002a040c7c24 */ /* 0x001fc8000f8e020b */
[----:B-1----:R-:W-:-:S04]  /*54e0*/  IMAD.IADD R12, R12, 0x1, -R5 ;  /* 0x000000010c0c7824 */ /* 0x002fc800078e0a05 */
[----:B------:R-:W-:Y:S01]  /*54f0*/  VIADD R13, R12, UR53 ;  /* 0x000000350c0d7c36 */ /* 0x000fe20008000000 */
[----:B------:R-:W-:Y:S02]  /*5500*/  WARPGROUP.DEPBAR.LE gsb0, 0x0 ;  /* 0x00008000000079c5 */ /* 0x000fe40000010000 */
[----:B------:R-:W-:-:S06]  /*5510*/  WARPGROUP.ARRIVE ;  /* 0x00000000000079c5 */ /* 0x000fcc0000000000 */
[----:B------:R-:W-:Y:S01]  /*5520*/  HGMMA.64x128x16.F32 R88, R152, gdesc[UR4].tnspB, R88, gsb0 ;  /* 0x41e0000498587df0 */ /* 0x000fe20008000858 */
[----:B------:R-:W-:Y:S02]  /*5530*/  @UP0 ULDC UR6, c[0x0][0x44c] ;  /* 0x0001130000060ab9 */ /* 0x000fe40000000800 */
[----:B------:R-:W-:Y:S01]  /*5540*/  @P2 IMAD.HI.U32 R7, R10, UR6, RZ ;  /* 0x000000060a072c27 */ /* 0x000fe2000f8e00ff */
[----:B------:R-:W-:Y:S01]  /*5550*/  @UP0 ULDC UR6, c[0x0][0x450] ;  /* 0x0001140000060ab9 */ /* 0x000fe20000000800 */
[----:B------:R-:W-:-:S03]  /*5560*/  PLOP3.LUT P2, PT, PT, PT, UP1, 0x40, 0x0 ;  /* 0x000000000000781c */ /* 0x000fc60003f4e818 */
[----:B------:R-:W-:Y:S01]  /*5570*/  @P3 SHF.R.U32.HI R10, RZ, UR6, R7 ;  /* 0x00000006ff0a3c19 */ /* 0x000fe20008011607 */
[----:B------:R-:W-:Y:S01]  /*5580*/  ULOP3.LUT UR6, URZ, UR52, URZ, 0x33, !UPT ;  /* 0x000000343f067292 */ /* 0x000fe2000f8e333f */
[----:B------:R-:W-:-:S03]  /*5590*/  IADD3 R7, -R23, 0xb, RZ ;  /* 0x0000000b17077810 */ /* 0x000fc60007ffe1ff */
[----:B------:R-:W0:Y:S02]  /*55a0*/  SHFL.IDX PT, R14, R10, RZ, 0x1c1f ;  /* 0x001c1fff0a0e7589 */ /* 0x000e2400000e0000 */
[----:B------:R-:W-:Y:S01]  /*55b0*/  VIADD R15, R12, UR6 ;  /* 0x000000060c0f7c36 */ /* 0x000fe20008000000 */
[----:B------:R-:W-:Y:S02]  /*55c0*/  WARPGROUP.DEPBAR.LE gsb0, 0x0 ;  /* 0x00008000000079c5 */ /* 0x000fe40000010000 */
[----:B------:R0:W-:Y:S06]  /*55d0*/  BAR.ARV R7, 0x100 ;  /* 0x000400070000751d */ /* 0x0001ec0000002000 */
[----:B------:R1:W-:Y:S01]  /*55e0*/  @!P1 SYNCS.ARRIVE.TRANS64.RED.A1T0 RZ, [R9+URZ], RZ ;  /* 0x000000ff09ff99a7 */ /* 0x0003e2000810043f */
[----:B0-----:R-:W-:-:S02]  /*55f0*/  IMAD.IADD R7, R15, 0x1, R14 ;  /* 0x000000010f077824 */ /* 0x001fc400078e020e */
[----:B-1----:R-:W-:Y:S01]  /*5600*/  IMAD.IADD R9, R13, 0x1, R14 ;  /* 0x000000010d097824 */ /* 0x002fe200078e020e */
[----:B------:R-:W-:Y:S06]  /*5610*/  @P2 BRA `(.L_x_1134) ;  /* 0x00000000005c2947 */ /* 0x000fec0003800000 */
[----:B------:R-:W-:Y:S01]  /*5620*/  IMAD R12, R4, UR42, R14 ;  /* 0x0000002a040c7c24 */ /* 0x000fe2000f8e020e */
[----:B------:R-:W-:Y:S03]  /*5630*/  BSSY B0, `(.L_x_1135) ;  /* 0x0000011000007945 */ /* 0x000fe60003800000 */
[----:B------:R-:W-:-:S05]  /*5640*/  IMAD.IADD R11, R12, 0x1, -R5 ;  /* 0x000000010c0b7824 */ /* 0x000fca00078e0a05 */
[----:B------:R-:W-:-:S13]  /*5650*/  ISETP.GT.AND P2, PT, R11, -0x1, PT ;  /* 0xffffffff0b00780c */ /* 0x000fda0003f44270 */
[----:B------:R-:W-:Y:S05]  /*5660*/  @P2 BRA `(.L_x_1136) ;  /* 0x0000000000202947 */ /* 0x000fea0003800000 */
[----:B------:R-:W-:Y:S01]  /*5670*/  IMAD.U32 R14, RZ, RZ, UR49 ;  /* 0x00000031ff0e7e24 */ /* 0x000fe2000f8e00ff */
[----:B------:R-:W-:-:S04]  /*5680*/  LOP3.LUT R11, RZ, R11, RZ, 0x33, !PT ;  /* 0x0000000bff0b7212 */ /* 0x000fc800078e33ff */
[----:B------:R-:W-:-:S13]  /*5690*/  ISETP.NE.AND P2, PT, R14, 0x1, PT ;  /* 0x000000010e00780c */ /* 0x000fda0003f45270 */
[----:B------:R-:W0:Y:S02]  /*56a0*/  @P2 LDC.64 R20, c[0x0][0x9e8] ;  /* 0x00027a00ff142b82 */ /* 0x000e240000000a00 */
[----:B0-----:R-:W-:-:S05]  /*56b0*/  @P2 IMAD.HI.U32 R12, R11, R20, RZ ;  /* 0x000000140b0c2227 */ /* 0x001fca00078e00ff */
[----:B------:R-:W-:-:S04]  /*56c0*/  @P2 SHF.R.U32.HI R11, RZ, R21, R12 ;  /* 0x00000015ff0b2219 */ /* 0x000fc8000001160c */
[----:B------:R-:W-:Y:S01]  /*56d0*/  LOP3.LUT R11, RZ, R11, RZ, 0x33, !PT ;  /* 0x0000000bff0b7212 */ /* 0x000fe200078e33ff */
[----:B------:R-:W-:Y:S06]  /*56e0*/  BRA `(.L_x_1137) ;  /* 0x0000000000147947 */ /* 0x000fec0003800000 */
.L_x_1136:
[----:B------:R-:W-:-:S05]  /*56f0*/  IMAD.U32 R14, RZ, RZ, UR49 ;  /* 0x00000031ff0e7e24 */ /* 0x000fca000f8e00ff */
[----:B------:R-:W-:-:S13]  /*5700*/  ISETP.NE.AND P2, PT, R14, 0x1, PT ;  /* 0x000000010e00780c */ /* 0x000fda0003f45270 */
[----:B------:R-:W0:Y:S02]  /*5710*/  @P2 LDC.64 R20, c[0x0][0x9e8] ;  /* 0x00027a00ff142b82 */ /* 0x000e240000000a00 */
[----:B0-----:R-:W-:-:S05]  /*5720*/  @P2 IMAD.HI.U32 R12, R11, R20, RZ ;  /* 0x000000140b0c2227 */ /* 0x001fca00078e00ff */
[----:B------:R-:W-:-:S07]  /*5730*/  @P2 SHF.R.U32.HI R11, RZ, R21, R12 ;  /* 0x00000015ff0b2219 */ /* 0x000fce000001160c */
.L_x_1137:
[----:B------:R-:W-:Y:S05]  /*5740*/  BSYNC B0 ;  /* 0x0000000000007941 */ /* 0x000fea0003800000 */
.L_x_1135:
[----:B------:R-:W-:-:S04]  /*5750*/  IMAD R11, R11, R14, -R162 ;  /* 0x0000000e0b0b7224 */ /* 0x000fc800078e0aa2 */
[----:B------:R-:W-:-:S05]  /*5760*/  IMAD R12, R16, -0x2, R11 ;  /* 0xfffffffe100c7824 */ /* 0x000fca00078e020b */
[----:B------:R-:W-:Y:S02]  /*5770*/  VIADDMNMX R9, R12, R14, R9, PT ;  /* 0x0000000e0c097246 */ /* 0x000fe40003800109 */
[----:B------:R-:W-:-:S07]  /*5780*/  VIMNMX R7, R7, R12, !PT ;  /* 0x0000000c07077248 */ /* 0x000fce0007fe0100 */
.L_x_1134:
[----:B------:R-:W-:Y:S01]  /*5790*/  ISETP.GT.AND P2, PT, R6, -0x1, PT ;  /* 0xffffffff0600780c */ /* 0x000fe20003f44270 */
[----:B------:R-:W0:Y:S03]  /*57a0*/  SHFL.IDX PT, R10, R10, 0x1, 0x1c1f ;  /* 0x003c1f000a0a7f89 */ /* 0x000e2600000e0000 */
[C---:B------:R-:W-:Y:S02]  /*57b0*/  ISETP.GT.AND P5, PT, R7.reuse, RZ, P2 ;  /* 0x000000ff0700720c */ /* 0x040fe400017a4270 */
[----:B------:R-:W-:Y:S02]  /*57c0*/  ISETP.GT.AND P4, PT, R7, 0x1, P2 ;  /* 0x000000010700780c */ /* 0x000fe40001784270 */
[----:B------:R-:W-:Y:S02]  /*57d0*/  ISETP.LT.OR P5, PT, R9, 0x1, P5 ;  /* 0x000000010900780c */ /* 0x000fe40002fa1670 */
[----:B------:R-:W-:-:S02]  /*57e0*/  ISETP.GT.AND P6, PT, R7, 0x8, P2 ;  /* 0x000000080700780c */ /* 0x000fc400017c4270 */
[----:B------:R-:W-:Y:S02]  /*57f0*/  FSEL R166, R24, -INF , !P5 ;  /* 0xff80000018a67808 */ /* 0x000fe40006800000 */
[C---:B------:R-:W-:Y:S02]  /*5800*/  ISETP.GT.AND P5, PT, R7.reuse, 0x10, P2 ;  /* 0x000000100700780c */ /* 0x040fe400017a4270 */
[----:B------:R-:W-:Y:S02]  /*5810*/  ISETP.GT.AND P3, PT, R7, 0x9, P2 ;  /* 0x000000090700780c */ /* 0x000fe40001764270 */
[C---:B------:R-:W-:Y:S02]  /*5820*/  ISETP.LT.OR P5, PT, R9.reuse, 0x11, P5 ;  /* 0x000000110900780c */ /* 0x040fe40002fa1670 */
[----:B------:R-:W-:Y:S02]  /*5830*/  ISETP.LT.OR P4, PT, R9, 0x2, P4 ;  /* 0x000000020900780c */ /* 0x000fe40002781670 */
[----:B------:R-:W-:-:S02]  /*5840*/  FSEL R176, R32, -INF , !P5 ;  /* 0xff80000020b07808 */ /* 0x000fc40006800000 */
[----:B------:R-:W-:Y:S01]  /*5850*/  ISETP.GT.AND P5, PT, R7, 0x20, P2 ;  /* 0x000000200700780c */ /* 0x000fe200017a4270 */
[--C-:B0-----:R-:W-:Y:S01]  /*5860*/  IMAD.IADD R13, R13, 0x1, R10.reuse ;  /* 0x000000010d0d7824 */ /* 0x101fe200078e020a */
[----:B------:R-:W-:Y:S01]  /*5870*/  ISETP.LT.OR P6, PT, R9, 0x9, P6 ;  /* 0x000000090900780c */ /* 0x000fe200037c1670 */
[----:B------:R-:W-:Y:S01]  /*5880*/  IMAD.IADD R15, R15, 0x1, R10 ;  /* 0x000000010f0f7824 */ /* 0x000fe200078e020a */
[C---:B------:R-:W-:Y:S02]  /*5890*/  ISETP.LT.OR P3, PT, R9.reuse, 0xa, P3 ;  /* 0x0000000a0900780c */ /* 0x040fe40001f61670 */
[----:B------:R-:W-:Y:S02]  /*58a0*/  ISETP.LT.OR P5, PT, R9, 0x21, P5 ;  /* 0x000000210900780c */ /* 0x000fe40002fa1670 */
[----:B------:R-:W-:Y:S02]  /*58b0*/  FSEL R168, R25, -INF , !P4 ;  /* 0xff80000019a87808 */ /* 0x000fe40006000000 */
[----:B------:R-:W-:-:S02]  /*58c0*/  FSEL R172, R28, -INF , !P6 ;  /* 0xff8000001cac7808 */ /* 0x000fc40007000000 */
[----:B------:R-:W-:Y:S02]  /*58d0*/  FSEL R192, R29, -INF , !P3 ;  /* 0xff8000001dc07808 */ /* 0x000fe40005800000 */
[C---:B------:R-:W-:Y:S02]  /*58e0*/  ISETP.GT.AND P4, PT, R7.reuse, 0x11, P2 ;  /* 0x000000110700780c */ /* 0x040fe40001784270 */
[C---:B------:R-:W-:Y:S02]  /*58f0*/  ISETP.GT.AND P6, PT, R7.reuse, 0x18, P2 ;  /* 0x000000180700780c */ /* 0x040fe400017c4270 */
[C---:B------:R-:W-:Y:S02]  /*5900*/  ISETP.GT.AND P3, PT, R7.reuse, 0x19, P2 ;  /* 0x000000190700780c */ /* 0x040fe40001764270 */
[----:B------:R-:W-:Y:S02]  /*5910*/  FSEL R160, R40, -INF , !P5 ;  /* 0xff80000028a07808 */ /* 0x000fe40006800000 */
[----:B------:R-:W-:-:S02]  /*5920*/  ISETP.GT.AND P5, PT, R7, 0x30, P2 ;  /* 0x000000300700780c */ /* 0x000fc400017a4270 */
[C---:B------:R-:W-:Y:S02]  /*5930*/  ISETP.LT.OR P4, PT, R9.reuse, 0x12, P4 ;  /* 0x000000120900780c */ /* 0x040fe40002781670 */
[C---:B------:R-:W-:Y:S02]  /*5940*/  ISETP.LT.OR P6, PT, R9.reuse, 0x19, P6 ;  /* 0x000000190900780c */ /* 0x040fe400037c1670 */
        /* <DEDUP_REMOVED lines=55> */
[----:B------:R-:W-:Y:S02]  /*5cc0*/  ISETP.GT.AND P3, PT, R7, 0x69, P2 ;  /* 0x000000690700780c */ /* 0x000fe40001764270 */
[----:B------:R-:W-:Y:S02]  /*5cd0*/  FSEL R80, R80, -INF , !P5 ;  /* 0xff80000050507808 */ /* 0x000fe40006800000 */
[----:B------:R-:W-:-:S02]  /*5ce0*/  PLOP3.LUT P5, PT, PT, PT, UP1, 0x40, 0x0 ;  /* 0x000000000000781c */ /* 0x000fc40003fae818 */
[C---:B------:R-:W-:Y:S02]  /*5cf0*/  ISETP.LT.OR P4, PT, R9.reuse, 0x62, P4 ;  /* 0x000000620900780c */ /* 0x040fe40002781670 */
[C---:B------:R-:W-:Y:S02]  /*5d00*/  ISETP.LT.OR P6, PT, R9.reuse, 0x69, P6 ;  /* 0x000000690900780c */ /* 0x040fe400037c1670 */
[----:B------:R-:W-:Y:S02]  /*5d10*/  ISETP.LT.OR P3, PT, R9, 0x6a, P3 ;  /* 0x0000006a0900780c */ /* 0x000fe40001f61670 */
[----:B------:R-:W-:Y:S02]  /*5d20*/  FSEL R12, R73, -INF , !P4 ;  /* 0xff800000490c7808 */ /* 0x000fe40006000000 */
[----:B------:R-:W-:Y:S02]  /*5d30*/  FSEL R76, R76, -INF , !P6 ;  /* 0xff8000004c4c7808 */ /* 0x000fe40007000000 */
[----:B------:R-:W-:-:S02]  /*5d40*/  FSEL R14, R77, -INF , !P3 ;  /* 0xff8000004d0e7808 */ /* 0x000fc40005800000 */
[C---:B------:R-:W-:Y:S02]  /*5d50*/  ISETP.GT.AND P4, PT, R7.reuse, 0x71, P2 ;  /* 0x000000710700780c */ /* 0x040fe40001784270 */
[C---:B------:R-:W-:Y:S02]  /*5d60*/  ISETP.GT.AND P6, PT, R7.reuse, 0x78, P2 ;  /* 0x000000780700780c */ /* 0x040fe400017c4270 */
[----:B------:R-:W-:Y:S02]  /*5d70*/  ISETP.GT.AND P3, PT, R7, 0x79, P2 ;  /* 0x000000790700780c */ /* 0x000fe40001764270 */
[C---:B------:R-:W-:Y:S02]  /*5d80*/  ISETP.LT.OR P4, PT, R9.reuse, 0x72, P4 ;  /* 0x000000720900780c */ /* 0x040fe40002781670 */
[C---:B------:R-:W-:Y:S02]  /*5d90*/  ISETP.LT.OR P6, PT, R9.reuse, 0x79, P6 ;  /* 0x000000790900780c */ /* 0x040fe400037c1670 */
[----:B------:R-:W-:-:S02]  /*5da0*/  ISETP.LT.OR P3, PT, R9, 0x7a, P3 ;  /* 0x0000007a0900780c */ /* 0x000fc40001f61670 */
[----:B------:R-:W-:Y:S02]  /*5db0*/  FSEL R36, R81, -INF , !P4 ;  /* 0xff80000051247808 */ /* 0x000fe40006000000 */
[----:B------:R-:W-:Y:S02]  /*5dc0*/  FSEL R84, R84, -INF , !P6 ;  /* 0xff80000054547808 */ /* 0x000fe40007000000 */
[----:B------:R-:W-:Y:S01]  /*5dd0*/  FSEL R32, R85, -INF , !P3 ;  /* 0xff80000055207808 */ /* 0x000fe20005800000 */
        /* <DEDUP_REMOVED lines=14> */
.L_x_1140:
[----:B------:R-:W-:-:S05]  /*5ec0*/  IMAD.U32 R9, RZ, RZ, UR49 ;  /* 0x00000031ff097e24 */ /* 0x000fca000f8e00ff */
[----:B------:R-:W-:-:S13]  /*5ed0*/  ISETP.NE.AND P3, PT, R9, 0x1, PT ;  /* 0x000000010900780c */ /* 0x000fda0003f65270 */
[----:B------:R-:W0:Y:S02]  /*5ee0*/  @P3 LDC.64 R10, c[0x0][0x9e8] ;  /* 0x00027a00ff0a3b82 */ /* 0x000e240000000a00 */
[----:B0-----:R-:W-:-:S05]  /*5ef0*/  @P3 IMAD.HI.U32 R10, R7, R10, RZ ;  /* 0x0000000a070a3227 */ /* 0x001fca00078e00ff */
[----:B------:R-:W-:-:S07]  /*5f00*/  @P3 SHF.R.U32.HI R7, RZ, R11, R10 ;  /* 0x0000000bff073219 */ /* 0x000fce000001160a */
.L_x_1141:
[----:B------:R-:W-:Y:S05]  /*5f10*/  BSYNC B0 ;  /* 0x0000000000007941 */ /* 0x000fea0003800000 */
.L_x_1139:
[----:B------:R-:W-:-:S04]  /*5f20*/  IMAD R7, R7, R9, -R162 ;  /* 0x0000000907077224 */ /* 0x000fc800078e0aa2 */
[----:B------:R-:W-:-:S05]  /*5f30*/  IMAD R10, R16, -0x2, R7 ;  /* 0xfffffffe100a7824 */ /* 0x000fca00078e0207 */
[----:B------:R-:W-:Y:S02]  /*5f40*/  VIADDMNMX R13, R10, R9, R13, PT ;  /* 0x000000090a0d7246 */ /* 0x000fe4000380010d */
[----:B------:R-:W-:-:S07]  /*5f50*/  VIMNMX R15, R15, R10, !PT ;  /* 0x0000000a0f0f7248 */ /* 0x000fce0007fe0100 */
.L_x_1138:
[----:B------:R-:W-:Y:S01]  /*5f60*/  FMNMX.FTZ R7, R166, R0, !PT ;  /* 0x00000000a6077209 */ /* 0x000fe20007810000 */
[----:B------:R-:W-:Y:S01]  /*5f70*/  IMAD.U32 R53, RZ, RZ, UR44 ;  /* 0x0000002cff357e24 */ /* 0x000fe2000f8e00ff */
[C---:B------:R-:W-:Y:S01]  /*5f80*/  ISETP.GT.AND P6, PT, R15.reuse, 0x8, P2 ;  /* 0x000000080f00780c */ /* 0x040fe200017c4270 */
[----:B------:R-:W-:Y:S01]  /*5f90*/  UMOV UR45, UR54 ;  /* 0x00000036002d7c82 */ /* 0x000fe20008000000 */
[----:B------:R-:W-:Y:S01]  /*5fa0*/  FMNMX.FTZ R7, R168, R7, !PT ;  /* 0x00000007a8077209 */ /* 0x000fe20007810000 */
[----:B------:R-:W-:Y:S01]  /*5fb0*/  UMOV UR44, UR55 ;  /* 0x00000037002c7c82 */ /* 0x000fe20008000000 */
[----:B------:R-:W-:Y:S02]  /*5fc0*/  ISETP.GT.AND P4, PT, R15, 0x1, P2 ;  /* 0x000000010f00780c */ /* 0x000fe40001784270 */
[----:B------:R-:W-:Y:S02]  /*5fd0*/  FMNMX.FTZ R7, R172, R7, !PT ;  /* 0x00000007ac077209 */ /* 0x000fe40007810000 */
[----:B------:R-:W-:-:S02]  /*5fe0*/  ISETP.LT.OR P6, PT, R13, 0x9, P6 ;  /* 0x000000090d00780c */ /* 0x000fc400037c1670 */
[----:B------:R-:W-:Y:S02]  /*5ff0*/  FMNMX.FTZ R7, R192, R7, !PT ;  /* 0x00000007c0077209 */ /* 0x000fe40007810000 */
[----:B------:R-:W-:Y:S02]  /*6000*/  ISETP.LT.OR P4, PT, R13, 0x2, P4 ;  /* 0x000000020d00780c */ /* 0x000fe40002781670 */
[----:B------:R-:W-:Y:S02]  /*6010*/  FMNMX.FTZ R7, R176, R7, !PT ;  /* 0x00000007b0077209 */ /* 0x000fe40007810000 */
[----:B------:R-:W-:Y:S02]  /*6020*/  FSEL R30, R30, -INF , !P6 ;  /* 0xff8000001e1e7808 */ /* 0x000fe40007000000 */
[----:B------:R-:W-:Y:S02]  /*6030*/  FMNMX.FTZ R7, R178, R7, !PT ;  /* 0x00000007b2077209 */ /* 0x000fe40007810000 */
[----:B------:R-:W-:-:S02]  /*6040*/  FSEL R164, R27, -INF , !P4 ;  /* 0xff8000001ba47808 */ /* 0x000fc40006000000 */
[----:B------:R-:W-:Y:S02]  /*6050*/  FMNMX.FTZ R7, R174, R7, !PT ;  /* 0x00000007ae077209 */ /* 0x000fe40007810000 */
[----:B------:R-:W-:Y:S02]  /*6060*/  ISETP.GT.AND P4, PT, R15, 0x11, P2 ;  /* 0x000000110f00780c */ /* 0x000fe40001784270 */
[----:B------:R-:W-:Y:S02]  /*6070*/  FMNMX.FTZ R7, R170, R7, !PT ;  /* 0x00000007aa077209 */ /* 0x000fe40007810000 */
[----:B------:R-:W-:Y:S02]  /*6080*/  ISETP.LT.OR P4, PT, R13, 0x12, P4 ;  /* 0x000000120d00780c */ /* 0x000fe40002781670 */
[----:B------:R-:W-:Y:S02]  /*6090*/  FMNMX.FTZ R7, R160, R7, !PT ;  /* 0x00000007a0077209 */ /* 0x000fe40007810000 */
[----:B------:R-:W-:-:S02]  /*60a0*/  ISETP.GT.AND P3, PT, R15, 0x9, P2 ;  /* 0x000000090f00780c */ /* 0x000fc40001764270 */
[----:B------:R-:W-:Y:S02]  /*60b0*/  FMNMX.FTZ R7, R158, R7, !PT ;  /* 0x000000079e077209 */ /* 0x000fe40007810000 */
[----:B------:R-:W-:Y:S02]  /*60c0*/  ISETP.LT.OR P3, PT, R13, 0xa, P3 ;  /* 0x0000000a0d00780c */ /* 0x000fe40001f61670 */
[----:B------:R-:W-:Y:S02]  /*60d0*/  FMNMX.FTZ R7, R156, R7, !PT ;  /* 0x000000079c077209 */ /* 0x000fe40007810000 */
[----:B------:R-:W-:Y:S02]  /*60e0*/  FSEL R162, R31, -INF , !P3 ;  /* 0xff8000001fa27808 */ /* 0x000fe40005800000 */
[----:B------:R-:W-:Y:S02]  /*60f0*/  FMNMX.FTZ R7, R154, R7, !PT ;  /* 0x000000079a077209 */ /* 0x000fe40007810000 */
[----:B------:R-:W-:-:S02]  /*6100*/  ISETP.GT.AND P5, PT, R15, 0x10, P2 ;  /* 0x000000100f00780c */ /* 0x000fc400017a4270 */
[----:B------:R-:W-:Y:S02]  /*6110*/  FMNMX.FTZ R7, R152, R7, !PT ;  /* 0x0000000798077209 */ /* 0x000fe40007810000 */
[----:B------:R-:W-:Y:S02]  /*6120*/  ISETP.LT.OR P5, PT, R13, 0x11, P5 ;  /* 0x000000110d00780c */ /* 0x000fe40002fa1670 */
[----:B------:R-:W-:Y:S02]  /*6130*/  FMNMX.FTZ R7, R48, R7, !PT ;  /* 0x0000000730077209 */ /* 0x000fe40007810000 */
[----:B------:R-:W-:Y:S02]  /*6140*/  ISETP.GT.AND P3, PT, R15, 0x18, P2 ;  /* 0x000000180f00780c */ /* 0x000fe40001764270 */
[----:B------:R-:W-:Y:S02]  /*6150*/  FMNMX.FTZ R7, R52, R7, !PT ;  /* 0x0000000734077209 */ /* 0x000fe40007810000 */
[----:B------:R-:W-:-:S02]  /*6160*/  FSEL R34, R34, -INF , !P5 ;  /* 0xff80000022227808 */ /* 0x000fc40006800000 */
[----:B------:R-:W-:Y:S02]  /*6170*/  FMNMX.FTZ R7, R44, R7, !PT ;  /* 0x000000072c077209 */ /* 0x000fe40007810000 */
[----:B------:R-:W-:Y:S02]  /*6180*/  ISETP.GT.AND P5, PT, R15, 0x19, P2 ;  /* 0x000000190f00780c */ /* 0x000fe400017a4270 */
[----:B------:R-:W-:Y:S02]  /*6190*/  FMNMX.FTZ R7, R56, R7, !PT ;  /* 0x0000000738077209 */ /* 0x000fe40007810000 */
[C---:B------:R-:W-:Y:S02]  /*61a0*/  ISETP.LT.OR P3, PT, R13.reuse, 0x19, P3 ;  /* 0x000000190d00780c */ /* 0x040fe40001f61670 */
[----:B------:R-:W-:Y:S02]  /*61b0*/  FMNMX.FTZ R7, R40, R7, !PT ;  /* 0x0000000728077209 */ /* 0x000fe40007810000 */
[----:B------:R-:W-:-:S02]  /*61c0*/  ISETP.LT.OR P5, PT, R13, 0x1a, P5 ;  /* 0x0000001a0d00780c */ /* 0x000fc40002fa1670 */
[----:B------:R-:W-:Y:S02]  /*61d0*/  FMNMX.FTZ R7, R60, R7, !PT ;  /* 0x000000073c077209 */ /* 0x000fe40007810000 */
[----:B------:R-:W-:Y:S02]  /*61e0*/  FSEL R38, R38, -INF , !P3 ;  /* 0xff80000026267808 */ /* 0x000fe40005800000 */
[----:B------:R-:W-:Y:S02]  /*61f0*/  FMNMX.FTZ R7, R20, R7, !PT ;  /* 0x0000000714077209 */ /* 0x000fe40007810000 */
[----:B------:R-:W-:Y:S02]  /*6200*/  ISETP.GT.AND P3, PT, R15, 0x21, P2 ;  /* 0x000000210f00780c */ /* 0x000fe40001764270 */
[----:B------:R-:W-:Y:S02]  /*6210*/  FMNMX.FTZ R7, R64, R7, !PT ;  /* 0x0000000740077209 */ /* 0x000fe40007810000 */
[----:B------:R-:W-:-:S02]  /*6220*/  ISETP.LT.OR P3, PT, R13, 0x22, P3 ;  /* 0x000000220d00780c */ /* 0x000fc40001f61670 */
[----:B------:R-:W-:Y:S02]  /*6230*/  FMNMX.FTZ R7, R28, R7, !PT ;  /* 0x000000071c077209 */ /* 0x000fe40007810000 */
[----:B------:R-:W-:Y:S02]  /*6240*/  @!P1 LEA R53, R53, UR41, 0x3 ;  /* 0x0000002935359c11 */ /* 0x000fe4000f8e18ff */
        /* <DEDUP_REMOVED lines=10> */
[----:B------:R-:W0:Y:S03]  /*62f0*/  LDC R7, c[0x0][0x988] ;  /* 0x00026200ff077b82 */ /* 0x000e260000000800 */
[----:B------:R-:W1:Y:S02]  /*6300*/  SHFL.BFLY PT, R10, R9, 0x2, 0x1f ;  /* 0x0c401f00090a7f89 */ /* 0x000e6400000e0000 */
[----:B-1----:R-:W-:-:S05]  /*6310*/  FMNMX.FTZ R11, R9, R10, !PT ;  /* 0x0000000a090b7209 */ /* 0x002fca0007810000 */
[----:B------:R-:W1:Y:S02]  /*6320*/  SHFL.BFLY PT, R10, R11, 0x1, 0x1f ;  /* 0x0c201f000b0a7f89 */ /* 0x000e6400000e0000 */
[----:B-1----:R-:W-:-:S04]  /*6330*/  FMNMX.FTZ R10, R11, R10, !PT ;  /* 0x0000000a0b0a7209 */ /* 0x002fc80007810000 */
[C---:B------:R-:W-:Y:S01]  /*6340*/  FSETP.NEU.FTZ.AND P6, PT, R10.reuse, -INF , PT ;  /* 0xff8000000a00780b */ /* 0x040fe20003fdd000 */
[----:B0-----:R-:W-:-:S05]  /*6350*/  FMUL.FTZ R25, R10, R7 ;  /* 0x000000070a197220 */ /* 0x001fca0000410000 */
[----:B------:R-:W-:-:S05]  /*6360*/  FSEL R25, R25, RZ, P6 ;  /* 0x000000ff19197208 */ /* 0x000fca0003000000 */
[-CC-:B------:R-:W-:Y:S01]  /*6370*/  FFMA.FTZ R180, R166, R7.reuse, -R25.reuse ;  /* 0x00000007a6b47223 */ /* 0x180fe20000010819 */
[----:B------:R-:W-:Y:S01]  /*6380*/  FSEL R166, R35, -INF , !P4 ;  /* 0xff80000023a67808 */ /* 0x000fe20006000000 */
[-CC-:B------:R-:W-:Y:S01]  /*6390*/  FFMA.FTZ R9, R168, R7.reuse, -R25.reuse ;  /* 0x00000007a8097223 */ /* 0x180fe20000010819 */
[----:B------:R-:W-:Y:S01]  /*63a0*/  ISETP.GT.AND P4, PT, R15, 0x20, P2 ;  /* 0x000000200f00780c */ /* 0x000fe20001784270 */
[-CC-:B------:R-:W-:Y:S01]  /*63b0*/  FFMA.FTZ R29, R178, R7.reuse, -R25.reuse ;  /* 0x00000007b21d7223 */ /* 0x180fe20000010819 */
[----:B------:R-:W-:Y:S01]  /*63c0*/  FSEL R168, R39, -INF , !P5 ;  /* 0xff80000027a87808 */ /* 0x000fe20006800000 */
[-CC-:B------:R-:W-:Y:S01]  /*63d0*/  FFMA.FTZ R182, R172, R7.reuse, -R25.reuse ;  /* 0x00000007acb67223 */ /* 0x180fe20000010819 */
[----:B------:R-:W-:Y:S01]  /*63e0*/  ISETP.LT.OR P4, PT, R13, 0x21, P4 ;  /* 0x000000210d00780c */ /* 0x000fe20002781670 */
[-CC-:B------:R-:W-:Y:S01]  /*63f0*/  FFMA.FTZ R11, R192, R7.reuse, -R25.reuse ;  /* 0x00000007c00b7223 */ /* 0x180fe20000010819 */
[C---:B------:R-:W-:Y:S01]  /*6400*/  ISETP.GT.AND P5, PT, R15.reuse, 0x28, P2 ;  /* 0x000000280f00780c */ /* 0x040fe200017a4270 */
[-CC-:B------:R-:W-:Y:S01]  /*6410*/  FFMA.FTZ R35, R160, R7.reuse, -R25.reuse ;  /* 0x00000007a0237223 */ /* 0x180fe20000010819 */
[----:B------:R-:W-:Y:S01]  /*6420*/  FSEL R42, R42, -INF , !P4 ;  /* 0xff8000002a2a7808 */ /* 0x000fe20006000000 */
[-CC-:B------:R-:W-:Y:S01]  /*6430*/  FFMA.FTZ R178, R174, R7.reuse, -R25.reuse ;  /* 0x00000007aeb27223 */ /* 0x180fe20000010819 */
[----:B------:R-:W-:Y:S01]  /*6440*/  ISETP.GT.AND P4, PT, R15, RZ, P2 ;  /* 0x000000ff0f00720c */ /* 0x000fe20001784270 */
[-CC-:B------:R-:W-:Y:S01]  /*6450*/  FFMA.FTZ R37, R158, R7.reuse, -R25.reuse ;  /* 0x000000079e257223 */ /* 0x180fe20000010819 */
[C---:B------:R-:W-:Y:S01]  /*6460*/  ISETP.LT.OR P5, PT, R13.reuse, 0x29, P5 ;  /* 0x000000290d00780c */ /* 0x040fe20002fa1670 */
[-CC-:B------:R-:W-:Y:S01]  /*6470*/  FFMA.FTZ R170, R170, R7.reuse, -R25.reuse ;  /* 0x00000007aaaa7223 */ /* 0x180fe20000010819 */
[----:B------:R-:W-:Y:S01]  /*6480*/  ISETP.LT.OR P4, PT, R13, 0x1, P4 ;  /* 0x000000010d00780c */ /* 0x000fe20002781670 */
[-CC-:B------:R-:W-:Y:S01]  /*6490*/  FFMA.FTZ R39, R156, R7.reuse, -R25.reuse ;  /* 0x000000079c277223 */ /* 0x180fe20000010819 */
[----:B------:R-:W-:Y:S01]  /*64a0*/  FSEL R172, R43, -INF , !P3 ;  /* 0xff8000002bac7808 */ /* 0x000fe20005800000 */
[-CC-:B------:R-:W-:Y:S01]  /*64b0*/  FFMA.FTZ R41, R52, R7.reuse, -R25.reuse ;  /* 0x0000000734297223 */ /* 0x180fe20000010819 */
[----:B------:R-:W-:Y:S01]  /*64c0*/  FSEL R31, R26, -INF , !P4 ;  /* 0xff8000001a1f7808 */ /* 0x000fe20006000000 */
[-CC-:B------:R-:W-:Y:S01]  /*64d0*/  FFMA.FTZ R176, R176, R7.reuse, -R25.reuse ;  /* 0x00000007b0b07223 */ /* 0x180fe20000010819 */
[----:B------:R-:W-:Y:S01]  /*64e0*/  ISETP.GT.AND P3, PT, R15, 0x29, P2 ;  /* 0x000000290f00780c */ /* 0x000fe20001764270 */
[-CC-:B------:R-:W-:Y:S01]  /*64f0*/  FFMA.FTZ R48, R48, R7.reuse, -R25.reuse ;  /* 0x0000000730307223 */ /* 0x180fe20000010819 */
[----:B------:R-:W-:Y:S01]  /*6500*/  FMNMX.FTZ R21, R31, R8, !PT ;  /* 0x000000081f157209 */ /* 0x000fe20007810000 */
[-CC-:B------:R-:W-:Y:S01]  /*6510*/  FFMA.FTZ R44, R44, R7.reuse, -R25.reuse ;  /* 0x000000072c2c7223 */ /* 0x180fe20000010819 */
[----:B------:R-:W-:Y:S01]  /*6520*/  FSEL R46, R46, -INF , !P5 ;  /* 0xff8000002e2e7808 */ /* 0x000fe20006800000 */
[--C-:B------:R-:W-:Y:S01]  /*6530*/  FFMA.FTZ R40, R40, R7, -R25.reuse ;  /* 0x0000000728287223 */ /* 0x100fe20000010819 */
[----:B------:R-:W-:Y:S01]  /*6540*/  FMNMX.FTZ R21, R164, R21, !PT ;  /* 0x00000015a4157209 */ /* 0x000fe20007810000 */
[-CC-:B------:R-:W-:Y:S01]  /*6550*/  FFMA.FTZ R20, R20, R7.reuse, -R25.reuse ;  /* 0x0000000714147223 */ /* 0x180fe20000010819 */
[----:B------:R-:W-:Y:S01]  /*6560*/  ISETP.GT.AND P5, PT, R15, 0x30, P2 ;  /* 0x000000300f00780c */ /* 0x000fe200017a4270 */
[--C-:B------:R-:W-:Y:S01]  /*6570*/  FFMA.FTZ R28, R28, R7, -R25.reuse ;  /* 0x000000071c1c7223 */ /* 0x100fe20000010819 */
[----:B------:R-:W-:Y:S01]  /*6580*/  FMNMX.FTZ R21, R30, R21, !PT ;  /* 0x000000151e157209 */ /* 0x000fe20007810000 */
[-CC-:B------:R-:W-:Y:S01]  /*6590*/  FFMA.FTZ R24, R24, R7.reuse, -R25.reuse ;  /* 0x0000000718187223 */ /* 0x180fe20000010819 */
[----:B------:R-:W-:Y:S01]  /*65a0*/  ISETP.LT.OR P4, PT, R13, 0x2a, P3 ;  /* 0x0000002a0d00780c */ /* 0x000fe20001f81670 */
[--C-:B------:R-:W-:Y:S01]  /*65b0*/  FFMA.FTZ R43, R72, R7, -R25.reuse ;  /* 0x00000007482b7223 */ /* 0x100fe20000010819 */
[----:B------:R-:W-:Y:S01]  /*65c0*/  FMNMX.FTZ R27, R162, R21, !PT ;  /* 0x00000015a21b7209 */ /* 0x000fe20007810000 */
[-CC-:B------:R-:W-:Y:S01]  /*65d0*/  FFMA.FTZ R14, R14, R7.reuse, -R25.reuse ;  /* 0x000000070e0e7223 */ /* 0x180fe20000010819 */
[----:B------:R0:W-:Y:S01]  /*65e0*/  MUFU.EX2 R21, R29 ;  /* 0x0000001d00157308 */ /* 0x0001e20000000800 */
[----:B------:R-:W-:Y:S01]  /*65f0*/  ISETP.GT.AND P3, PT, R15, 0x31, P2 ;  /* 0x000000310f00780c */ /* 0x000fe20001764270 */
[--C-:B------:R-:W-:Y:S01]  /*6600*/  FFMA.FTZ R36, R36, R7, -R25.reuse ;  /* 0x0000000724247223 */ /* 0x100fe20000010819 */
[----:B------:R-:W-:Y:S01]  /*6610*/  FMNMX.FTZ R27, R34, R27, !PT ;  /* 0x0000001b221b7209 */ /* 0x000fe20007810000 */
[-CC-:B------:R-:W-:Y:S01]  /*6620*/  FFMA.FTZ R84, R84, R7.reuse, -R25.reuse ;  /* 0x0000000754547223 */ /* 0x180fe20000010819 */
[----:B------:R-:W-:Y:S01]  /*6630*/  FSEL R26, R47, -INF , !P4 ;  /* 0xff8000002f1a7808 */ /* 0x000fe20006000000 */
[----:B------:R-:W-:Y:S01]  /*6640*/  FFMA.FTZ R47, R80, R7, -R25 ;  /* 0x00000007502f7223 */ /* 0x000fe20000010819 */
[----:B------:R-:W-:Y:S01]  /*6650*/  FMNMX.FTZ R27, R166, R27, !PT ;  /* 0x0000001ba61b7209 */ /* 0x000fe20007810000 */
[----:B------:R-:W-:Y:S01]  /*6660*/  MUFU.EX2 R180, R180 ;  /* 0x000000b400b47308 */ /* 0x000fe20000000800 */
[----:B------:R-:W-:-:S02]  /*6670*/  ISETP.LT.OR P5, PT, R13, 0x31, P5 ;  /* 0x000000310d00780c */ /* 0x000fc40002fa1670 */
[----:B------:R-:W-:Y:S02]  /*6680*/  FMNMX.FTZ R27, R38, R27, !PT ;  /* 0x0000001b261b7209 */ /* 0x000fe40007810000 */
[----:B------:R-:W-:Y:S02]  /*6690*/  ISETP.GT.AND P4, PT, R15, 0x38, P2 ;  /* 0x000000380f00780c */ /* 0x000fe40001784270 */
[----:B0-----:R-:W-:Y:S01]  /*66a0*/  FMNMX.FTZ R29, R168, R27, !PT ;  /* 0x0000001ba81d7209 */ /* 0x001fe20007810000 */
[----:B------:R-:W-:Y:S01]  /*66b0*/  MUFU.EX2 R9, R9 ;  /* 0x0000000900097308 */ /* 0x000fe20000000800 */
[----:B------:R-:W-:Y:S02]  /*66c0*/  ISETP.LT.OR P3, PT, R13, 0x32, P3 ;  /* 0x000000320d00780c */ /* 0x000fe40001f61670 */
[----:B------:R-:W-:Y:S02]  /*66d0*/  FMNMX.FTZ R29, R42, R29, !PT ;  /* 0x0000001d2a1d7209 */ /* 0x000fe40007810000 */
[----:B------:R-:W-:-:S02]  /*66e0*/  FSEL R50, R50, -INF , !P5 ;  /* 0xff80000032327808 */ /* 0x000fc40006800000 */
[----:B------:R-:W-:Y:S01]  /*66f0*/  FMNMX.FTZ R33, R172, R29, !PT ;  /* 0x0000001dac217209 */ /* 0x000fe20007810000 */
[----:B------:R-:W-:Y:S01]  /*6700*/  MUFU.EX2 R27, R170 ;  /* 0x000000aa001b7308 */ /* 0x000fe20000000800 */
[----:B------:R-:W-:Y:S02]  /*6710*/  ISETP.GT.AND P5, PT, R15, 0x39, P2 ;  /* 0x000000390f00780c */ /* 0x000fe400017a4270 */
[----:B------:R-:W-:Y:S02]  /*6720*/  FMNMX.FTZ R33, R46, R33, !PT ;  /* 0x000000212e217209 */ /* 0x000fe40007810000 */
[----:B------:R-:W-:Y:S02]  /*6730*/  FSEL R192, R51, -INF , !P3 ;  /* 0xff80000033c07808 */ /* 0x000fe40005800000 */
[----:B------:R-:W-:Y:S01]  /*6740*/  FMNMX.FTZ R33, R26, R33, !PT ;  /* 0x000000211a217209 */ /* 0x000fe20007810000 */
[----:B------:R0:W-:Y:S01]  /*6750*/  MUFU.EX2 R29, R35 ;  /* 0x00000023001d7308 */ /* 0x0001e20000000800 */
[----:B------:R-:W-:-:S02]  /*6760*/  ISETP.LT.OR P4, PT, R13, 0x39, P4 ;  /* 0x000000390d00780c */ /* 0x000fc40002781670 */
[----:B------:R-:W-:Y:S02]  /*6770*/  FMNMX.FTZ R33, R50, R33, !PT ;  /* 0x0000002132217209 */ /* 0x000fe40007810000 */
[----:B------:R-:W-:Y:S02]  /*6780*/  ISETP.GT.AND P3, PT, R15, 0x40, P2 ;  /* 0x000000400f00780c */ /* 0x000fe40001764270 */
[----:B------:R-:W-:Y:S01]  /*6790*/  ISETP.LT.OR P5, PT, R13, 0x3a, P5 ;  /* 0x0000003a0d00780c */ /* 0x000fe20002fa1670 */
[----:B------:R-:W-:Y:S01]  /*67a0*/  MUFU.EX2 R182, R182 ;  /* 0x000000b600b67308 */ /* 0x000fe20000000800 */
[----:B------:R-:W-:Y:S02]  /*67b0*/  FSEL R54, R54, -INF , !P4 ;  /* 0xff80000036367808 */ /* 0x000fe40006000000 */
[----:B0-----:R-:W-:Y:S02]  /*67c0*/  FMNMX.FTZ R35, R192, R33, !PT ;  /* 0x00000021c0237209 */ /* 0x001fe40007810000 */
[----:B------:R-:W-:-:S02]  /*67d0*/  ISETP.GT.AND P4, PT, R15, 0x41, P2 ;  /* 0x000000410f00780c */ /* 0x000fc40001784270 */
[----:B------:R-:W-:Y:S01]  /*67e0*/  FSEL R174, R55, -INF , !P5 ;  /* 0xff80000037ae7808 */ /* 0x000fe20006800000 */
[----:B------:R0:W-:Y:S01]  /*67f0*/  MUFU.EX2 R33, R39 ;  /* 0x0000002700217308 */ /* 0x0001e20000000800 */
[----:B------:R-:W-:Y:S02]  /*6800*/  ISETP.LT.OR P3, PT, R13, 0x41, P3 ;  /* 0x000000410d00780c */ /* 0x000fe40001f61670 */
[----:B------:R-:W-:Y:S02]  /*6810*/  FMNMX.FTZ R35, R54, R35, !PT ;  /* 0x0000002336237209 */ /* 0x000fe40007810000 */
[----:B------:R-:W-:Y:S02]  /*6820*/  ISETP.GT.AND P5, PT, R15, 0x48, P2 ;  /* 0x000000480f00780c */ /* 0x000fe400017a4270 */
[----:B------:R-:W-:Y:S01]  /*6830*/  ISETP.LT.OR P4, PT, R13, 0x42, P4 ;  /* 0x000000420d00780c */ /* 0x000fe20002781670 */
[----:B------:R-:W-:Y:S01]  /*6840*/  MUFU.EX2 R11, R11 ;  /* 0x0000000b000b7308 */ /* 0x000fe20000000800 */
[----:B------:R-:W-:Y:S01]  /*6850*/  FSEL R58, R58, -INF , !P3 ;  /* 0xff8000003a3a7808 */ /* 0x000fe20005800000 */
[----:B0-----:R-:W-:Y:S01]  /*6860*/  FFMA.FTZ R39, R152, R7, -R25 ;  /* 0x0000000798277223 */ /* 0x001fe20000010819 */
[----:B------:R-:W-:-:S02]  /*6870*/  FMNMX.FTZ R35, R174, R35, !PT ;  /* 0x00000023ae237209 */ /* 0x000fc40007810000 */
[----:B------:R-:W-:Y:S02]  /*6880*/  ISETP.LT.OR P5, PT, R13, 0x49, P5 ;  /* 0x000000490d00780c */ /* 0x000fe40002fa1670 */
[----:B------:R-:W-:Y:S01]  /*6890*/  ISETP.GT.AND P3, PT, R15, 0x49, P2 ;  /* 0x000000490f00780c */ /* 0x000fe20001764270 */
[----:B------:R-:W-:Y:S01]  /*68a0*/  MUFU.EX2 R176, R176 ;  /* 0x000000b000b07308 */ /* 0x000fe20000000800 */
[----:B------:R-:W-:Y:S02]  /*68b0*/  FSEL R160, R59, -INF , !P4 ;  /* 0xff8000003ba07808 */ /* 0x000fe40006000000 */
[----:B------:R-:W-:Y:S02]  /*68c0*/  FMNMX.FTZ R35, R58, R35, !PT ;  /* 0x000000233a237209 */ /* 0x000fe40007810000 */
[----:B------:R-:W-:Y:S02]  /*68d0*/  FSEL R158, R62, -INF , !P5 ;  /* 0xff8000003e9e7808 */ /* 0x000fe40006800000 */
[----:B------:R-:W-:Y:S01]  /*68e0*/  ISETP.GT.AND P4, PT, R15, 0x50, P2 ;  /* 0x000000500f00780c */ /* 0x000fe20001784270 */
[----:B------:R0:W-:Y:S01]  /*68f0*/  MUFU.EX2 R62, R37 ;  /* 0x00000025003e7308 */ /* 0x0001e20000000800 */
[----:B------:R-:W-:-:S02]  /*6900*/  ISETP.LT.OR P3, PT, R13, 0x4a, P3 ;  /* 0x0000004a0d00780c */ /* 0x000fc40001f61670 */
[----:B------:R-:W-:Y:S02]  /*6910*/  ISETP.GT.AND P5, PT, R15, 0x51, P2 ;  /* 0x000000510f00780c */ /* 0x000fe400017a4270 */
[----:B------:R-:W-:Y:S02]  /*6920*/  FSEL R170, R63, -INF , !P3 ;  /* 0xff8000003faa7808 */ /* 0x000fe40005800000 */
[----:B------:R-:W-:Y:S01]  /*6930*/  ISETP.LT.OR P4, PT, R13, 0x51, P4 ;  /* 0x000000510d00780c */ /* 0x000fe20002781670 */
[----:B------:R-:W-:Y:S01]  /*6940*/  MUFU.EX2 R178, R178 ;  /* 0x000000b200b27308 */ /* 0x000fe20000000800 */
[----:B0-----:R-:W-:Y:S02]  /*6950*/  FMNMX.FTZ R37, R160, R35, !PT ;  /* 0x00000023a0257209 */ /* 0x001fe40007810000 */
[----:B------:R-:W-:Y:S02]  /*6960*/  ISETP.GT.AND P3, PT, R15, 0x58, P2 ;  /* 0x000000580f00780c */ /* 0x000fe40001764270 */
[----:B------:R-:W-:-:S02]  /*6970*/  FMNMX.FTZ R37, R158, R37, !PT ;  /* 0x000000259e257209 */ /* 0x000fc40007810000 */
[----:B------:R-:W-:Y:S01]  /*6980*/  ISETP.LT.OR P5, PT, R13, 0x52, P5 ;  /* 0x000000520d00780c */ /* 0x000fe20002fa1670 */
[----:B------:R0:W-:Y:S01]  /*6990*/  MUFU.EX2 R35, R39 ;  /* 0x0000002700237308 */ /* 0x0001e20000000800 */
[----:B------:R-:W-:Y:S01]  /*69a0*/  FSEL R156, R66, -INF , !P4 ;  /* 0xff800000429c7808 */ /* 0x000fe20006000000 */
[----:B------:R-:W-:Y:S01]  /*69b0*/  FFMA.FTZ R66, R154, R7, -R25 ;  /* 0x000000079a427223 */ /* 0x000fe20000010819 */
[----:B------:R-:W-:Y:S02]  /*69c0*/  FMNMX.FTZ R37, R170, R37, !PT ;  /* 0x00000025aa257209 */ /* 0x000fe40007810000 */
[----:B------:R-:W-:Y:S02]  /*69d0*/  ISETP.GT.AND P4, PT, R15, 0x59, P2 ;  /* 0x000000590f00780c */ /* 0x000fe40001784270 */
[----:B------:R-:W-:Y:S01]  /*69e0*/  FSEL R154, R67, -INF , !P5 ;  /* 0xff800000439a7808 */ /* 0x000fe20006800000 */
[----:B------:R-:W-:Y:S01]  /*69f0*/  MUFU.EX2 R66, R66 ;  /* 0x0000004200427308 */ /* 0x000fe20000000800 */
        /* <DEDUP_REMOVED lines=18> */
[----:B------:R-:W-:Y:S02]  /*6b20*/  ISETP.GT.AND P5, PT, R15, 0x69, P2 ;  /* 0x000000690f00780c */ /* 0x000fe400017a4270 */
[----:B------:R-:W-:Y:S01]  /*6b30*/  FSEL R52, R75, -INF , !P3 ;  /* 0xff8000004b347808 */ /* 0x000fe20005800000 */
[----:B------:R-:W-:Y:S01]  /*6b40*/  MUFU.EX2 R40, R40 ;  /* 0x0000002800287308 */ /* 0x000fe20000000800 */
[----:B------:R-:W-:Y:S02]  /*6b50*/  ISETP.LT.OR P4, PT, R13, 0x69, P4 ;  /* 0x000000690d00780c */ /* 0x000fe40002781670 */
[----:B------:R-:W-:Y:S02]  /*6b60*/  FMNMX.FTZ R39, R74, R39, !PT ;  /* 0x000000274a277209 */ /* 0x000fe40007810000 */
[----:B------:R-:W-:Y:S02]  /*6b70*/  ISETP.GT.AND P3, PT, R15, 0x70, P2 ;  /* 0x000000700f00780c */ /* 0x000fe40001764270 */
[----:B------:R-:W-:Y:S01]  /*6b80*/  ISETP.LT.OR P5, PT, R13, 0x6a, P5 ;  /* 0x0000006a0d00780c */ /* 0x000fe20002fa1670 */
[----:B------:R-:W-:Y:S01]  /*6b90*/  MUFU.EX2 R20, R20 ;  /* 0x0000001400147308 */ /* 0x000fe20000000800 */
[----:B------:R-:W-:-:S02]  /*6ba0*/  FSEL R78, R78, -INF , !P4 ;  /* 0xff8000004e4e7808 */ /* 0x000fc40006000000 */
[----:B------:R-:W-:Y:S02]  /*6bb0*/  FMNMX.FTZ R39, R52, R39, !PT ;  /* 0x0000002734277209 */ /* 0x000fe40007810000 */
[----:B------:R-:W-:Y:S02]  /*6bc0*/  ISETP.GT.AND P4, PT, R15, 0x71, P2 ;  /* 0x000000710f00780c */ /* 0x000fe40001784270 */
[----:B------:R-:W-:Y:S01]  /*6bd0*/  FSEL R194, R79, -INF , !P5 ;  /* 0xff8000004fc27808 */ /* 0x000fe20006800000 */
[----:B------:R-:W-:Y:S01]  /*6be0*/  MUFU.EX2 R28, R28 ;  /* 0x0000001c001c7308 */ /* 0x000fe20000000800 */
[----:B------:R-:W-:Y:S02]  /*6bf0*/  ISETP.LT.OR P3, PT, R13, 0x71, P3 ;  /* 0x000000710d00780c */ /* 0x000fe40001f61670 */
[----:B------:R-:W-:Y:S02]  /*6c00*/  FMNMX.FTZ R39, R78, R39, !PT ;  /* 0x000000274e277209 */ /* 0x000fe40007810000 */
[----:B------:R-:W-:-:S02]  /*6c10*/  ISETP.GT.AND P5, PT, R15, 0x78, P2 ;  /* 0x000000780f00780c */ /* 0x000fc400017a4270 */
[----:B------:R-:W-:Y:S01]  /*6c20*/  ISETP.LT.OR P4, PT, R13, 0x72, P4 ;  /* 0x000000720d00780c */ /* 0x000fe20002781670 */
[----:B------:R-:W-:Y:S01]  /*6c30*/  MUFU.EX2 R24, R24 ;  /* 0x0000001800187308 */ /* 0x000fe20000000800 */
[----:B------:R-:W-:Y:S02]  /*6c40*/  FSEL R82, R82, -INF , !P3 ;  /* 0xff80000052527808 */ /* 0x000fe40005800000 */
[----:B------:R-:W-:Y:S02]  /*6c50*/  FMNMX.FTZ R39, R194, R39, !PT ;  /* 0x00000027c2277209 */ /* 0x000fe40007810000 */
[----:B------:R-:W-:Y:S02]  /*6c60*/  ISETP.GT.AND P2, PT, R15, 0x79, P2 ;  /* 0x000000790f00780c */ /* 0x000fe40001744270 */
[----:B------:R-:W-:Y:S01]  /*6c70*/  ISETP.LT.OR P5, PT, R13, 0x79, P5 ;  /* 0x000000790d00780c */ /* 0x000fe20002fa1670 */
[----:B------:R0:W-:Y:S01]  /*6c80*/  MUFU.EX2 R15, R41 ;  /* 0x00000029000f7308 */ /* 0x0001e20000000800 */
[----:B------:R-:W-:-:S02]  /*6c90*/  FSEL R56, R83, -INF , !P4 ;  /* 0xff80000053387808 */ /* 0x000fc40006000000 */
[----:B------:R-:W-:Y:S02]  /*6ca0*/  FMNMX.FTZ R39, R82, R39, !PT ;  /* 0x0000002752277209 */ /* 0x000fe40007810000 */
[----:B------:R-:W-:Y:S01]  /*6cb0*/  ISETP.LT.OR P2, PT, R13, 0x7a, P2 ;  /* 0x0000007a0d00780c */ /* 0x000fe20001741670 */
[--C-:B------:R-:W-:Y:S01]  /*6cc0*/  FFMA.FTZ R13, R60, R7, -R25.reuse ;  /* 0x000000073c0d7223 */ /* 0x100fe20000010819 */
[----:B------:R-:W-:Y:S01]  /*6cd0*/  FSEL R86, R86, -INF , !P5 ;  /* 0xff80000056567808 */ /* 0x000fe20006800000 */
[----:B------:R-:W-:Y:S01]  /*6ce0*/  MUFU.EX2 R43, R43 ;  /* 0x0000002b002b7308 */ /* 0x000fe20000000800 */
[----:B------:R-:W-:Y:S01]  /*6cf0*/  FMNMX.FTZ R39, R56, R39, !PT ;  /* 0x0000002738277209 */ /* 0x000fe20007810000 */
[----:B0-----:R-:W-:Y:S01]  /*6d00*/  FFMA.FTZ R41, R68, R7, -R25 ;  /* 0x0000000744297223 */ /* 0x001fe20000010819 */
[----:B------:R-:W-:Y:S02]  /*6d10*/  FSEL R60, R87, -INF , !P2 ;  /* 0xff800000573c7808 */ /* 0x000fe40005000000 */
[----:B------:R-:W-:-:S02]  /*6d20*/  FMNMX.FTZ R39, R86, R39, !PT ;  /* 0x0000002756277209 */ /* 0x000fc40007810000 */
[----:B------:R-:W-:Y:S01]  /*6d30*/  FSEL R51, R10, RZ, P6 ;  /* 0x000000ff0a337208 */ /* 0x000fe20003000000 */
[----:B------:R-:W-:Y:S01]  /*6d40*/  MUFU.EX2 R13, R13 ;  /* 0x0000000d000d7308 */ /* 0x000fe20000000800 */
[----:B------:R-:W-:Y:S01]  /*6d50*/  FMNMX.FTZ R45, R60, R39, !PT ;  /* 0x000000273c2d7209 */ /* 0x000fe20007810000 */
[-CC-:B------:R-:W-:Y:S02]  /*6d60*/  FFMA.FTZ R39, R64, R7.reuse, -R25.reuse ;  /* 0x0000000740277223 */ /* 0x180fe40000010819 */
[----:B------:R-:W-:Y:S01]  /*6d70*/  FADD.FTZ R68, -R51, R0 ;  /* 0x0000000033447221 */ /* 0x000fe20000010100 */
[-CC-:B------:R-:W-:Y:S01]  /*6d80*/  FFMA.FTZ R0, R32, R7.reuse, -R25.reuse ;  /* 0x0000000720007223 */ /* 0x180fe20000010819 */
[----:B------:R-:W0:Y:S02]  /*6d90*/  SHFL.BFLY PT, R64, R45, 0x2, 0x1f ;  /* 0x0c401f002d407f89 */ /* 0x000e2400000e0000 */
[----:B------:R-:W-:Y:S08]  /*6da0*/  MUFU.EX2 R39, R39 ;  /* 0x0000002700277308 */ /* 0x000ff00000000800 */
[----:B------:R-:W-:Y:S08]  /*6db0*/  MUFU.EX2 R41, R41 ;  /* 0x0000002900297308 */ /* 0x000ff00000000800 */
[----:B------:R-:W-:Y:S01]  /*6dc0*/  MUFU.EX2 R14, R14 ;  /* 0x0000000e000e7308 */ /* 0x000fe20000000800 */
[----:B0-----:R-:W-:Y:S01]  /*6dd0*/  FMNMX.FTZ R49, R45, R64, !PT ;  /* 0x000000402d317209 */ /* 0x001fe20007810000 */
[-CC-:B------:R-:W-:Y:S01]  /*6de0*/  FFMA.FTZ R64, R12, R7.reuse, -R25.reuse ;  /* 0x000000070c407223 */ /* 0x180fe20000010819 */
[-C--:B------:R-:W-:Y:S01]  /*6df0*/  FFMA.FTZ R45, R76, R7.reuse, -R25 ;  /* 0x000000074c2d7223 */ /* 0x080fe20000010819 */
[----:B------:R-:W-:-:S04]  /*6e00*/  FMUL.FTZ R25, R68, R7 ;  /* 0x0000000744197220 */ /* 0x000fc80000410000 */
[----:B------:R-:W-:Y:S01]  /*6e10*/  MUFU.EX2 R47, R47 ;  /* 0x0000002f002f7308 */ /* 0x000fe20000000800 */
[----:B------:R-:W0:Y:S07]  /*6e20*/  SHFL.BFLY PT, R12, R49, 0x1, 0x1f ;  /* 0x0c201f00310c7f89 */ /* 0x000e2e00000e0000 */
[----:B------:R-:W1:Y:S08]  /*6e30*/  MUFU.EX2 R25, R25 ;  /* 0x0000001900197308 */ /* 0x000e700000000800 */
[----:B------:R-:W-:Y:S08]  /*6e40*/  MUFU.EX2 R64, R64 ;  /* 0x0000004000407308 */ /* 0x000ff00000000800 */
[----:B------:R-:W-:Y:S01]  /*6e50*/  MUFU.EX2 R45, R45 ;  /* 0x0000002d002d7308 */ /* 0x000fe20000000800 */
[----:B0-----:R-:W-:Y:S01]  /*6e60*/  FMNMX.FTZ R12, R49, R12, !PT ;  /* 0x0000000c310c7209 */ /* 0x001fe20007810000 */
[----:B-1----:R-:W-:Y:S01]  /*6e70*/  FFMA.FTZ R68, R25, R3, R180 ;  /* 0x0000000319447223 */ /* 0x002fe200000100b4 */
[C---:B------:R-:W-:Y:S01]  /*6e80*/  F2FP.F16.F32.PACK_AB R180, R9.reuse, R180 ;  /* 0x000000b409b4723e */ /* 0x040fe200000000ff */
[----:B------:R-:W-:Y:S01]  /*6e90*/  FMUL.FTZ R88, R88, R25 ;  /* 0x0000001958587220 */ /* 0x000fe20000410000 */
[C---:B------:R-:W-:Y:S01]  /*6ea0*/  FSETP.NEU.FTZ.AND P2, PT, R12.reuse, -INF , PT ;  /* 0xff8000000c00780b */ /* 0x040fe20003f5d000 */
[----:B------:R-:W-:Y:S01]  /*6eb0*/  FMUL.FTZ R32, R12, R7 ;  /* 0x000000070c207220 */ /* 0x000fe20000410000 */
[----:B------:R-:W-:Y:S01]  /*6ec0*/  FADD.FTZ R3, R9, R68 ;  /* 0x0000004409037221 */ /* 0x000fe20000010000 */
[----:B------:R-:W-:Y:S01]  /*6ed0*/  MUFU.EX2 R36, R36 ;  /* 0x0000002400247308 */ /* 0x000fe20000000800 */
[-C--:B------:R-:W-:Y:S01]  /*6ee0*/  FMUL.FTZ R89, R89, R25.reuse ;  /* 0x0000001959597220 */ /* 0x080fe20000410000 */
[-C--:B------:R-:W-:Y:S01]  /*6ef0*/  FMUL.FTZ R92, R92, R25.reuse ;  /* 0x000000195c5c7220 */ /* 0x080fe20000410000 */
[----:B------:R-:W-:Y:S01]  /*6f00*/  FSEL R51, R32, RZ, P2 ;  /* 0x000000ff20337208 */ /* 0x000fe20001000000 */
[-C--:B------:R-:W-:Y:S01]  /*6f10*/  FMUL.FTZ R93, R93, R25.reuse ;  /* 0x000000195d5d7220 */ /* 0x080fe20000410000 */
[-C--:B------:R-:W-:Y:S01]  /*6f20*/  FMUL.FTZ R96, R96, R25.reuse ;  /* 0x0000001960607220 */ /* 0x080fe20000410000 */
[-C--:B------:R-:W-:Y:S01]  /*6f30*/  FMUL.FTZ R97, R97, R25.reuse ;  /* 0x0000001961617220 */ /* 0x080fe20000410000 */
[----:B------:R-:W-:Y:S01]  /*6f40*/  FMUL.FTZ R100, R100, R25 ;  /* 0x0000001964647220 */ /* 0x000fe20000410000 */
[-C--:B------:R-:W-:Y:S01]  /*6f50*/  FFMA.FTZ R175, R46, R7.reuse, -R51 ;  /* 0x000000072eaf7223 */ /* 0x080fe20000010833 */
[----:B------:R-:W-:Y:S01]  /*6f60*/  FADD.FTZ R46, R182, R3 ;  /* 0x00000003b62e7221 */ /* 0x000fe20000010000 */
[-CC-:B------:R-:W-:Y:S01]  /*6f70*/  FFMA.FTZ R169, R50, R7.reuse, -R51.reuse ;  /* 0x0000000732a97223 */ /* 0x180fe20000010833 */
[-CC-:B------:R-:W-:Y:S01]  /*6f80*/  FFMA.FTZ R181, R31, R7.reuse, -R51.reuse ;  /* 0x000000071fb57223 */ /* 0x180fe20000010833 */
[-CC-:B------:R-:W-:Y:S01]  /*6f90*/  FFMA.FTZ R171, R54, R7.reuse, -R51.reuse ;  /* 0x0000000736ab7223 */ /* 0x180fe20000010833 */
[----:B------:R-:W-:Y:S01]  /*6fa0*/  FADD.FTZ R3, R11, R46 ;  /* 0x0000002e0b037221 */ /* 0x000fe20000010000 */
[-CC-:B------:R-:W-:Y:S01]  /*6fb0*/  FFMA.FTZ R32, R164, R7.reuse, -R51.reuse ;  /* 0x00000007a4207223 */ /* 0x180fe20000010833 */
[-CC-:B------:R-:W-:Y:S01]  /*6fc0*/  FFMA.FTZ R183, R30, R7.reuse, -R51.reuse ;  /* 0x000000071eb77223 */ /* 0x180fe20000010833 */
[-C--:B------:R-:W-:Y:S01]  /*6fd0*/  FFMA.FTZ R30, R162, R7.reuse, -R51 ;  /* 0x00000007a21e7223 */ /* 0x080fe20000010833 */
[----:B------:R-:W-:Y:S01]  /*6fe0*/  FADD.FTZ R46, R176, R3 ;  /* 0x00000003b02e7221 */ /* 0x000fe20000010000 */
[----:B------:R-:W-:Y:S01]  /*6ff0*/  MUFU.EX2 R181, R181 ;  /* 0x000000b500b57308 */ /* 0x000fe20000000800 */
        /* <DEDUP_REMOVED lines=11> */
[--C-:B------:R-:W-:Y:S01]  /*70b0*/  FFMA.FTZ R46, R192, R7, -R51.reuse ;  /* 0x00000007c02e7223 */ /* 0x100fe20000010833 */
[----:B------:R-:W-:Y:S01]  /*70c0*/  F2FP.F16.F32.PACK_AB R164, R40, R15 ;  /* 0x0000000f28a4723e */ /* 0x000fe200000000ff */
[--C-:B------:R-:W-:Y:S01]  /*70d0*/  FFMA.FTZ R165, R58, R7, -R51.reuse ;  /* 0x000000073aa57223 */ /* 0x100fe20000010833 */
[----:B------:R-:W-:Y:S01]  /*70e0*/  FADD.FTZ R3, R29, R50 ;  /* 0x000000321d037221 */ /* 0x000fe20000010000 */
[----:B------:R-:W-:Y:S01]  /*70f0*/  MUFU.EX2 R183, R183 ;  /* 0x000000b700b77308 */ /* 0x000fe20000000800 */
[----:B------:R-:W-:Y:S01]  /*7100*/  F2FP.F16.F32.PACK_AB R166, R20, R13 ;  /* 0x0000000d14a6723e */ /* 0x000fe200000000ff */
[-C--:B------:R-:W-:Y:S01]  /*7110*/  FFMA.FTZ R154, R154, R7.reuse, -R51 ;  /* 0x000000079a9a7223 */ /* 0x080fe20000010833 */
[----:B------:R-:W-:Y:S01]  /*7120*/  FADD.FTZ R50, R62, R3 ;  /* 0x000000033e327221 */ /* 0x000fe20000010000 */
[----:B------:R-:W-:Y:S01]  /*7130*/  FSEL R3, R12, RZ, P2 ;  /* 0x000000ff0c037208 */ /* 0x000fe20001000000 */
[-CC-:B------:R-:W-:Y:S01]  /*7140*/  FFMA.FTZ R160, R160, R7.reuse, -R51.reuse ;  /* 0x00000007a0a07223 */ /* 0x180fe20000010833 */
[-CC-:B------:R-:W-:Y:S01]  /*7150*/  FFMA.FTZ R158, R158, R7.reuse, -R51.reuse ;  /* 0x000000079e9e7223 */ /* 0x180fe20000010833 */
[----:B------:R-:W-:Y:S01]  /*7160*/  FADD.FTZ R31, R33, R50 ;  /* 0x00000032211f7221 */ /* 0x000fe20000010000 */
[----:B------:R-:W-:Y:S01]  /*7170*/  MUFU.EX2 R30, R30 ;  /* 0x0000001e001e7308 */ /* 0x000fe20000000800 */
[----:B------:R-:W-:Y:S01]  /*7180*/  FADD.FTZ R8, -R3, R8 ;  /* 0x0000000803087221 */ /* 0x000fe20000010100 */
[----:B------:R-:W-:Y:S01]  /*7190*/  FFMA.FTZ R50, R174, R7, -R51 ;  /* 0x00000007ae327223 */ /* 0x000fe20000010833 */
[----:B------:R-:W-:Y:S01]  /*71a0*/  FADD.FTZ R54, R66, R31 ;  /* 0x0000001f42367221 */ /* 0x000fe20000010000 */
[----:B------:R-:W-:-:S02]  /*71b0*/  @!P1 VIADD R31, R53, 0x28860 ;  /* 0x00028860351f9836 */ /* 0x000fc40000000000 */
[-C--:B------:R-:W-:Y:S01]  /*71c0*/  FMUL.FTZ R8, R8, R7.reuse ;  /* 0x0000000708087220 */ /* 0x080fe20000410000 */
[-CC-:B------:R-:W-:Y:S01]  /*71d0*/  FFMA.FTZ R53, R52, R7.reuse, -R51.reuse ;  /* 0x0000000734357223 */ /* 0x180fe20000010833 */
[----:B------:R-:W-:Y:S01]  /*71e0*/  FADD.FTZ R3, R35, R54 ;  /* 0x0000003623037221 */ /* 0x000fe20000010000 */
[----:B------:R-:W-:Y:S01]  /*71f0*/  MUFU.EX2 R177, R177 ;  /* 0x000000b100b17308 */ /* 0x000fe20000000800 */
[-C--:B------:R-:W-:Y:S01]  /*7200*/  FFMA.FTZ R170, R170, R7.reuse, -R51 ;  /* 0x00000007aaaa7223 */ /* 0x080fe20000010833 */
[----:B------:R-:W-:Y:S01]  /*7210*/  @!P1 PRMT R31, RZ, 0x654, R31 ;  /* 0x00000654ff1f9816 */ /* 0x000fe2000000001f */
[----:B------:R-:W-:Y:S01]  /*7220*/  FADD.FTZ R54, R48, R3 ;  /* 0x0000000330367221 */ /* 0x000fe20000010000 */
[-CC-:B------:R-:W-:Y:S01]  /*7230*/  FFMA.FTZ R156, R156, R7.reuse, -R51.reuse ;  /* 0x000000079c9c7223 */ /* 0x180fe20000010833 */
[-CC-:B------:R-:W-:Y:S01]  /*7240*/  FFMA.FTZ R70, R70, R7.reuse, -R51.reuse ;  /* 0x0000000746467223 */ /* 0x180fe20000010833 */
[----:B------:R0:W-:Y:S01]  /*7250*/  @!P1 SYNCS.ARRIVE.TRANS64.RED.A1T0 RZ, [R31+URZ], RZ ;  /* 0x000000ff1fff99a7 */ /* 0x0001e2000810043f */
[----:B------:R-:W-:Y:S01]  /*7260*/  FADD.FTZ R3, R37, R54 ;  /* 0x0000003625037221 */ /* 0x000fe20000010000 */
[----:B------:R-:W1:Y:S01]  /*7270*/  MUFU.EX2 R8, R8 ;  /* 0x0000000800087308 */ /* 0x000e620000000800 */
[-CC-:B------:R-:W-:Y:S01]  /*7280*/  FFMA.FTZ R74, R74, R7.reuse, -R51.reuse ;  /* 0x000000074a4a7223 */ /* 0x180fe20000010833 */
[-C--:B------:R-:W-:Y:S01]  /*7290*/  FFMA.FTZ R78, R78, R7.reuse, -R51 ;  /* 0x000000074e4e7223 */ /* 0x080fe20000010833 */
[----:B------:R-:W-:Y:S01]  /*72a0*/  FADD.FTZ R54, R44, R3 ;  /* 0x000000032c367221 */ /* 0x000fe20000010000 */
[-CC-:B------:R-:W-:Y:S01]  /*72b0*/  FFMA.FTZ R194, R194, R7.reuse, -R51.reuse ;  /* 0x00000007c2c27223 */ /* 0x180fe20000010833 */
[-CC-:B------:R-:W-:Y:S01]  /*72c0*/  FFMA.FTZ R82, R82, R7.reuse, -R51.reuse ;  /* 0x0000000752527223 */ /* 0x180fe20000010833 */
[-CC-:B0-----:R-:W-:Y:S01]  /*72d0*/  FFMA.FTZ R31, R152, R7.reuse, -R51.reuse ;  /* 0x00000007981f7223 */ /* 0x181fe20000010833 */
[----:B------:R-:W-:Y:S01]  /*72e0*/  FADD.FTZ R3, R15, R54 ;  /* 0x000000360f037221 */ /* 0x000fe20000010000 */
[----:B------:R-:W0:Y:S01]  /*72f0*/  MUFU.EX2 R34, R34 ;  /* 0x0000002200227308 */ /* 0x000e220000000800 */
[-CC-:B------:R-:W-:Y:S01]  /*7300*/  FFMA.FTZ R56, R56, R7.reuse, -R51.reuse ;  /* 0x0000000738387223 */ /* 0x180fe20000010833 */
[-C--:B------:R-:W-:Y:S01]  /*7310*/  FFMA.FTZ R86, R86, R7.reuse, -R51 ;  /* 0x0000000756567223 */ /* 0x080fe20000010833 */
[----:B------:R-:W-:Y:S01]  /*7320*/  FADD.FTZ R54, R40, R3 ;  /* 0x0000000328367221 */ /* 0x000fe20000010000 */
[----:B------:R-:W-:Y:S01]  /*7330*/  FFMA.FTZ R51, R60, R7, -R51 ;  /* 0x000000073c337223 */ /* 0x000fe20000010833 */
[----:B------:R-:W-:Y:S01]  /*7340*/  ISETP.GT.AND P2, PT, R6, UR56, PT ;  /* 0x0000003806007c0c */ /* 0x000fe2000bf44270 */
[-C--:B------:R-:W-:Y:S01]  /*7350*/  FMUL.FTZ R101, R101, R25.reuse ;  /* 0x0000001965657220 */ /* 0x080fe20000410000 */
[----:B------:R-:W-:Y:S01]  /*7360*/  FADD.FTZ R55, R13, R54 ;  /* 0x000000360d377221 */ /* 0x000fe20000010000 */
[----:B------:R-:W2:Y:S01]  /*7370*/  MUFU.EX2 R179, R179 ;  /* 0x000000b300b37308 */ /* 0x000ea20000000800 */
[----:B-1----:R-:W-:Y:S01]  /*7380*/  FFMA.FTZ R3, R8, R2, R181 ;  /* 0x0000000208037223 */ /* 0x002fe200000100b5 */
[-C--:B------:R-:W-:Y:S01]  /*7390*/  FMUL.FTZ R90, R90, R8.reuse ;  /* 0x000000085a5a7220 */ /* 0x080fe20000410000 */
[----:B------:R-:W-:Y:S01]  /*73a0*/  FADD.FTZ R54, R20, R55 ;  /* 0x0000003714367221 */ /* 0x000fe20000010000 */
[-C--:B------:R-:W-:Y:S01]  /*73b0*/  FMUL.FTZ R91, R91, R8.reuse ;  /* 0x000000085b5b7220 */ /* 0x080fe20000410000 */
[----:B------:R-:W-:Y:S01]  /*73c0*/  FADD.FTZ R2, R32, R3 ;  /* 0x0000000320027221 */ /* 0x000fe20000010000 */
[-C--:B------:R-:W-:Y:S01]  /*73d0*/  FMUL.FTZ R94, R94, R8.reuse ;  /* 0x000000085e5e7220 */ /* 0x080fe20000410000 */
[----:B------:R-:W-:Y:S01]  /*73e0*/  FADD.FTZ R55, R39, R54 ;  /* 0x0000003627377221 */ /* 0x000fe20000010000 */
[----:B------:R-:W1:Y:S01]  /*73f0*/  MUFU.EX2 R38, R38 ;  /* 0x0000002600267308 */ /* 0x000e620000000800 */
[----:B------:R-:W-:Y:S01]  /*7400*/  FADD.FTZ R3, R183, R2 ;  /* 0x00000002b7037221 */ /* 0x000fe20000010000 */
[-C--:B------:R-:W-:Y:S01]  /*7410*/  FMUL.FTZ R95, R95, R8.reuse ;  /* 0x000000085f5f7220 */ /* 0x080fe20000410000 */
[----:B------:R-:W-:Y:S01]  /*7420*/  FADD.FTZ R54, R28, R55 ;  /* 0x000000371c367221 */ /* 0x000fe20000010000 */
[-C--:B------:R-:W-:Y:S01]  /*7430*/  FMUL.FTZ R98, R98, R8.reuse ;  /* 0x0000000862627220 */ /* 0x080fe20000410000 */
[----:B------:R-:W-:Y:S01]  /*7440*/  FADD.FTZ R2, R30, R3 ;  /* 0x000000031e027221 */ /* 0x000fe20000010000 */
[-C--:B------:R-:W-:Y:S01]  /*7450*/  FMUL.FTZ R99, R99, R8.reuse ;  /* 0x0000000863637220 */ /* 0x080fe20000410000 */
[----:B------:R-:W-:Y:S01]  /*7460*/  FADD.FTZ R9, R41, R54 ;  /* 0x0000003629097221 */ /* 0x000fe20000010000 */
[----:B------:R-:W3:Y:S01]  /*7470*/  MUFU.EX2 R173, R173 ;  /* 0x000000ad00ad7308 */ /* 0x000ee20000000800 */
[----:B------:R-:W-:Y:S01]  /*7480*/  FADD.FTZ R3, R177, R2 ;  /* 0x00000002b1037221 */ /* 0x000fe20000010000 */
[-C--:B------:R-:W-:Y:S01]  /*7490*/  FMUL.FTZ R102, R102, R8.reuse ;  /* 0x0000000866667220 */ /* 0x080fe20000410000 */
[----:B------:R-:W-:Y:S01]  /*74a0*/  FADD.FTZ R54, R24, R9 ;  /* 0x0000000918367221 */ /* 0x000fe20000010000 */
[-C--:B------:R-:W-:Y:S01]  /*74b0*/  FMUL.FTZ R103, R103, R8.reuse ;  /* 0x0000000867677220 */ /* 0x080fe20000410000 */
[----:B0-----:R-:W-:Y:S01]  /*74c0*/  FADD.FTZ R2, R34, R3 ;  /* 0x0000000322027221 */ /* 0x001fe20000010000 */
[-C--:B------:R-:W-:Y:S01]  /*74d0*/  FMUL.FTZ R106, R106, R8.reuse ;  /* 0x000000086a6a7220 */ /* 0x080fe20000410000 */
[----:B------:R-:W-:Y:S01]  /*74e0*/  FADD.FTZ R9, R43, R54 ;  /* 0x000000362b097221 */ /* 0x000fe20000010000 */
[----:B------:R-:W0:Y:S01]  /*74f0*/  MUFU.EX2 R42, R42 ;  /* 0x0000002a002a7308 */ /* 0x000e220000000800 */
[----:B--2---:R-:W-:Y:S01]  /*7500*/  FADD.FTZ R3, R179, R2 ;  /* 0x00000002b3037221 */ /* 0x004fe20000010000 */
[-C--:B------:R-:W-:Y:S01]  /*7510*/  FMUL.FTZ R107, R107, R8.reuse ;  /* 0x000000086b6b7220 */ /* 0x080fe20000410000 */
[----:B------:R-:W-:Y:S01]  /*7520*/  FADD.FTZ R54, R64, R9 ;  /* 0x0000000940367221 */ /* 0x000fe20000010000 */
[-C--:B------:R-:W-:Y:S01]  /*7530*/  FMUL.FTZ R110, R110, R8.reuse ;  /* 0x000000086e6e7220 */ /* 0x080fe20000410000 */
[----:B-1----:R-:W-:Y:S01]  /*7540*/  FADD.FTZ R2, R38, R3 ;  /* 0x0000000326027221 */ /* 0x002fe20000010000 */
[-C--:B------:R-:W-:Y:S01]  /*7550*/  FMUL.FTZ R111, R111, R8.reuse ;  /* 0x000000086f6f7220 */ /* 0x080fe20000410000 */
[----:B------:R-:W-:Y:S01]  /*7560*/  FADD.FTZ R9, R45, R54 ;  /* 0x000000362d097221 */ /* 0x000fe20000010000 */
[----:B------:R-:W1:Y:S01]  /*7570*/  MUFU.EX2 R175, R175 ;  /* 0x000000af00af7308 */ /* 0x000e620000000800 */
[----:B---3--:R-:W-:Y:S01]  /*7580*/  FADD.FTZ R3, R173, R2 ;  /* 0x00000002ad037221 */ /* 0x008fe20000010000 */
[-C--:B------:R-:W-:Y:S01]  /*7590*/  FMUL.FTZ R114, R114, R8.reuse ;  /* 0x0000000872727220 */ /* 0x080fe20000410000 */
[----:B------:R-:W-:Y:S01]  /*75a0*/  FADD.FTZ R40, R14, R9 ;  /* 0x000000090e287221 */ /* 0x000fe20000010000 */
[-C--:B------:R-:W-:Y:S01]  /*75b0*/  FMUL.FTZ R115, R115, R8.reuse ;  /* 0x0000000873737220 */ /* 0x080fe20000410000 */
[-C--:B------:R-:W-:Y:S01]  /*75c0*/  FMUL.FTZ R118, R118, R8.reuse ;  /* 0x0000000876767220 */ /* 0x080fe20000410000 */
[-C--:B------:R-:W-:Y:S01]  /*75d0*/  FMUL.FTZ R119, R119, R8.reuse ;  /* 0x0000000877777220 */ /* 0x080fe20000410000 */
[----:B------:R-:W-:Y:S01]  /*75e0*/  FADD.FTZ R9, R47, R40 ;  /* 0x000000282f097221 */ /* 0x000fe20000010000 */
[----:B------:R-:W2:Y:S01]  /*75f0*/  MUFU.EX2 R26, R26 ;  /* 0x0000001a001a7308 */ /* 0x000ea20000000800 */
[----:B0-----:R-:W-:Y:S01]  /*7600*/  FADD.FTZ R2, R42, R3 ;  /* 0x000000032a027221 */ /* 0x001fe20000010000 */
[-C--:B------:R-:W-:Y:S01]  /*7610*/  FMUL.FTZ R122, R122, R8.reuse ;  /* 0x000000087a7a7220 */ /* 0x080fe20000410000 */
[----:B------:R-:W-:Y:S01]  /*7620*/  FADD.FTZ R20, R36, R9 ;  /* 0x0000000924147221 */ /* 0x000fe20000010000 */
[-C--:B------:R-:W-:Y:S01]  /*7630*/  FMUL.FTZ R123, R123, R8.reuse ;  /* 0x000000087b7b7220 */ /* 0x080fe20000410000 */
[-C--:B------:R-:W-:Y:S01]  /*7640*/  FMUL.FTZ R126, R126, R8.reuse ;  /* 0x000000087e7e7220 */ /* 0x080fe20000410000 */
[-C--:B------:R-:W-:Y:S01]  /*7650*/  FMUL.FTZ R127, R127, R8.reuse ;  /* 0x000000087f7f7220 */ /* 0x080fe20000410000 */
[-C--:B------:R-:W-:Y:S01]  /*7660*/  FMUL.FTZ R130, R130, R8.reuse ;  /* 0x0000000882827220 */ /* 0x080fe20000410000 */
[----:B------:R-:W0:Y:S01]  /*7670*/  MUFU.EX2 R49, R84 ;  /* 0x0000005400317308 */ /* 0x000e220000000800 */
[----:B-1----:R-:W-:Y:S01]  /*7680*/  FADD.FTZ R3, R175, R2 ;  /* 0x00000002af037221 */ /* 0x002fe20000010000 */
[-C--:B------:R-:W-:Y:S01]  /*7690*/  FMUL.FTZ R131, R131, R8.reuse ;  /* 0x0000000883837220 */ /* 0x080fe20000410000 */
[-C--:B------:R-:W-:Y:S01]  /*76a0*/  FMUL.FTZ R134, R134, R8.reuse ;  /* 0x0000000886867220 */ /* 0x080fe20000410000 */
[-C--:B------:R-:W-:Y:S01]  /*76b0*/  FMUL.FTZ R135, R135, R8.reuse ;  /* 0x0000000887877220 */ /* 0x080fe20000410000 */
[-C--:B------:R-:W-:Y:S01]  /*76c0*/  FMUL.FTZ R138, R138, R8.reuse ;  /* 0x000000088a8a7220 */ /* 0x080fe20000410000 */
[-C--:B------:R-:W-:Y:S01]  /*76d0*/  FMUL.FTZ R139, R139, R8.reuse ;  /* 0x000000088b8b7220 */ /* 0x080fe20000410000 */
[-C--:B------:R-:W-:Y:S01]  /*76e0*/  FMUL.FTZ R142, R142, R8.reuse ;  /* 0x000000088e8e7220 */ /* 0x080fe20000410000 */
[----:B------:R-:W1:Y:S01]  /*76f0*/  MUFU.EX2 R169, R169 ;  /* 0x000000a900a97308 */ /* 0x000e620000000800 */
[----:B--2---:R-:W-:Y:S01]  /*7700*/  FADD.FTZ R2, R26, R3 ;  /* 0x000000031a027221 */ /* 0x004fe20000010000 */
[-C--:B------:R-:W-:Y:S01]  /*7710*/  FMUL.FTZ R143, R143, R8.reuse ;  /* 0x000000088f8f7220 */ /* 0x080fe20000410000 */
[-C--:B------:R-:W-:Y:S01]  /*7720*/  FMUL.FTZ R146, R146, R8.reuse ;  /* 0x0000000892927220 */ /* 0x080fe20000410000 */
[-C--:B------:R-:W-:Y:S01]  /*7730*/  FMUL.FTZ R147, R147, R8.reuse ;  /* 0x0000000893937220 */ /* 0x080fe20000410000 */
[-C--:B------:R-:W-:Y:S01]  /*7740*/  FMUL.FTZ R150, R150, R8.reuse ;  /* 0x0000000896967220 */ /* 0x080fe20000410000 */
[----:B------:R-:W-:Y:S01]  /*7750*/  FMUL.FTZ R151, R151, R8 ;  /* 0x0000000897977220 */ /* 0x000fe20000410000 */
[----:B------:R-:W-:Y:S01]  /*7760*/  F2FP.F16.F32.PACK_AB R182, R11, R182 ;  /* 0x000000b60bb6723e */ /* 0x000fe200000000ff */
[----:B------:R-:W2:Y:S01]  /*7770*/  MUFU.EX2 R0, R0 ;  /* 0x0000000000007308 */ /* 0x000ea20000000800 */
[----:B0-----:R-:W-:Y:S01]  /*7780*/  FADD.FTZ R3, R49, R20 ;  /* 0x0000001431037221 */ /* 0x001fe20000010000 */
[----:B------:R-:W-:Y:S01]  /*7790*/  F2FP.F16.F32.PACK_AB R176, R21, R176 ;  /* 0x000000b015b0723e */ /* 0x000fe200000000ff */
[-C--:B------:R-:W-:Y:S01]  /*77a0*/  FMUL.FTZ R104, R104, R25.reuse ;  /* 0x0000001968687220 */ /* 0x080fe20000410000 */
[----:B------:R-:W-:Y:S01]  /*77b0*/  F2FP.F16.F32.PACK_AB R178, R27, R178 ;  /* 0x000000b21bb2723e */ /* 0x000fe200000000ff */
[----:B------:R-:W-:Y:S01]  /*77c0*/  FMUL.FTZ R105, R105, R25 ;  /* 0x0000001969697220 */ /* 0x000fe20000410000 */
[----:B------:R-:W-:Y:S01]  /*77d0*/  F2FP.F16.F32.PACK_AB R172, R62, R29 ;  /* 0x0000001d3eac723e */ /* 0x000fe200000000ff */
[----:B------:R-:W-:Y:S01]  /*77e0*/  FMUL.FTZ R108, R108, R25 ;  /* 0x000000196c6c7220 */ /* 0x000fe20000410000 */
[----:B------:R-:W0:Y:S01]  /*77f0*/  MUFU.EX2 R46, R46 ;  /* 0x0000002e002e7308 */ /* 0x000e220000000800 */
[----:B-1----:R-:W-:Y:S01]  /*7800*/  FADD.FTZ R9, R169, R2 ;  /* 0x00000002a9097221 */ /* 0x002fe20000010000 */
[----:B------:R-:W-:Y:S01]  /*7810*/  F2FP.F16.F32.PACK_AB R174, R66, R33 ;  /* 0x0000002142ae723e */ /* 0x000fe200000000ff */
[----:B------:R-:W-:Y:S01]  /*7820*/  FMUL.FTZ R109, R109, R25 ;  /* 0x000000196d6d7220 */ /* 0x000fe20000410000 */
[----:B------:R-:W-:Y:S01]  /*7830*/  F2FP.F16.F32.PACK_AB R168, R48, R35 ;  /* 0x0000002330a8723e */ /* 0x000fe200000000ff */
[----:B------:R-:W-:Y:S01]  /*7840*/  FMUL.FTZ R112, R112, R25 ;  /* 0x0000001970707220 */ /* 0x000fe20000410000 */
[----:B------:R-:W-:Y:S01]  /*7850*/  F2FP.F16.F32.PACK_AB R162, R24, R41 ;  /* 0x0000002918a2723e */ /* 0x000fe200000000ff */
[----:B------:R-:W-:Y:S01]  /*7860*/  FMUL.FTZ R113, R113, R25 ;  /* 0x0000001971717220 */ /* 0x000fe20000410000 */
[----:B------:R-:W1:Y:S01]  /*7870*/  MUFU.EX2 R171, R171 ;  /* 0x000000ab00ab7308 */ /* 0x000e620000000800 */
[----:B--2---:R-:W-:Y:S01]  /*7880*/  FADD.FTZ R3, R0, R3 ;  /* 0x0000000300037221 */ /* 0x004fe20000010000 */
[----:B------:R-:W-:Y:S01]  /*7890*/  F2FP.F16.F32.PACK_AB R152, R36, R47 ;  /* 0x0000002f2498723e */ /* 0x000fe200000000ff */
[-C--:B------:R-:W-:Y:S01]  /*78a0*/  FMUL.FTZ R116, R116, R25.reuse ;  /* 0x0000001974747220 */ /* 0x080fe20000410000 */
[-C--:B------:R-:W-:Y:S01]  /*78b0*/  FMUL.FTZ R117, R117, R25.reuse ;  /* 0x0000001975757220 */ /* 0x080fe20000410000 */
[-C--:B------:R-:W-:Y:S01]  /*78c0*/  FMUL.FTZ R120, R120, R25.reuse ;  /* 0x0000001978787220 */ /* 0x080fe20000410000 */
[-C--:B------:R-:W-:Y:S01]  /*78d0*/  FMUL.FTZ R121, R121, R25.reuse ;  /* 0x0000001979797220 */ /* 0x080fe20000410000 */
[-C--:B------:R-:W-:Y:S01]  /*78e0*/  FMUL.FTZ R124, R124, R25.reuse ;  /* 0x000000197c7c7220 */ /* 0x080fe20000410000 */
[----:B------:R-:W2:Y:S01]  /*78f0*/  MUFU.EX2 R50, R50 ;  /* 0x0000003200327308 */ /* 0x000ea20000000800 */
[-C--:B------:R-:W-:Y:S01]  /*7900*/  FMUL.FTZ R125, R125, R25.reuse ;  /* 0x000000197d7d7220 */ /* 0x080fe20000410000 */
[-C--:B------:R-:W-:Y:S01]  /*7910*/  FMUL.FTZ R128, R128, R25.reuse ;  /* 0x0000001980807220 */ /* 0x080fe20000410000 */
[-C--:B------:R-:W-:Y:S01]  /*7920*/  FMUL.FTZ R129, R129, R25.reuse ;  /* 0x0000001981817220 */ /* 0x080fe20000410000 */
[-C--:B------:R-:W-:Y:S01]  /*7930*/  FMUL.FTZ R132, R132, R25.reuse ;  /* 0x0000001984847220 */ /* 0x080fe20000410000 */
[-C--:B------:R-:W-:Y:S01]  /*7940*/  FMUL.FTZ R133, R133, R25.reuse ;  /* 0x0000001985857220 */ /* 0x080fe20000410000 */
[-C--:B------:R-:W-:Y:S01]  /*7950*/  FMUL.FTZ R136, R136, R25.reuse ;  /* 0x0000001988887220 */ /* 0x080fe20000410000 */
[-C--:B------:R-:W-:Y:S01]  /*7960*/  FMUL.FTZ R137, R137, R25.reuse ;  /* 0x0000001989897220 */ /* 0x080fe20000410000 */
[----:B------:R-:W3:Y:S01]  /*7970*/  MUFU.EX2 R165, R165 ;  /* 0x000000a500a57308 */ /* 0x000ee20000000800 */
[-C--:B------:R-:W-:Y:S01]  /*7980*/  FMUL.FTZ R140, R140, R25.reuse ;  /* 0x000000198c8c7220 */ /* 0x080fe20000410000 */
[-C--:B------:R-:W-:Y:S01]  /*7990*/  FMUL.FTZ R141, R141, R25.reuse ;  /* 0x000000198d8d7220 */ /* 0x080fe20000410000 */
[-C--:B------:R-:W-:Y:S01]  /*79a0*/  FMUL.FTZ R144, R144, R25.reuse ;  /* 0x0000001990907220 */ /* 0x080fe20000410000 */
[-C--:B------:R-:W-:Y:S01]  /*79b0*/  FMUL.FTZ R145, R145, R25.reuse ;  /* 0x0000001991917220 */ /* 0x080fe20000410000 */
[-C--:B------:R-:W-:Y:S01]  /*79c0*/  FMUL.FTZ R148, R148, R25.reuse ;  /* 0x0000001994947220 */ /* 0x080fe20000410000 */
[----:B------:R-:W-:Y:S01]  /*79d0*/  FMUL.FTZ R149, R149, R25 ;  /* 0x0000001995957220 */ /* 0x000fe20000410000 */
[----:B------:R-:W-:Y:S01]  /*79e0*/  F2FP.F16.F32.PACK_AB R181, R32, R181 ;  /* 0x000000b520b5723e */ /* 0x000fe200000000ff */
[----:B------:R4:W-:Y:S01]  /*79f0*/  MUFU.EX2 R161, R154 ;  /* 0x0000009a00a17308 */ /* 0x0009e20000000800 */
[----:B------:R-:W-:Y:S01]  /*7a00*/  F2FP.F16.F32.PACK_AB R183, R30, R183 ;  /* 0x000000b71eb7723e */ /* 0x000fe200000000ff */
[----:B------:R-:W-:Y:S01]  /*7a10*/  VIADD R6, R6, 0xffffffff ;  /* 0xffffffff06067836 */ /* 0x000fe20000000000 */
[----:B------:R-:W-:Y:S01]  /*7a20*/  F2FP.F16.F32.PACK_AB R177, R34, R177 ;  /* 0x000000b122b1723e */ /* 0x000fe200000000ff */
[----:B------:R-:W-:Y:S01]  /*7a30*/  IMAD.MOV.U32 R8, RZ, RZ, R12 ;  /* 0x000000ffff087224 */ /* 0x000fe200078e000c */
[----:B------:R-:W-:-:S02]  /*7a40*/  F2FP.F16.F32.PACK_AB R179, R38, R179 ;  /* 0x000000b326b3723e */ /* 0x000fc400000000ff */
[----:B------:R-:W-:Y:S01]  /*7a50*/  F2FP.F16.F32.PACK_AB R173, R42, R173 ;  /* 0x000000ad2aad723e */ /* 0x000fe200000000ff */
[----:B------:R5:W3:Y:S01]  /*7a60*/  MUFU.EX2 R52, R160 ;  /* 0x000000a000347308 */ /* 0x000ae20000000800 */
[----:B----4-:R-:W-:Y:S01]  /*7a70*/  F2FP.F16.F32.PACK_AB R154, R0, R49 ;  /* 0x00000031009a723e */ /* 0x010fe200000000ff */
[----:B0-----:R-:W-:Y:S01]  /*7a80*/  FADD.FTZ R0, R46, R9 ;  /* 0x000000092e007221 */ /* 0x001fe20000010000 */
[----:B------:R-:W-:Y:S02]  /*7a90*/  F2FP.F16.F32.PACK_AB R175, R26, R175 ;  /* 0x000000af1aaf723e */ /* 0x000fe400000000ff */
[----:B------:R-:W-:Y:S01]  /*7aa0*/  F2FP.F16.F32.PACK_AB R169, R46, R169 ;  /* 0x000000a92ea9723e */ /* 0x000fe200000000ff */
[----:B-1----:R-:W-:Y:S01]  /*7ab0*/  FADD.FTZ R9, R171, R0 ;  /* 0x00000000ab097221 */ /* 0x002fe20000010000 */
[----:B--2---:R-:W-:Y:S01]  /*7ac0*/  F2FP.F16.F32.PACK_AB R171, R50, R171 ;  /* 0x000000ab32ab723e */ /* 0x004fe200000000ff */
[----:B------:R0:W1:Y:S01]  /*7ad0*/  MUFU.EX2 R58, R158 ;  /* 0x0000009e003a7308 */ /* 0x0000620000000800 */
[----:B-----5:R-:W-:Y:S01]  /*7ae0*/  F2FP.F16.F32.PACK_AB R160, R28, R39 ;  /* 0x000000271ca0723e */ /* 0x020fe200000000ff */
[----:B------:R-:W-:-:S04]  /*7af0*/  FADD.FTZ R0, R50, R9 ;  /* 0x0000000932007221 */ /* 0x000fc80000010000 */
[----:B---3--:R-:W-:Y:S01]  /*7b00*/  FADD.FTZ R9, R165, R0 ;  /* 0x00000000a5097221 */ /* 0x008fe20000010000 */
[----:B------:R-:W-:Y:S01]  /*7b10*/  IMAD.MOV.U32 R0, RZ, RZ, R10 ;  /* 0x000000ffff007224 */ /* 0x000fe200078e000a */
[----:B------:R2:W3:Y:S01]  /*7b20*/  MUFU.EX2 R167, R170 ;  /* 0x000000aa00a77308 */ /* 0x0004e20000000800 */
[----:B0-----:R-:W-:Y:S01]  /*7b30*/  F2FP.F16.F32.PACK_AB R158, R14, R45 ;  /* 0x0000002d0e9e723e */ /* 0x001fe200000000ff */
[C---:B------:R-:W-:Y:S01]  /*7b40*/  FADD.FTZ R9, R52.reuse, R9 ;  /* 0x0000000934097221 */ /* 0x040fe20000010000 */
[----:B------:R-:W-:-:S05]  /*7b50*/  F2FP.F16.F32.PACK_AB R165, R52, R165 ;  /* 0x000000a534a5723e */ /* 0x000fca00000000ff */
[----:B------:R0:W4:Y:S01]  /*7b60*/  MUFU.EX2 R60, R156 ;  /* 0x0000009c003c7308 */ /* 0x0001220000000800 */
[----:B-1----:R-:W-:Y:S01]  /*7b70*/  FADD.FTZ R9, R58, R9 ;  /* 0x000000093a097221 */ /* 0x002fe20000010000 */
[----:B--2---:R-:W-:-:S06]  /*7b80*/  F2FP.F16.F32.PACK_AB R170, R44, R37 ;  /* 0x000000252caa723e */ /* 0x004fcc00000000ff */
[----:B------:R-:W1:Y:S01]  /*7b90*/  MUFU.EX2 R70, R70 ;  /* 0x0000004600467308 */ /* 0x000e620000000800 */
[C---:B---3--:R-:W-:Y:S01]  /*7ba0*/  FADD.FTZ R9, R167.reuse, R9 ;  /* 0x00000009a7097221 */ /* 0x048fe20000010000 */
[----:B0-----:R-:W-:Y:S02]  /*7bb0*/  F2FP.F16.F32.PACK_AB R156, R64, R43 ;  /* 0x0000002b409c723e */ /* 0x001fe400000000ff */
[----:B------:R-:W-:-:S04]  /*7bc0*/  F2FP.F16.F32.PACK_AB R167, R167, R58 ;  /* 0x0000003aa7a7723e */ /* 0x000fc800000000ff */
[----:B------:R-:W0:Y:S01]  /*7bd0*/  MUFU.EX2 R31, R31 ;  /* 0x0000001f001f7308 */ /* 0x000e220000000800 */
[----:B----4-:R-:W-:-:S04]  /*7be0*/  FADD.FTZ R9, R60, R9 ;  /* 0x000000093c097221 */ /* 0x010fc80000010000 */
[C---:B------:R-:W-:Y:S01]  /*7bf0*/  FADD.FTZ R9, R161.reuse, R9 ;  /* 0x00000009a1097221 */ /* 0x040fe20000010000 */
[----:B------:R-:W-:Y:S02]  /*7c00*/  F2FP.F16.F32.PACK_AB R161, R161, R60 ;  /* 0x0000003ca1a1723e */ /* 0x000fe400000000ff */
[----:B------:R-:W2:Y:S01]  /*7c10*/  MUFU.EX2 R74, R74 ;  /* 0x0000004a004a7308 */ /* 0x000ea20000000800 */
[----:B-1----:R-:W-:-:S07]  /*7c20*/  FADD.FTZ R9, R70, R9 ;  /* 0x0000000946097221 */ /* 0x002fce0000010000 */
[----:B------:R-:W1:Y:S01]  /*7c30*/  MUFU.EX2 R53, R53 ;  /* 0x0000003500357308 */ /* 0x000e620000000800 */
[C---:B0-----:R-:W-:Y:S01]  /*7c40*/  FADD.FTZ R9, R31.reuse, R9 ;  /* 0x000000091f097221 */ /* 0x041fe20000010000 */
[----:B------:R-:W-:-:S06]  /*7c50*/  F2FP.F16.F32.PACK_AB R163, R31, R70 ;  /* 0x000000461fa3723e */ /* 0x000fcc00000000ff */
[----:B------:R-:W0:Y:S01]  /*7c60*/  MUFU.EX2 R78, R78 ;  /* 0x0000004e004e7308 */ /* 0x000e220000000800 */
[----:B--2---:R-:W-:-:S07]  /*7c70*/  FADD.FTZ R9, R74, R9 ;  /* 0x000000094a097221 */ /* 0x004fce0000010000 */
[----:B------:R-:W2:Y:S01]  /*7c80*/  MUFU.EX2 R159, R194 ;  /* 0x000000c2009f7308 */ /* 0x000ea20000000800 */
[C---:B-1----:R-:W-:Y:S01]  /*7c90*/  FADD.FTZ R9, R53.reuse, R9 ;  /* 0x0000000935097221 */ /* 0x042fe20000010000 */
[----:B------:R-:W-:-:S06]  /*7ca0*/  F2FP.F16.F32.PACK_AB R157, R53, R74 ;  /* 0x0000004a359d723e */ /* 0x000fcc00000000ff */
        /* <DEDUP_REMOVED lines=9> */
[----:B------:R-:W-:-:S03]  /*7d40*/  F2FP.F16.F32.PACK_AB R153, R56, R82 ;  /* 0x000000523899723e */ /* 0x000fc600000000ff */
[----:B--2---:R-:W-:-:S04]  /*7d50*/  FADD.FTZ R9, R86, R9 ;  /* 0x0000000956097221 */ /* 0x004fc80000010000 */
[C---:B-1----:R-:W-:Y:S01]  /*7d60*/  FADD.FTZ R2, R51.reuse, R9 ;  /* 0x0000000933027221 */ /* 0x042fe20000010000 */
[----:B------:R-:W-:Y:S01]  /*7d70*/  F2FP.F16.F32.PACK_AB R155, R51, R86 ;  /* 0x00000056339b723e */ /* 0x000fe200000000ff */
[----:B------:R-:W-:Y:S06]  /*7d80*/  @P2 BRA `(.L_x_1142) ;  /* 0xffffffcc00dc2947 */ /* 0x000fec000383ffff */
[----:B------:R-:W-:Y:S01]  /*7d90*/  IMAD.MOV.U32 R8, RZ, RZ, R12 ;  /* 0x000000ffff087224 */ /* 0x000fe200078e000c */
[----:B------:R-:W-:Y:S01]  /*7da0*/  UMOV UR44, UR55 ;  /* 0x00000037002c7c82 */ /* 0x000fe20008000000 */
[----:B------:R-:W-:Y:S01]  /*7db0*/  IMAD.MOV.U32 R0, RZ, RZ, R10 ;  /* 0x000000ffff007224 */ /* 0x000fe200078e000a */
[----:B------:R-:W-:-:S06]  /*7dc0*/  UMOV UR45, UR54 ;  /* 0x00000036002d7c82 */ /* 0x000fcc0008000000 */
.L_x_1125:
[----:B------:R-:W0:Y:S01]  /*7dd0*/  LDC R9, c[0x0][0x448] ;  /* 0x00011200ff097b82 */ /* 0x000e220000000800 */
[----:B------:R-:W-:Y:S01]  /*7de0*/  UIADD3 UR6, UR36, 0x7f, URZ ;  /* 0x0000007f24067890 */ /* 0x000fe2000fffe03f */
[----:B------:R-:W-:-:S05]  /*7df0*/  IADD3 R11, -R5, 0x1, RZ ;  /* 0x00000001050b7810 */ /* 0x000fca0007ffe1ff */
[----:B------:R-:W-:Y:S01]  /*7e00*/  IMAD.U32 R5, RZ, RZ, UR6 ;  /* 0x00000006ff057e24 */ /* 0x000fe2000f8e00ff */
[----:B------:R-:W1:Y:S01]  /*7e10*/  LDC R12, c[0x0][0x9e4] ;  /* 0x00027900ff0c7b82 */ /* 0x000e620000000800 */
[----:B------:R-:W-:Y:S01]  /*7e20*/  IMAD R4, R4, UR42, R11 ;  /* 0x0000002a04047c24 */ /* 0x000fe2000f8e020b */
[----:B0-----:R-:W-:Y:S02]  /*7e30*/  ISETP.NE.AND P5, PT, R9, 0x1, PT ;  /* 0x000000010900780c */ /* 0x001fe40003fa5270 */
[----:B-1----:R-:W-:-:S11]  /*7e40*/  ISETP.GE.AND P6, PT, R12, 0x1, PT ;  /* 0x000000010c00780c */ /* 0x002fd60003fc6270 */
[----:B------:R-:W0:Y:S08]  /*7e50*/  @P5 LDC R9, c[0x0][0x44c] ;  /* 0x00011300ff095b82 */ /* 0x000e300000000800 */
[----:B------:R-:W1:Y:S01]  /*7e60*/  @P5 LDC R10, c[0x0][0x450] ;  /* 0x00011400ff0a5b82 */ /* 0x000e620000000800 */
[----:B0-----:R-:W-:-:S05]  /*7e70*/  @P5 IMAD.HI.U32 R9, R9, UR6, RZ ;  /* 0x0000000609095c27 */ /* 0x001fca000f8e00ff */
[----:B-1----:R-:W-:-:S05]  /*7e80*/  @P5 SHF.R.U32.HI R5, RZ, R10, R9 ;  /* 0x0000000aff055219 */ /* 0x002fca0000011609 */
[----:B------:R-:W-:-:S04]  /*7e90*/  IMAD.IADD R5, R4, 0x1, R5 ;  /* 0x0000000104057824 */ /* 0x000fc800078e0205 */
[----:B------:R-:W-:Y:S01]  /*7ea0*/  VIADD R4, R5, -UR52 ;  /* 0x8000003405047c36 */ /* 0x000fe20008000000 */
[----:B------:R-:W-:Y:S06]  /*7eb0*/  @!P6 BRA `(.L_x_1143) ;  /* 0x00000000003ce947 */ /* 0x000fec0003800000 */
[----:B------:R-:W-:-:S13]  /*7ec0*/  ISETP.GT.AND P2, PT, R5, -0x1, PT ;  /* 0xffffffff0500780c */ /* 0x000fda0003f44270 */
[----:B------:R-:W-:Y:S05]  /*7ed0*/  @P2 BRA `(.L_x_1144) ;  /* 0x00000000001c2947 */ /* 0x000fea0003800000 */
[----:B------:R-:W-:Y:S02]  /*7ee0*/  ISETP.NE.AND P2, PT, R12, 0x1, PT ;  /* 0x000000010c00780c */ /* 0x000fe40003f45270 */
[----:B------:R-:W-:-:S11]  /*7ef0*/  LOP3.LUT R5, RZ, R5, RZ, 0x33, !PT ;  /* 0x00000005ff057212 */ /* 0x000fd600078e33ff */
[----:B------:R-:W0:Y:S02]  /*7f00*/  @P2 LDC.64 R10, c[0x0][0x9e8] ;  /* 0x00027a00ff0a2b82 */ /* 0x000e240000000a00 */
[----:B0-----:R-:W-:-:S05]  /*7f10*/  @P2 IMAD.HI.U32 R10, R5, R10, RZ ;  /* 0x0000000a050a2227 */ /* 0x001fca00078e00ff */
[----:B------:R-:W-:-:S04]  /*7f20*/  @P2 SHF.R.U32.HI R5, RZ, R11, R10 ;  /* 0x0000000bff052219 */ /* 0x000fc8000001160a */
[----:B------:R-:W-:Y:S01]  /*7f30*/  LOP3.LUT R5, RZ, R5, RZ, 0x33, !PT ;  /* 0x00000005ff057212 */ /* 0x000fe200078e33ff */
[----:B------:R-:W-:Y:S06]  /*7f40*/  BRA `(.L_x_1145) ;  /* 0x0000000000107947 */ /* 0x000fec0003800000 */
.L_x_1144:
[----:B------:R-:W-:-:S13]  /*7f50*/  ISETP.NE.AND P2, PT, R12, 0x1, PT ;  /* 0x000000010c00780c */ /* 0x000fda0003f45270 */
[----:B------:R-:W0:Y:S02]  /*7f60*/  @P2 LDC.64 R10, c[0x0][0x9e8] ;  /* 0x00027a00ff0a2b82 */ /* 0x000e240000000a00 */
[----:B0-----:R-:W-:-:S05]  /*7f70*/  @P2 IMAD.HI.U32 R10, R5, R10, RZ ;  /* 0x0000000a050a2227 */ /* 0x001fca00078e00ff */
[----:B------:R-:W-:-:S07]  /*7f80*/  @P2 SHF.R.U32.HI R5, RZ, R11, R10 ;  /* 0x0000000bff052219 */ /* 0x000fce000001160a */
.L_x_1145:
[----:B------:R-:W-:-:S05]  /*7f90*/  IMAD R5, R5, R12, RZ ;  /* 0x0000000c05057224 */ /* 0x000fca00078e02ff */
[----:B------:R-:W-:-:S07]  /*7fa0*/  VIMNMX R4, R4, R5, !PT ;  /* 0x0000000504047248 */ /* 0x000fce0007fe0100 */
.L_x_1143:
[----:B------:R-:W-:-:S05]  /*7fb0*/  VIADD R4, R4, 0x7f ;  /* 0x0000007f04047836 */ /* 0x000fca0000000000 */
[----:B------:R-:W-:-:S04]  /*7fc0*/  SHF.R.S32.HI R5, RZ, 0x1f, R4 ;  /* 0x0000001fff057819 */ /* 0x000fc80000011404 */
[----:B------:R-:W-:-:S04]  /*7fd0*/  LEA.HI R5, R5, R4, RZ, 0x7 ;  /* 0x0000000405057211 */ /* 0x000fc800078f38ff */
[----:B------:R-:W-:-:S04]  /*7fe0*/  SHF.R.S32.HI R5, RZ, 0x7, R5 ;  /* 0x00000007ff057819 */ /* 0x000fc80000011405 */
[----:B------:R-:W-:-:S04]  /*7ff0*/  VIMNMX R5, R5, UR39, !PT ;  /* 0x0000002705057c48 */ /* 0x000fc8000ffe0100 */
[----:B------:R-:W-:-:S13]  /*8000*/  ISETP.GE.AND P2, PT, R6, R5, PT ;  /* 0x000000050600720c */ /* 0x000fda0003f46270 */
[----:B------:R-:W-:Y:S05]  /*8010*/  @!P2 BRA `(.L_x_1146) ;  /* 0x0000001c00f4a947 */ /* 0x000fea0003800000 */
[----:B------:R-:W-:Y:S01]  /*8020*/  IMAD.MOV.U32 R9, RZ, RZ, R8 ;  /* 0x000000ffff097224 */ /* 0x000fe200078e0008 */
[----:B------:R-:W-:Y:S01]  /*8030*/  UMOV UR52, UR45 ;  /* 0x0000002d00347c82 */ /* 0x000fe20008000000 */
[----:B------:R-:W-:Y:S01]  /*8040*/  IMAD.MOV.U32 R11, RZ, RZ, R0 ;  /* 0x000000ffff0b7224 */ /* 0x000fe200078e0000 */
[----:B------:R-:W-:-:S06]  /*8050*/  UMOV UR49, UR44 ;  /* 0x0000002c00317c82 */ /* 0x000fcc0008000000 */
.L_x_1155:
        /* <DEDUP_REMOVED lines=9> */
.L_x_1148:
[----:B------:R-:W-:Y:S01]  /*80f0*/  ULEA UR6, UR44, UR41, 0x3 ;  /* 0x000000292c067291 */ /* 0x000fe2000f8e183f */
[----:B------:R-:W-:-:S05]  /*8100*/  IMAD.U32 R0, RZ, RZ, UR45 ;  /* 0x0000002dff007e24 */ /* 0x000fca000f8e00ff */
[----:B------:R-:W-:-:S04]  /*8110*/  SHF.L.U32 R0, R0, 0x1f, RZ ;  /* 0x0000001f00007819 */ /* 0x000fc800000006ff */
[----:B------:R0:W1:Y:S01]  /*8120*/  SYNCS.PHASECHK.TRANS64.TRYWAIT P3, [UR6+0x28830], R0 ;  /* 0x02883000ff0075a7 */ /* 0x0000620008060146 */
[----:B------:R-:W-:Y:S05]  /*8130*/  @!P0 BRA `(.L_x_1149) ;  /* 0x0000000000048947 */ /* 0x000fea0003800000 */
[----:B------:R-:W-:Y:S01]  /*8140*/  BPT.TRAP 0x1 ;  /* 0x000000040000795c */ /* 0x000fe20000300000 */
.L_x_1149:
[----:B-1----:R-:W-:Y:S05]  /*8150*/  @P3 BRA `(.L_x_1147) ;  /* 0x0000000000083947 */ /* 0x002fea0003800000 */
[----:B------:R-:W1:Y:S02]  /*8160*/  SYNCS.PHASECHK.TRANS64.TRYWAIT P3, [UR6+0x28830], R0 ;  /* 0x02883000ff0075a7 */ /* 0x000e640008060146 */
[----:B-1----:R-:W-:Y:S05]  /*8170*/  @!P3 BRA `(.L_x_1150) ;  /* 0x000000c00034b947 */ /* 0x002fea0003800000 */
.L_x_1147:
        /* <DEDUP_REMOVED lines=45> */
.L_x_1152:
[----:B------:R-:W-:Y:S01]  /*8450*/  ULEA UR6, UR49, UR41, 0x3 ;  /* 0x0000002931067291 */ /* 0x000fe2000f8e183f */
[----:B------:R-:W-:-:S05]  /*8460*/  IMAD.U32 R0, RZ, RZ, UR52 ;  /* 0x00000034ff007e24 */ /* 0x000fca000f8e00ff */
[----:B------:R-:W-:-:S04]  /*8470*/  SHF.L.U32 R0, R0, 0x1f, RZ ;  /* 0x0000001f00007819 */ /* 0x000fc800000006ff */
[----:B------:R0:W1:Y:S01]  /*8480*/  SYNCS.PHASECHK.TRANS64.TRYWAIT P2, [UR6+0x28850], R0 ;  /* 0x02885000ff0075a7 */ /* 0x0000620008040146 */
[----:B------:R-:W-:Y:S05]  /*8490*/  @!P0 BRA `(.L_x_1153) ;  /* 0x0000000000048947 */ /* 0x000fea0003800000 */
[----:B------:R-:W-:Y:S01]  /*84a0*/  BPT.TRAP 0x1 ;  /* 0x000000040000795c */ /* 0x000fe20000300000 */
.L_x_1153:
[----:B-1----:R-:W-:Y:S05]  /*84b0*/  @P2 BRA `(.L_x_1151) ;  /* 0x0000000000082947 */ /* 0x002fea0003800000 */
[----:B------:R-:W1:Y:S02]  /*84c0*/  SYNCS.PHASECHK.TRANS64.TRYWAIT P2, [UR6+0x28850], R0 ;  /* 0x02885000ff0075a7 */ /* 0x000e640008040146 */
[----:B-1----:R-:W-:Y:S05]  /*84d0*/  @!P2 BRA `(.L_x_1154) ;  /* 0x000000bc0074a947 */ /* 0x002fea0003800000 */
.L_x_1151:
[----:B------:R-:W-:Y:S01]  /*84e0*/  UIADD3 UR6, UR41, 0x400, URZ ;  /* 0x0000040029067890 */ /* 0x000fe2000fffe03f */
[----:B------:R-:W-:Y:S01]  /*84f0*/  WARPGROUP.ARRIVE ;  /* 0x00000000000079c5 */ /* 0x000fe20000000000 */
[----:B------:R-:W-:Y:S01]  /*8500*/  UMOV UR7, 0x40000040 ;  /* 0x4000004000077882 */ /* 0x000fe20000000000 */
[----:B01----:R-:W-:Y:S01]  /*8510*/  FMNMX.FTZ R0, R24, R11, !PT ;  /* 0x0000000b18007209 */ /* 0x003fe20007810000 */
[----:B------:R-:W-:Y:S01]  /*8520*/  USHF.R.U32.HI UR6, URZ, 0x4, UR6 ;  /* 0x000000043f067899 */ /* 0x000fe20008011606 */
[C---:B------:R-:W-:Y:S01]  /*8530*/  ISETP.GT.AND P2, PT, R6.reuse, R5, PT ;  /* 0x000000050600720c */ /* 0x040fe20003f44270 */
[----:B------:R-:W-:Y:S01]  /*8540*/  UMOV UR52, UR45 ;  /* 0x0000002d00347c82 */ /* 0x000fe20008000000 */
[----:B------:R-:W-:Y:S01]  /*8550*/  FMNMX.FTZ R7, R25, R0, !PT ;  /* 0x0000000019077209 */ /* 0x000fe20007810000 */
[----:B------:R-:W-:Y:S01]  /*8560*/  ULOP3.LUT UR6, UR6, 0x3fff, URZ, 0xc0, !UPT ;  /* 0x00003fff06067892 */ /* 0x000fe2000f8ec03f */
[----:B------:R-:W-:Y:S02]  /*8570*/  VIADD R6, R6, 0xffffffff ;  /* 0xffffffff06067836 */ /* 0x000fe40000000000 */
[----:B------:R-:W-:Y:S01]  /*8580*/  FMNMX.FTZ R0, R28, R7, !PT ;  /* 0x000000071c007209 */ /* 0x000fe20007810000 */
[----:B------:R-:W-:-:S03]  /*8590*/  ULOP3.LUT UR6, UR6, 0x4000000, URZ, 0xfc, !UPT ;  /* 0x0400000006067892 */ /* 0x000fc6000f8efc3f */
[----:B------:R-:W-:Y:S01]  /*85a0*/  FMNMX.FTZ R7, R29, R0, !PT ;  /* 0x000000001d077209 */ /* 0x000fe20007810000 */
[----:B------:R-:W-:-:S03]  /*85b0*/  ULEA UR10, UR49, UR6, 0xb ;  /* 0x00000006310a7291 */ /* 0x000fc6000f8e583f */
[----:B------:R-:W-:-:S04]  /*85c0*/  FMNMX.FTZ R0, R32, R7, !PT ;  /* 0x0000000720007209 */ /* 0x000fc80007810000 */
[----:B------:R-:W-:Y:S01]  /*85d0*/  UMOV UR6, UR10 ;  /* 0x0000000a00067c82 */ /* 0x000fe20008000000 */
[----:B------:R-:W-:Y:S01]  /*85e0*/  FMNMX.FTZ R7, R33, R0, !PT ;  /* 0x0000000021077209 */ /* 0x000fe20007810000 */
[----:B------:R-:W-:Y:S01]  /*85f0*/  HGMMA.64x128x16.F32 R88, R180, gdesc[UR4].tnspB, R88, gsb0 ;  /* 0x41e00004b4587df0 */ /* 0x000fe20008000858 */
[----:B------:R-:W-:Y:S01]  /*8600*/  UIADD3 UR6, UR10, 0x80, URZ ;  /* 0x000000800a067890 */ /* 0x000fe2000fffe03f */
[----:B------:R-:W-:Y:S01]  /*8610*/  UMOV UR7, 0x40000040 ;  /* 0x4000004000077882 */ /* 0x000fe20000000000 */
        /* <DEDUP_REMOVED lines=25> */
[----:B------:R-:W-:-:S05]  /*87b0*/  FMNMX.FTZ R8, R85, R0, !PT ;  /* 0x0000000055087209 */ /* 0x000fca0007810000 */
[----:B------:R-:W0:Y:S02]  /*87c0*/  SHFL.BFLY PT, R7, R8, 0x2, 0x1f ;  /* 0x0c401f0008077f89 */ /* 0x000e2400000e0000 */
[----:B0-----:R-:W-:Y:S02]  /*87d0*/  FMNMX.FTZ R12, R8, R7, !PT ;  /* 0x00000007080c7209 */ /* 0x001fe40007810000 */
[----:B------:R-:W0:Y:S01]  /*87e0*/  LDC R7, c[0x0][0x988] ;  /* 0x00026200ff077b82 */ /* 0x000e220000000800 */
[----:B------:R-:W-:Y:S02]  /*87f0*/  FMNMX.FTZ R8, R26, R9, !PT ;  /* 0x000000091a087209 */ /* 0x000fe40007810000 */
[----:B------:R-:W1:Y:S02]  /*8800*/  SHFL.BFLY PT, R13, R12, 0x1, 0x1f ;  /* 0x0c201f000c0d7f89 */ /* 0x000e6400000e0000 */
[----:B------:R-:W-:Y:S01]  /*8810*/  FMNMX.FTZ R15, R27, R8, !PT ;  /* 0x000000081b0f7209 */ /* 0x000fe20007810000 */
[----:B------:R-:W-:-:S02]  /*8820*/  WARPGROUP.DEPBAR.LE gsb0, 0x0 ;  /* 0x00008000000079c5 */ /* 0x000fc40000010000 */
[----:B------:R-:W-:Y:S01]  /*8830*/  WARPGROUP.ARRIVE ;  /* 0x00000000000079c5 */ /* 0x000fe20000000000 */
[----:B------:R-:W-:-:S04]  /*8840*/  FMNMX.FTZ R8, R30, R15, !PT ;  /* 0x0000000f1e087209 */ /* 0x000fc80007810000 */
[----:B------:R-:W-:Y:S01]  /*8850*/  FMNMX.FTZ R21, R31, R8, !PT ;  /* 0x000000081f157209 */ /* 0x000fe20007810000 */
[----:B------:R-:W-:Y:S01]  /*8860*/  HGMMA.64x128x16.F32 R88, R176, gdesc[UR4].tnspB, R88, gsb0 ;  /* 0x41e00004b0587df0 */ /* 0x000fe20008000858 */
[----:B------:R-:W-:Y:S01]  /*8870*/  UIADD3 UR6, UR10, 0x100, URZ ;  /* 0x000001000a067890 */ /* 0x000fe2000fffe03f */
[----:B------:R-:W-:Y:S01]  /*8880*/  UMOV UR7, 0x40000040 ;  /* 0x4000004000077882 */ /* 0x000fe20000000000 */
[----:B------:R-:W-:-:S04]  /*8890*/  FMNMX.FTZ R8, R34, R21, !PT ;  /* 0x0000001522087209 */ /* 0x000fc80007810000 */
[----:B------:R-:W-:Y:S02]  /*88a0*/  FMNMX.FTZ R21, R35, R8, !PT ;  /* 0x0000000823157209 */ /* 0x000fe40007810000 */
[----:B-1----:R-:W-:Y:S02]  /*88b0*/  FMNMX.FTZ R0, R12, R13, !PT ;  /* 0x0000000d0c007209 */ /* 0x002fe40007810000 */
[----:B------:R-:W-:-:S03]  /*88c0*/  FMNMX.FTZ R8, R38, R21, !PT ;  /* 0x0000001526087209 */ /* 0x000fc60007810000 */
[C---:B0-----:R-:W-:Y:S01]  /*88d0*/  FMUL.FTZ R10, R0.reuse, R7 ;  /* 0x00000007000a7220 */ /* 0x041fe20000410000 */
[----:B------:R-:W-:-:S03]  /*88e0*/  FADD.FTZ R4, -R0, R11 ;  /* 0x0000000b00047221 */ /* 0x000fc60000010100 */
[-CC-:B------:R-:W-:Y:S01]  /*88f0*/  FFMA.FTZ R180, R25, R7.reuse, -R10.reuse ;  /* 0x0000000719b47223 */ /* 0x180fe2000001080a */
[----:B------:R-:W-:Y:S01]  /*8900*/  FMNMX.FTZ R25, R39, R8, !PT ;  /* 0x0000000827197209 */ /* 0x000fe20007810000 */
[-CC-:B------:R-:W-:Y:S01]  /*8910*/  FFMA.FTZ R13, R29, R7.reuse, -R10.reuse ;  /* 0x000000071d0d7223 */ /* 0x180fe2000001080a */
[-CC-:B------:R-:W-:Y:S01]  /*8920*/  FFMA.FTZ R15, R33, R7.reuse, -R10.reuse ;  /* 0x00000007210f7223 */ /* 0x180fe2000001080a */
[--C-:B------:R-:W-:Y:S01]  /*8930*/  FFMA.FTZ R21, R37, R7, -R10.reuse ;  /* 0x0000000725157223 */ /* 0x100fe2000001080a */
[----:B------:R-:W-:Y:S01]  /*8940*/  FMNMX.FTZ R8, R42, R25, !PT ;  /* 0x000000192a087209 */ /* 0x000fe20007810000 */
[-CC-:B------:R-:W-:Y:S01]  /*8950*/  FFMA.FTZ R11, R24, R7.reuse, -R10.reuse ;  /* 0x00000007180b7223 */ /* 0x180fe2000001080a */
[-CC-:B------:R-:W-:Y:S01]  /*8960*/  FFMA.FTZ R182, R28, R7.reuse, -R10.reuse ;  /* 0x000000071cb67223 */ /* 0x180fe2000001080a */
[-CC-:B------:R-:W-:Y:S01]  /*8970*/  FFMA.FTZ R12, R72, R7.reuse, -R10.reuse ;  /* 0x00000007480c7223 */ /* 0x180fe2000001080a */
[----:B------:R-:W-:Y:S01]  /*8980*/  FMNMX.FTZ R25, R43, R8, !PT ;  /* 0x000000082b197209 */ /* 0x000fe20007810000 */
[-CC-:B------:R-:W-:Y:S01]  /*8990*/  FFMA.FTZ R14, R76, R7.reuse, -R10.reuse ;  /* 0x000000074c0e7223 */ /* 0x180fe2000001080a */
[-CC-:B------:R-:W-:Y:S01]  /*89a0*/  FFMA.FTZ R20, R80, R7.reuse, -R10.reuse ;  /* 0x0000000750147223 */ /* 0x180fe2000001080a */
[--C-:B------:R-:W-:Y:S01]  /*89b0*/  FFMA.FTZ R84, R84, R7, -R10.reuse ;  /* 0x0000000754547223 */ /* 0x100fe2000001080a */
[----:B------:R-:W-:Y:S01]  /*89c0*/  FMNMX.FTZ R8, R46, R25, !PT ;  /* 0x000000192e087209 */ /* 0x000fe20007810000 */
[-CC-:B------:R-:W-:Y:S01]  /*89d0*/  FFMA.FTZ R25, R41, R7.reuse, -R10.reuse ;  /* 0x0000000729197223 */ /* 0x180fe2000001080a */
[-C--:B------:R-:W-:Y:S01]  /*89e0*/  FFMA.FTZ R85, R85, R7.reuse, -R10 ;  /* 0x0000000755557223 */ /* 0x080fe2000001080a */
[----:B------:R-:W-:Y:S01]  /*89f0*/  FMUL.FTZ R4, R4, R7 ;  /* 0x0000000704047220 */ /* 0x000fe20000410000 */
[----:B------:R-:W-:Y:S01]  /*8a00*/  FMNMX.FTZ R29, R47, R8, !PT ;  /* 0x000000082f1d7209 */ /* 0x000fe20007810000 */
[----:B------:R-:W-:Y:S03]  /*8a10*/  MUFU.EX2 R11, R11 ;  /* 0x0000000b000b7308 */ /* 0x000fe60000000800 */
[----:B------:R-:W-:-:S04]  /*8a20*/  FMNMX.FTZ R8, R50, R29, !PT ;  /* 0x0000001d32087209 */ /* 0x000fc80007810000 */
[----:B------:R-:W-:Y:S01]  /*8a30*/  FMNMX.FTZ R29, R51, R8, !PT ;  /* 0x00000008331d7209 */ /* 0x000fe20007810000 */
[----:B------:R-:W0:Y:S03]  /*8a40*/  MUFU.EX2 R4, R4 ;  /* 0x0000000400047308 */ /* 0x000e260000000800 */
[----:B------:R-:W-:Y:S01]  /*8a50*/  FMNMX.FTZ R8, R54, R29, !PT ;  /* 0x0000001d36087209 */ /* 0x000fe20007810000 */
[----:B------:R-:W-:-:S03]  /*8a60*/  FFMA.FTZ R29, R45, R7, -R10 ;  /* 0x000000072d1d7223 */ /* 0x000fc6000001080a */
[----:B------:R-:W-:Y:S01]  /*8a70*/  FMNMX.FTZ R33, R55, R8, !PT ;  /* 0x0000000837217209 */ /* 0x000fe20007810000 */
[----:B------:R-:W1:Y:S03]  /*8a80*/  MUFU.EX2 R180, R180 ;  /* 0x000000b400b47308 */ /* 0x000e660000000800 */
[----:B------:R-:W-:-:S04]  /*8a90*/  FMNMX.FTZ R8, R58, R33, !PT ;  /* 0x000000213a087209 */ /* 0x000fc80007810000 */
[----:B------:R-:W-:Y:S01]  /*8aa0*/  FMNMX.FTZ R33, R59, R8, !PT ;  /* 0x000000083b217209 */ /* 0x000fe20007810000 */
[----:B------:R-:W2:Y:S01]  /*8ab0*/  MUFU.EX2 R182, R182 ;  /* 0x000000b600b67308 */ /* 0x000ea20000000800 */
[----:B0-----:R-:W-:Y:S02]  /*8ac0*/  FFMA.FTZ R3, R4, R3, R11 ;  /* 0x0000000304037223 */ /* 0x001fe4000001000b */
[----:B------:R-:W-:Y:S01]  /*8ad0*/  FMNMX.FTZ R8, R62, R33, !PT ;  /* 0x000000213e087209 */ /* 0x000fe20007810000 */
[-CC-:B------:R-:W-:Y:S01]  /*8ae0*/  FFMA.FTZ R33, R49, R7.reuse, -R10.reuse ;  /* 0x0000000731217223 */ /* 0x180fe2000001080a */
[-CC-:B------:R-:W-:Y:S01]  /*8af0*/  FFMA.FTZ R49, R65, R7.reuse, -R10.reuse ;  /* 0x0000000741317223 */ /* 0x180fe2000001080a */
[----:B------:R-:W-:Y:S01]  /*8b00*/  FFMA.FTZ R65, R81, R7, -R10 ;  /* 0x0000000751417223 */ /* 0x000fe2000001080a */
[----:B------:R-:W-:Y:S01]  /*8b10*/  FMNMX.FTZ R37, R63, R8, !PT ;  /* 0x000000083f257209 */ /* 0x000fe20007810000 */
[----:B------:R-:W0:Y:S01]  /*8b20*/  MUFU.EX2 R13, R13 ;  /* 0x0000000d000d7308 */ /* 0x000e220000000800 */
[C---:B-1----:R-:W-:Y:S01]  /*8b30*/  FADD.FTZ R3, R180.reuse, R3 ;  /* 0x00000003b4037221 */ /* 0x042fe20000010000 */
[----:B------:R-:W-:-:S02]  /*8b40*/  F2FP.F16.F32.PACK_AB R180, R180, R11 ;  /* 0x0000000bb4b4723e */ /* 0x000fc400000000ff */
[----:B------:R-:W-:-:S04]  /*8b50*/  FMNMX.FTZ R8, R66, R37, !PT ;  /* 0x0000002542087209 */ /* 0x000fc80007810000 */
[----:B------:R-:W-:Y:S01]  /*8b60*/  FMNMX.FTZ R37, R67, R8, !PT ;  /* 0x0000000843257209 */ /* 0x000fe20007810000 */
[----:B------:R-:W-:Y:S03]  /*8b70*/  MUFU.EX2 R15, R15 ;  /* 0x0000000f000f7308 */ /* 0x000fe60000000800 */
[----:B------:R-:W-:Y:S01]  /*8b80*/  FMNMX.FTZ R8, R70, R37, !PT ;  /* 0x0000002546087209 */ /* 0x000fe20007810000 */
[-CC-:B------:R-:W-:Y:S01]  /*8b90*/  FFMA.FTZ R37, R53, R7.reuse, -R10.reuse ;  /* 0x0000000735257223 */ /* 0x180fe2000001080a */
[----:B------:R-:W-:Y:S02]  /*8ba0*/  FFMA.FTZ R53, R69, R7, -R10 ;  /* 0x0000000745357223 */ /* 0x000fe4000001080a */
[----:B------:R-:W-:Y:S01]  /*8bb0*/  FMNMX.FTZ R41, R71, R8, !PT ;  /* 0x0000000847297209 */ /* 0x000fe20007810000 */
[----:B------:R-:W-:Y:S03]  /*8bc0*/  MUFU.EX2 R21, R21 ;  /* 0x0000001500157308 */ /* 0x000fe60000000800 */
[----:B------:R-:W-:-:S04]  /*8bd0*/  FMNMX.FTZ R8, R74, R41, !PT ;  /* 0x000000294a087209 */ /* 0x000fc80007810000 */
[----:B------:R-:W-:Y:S01]  /*8be0*/  FMNMX.FTZ R41, R75, R8, !PT ;  /* 0x000000084b297209 */ /* 0x000fe20007810000 */
[----:B------:R-:W-:Y:S03]  /*8bf0*/  MUFU.EX2 R25, R25 ;  /* 0x0000001900197308 */ /* 0x000fe60000000800 */
[----:B------:R-:W-:Y:S01]  /*8c00*/  FMNMX.FTZ R8, R78, R41, !PT ;  /* 0x000000294e087209 */ /* 0x000fe20007810000 */
[----:B------:R-:W-:-:S03]  /*8c10*/  FFMA.FTZ R41, R57, R7, -R10 ;  /* 0x0000000739297223 */ /* 0x000fc6000001080a */
[----:B------:R-:W-:Y:S01]  /*8c20*/  FMNMX.FTZ R45, R79, R8, !PT ;  /* 0x000000084f2d7209 */ /* 0x000fe20007810000 */
[----:B------:R-:W-:Y:S03]  /*8c30*/  MUFU.EX2 R29, R29 ;  /* 0x0000001d001d7308 */ /* 0x000fe60000000800 */
[----:B------:R-:W-:-:S04]  /*8c40*/  FMNMX.FTZ R8, R82, R45, !PT ;  /* 0x0000002d52087209 */ /* 0x000fc80007810000 */
[----:B------:R-:W-:Y:S01]  /*8c50*/  FMNMX.FTZ R45, R83, R8, !PT ;  /* 0x00000008532d7209 */ /* 0x000fe20007810000 */
[----:B------:R-:W-:Y:S03]  /*8c60*/  MUFU.EX2 R33, R33 ;  /* 0x0000002100217308 */ /* 0x000fe60000000800 */
[----:B------:R-:W-:Y:S01]  /*8c70*/  FMNMX.FTZ R8, R86, R45, !PT ;  /* 0x0000002d56087209 */ /* 0x000fe20007810000 */
[-CC-:B------:R-:W-:Y:S01]  /*8c80*/  FFMA.FTZ R45, R61, R7.reuse, -R10.reuse ;  /* 0x000000073d2d7223 */ /* 0x180fe2000001080a */
[----:B------:R-:W-:Y:S02]  /*8c90*/  FFMA.FTZ R61, R77, R7, -R10 ;  /* 0x000000074d3d7223 */ /* 0x000fe4000001080a */
[----:B------:R-:W-:Y:S01]  /*8ca0*/  FMNMX.FTZ R8, R87, R8, !PT ;  /* 0x0000000857087209 */ /* 0x000fe20007810000 */
[----:B------:R-:W-:Y:S04]  /*8cb0*/  MUFU.EX2 R37, R37 ;  /* 0x0000002500257308 */ /* 0x000fe80000000800 */
[----:B------:R-:W1:Y:S04]  /*8cc0*/  SHFL.BFLY PT, R57, R8, 0x2, 0x1f ;  /* 0x0c401f0008397f89 */ /* 0x000e6800000e0000 */
[----:B------:R-:W-:Y:S08]  /*8cd0*/  MUFU.EX2 R41, R41 ;  /* 0x0000002900297308 */ /* 0x000ff00000000800 */
[----:B------:R-:W-:Y:S01]  /*8ce0*/  MUFU.EX2 R45, R45 ;  /* 0x0000002d002d7308 */ /* 0x000fe20000000800 */
[----:B------:R-:W-:-:S02]  /*8cf0*/  WARPGROUP.DEPBAR.LE gsb0, 0x0 ;  /* 0x00008000000079c5 */ /* 0x000fc40000010000 */
[----:B------:R-:W-:Y:S01]  /*8d00*/  WARPGROUP.ARRIVE ;  /* 0x00000000000079c5 */ /* 0x000fe20000000000 */
[-CC-:B------:R-:W-:Y:S01]  /*8d10*/  FFMA.FTZ R176, R32, R7.reuse, -R10.reuse ;  /* 0x0000000720b07223 */ /* 0x180fe2000001080a */
[----:B------:R-:W-:-:S03]  /*8d20*/  FFMA.FTZ R178, R36, R7, -R10 ;  /* 0x0000000724b27223 */ /* 0x000fc6000001080a */
[----:B------:R-:W-:Y:S01]  /*8d30*/  MUFU.EX2 R49, R49 ;  /* 0x0000003100317308 */ /* 0x000fe20000000800 */
[----:B-1----:R-:W-:Y:S01]  /*8d40*/  FMNMX.FTZ R24, R8, R57, !PT ;  /* 0x0000003908187209 */ /* 0x002fe20007810000 */
[----:B------:R-:W-:Y:S01]  /*8d50*/  FFMA.FTZ R57, R73, R7, -R10 ;  /* 0x0000000749397223 */ /* 0x000fe2000001080a */
[----:B------:R-:W-:Y:S01]  /*8d60*/  HGMMA.64x128x16.F32 R88, R172, gdesc[UR4].tnspB, R88, gsb0 ;  /* 0x41e00004ac587df0 */ /* 0x000fe20008000858 */
[----:B------:R-:W-:Y:S01]  /*8d70*/  UIADD3 UR6, UR10, 0x180, URZ ;  /* 0x000001800a067890 */ /* 0x000fe2000fffe03f */
[----:B------:R-:W-:Y:S01]  /*8d80*/  UMOV UR7, 0x40000040 ;  /* 0x4000004000077882 */ /* 0x000fe20000000000 */
[----:B------:R-:W1:Y:S02]  /*8d90*/  SHFL.BFLY PT, R69, R24, 0x1, 0x1f ;  /* 0x0c201f0018457f89 */ /* 0x000e6400000e0000 */
[----:B------:R-:W-:Y:S08]  /*8da0*/  MUFU.EX2 R176, R176 ;  /* 0x000000b000b07308 */ /* 0x000ff00000000800 */
[----:B------:R-:W-:Y:S08]  /*8db0*/  MUFU.EX2 R178, R178 ;  /* 0x000000b200b27308 */ /* 0x000ff00000000800 */
[----:B------:R-:W-:Y:S01]  /*8dc0*/  MUFU.EX2 R53, R53 ;  /* 0x0000003500357308 */ /* 0x000fe20000000800 */
[----:B-1----:R-:W-:-:S07]  /*8dd0*/  FMNMX.FTZ R8, R24, R69, !PT ;  /* 0x0000004518087209 */ /* 0x002fce0007810000 */
        /* <DEDUP_REMOVED lines=10> */
[-C--:B------:R-:W-:Y:S01]  /*8e80*/  FMUL.FTZ R40, R8, R7.reuse ;  /* 0x0000000708287220 */ /* 0x080fe20000410000 */
[----:B------:R-:W-:-:S03]  /*8e90*/  FFMA.FTZ R174, R44, R7, -R10 ;  /* 0x000000072cae7223 */ /* 0x000fc6000001080a */
[----:B------:R-:W-:Y:S01]  /*8ea0*/  HGMMA.64x128x16.F32 R88, R168, gdesc[UR4].tnspB, R88, gsb0 ;  /* 0x41e00004a8587df0 */ /* 0x000fe20008000858 */
[----:B------:R-:W-:Y:S01]  /*8eb0*/  UIADD3 UR6, UR10, 0x200, URZ ;  /* 0x000002000a067890 */ /* 0x000fe2000fffe03f */
[-CC-:B------:R-:W-:Y:S01]  /*8ec0*/  FFMA.FTZ R181, R27, R7.reuse, -R40.reuse ;  /* 0x000000071bb57223 */ /* 0x180fe20000010828 */
[----:B------:R-:W-:Y:S01]  /*8ed0*/  UMOV UR7, 0x40000040 ;  /* 0x4000004000077882 */ /* 0x000fe20000000000 */
[----:B------:R-:W-:Y:S02]  /*8ee0*/  IMAD.U32 R27, RZ, RZ, UR44 ;  /* 0x0000002cff1b7e24 */ /* 0x000fe4000f8e00ff */
[-CC-:B------:R-:W-:Y:S01]  /*8ef0*/  FFMA.FTZ R183, R30, R7.reuse, -R40.reuse ;  /* 0x000000071eb77223 */ /* 0x180fe20000010828 */
[-CC-:B------:R-:W-:Y:S01]  /*8f00*/  FFMA.FTZ R36, R31, R7.reuse, -R40.reuse ;  /* 0x000000071f247223 */ /* 0x180fe20000010828 */
[----:B------:R-:W-:Y:S01]  /*8f10*/  IADD3 R31, -R23, 0xb, RZ ;  /* 0x0000000b171f7810 */ /* 0x000fe20007ffe1ff */
[----:B------:R-:W-:Y:S01]  /*8f20*/  MUFU.EX2 R181, R181 ;  /* 0x000000b500b57308 */ /* 0x000fe20000000800 */
[----:B------:R-:W-:Y:S01]  /*8f30*/  @!P1 LEA R27, R27, UR41, 0x3 ;  /* 0x000000291b1b9c11 */ /* 0x000fe2000f8e18ff */
[-CC-:B------:R-:W-:Y:S01]  /*8f40*/  FFMA.FTZ R177, R34, R7.reuse, -R40.reuse ;  /* 0x0000000722b17223 */ /* 0x180fe20000010828 */
[-CC-:B------:R-:W-:Y:S01]  /*8f50*/  FFMA.FTZ R34, R35, R7.reuse, -R40.reuse ;  /* 0x0000000723227223 */ /* 0x180fe20000010828 */
[-CC-:B------:R-:W-:Y:S01]  /*8f60*/  FFMA.FTZ R179, R38, R7.reuse, -R40.reuse ;  /* 0x0000000726b37223 */ /* 0x180fe20000010828 */
[----:B------:R-:W-:Y:S01]  /*8f70*/  FFMA.FTZ R38, R39, R7, -R40 ;  /* 0x0000000727267223 */ /* 0x000fe20000010828 */
[----:B------:R-:W-:-:S02]  /*8f80*/  @!P1 VIADD R27, R27, 0x28840 ;  /* 0x000288401b1b9836 */ /* 0x000fc40000000000 */
[-CC-:B------:R-:W-:Y:S01]  /*8f90*/  FFMA.FTZ R175, R46, R7.reuse, -R40.reuse ;  /* 0x000000072eaf7223 */ /* 0x180fe20000010828 */
[----:B------:R-:W-:Y:S01]  /*8fa0*/  MUFU.EX2 R183, R183 ;  /* 0x000000b700b77308 */ /* 0x000fe20000000800 */
[----:B--2---:R-:W-:Y:S01]  /*8fb0*/  FADD.FTZ R46, R182, R3 ;  /* 0x00000003b62e7221 */ /* 0x004fe20000010000 */
[-CC-:B------:R-:W-:Y:S01]  /*8fc0*/  FFMA.FTZ R173, R42, R7.reuse, -R40.reuse ;  /* 0x000000072aad7223 */ /* 0x180fe20000010828 */
[----:B------:R-:W-:Y:S01]  /*8fd0*/  @!P1 PRMT R27, RZ, 0x654, R27 ;  /* 0x00000654ff1b9816 */ /* 0x000fe2000000001b */
        /* <DEDUP_REMOVED lines=16> */
[----:B------:R-:W-:Y:S01]  /*90e0*/  FFMA.FTZ R86, R86, R7, -R40 ;  /* 0x0000000756567223 */ /* 0x000fe20000010828 */
[----:B0-----:R-:W-:-:S03]  /*90f0*/  F2FP.F16.F32.PACK_AB R182, R13, R182 ;  /* 0x000000b60db6723e */ /* 0x001fc600000000ff */
        /* <DEDUP_REMOVED lines=12> */
[----:B------:R-:W0:Y:S01]  /*91c0*/  MUFU.EX2 R67, R67 ;  /* 0x0000004300437308 */ /* 0x000e220000000800 */
[----:B------:R-:W-:-:S02]  /*91d0*/  WARPGROUP.DEPBAR.LE gsb0, 0x0 ;  /* 0x00008000000079c5 */ /* 0x000fc40000010000 */
[----:B------:R-:W-:Y:S01]  /*91e0*/  WARPGROUP.ARRIVE ;  /* 0x00000000000079c5 */ /* 0x000fe20000000000 */
[-CC-:B------:R-:W-:Y:S01]  /*91f0*/  FFMA.FTZ R168, R48, R7.reuse, -R10.reuse ;  /* 0x0000000730a87223 */ /* 0x180fe2000001080a */
[-C--:B------:R-:W-:Y:S01]  /*9200*/  FFMA.FTZ R170, R52, R7.reuse, -R10 ;  /* 0x0000000734aa7223 */ /* 0x080fe2000001080a */
[-CC-:B------:R-:W-:Y:S01]  /*9210*/  FFMA.FTZ R169, R50, R7.reuse, -R40.reuse ;  /* 0x0000000732a97223 */ /* 0x180fe20000010828 */
[----:B------:R-:W-:Y:S01]  /*9220*/  FFMA.FTZ R171, R54, R7, -R40 ;  /* 0x0000000736ab7223 */ /* 0x000fe20000010828 */
        /* <DEDUP_REMOVED lines=8> */
[----:B------:R-:W1:Y:S08]  /*92b0*/  MUFU.EX2 R71, R71 ;  /* 0x0000004700477308 */ /* 0x000e700000000800 */
        /* <DEDUP_REMOVED lines=10> */
[-C--:B------:R-:W-:Y:S01]  /*9360*/  FFMA.FTZ R166, R60, R7.reuse, -R10 ;  /* 0x000000073ca67223 */ /* 0x080fe2000001080a */
[-CC-:B------:R-:W-:Y:S01]  /*9370*/  FFMA.FTZ R165, R58, R7.reuse, -R40.reuse ;  /* 0x000000073aa57223 */ /* 0x180fe20000010828 */
[----:B------:R-:W-:Y:S02]  /*9380*/  FFMA.FTZ R167, R62, R7, -R40 ;  /* 0x000000073ea77223 */ /* 0x000fe40000010828 */
[----:B------:R-:W-:Y:S01]  /*9390*/  HGMMA.64x128x16.F32 R88, R160, gdesc[UR4].tnspB, R88, gsb0 ;  /* 0x41e00004a0587df0 */ /* 0x000fe20008000858 */
[----:B------:R-:W-:Y:S01]  /*93a0*/  UIADD3 UR6, UR10, 0x300, URZ ;  /* 0x000003000a067890 */ /* 0x000fe2000fffe03f */
[----:B------:R-:W-:Y:S01]  /*93b0*/  MUFU.EX2 R164, R164 ;  /* 0x000000a400a47308 */ /* 0x000fe20000000800 */
[----:B------:R-:W-:-:S07]  /*93c0*/  UMOV UR7, 0x40000040 ;  /* 0x4000004000077882 */ /* 0x000fce0000000000 */
[----:B------:R-:W-:Y:S08]  /*93d0*/  MUFU.EX2 R165, R165 ;  /* 0x000000a500a57308 */ /* 0x000ff00000000800 */
[----:B------:R-:W-:Y:S08]  /*93e0*/  MUFU.EX2 R166, R166 ;  /* 0x000000a600a67308 */ /* 0x000ff00000000800 */
[----:B------:R-:W-:Y:S01]  /*93f0*/  MUFU.EX2 R167, R167 ;  /* 0x000000a700a77308 */ /* 0x000fe20000000800 */
[----:B------:R-:W-:-:S02]  /*9400*/  WARPGROUP.DEPBAR.LE gsb0, 0x0 ;  /* 0x00008000000079c5 */ /* 0x000fc40000010000 */
[----:B------:R-:W-:Y:S01]  /*9410*/  WARPGROUP.ARRIVE ;  /* 0x00000000000079c5 */ /* 0x000fe20000000000 */
[-CC-:B------:R-:W-:Y:S01]  /*9420*/  FFMA.FTZ R160, R64, R7.reuse, -R10.reuse ;  /* 0x0000000740a07223 */ /* 0x180fe2000001080a */
[-C--:B------:R-:W-:Y:S01]  /*9430*/  FFMA.FTZ R162, R68, R7.reuse, -R10 ;  /* 0x0000000744a27223 */ /* 0x080fe2000001080a */
[----:B------:R-:W-:Y:S01]  /*9440*/  FADD.FTZ R10, -R8, R9 ;  /* 0x00000009080a7221 */ /* 0x000fe20000010100 */
[----:B0-----:R-:W-:Y:S01]  /*9450*/  F2FP.F16.F32.PACK_AB R161, R67, R66 ;  /* 0x0000004243a1723e */ /* 0x001fe200000000ff */
[----:B------:R-:W-:Y:S01]  /*9460*/  MUFU.EX2 R9, R85 ;  /* 0x0000005500097308 */ /* 0x000fe20000000800 */
[----:B------:R-:W-:Y:S01]  /*9470*/  HGMMA.64x128x16.F32 R88, R156, gdesc[UR4].tnspB, R88, gsb0 ;  /* 0x41e000049c587df0 */ /* 0x000fe20008000858 */
[----:B------:R-:W-:Y:S01]  /*9480*/  UIADD3 UR6, UR10, 0x380, URZ ;  /* 0x000003800a067890 */ /* 0x000fe2000fffe03f */
[-C--:B------:R-:W-:Y:S01]  /*9490*/  FMUL.FTZ R69, R10, R7.reuse ;  /* 0x000000070a457220 */ /* 0x080fe20000410000 */
[----:B------:R-:W-:Y:S01]  /*94a0*/  UMOV UR7, 0x40000040 ;  /* 0x4000004000077882 */ /* 0x000fe20000000000 */
[-CC-:B------:R-:W-:Y:S01]  /*94b0*/  FFMA.FTZ R10, R26, R7.reuse, -R40.reuse ;  /* 0x000000071a0a7223 */ /* 0x180fe20000010828 */
[----:B------:R-:W-:Y:S01]  /*94c0*/  FFMA.FTZ R26, R47, R7, -R40 ;  /* 0x000000072f1a7223 */ /* 0x000fe20000010828 */
[----:B-1----:R-:W-:Y:S01]  /*94d0*/  F2FP.F16.F32.PACK_AB R163, R71, R70 ;  /* 0x0000004647a3723e */ /* 0x002fe200000000ff */
[----:B------:R-:W-:Y:S08]  /*94e0*/  MUFU.EX2 R160, R160 ;  /* 0x000000a000a07308 */ /* 0x000ff00000000800 */
[----:B------:R-:W-:Y:S08]  /*94f0*/  MUFU.EX2 R69, R69 ;  /* 0x0000004500457308 */ /* 0x000ff00000000800 */
[----:B------:R-:W0:Y:S08]  /*9500*/  MUFU.EX2 R10, R10 ;  /* 0x0000000a000a7308 */ /* 0x000e300000000800 */
[----:B------:R-:W1:Y:S08]  /*9510*/  MUFU.EX2 R26, R26 ;  /* 0x0000001a001a7308 */ /* 0x000e700000000800 */
[----:B------:R-:W-:Y:S01]  /*9520*/  MUFU.EX2 R162, R162 ;  /* 0x000000a200a27308 */ /* 0x000fe20000000800 */
[----:B0-----:R-:W-:-:S04]  /*9530*/  FFMA.FTZ R2, R69, R2, R10 ;  /* 0x0000000245027223 */ /* 0x001fc8000001000a */
[----:B------:R-:W-:Y:S01]  /*9540*/  FADD.FTZ R44, R181, R2 ;  /* 0x00000002b52c7221 */ /* 0x000fe20000010000 */
[-CC-:B------:R-:W-:Y:S01]  /*9550*/  FFMA.FTZ R2, R63, R7.reuse, -R40.reuse ;  /* 0x000000073f027223 */ /* 0x180fe20000010828 */
[----:B------:R-:W-:Y:S01]  /*9560*/  F2FP.F16.F32.PACK_AB R181, R181, R10 ;  /* 0x0000000ab5b5723e */ /* 0x000fe200000000ff */
[----:B------:R-:W-:Y:S01]  /*9570*/  FFMA.FTZ R40, R87, R7, -R40 ;  /* 0x0000000757287223 */ /* 0x000fe20000010828 */
[----:B------:R-:W-:Y:S01]  /*9580*/  FADD.FTZ R3, R183, R44 ;  /* 0x0000002cb7037221 */ /* 0x000fe20000010000 */
[C---:B------:R-:W-:Y:S02]  /*9590*/  F2FP.F16.F32.PACK_AB R183, R36.reuse, R183 ;  /* 0x000000b724b7723e */ /* 0x040fe400000000ff */
[----:B------:R-:W0:Y:S01]  /*95a0*/  MUFU.EX2 R2, R2 ;  /* 0x0000000200027308 */ /* 0x000e220000000800 */
[----:B------:R-:W-:-:S04]  /*95b0*/  FADD.FTZ R44, R36, R3 ;  /* 0x00000003242c7221 */ /* 0x000fc80000010000 */
[----:B------:R-:W-:Y:S01]  /*95c0*/  FADD.FTZ R3, R177, R44 ;  /* 0x0000002cb1037221 */ /* 0x000fe20000010000 */
[----:B------:R-:W-:-:S03]  /*95d0*/  F2FP.F16.F32.PACK_AB R177, R34, R177 ;  /* 0x000000b122b1723e */ /* 0x000fc600000000ff */
        /* <DEDUP_REMOVED lines=8> */
[----:B-1----:R-:W-:-:S03]  /*9660*/  F2FP.F16.F32.PACK_AB R175, R26, R175 ;  /* 0x000000af1aaf723e */ /* 0x002fc600000000ff */
        /* <DEDUP_REMOVED lines=11> */
[----:B0-----:R-:W-:-:S03]  /*9720*/  F2FP.F16.F32.PACK_AB R167, R2, R167 ;  /* 0x000000a702a7723e */ /* 0x001fc600000000ff */
[----:B------:R-:W-:-:S04]  /*9730*/  FADD.FTZ R3, R2, R3 ;  /* 0x0000000302037221 */ /* 0x000fc80000010000 */
[----:B------:R-:W-:-:S04]  /*9740*/  FADD.FTZ R3, R66, R3 ;  /* 0x0000000342037221 */ /* 0x000fc80000010000 */
[----:B------:R-:W-:-:S04]  /*9750*/  FADD.FTZ R3, R67, R3 ;  /* 0x0000000343037221 */ /* 0x000fc80000010000 */
[----:B------:R-:W-:-:S04]  /*9760*/  FADD.FTZ R3, R70, R3 ;  /* 0x0000000346037221 */ /* 0x000fc80000010000 */
[----:B------:R-:W-:-:S04]  /*9770*/  FADD.FTZ R3, R71, R3 ;  /* 0x0000000347037221 */ /* 0x000fc80000010000 */
[----:B------:R-:W-:-:S04]  /*9780*/  FADD.FTZ R3, R74, R3 ;  /* 0x000000034a037221 */ /* 0x000fc80000010000 */
[----:B------:R-:W-:Y:S01]  /*9790*/  FADD.FTZ R3, R75, R3 ;  /* 0x000000034b037221 */ /* 0x000fe20000010000 */
[----:B------:R-:W-:Y:S02]  /*97a0*/  WARPGROUP.DEPBAR.LE gsb0, 0x0 ;  /* 0x00008000000079c5 */ /* 0x000fe40000010000 */
[----:B------:R-:W-:Y:S01]  /*97b0*/  WARPGROUP.ARRIVE ;  /* 0x00000000000079c5 */ /* 0x000fe20000000000 */
[----:B------:R-:W-:Y:S01]  /*97c0*/  FADD.FTZ R3, R78, R3 ;  /* 0x000000034e037221 */ /* 0x000fe20000010000 */
[----:B------:R-:W-:Y:S02]  /*97d0*/  F2FP.F16.F32.PACK_AB R156, R57, R12 ;  /* 0x0000000c399c723e */ /* 0x000fe400000000ff */
[----:B------:R-:W-:Y:S01]  /*97e0*/  F2FP.F16.F32.PACK_AB R157, R75, R74 ;  /* 0x0000004a4b9d723e */ /* 0x000fe200000000ff */
[----:B------:R-:W-:Y:S01]  /*97f0*/  FADD.FTZ R3, R79, R3 ;  /* 0x000000034f037221 */ /* 0x000fe20000010000 */
[----:B------:R-:W-:Y:S01]  /*9800*/  HGMMA.64x128x16.F32 R88, R152, gdesc[UR4].tnspB, R88, gsb0 ;  /* 0x41e0000498587df0 */ /* 0x000fe20008000858 */
[----:B------:R-:W-:-:S02]  /*9810*/  F2FP.F16.F32.PACK_AB R158, R61, R14 ;  /* 0x0000000e3d9e723e */ /* 0x000fc400000000ff */
[----:B------:R-:W-:Y:S01]  /*9820*/  FADD.FTZ R3, R82, R3 ;  /* 0x0000000352037221 */ /* 0x000fe20000010000 */
[----:B------:R-:W-:-:S03]  /*9830*/  F2FP.F16.F32.PACK_AB R159, R79, R78 ;  /* 0x0000004e4f9f723e */ /* 0x000fc600000000ff */
[----:B------:R-:W-:Y:S01]  /*9840*/  FADD.FTZ R3, R83, R3 ;  /* 0x0000000353037221 */ /* 0x000fe20000010000 */
[----:B------:R-:W-:Y:S02]  /*9850*/  WARPGROUP.DEPBAR.LE gsb0, 0x0 ;  /* 0x00008000000079c5 */ /* 0x000fe40000010000 */
[----:B------:R0:W-:Y:S06]  /*9860*/  BAR.ARV R31, 0x100 ;  /* 0x0004001f0000751d */ /* 0x0001ec0000002000 */
[----:B------:R1:W-:Y:S01]  /*9870*/  @!P1 SYNCS.ARRIVE.TRANS64.RED.A1T0 RZ, [R27+URZ], RZ ;  /* 0x000000ff1bff99a7 */ /* 0x0003e2000810043f */
[----:B------:R-:W2:Y:S01]  /*9880*/  MUFU.EX2 R155, R40 ;  /* 0x00000028009b7308 */ /* 0x000ea20000000800 */
[----:B------:R-:W-:Y:S01]  /*9890*/  F2FP.F16.F32.PACK_AB R154, R9, R24 ;  /* 0x00000018099a723e */ /* 0x000fe200000000ff */
[----:B------:R-:W-:Y:S01]  /*98a0*/  FMUL.FTZ R88, R88, R4 ;  /* 0x0000000458587220 */ /* 0x000fe20000410000 */
[----:B------:R-:W-:Y:S01]  /*98b0*/  F2FP.F16.F32.PACK_AB R152, R65, R20 ;  /* 0x000000144198723e */ /* 0x000fe200000000ff */
[----:B------:R-:W-:Y:S01]  /*98c0*/  FMUL.FTZ R89, R89, R4 ;  /* 0x0000000459597220 */ /* 0x000fe20000410000 */
[----:B------:R-:W-:Y:S01]  /*98d0*/  F2FP.F16.F32.PACK_AB R153, R83, R82 ;  /* 0x000000525399723e */ /* 0x000fe200000000ff */
[-C--:B------:R-:W-:Y:S01]  /*98e0*/  FMUL.FTZ R92, R92, R4.reuse ;  /* 0x000000045c5c7220 */ /* 0x080fe20000410000 */
[----:B-1----:R-:W-:Y:S01]  /*98f0*/  IMAD.U32 R27, RZ, RZ, UR49 ;  /* 0x00000031ff1b7e24 */ /* 0x002fe2000f8e00ff */
[----:B------:R-:W-:Y:S01]  /*9900*/  UMOV UR49, UR44 ;  /* 0x0000002c00317c82 */ /* 0x000fe20008000000 */
[-C--:B------:R-:W-:Y:S01]  /*9910*/  FMUL.FTZ R93, R93, R4.reuse ;  /* 0x000000045d5d7220 */ /* 0x080fe20000410000 */
[-C--:B------:R-:W-:Y:S01]  /*9920*/  FMUL.FTZ R96, R96, R4.reuse ;  /* 0x0000000460607220 */ /* 0x080fe20000410000 */
[-C--:B------:R-:W-:Y:S01]  /*9930*/  FMUL.FTZ R97, R97, R4.reuse ;  /* 0x0000000461617220 */ /* 0x080fe20000410000 */
[----:B------:R-:W-:Y:S01]  /*9940*/  @!P1 LEA R27, R27, UR41, 0x3 ;  /* 0x000000291b1b9c11 */ /* 0x000fe2000f8e18ff */
[-C--:B------:R-:W-:Y:S01]  /*9950*/  FMUL.FTZ R100, R100, R4.reuse ;  /* 0x0000000464647220 */ /* 0x080fe20000410000 */
[-C--:B------:R-:W-:Y:S01]  /*9960*/  FMUL.FTZ R101, R101, R4.reuse ;  /* 0x0000000465657220 */ /* 0x080fe20000410000 */
[-C--:B------:R-:W-:Y:S01]  /*9970*/  FMUL.FTZ R104, R104, R4.reuse ;  /* 0x0000000468687220 */ /* 0x080fe20000410000 */
[----:B------:R-:W-:Y:S01]  /*9980*/  FMUL.FTZ R105, R105, R4 ;  /* 0x0000000469697220 */ /* 0x000fe20000410000 */
[----:B------:R-:W-:-:S02]  /*9990*/  @!P1 VIADD R27, R27, 0x28860 ;  /* 0x000288601b1b9836 */ /* 0x000fc40000000000 */
[-C--:B------:R-:W-:Y:S01]  /*99a0*/  FMUL.FTZ R108, R108, R4.reuse ;  /* 0x000000046c6c7220 */ /* 0x080fe20000410000 */
[-C--:B------:R-:W-:Y:S01]  /*99b0*/  FMUL.FTZ R109, R109, R4.reuse ;  /* 0x000000046d6d7220 */ /* 0x080fe20000410000 */
[-C--:B------:R-:W-:Y:S01]  /*99c0*/  FMUL.FTZ R112, R112, R4.reuse ;  /* 0x0000000470707220 */ /* 0x080fe20000410000 */
[-C--:B------:R-:W-:Y:S01]  /*99d0*/  FMUL.FTZ R113, R113, R4.reuse ;  /* 0x0000000471717220 */ /* 0x080fe20000410000 */
[----:B0-----:R-:W-:Y:S01]  /*99e0*/  @!P1 PRMT R31, RZ, 0x654, R27 ;  /* 0x00000654ff1f9816 */ /* 0x001fe2000000001b */
[----:B------:R-:W-:Y:S01]  /*99f0*/  FADD.FTZ R27, R13, R46 ;  /* 0x0000002e0d1b7221 */ /* 0x000fe20000010000 */
[-C--:B------:R-:W-:Y:S01]  /*9a00*/  FMUL.FTZ R116, R116, R4.reuse ;  /* 0x0000000474747220 */ /* 0x080fe20000410000 */
[----:B------:R-:W-:Y:S01]  /*9a10*/  FMUL.FTZ R117, R117, R4 ;  /* 0x0000000475757220 */ /* 0x000fe20000410000 */
[----:B------:R0:W-:Y:S01]  /*9a20*/  @!P1 SYNCS.ARRIVE.TRANS64.RED.A1T0 RZ, [R31+URZ], RZ ;  /* 0x000000ff1fff99a7 */ /* 0x0001e2000810043f */
[----:B------:R-:W-:Y:S01]  /*9a30*/  FADD.FTZ R46, R176, R27 ;  /* 0x0000001bb02e7221 */ /* 0x000fe20000010000 */
[----:B------:R-:W-:Y:S01]  /*9a40*/  F2FP.F16.F32.PACK_AB R176, R15, R176 ;  /* 0x000000b00fb0723e */ /* 0x000fe200000000ff */
[-C--:B------:R-:W-:Y:S01]  /*9a50*/  FMUL.FTZ R120, R120, R4.reuse ;  /* 0x0000000478787220 */ /* 0x080fe20000410000 */
[-C--:B------:R-:W-:Y:S01]  /*9a60*/  FMUL.FTZ R121, R121, R4.reuse ;  /* 0x0000000479797220 */ /* 0x080fe20000410000 */
[----:B------:R-:W-:Y:S01]  /*9a70*/  FADD.FTZ R27, R15, R46 ;  /* 0x0000002e0f1b7221 */ /* 0x000fe20000010000 */
[-C--:B------:R-:W-:Y:S01]  /*9a80*/  FMUL.FTZ R124, R124, R4.reuse ;  /* 0x000000047c7c7220 */ /* 0x080fe20000410000 */
[-C--:B------:R-:W-:Y:S01]  /*9a90*/  FMUL.FTZ R125, R125, R4.reuse ;  /* 0x000000047d7d7220 */ /* 0x080fe20000410000 */
[----:B------:R-:W-:Y:S01]  /*9aa0*/  FMUL.FTZ R128, R128, R4 ;  /* 0x0000000480807220 */ /* 0x000fe20000410000 */
        /* <DEDUP_REMOVED lines=18> */
[----:B------:R-:W-:Y:S01]  /*9bd0*/  FMUL.FTZ R149, R149, R4 ;  /* 0x0000000495957220 */ /* 0x000fe20000410000 */
[-C--:B------:R-:W-:Y:S01]  /*9be0*/  FMUL.FTZ R90, R90, R69.reuse ;  /* 0x000000455a5a7220 */ /* 0x080fe20000410000 */
[----:B------:R-:W-:Y:S01]  /*9bf0*/  FADD.FTZ R27, R29, R46 ;  /* 0x0000002e1d1b7221 */ /* 0x000fe20000010000 */
[-C--:B------:R-:W-:Y:S01]  /*9c00*/  FMUL.FTZ R91, R91, R69.reuse ;  /* 0x000000455b5b7220 */ /* 0x080fe20000410000 */
[-C--:B------:R-:W-:Y:S01]  /*9c10*/  FMUL.FTZ R94, R94, R69.reuse ;  /* 0x000000455e5e7220 */ /* 0x080fe20000410000 */
[-C--:B------:R-:W-:Y:S01]  /*9c20*/  FMUL.FTZ R95, R95, R69.reuse ;  /* 0x000000455f5f7220 */ /* 0x080fe20000410000 */
[----:B------:R-:W-:Y:S01]  /*9c30*/  FADD.FTZ R46, R168, R27 ;  /* 0x0000001ba82e7221 */ /* 0x000fe20000010000 */
[----:B------:R-:W-:Y:S01]  /*9c40*/  F2FP.F16.F32.PACK_AB R168, R33, R168 ;  /* 0x000000a821a8723e */ /* 0x000fe200000000ff */
[-C--:B------:R-:W-:Y:S01]  /*9c50*/  FMUL.FTZ R98, R98, R69.reuse ;  /* 0x0000004562627220 */ /* 0x080fe20000410000 */
        /* <DEDUP_REMOVED lines=42> */
[----:B------:R-:W-:-:S03]  /*9f00*/  FMUL.FTZ R151, R151, R69 ;  /* 0x0000004597977220 */ /* 0x000fc60000410000 */
[----:B------:R-:W-:-:S04]  /*9f10*/  FADD.FTZ R10, R12, R11 ;  /* 0x0000000b0c0a7221 */ /* 0x000fc80000010000 */
[----:B------:R-:W-:Y:S01]  /*9f20*/  FADD.FTZ R11, R57, R10 ;  /* 0x0000000a390b7221 */ /* 0x000fe20000010000 */
[----:B------:R-:W-:-:S03]  /*9f30*/  FADD.FTZ R10, R86, R3 ;  /* 0x00000003560a7221 */ /* 0x000fc60000010000 */
[----:B------:R-:W-:-:S04]  /*9f40*/  FADD.FTZ R2, R14, R11 ;  /* 0x0000000b0e027221 */ /* 0x000fc80000010000 */
[----:B------:R-:W-:-:S04]  /*9f50*/  FADD.FTZ R11, R61, R2 ;  /* 0x000000023d0b7221 */ /* 0x000fc80000010000 */
[----:B------:R-:W-:-:S04]  /*9f60*/  FADD.FTZ R2, R20, R11 ;  /* 0x0000000b14027221 */ /* 0x000fc80000010000 */
[----:B------:R-:W-:-:S04]  /*9f70*/  FADD.FTZ R11, R65, R2 ;  /* 0x00000002410b7221 */ /* 0x000fc80000010000 */
[----:B------:R-:W-:Y:S01]  /*9f80*/  FADD.FTZ R2, R24, R11 ;  /* 0x0000000b18027221 */ /* 0x000fe20000010000 */
[----:B------:R-:W-:-:S03]  /*9f90*/  IMAD.MOV.U32 R11, RZ, RZ, R0 ;  /* 0x000000ffff0b7224 */ /* 0x000fc600078e0000 */
[----:B------:R-:W-:Y:S01]  /*9fa0*/  FADD.FTZ R3, R9, R2 ;  /* 0x0000000209037221 */ /* 0x000fe20000010000 */
[C---:B--2---:R-:W-:Y:S01]  /*9fb0*/  FADD.FTZ R2, R155.reuse, R10 ;  /* 0x0000000a9b027221 */ /* 0x044fe20000010000 */
[----:B------:R-:W-:Y:S01]  /*9fc0*/  F2FP.F16.F32.PACK_AB R155, R155, R86 ;  /* 0x000000569b9b723e */ /* 0x000fe200000000ff */
[----:B------:R-:W-:Y:S01]  /*9fd0*/  IMAD.MOV.U32 R9, RZ, RZ, R8 ;  /* 0x000000ffff097224 */ /* 0x000fe200078e0008 */
[----:B0-----:R-:W-:Y:S06]  /*9fe0*/  @P2 BRA `(.L_x_1155) ;  /* 0xffffffe0001c2947 */ /* 0x001fec000383ffff */
.L_x_1146:
[----:B------:R-:W-:-:S13]  /*9ff0*/  ISETP.GE.AND P2, PT, R6, UR39, PT ;  /* 0x0000002706007c0c */ /* 0x000fda000bf46270 */
[----:B------:R-:W-:Y:S05]  /*a000*/  @!P2 BRA `(.L_x_1156) ;  /* 0x000000300030a947 */ /* 0x000fea0003800000 */
[----:B------:R-:W-:Y:S01]  /*a010*/  IMAD.MOV.U32 R5, RZ, RZ, R8 ;  /* 0x000000ffff057224 */ /* 0x000fe200078e0008 */
[----:B------:R-:W-:Y:S01]  /*a020*/  UMOV UR56, UR45 ;  /* 0x0000002d00387c82 */ /* 0x000fe20008000000 */
[----:B------:R-:W-:Y:S01]  /*a030*/  IMAD.MOV.U32 R4, RZ, RZ, R0 ;  /* 0x000000ffff047224 */ /* 0x000fe200078e0000 */
[----:B------:R-:W-:Y:S01]  /*a040*/  UMOV UR55, UR44 ;  /* 0x0000002c00377c82 */ /* 0x000fe20008000000 */
[----:B------:R-:W-:Y:S01]  /*a050*/  ULDC UR49, c[0x0][0x9e4] ;  /* 0x0002790000317ab9 */ /* 0x000fe20000000800 */
[----:B------:R-:W-:Y:S01]  /*a060*/  ULDC UR53, c[0x0][0x288] ;  /* 0x0000a20000357ab9 */ /* 0x000fe20000000800 */
[----:B------:R-:W-:Y:S01]  /*a070*/  ULDC UR54, c[0x0][0x9dc] ;  /* 0x0002770000367ab9 */ /* 0x000fe20000000800 */
[----:B------:R-:W-:-:S05]  /*a080*/  ULDC UR52, c[0x0][0x9e0] ;  /* 0x0002780000347ab9 */ /* 0x000fca0000000800 */
.L_x_1173:
        /* <DEDUP_REMOVED lines=9> */
.L_x_1158:
[----:B------:R-:W-:Y:S01]  /*a120*/  ULEA UR6, UR44, UR41, 0x3 ;  /* 0x000000292c067291 */ /* 0x000fe2000f8e183f */
[----:B------:R-:W-:-:S05]  /*a130*/  IMAD.U32 R0, RZ, RZ, UR45 ;  /* 0x0000002dff007e24 */ /* 0x000fca000f8e00ff */
[----:B------:R-:W-:-:S04]  /*a140*/  SHF.L.U32 R0, R0, 0x1f, RZ ;  /* 0x0000001f00007819 */ /* 0x000fc800000006ff */
[----:B------:R0:W1:Y:S01]  /*a150*/  SYNCS.PHASECHK.TRANS64.TRYWAIT P3, [UR6+0x28830], R0 ;  /* 0x02883000ff0075a7 */ /* 0x0000620008060146 */
[----:B------:R-:W-:Y:S05]  /*a160*/  @!P0 BRA `(.L_x_1159) ;  /* 0x0000000000048947 */ /* 0x000fea0003800000 */
[----:B------:R-:W-:Y:S01]  /*a170*/  BPT.TRAP 0x1 ;  /* 0x000000040000795c */ /* 0x000fe20000300000 */
.L_x_1159:
[----:B-1----:R-:W-:Y:S05]  /*a180*/  @P3 BRA `(.L_x_1157) ;  /* 0x0000000000083947 */ /* 0x002fea0003800000 */
[----:B------:R-:W1:Y:S02]  /*a190*/  SYNCS.PHASECHK.TRANS64.TRYWAIT P3, [UR6+0x28830], R0 ;  /* 0x02883000ff0075a7 */ /* 0x000e640008060146 */
[----:B-1----:R-:W-:Y:S05]  /*a1a0*/  @!P3 BRA `(.L_x_1160) ;  /* 0x000000a00058b947 */ /* 0x002fea0003800000 */
.L_x_1157:
        /* <DEDUP_REMOVED lines=45> */
.L_x_1162:
[----:B------:R-:W-:Y:S01]  /*a480*/  ULEA UR6, UR55, UR41, 0x3 ;  /* 0x0000002937067291 */ /* 0x000fe2000f8e183f */
[----:B------:R-:W-:-:S05]  /*a490*/  IMAD.U32 R0, RZ, RZ, UR56 ;  /* 0x00000038ff007e24 */ /* 0x000fca000f8e00ff */
[----:B------:R-:W-:-:S04]  /*a4a0*/  SHF.L.U32 R0, R0, 0x1f, RZ ;  /* 0x0000001f00007819 */ /* 0x000fc800000006ff */
[----:B------:R0:W1:Y:S01]  /*a4b0*/  SYNCS.PHASECHK.TRANS64.TRYWAIT P2, [UR6+0x28850], R0 ;  /* 0x02885000ff0075a7 */ /* 0x0000620008040146 */
[----:B------:R-:W-:Y:S05]  /*a4c0*/  @!P0 BRA `(.L_x_1163) ;  /* 0x0000000000048947 */ /* 0x000fea0003800000 */
[----:B------:R-:W-:Y:S01]  /*a4d0*/  BPT.TRAP 0x1 ;  /* 0x000000040000795c */ /* 0x000fe20000300000 */
.L_x_1163:
[----:B-1----:R-:W-:Y:S05]  /*a4e0*/  @P2 BRA `(.L_x_1161) ;  /* 0x0000000000082947 */ /* 0x002fea0003800000 */
[----:B------:R-:W1:Y:S02]  /*a4f0*/  SYNCS.PHASECHK.TRANS64.TRYWAIT P2, [UR6+0x28850], R0 ;  /* 0x02885000ff0075a7 */ /* 0x000e640008040146 */
[----:B-1----:R-:W-:Y:S05]  /*a500*/  @!P2 BRA `(.L_x_1164) ;  /* 0x0000009c0098a947 */ /* 0x002fea0003800000 */
.L_x_1161:
[----:B------:R-:W-:Y:S01]  /*a510*/  UIADD3 UR6, UR41, 0x400, URZ ;  /* 0x0000040029067890 */ /* 0x000fe2000fffe03f */
[----:B------:R-:W-:Y:S01]  /*a520*/  WARPGROUP.ARRIVE ;  /* 0x00000000000079c5 */ /* 0x000fe20000000000 */
[----:B------:R-:W-:Y:S01]  /*a530*/  UMOV UR7, 0x40000040 ;  /* 0x4000004000077882 */ /* 0x000fe20000000000 */
[----:B-1----:R-:W1:Y:S01]  /*a540*/  @P5 LDC R7, c[0x0][0x44c] ;  /* 0x00011300ff075b82 */ /* 0x002e620000000800 */
[----:B------:R-:W-:Y:S01]  /*a550*/  USHF.R.U32.HI UR6, URZ, 0x4, UR6 ;  /* 0x000000043f067899 */ /* 0x000fe20008011606 */
[----:B0-----:R-:W-:Y:S02]  /*a560*/  VIADD R0, R17, UR36 ;  /* 0x0000002411007c36 */ /* 0x001fe40008000000 */
[----:B------:R-:W-:Y:S01]  /*a570*/  IMAD.U32 R10, RZ, RZ, UR44 ;  /* 0x0000002cff0a7e24 */ /* 0x000fe2000f8e00ff */
[----:B------:R-:W-:-:S03]  /*a580*/  ULOP3.LUT UR6, UR6, 0x3fff, URZ, 0xc0, !UPT ;  /* 0x00003fff06067892 */ /* 0x000fc6000f8ec03f */
[----:B------:R-:W0:Y:S01]  /*a590*/  @P5 LDC R9, c[0x0][0x450] ;  /* 0x00011400ff095b82 */ /* 0x000e220000000800 */
[----:B------:R-:W-:-:S04]  /*a5a0*/  ULOP3.LUT UR6, UR6, 0x4000000, URZ, 0xfc, !UPT ;  /* 0x0400000006067892 */ /* 0x000fc8000f8efc3f */
[----:B------:R-:W-:-:S07]  /*a5b0*/  ULEA UR10, UR55, UR6, 0xb ;  /* 0x00000006370a7291 */ /* 0x000fce000f8e583f */
[----:B------:R-:W-:Y:S02]  /*a5c0*/  UMOV UR6, UR10 ;  /* 0x0000000a00067c82 */ /* 0x000fe40008000000 */
[----:B------:R-:W-:Y:S01]  /*a5d0*/  HGMMA.64x128x16.F32 R88, R180, gdesc[UR4].tnspB, R88, gsb0 ;  /* 0x41e00004b4587df0 */ /* 0x000fe20008000858 */
[----:B------:R-:W-:Y:S01]  /*a5e0*/  UIADD3 UR6, UR10, 0x80, URZ ;  /* 0x000000800a067890 */ /* 0x000fe2000fffe03f */
[----:B-1----:R-:W-:Y:S01]  /*a5f0*/  @P5 IMAD.HI.U32 R8, R0, R7, RZ ;  /* 0x0000000700085227 */ /* 0x002fe200078e00ff */
[----:B------:R-:W-:Y:S01]  /*a600*/  UMOV UR7, 0x40000040 ;  /* 0x4000004000077882 */ /* 0x000fe20000000000 */
[----:B------:R-:W-:Y:S02]  /*a610*/  @!P1 LEA R7, R10, UR41, 0x3 ;  /* 0x000000290a079c11 */ /* 0x000fe4000f8e18ff */
[----:B------:R-:W-:Y:S02]  /*a620*/  IADD3 R10, -R23, 0xb, RZ ;  /* 0x0000000b170a7810 */ /* 0x000fe40007ffe1ff */
[----:B0-----:R-:W-:Y:S01]  /*a630*/  @P5 SHF.R.U32.HI R0, RZ, R9, R8 ;  /* 0x00000009ff005219 */ /* 0x001fe20000011608 */
[----:B------:R-:W-:-:S05]  /*a640*/  @!P1 VIADD R8, R7, 0x28840 ;  /* 0x0002884007089836 */ /* 0x000fca0000000000 */
[----:B------:R-:W-:Y:S02]  /*a650*/  @!P1 PRMT R9, RZ, 0x654, R8 ;  /* 0x00000654ff099816 */ /* 0x000fe40000000008 */
[----:B------:R-:W0:Y:S01]  /*a660*/  SHFL.IDX PT, R8, R0, RZ, 0x1c1f ;  /* 0x001c1fff00087589 */ /* 0x000e2200000e0000 */
        /* <DEDUP_REMOVED lines=32> */
[----:B------:R-:W-:Y:S01]  /*a870*/  IMAD R7, R16, -0x2, R7 ;  /* 0xfffffffe10077824 */ /* 0x000fe200078e0207 */
[----:B------:R-:W-:Y:S02]  /*a880*/  WARPGROUP.DEPBAR.LE gsb0, 0x0 ;  /* 0x00008000000079c5 */ /* 0x000fe40000010000 */
[----:B------:R-:W-:-:S06]  /*a890*/  WARPGROUP.ARRIVE ;  /* 0x00000000000079c5 */ /* 0x000fcc0000000000 */
[----:B------:R-:W-:Y:S01]  /*a8a0*/  HGMMA.64x128x16.F32 R88, R152, gdesc[UR4].tnspB, R88, gsb0 ;  /* 0x41e0000498587df0 */ /* 0x000fe20008000858 */
[----:B------:R-:W-:Y:S02]  /*a8b0*/  ULOP3.LUT UR6, URZ, UR54, URZ, 0x33, !UPT ;  /* 0x000000363f067292 */ /* 0x000fe4000f8e333f */
[----:B------:R-:W-:Y:S02]  /*a8c0*/  WARPGROUP.DEPBAR.LE gsb0, 0x0 ;  /* 0x00008000000079c5 */ /* 0x000fe40000010000 */
[----:B------:R-:W1:Y:S08]  /*a8d0*/  LDC R153, c[0x0][0x2f0] ;  /* 0x0000bc00ff997b82 */ /* 0x000e700000000800 */
[----:B------:R2:W-:Y:S06]  /*a8e0*/  BAR.ARV R10, 0x100 ;  /* 0x0004000a0000751d */ /* 0x0005ec0000002000 */
[----:B------:R3:W-:Y:S01]  /*a8f0*/  @!P1 SYNCS.ARRIVE.TRANS64.RED.A1T0 RZ, [R9+URZ], RZ ;  /* 0x000000ff09ff99a7 */ /* 0x0007e2000810043f */
[----:B-1----:R-:W-:-:S04]  /*a900*/  IMAD R7, R153, UR42, R7 ;  /* 0x0000002a99077c24 */ /* 0x002fc8000f8e0207 */
[----:B------:R-:W-:-:S04]  /*a910*/  VIADD R7, R7, -UR53 ;  /* 0x8000003507077c36 */ /* 0x000fc80008000000 */
[C---:B------:R-:W-:Y:S02]  /*a920*/  VIADD R15, R7.reuse, UR52 ;  /* 0x00000034070f7c36 */ /* 0x040fe40008000000 */
[----:B------:R-:W-:Y:S02]  /*a930*/  VIADD R21, R7, UR6 ;  /* 0x0000000607157c36 */ /* 0x000fe40008000000 */
[--C-:B0-----:R-:W-:Y:S02]  /*a940*/  IMAD.IADD R7, R15, 0x1, R8.reuse ;  /* 0x000000010f077824 */ /* 0x101fe400078e0208 */
[----:B---3--:R-:W-:Y:S01]  /*a950*/  IMAD.IADD R9, R21, 0x1, R8 ;  /* 0x0000000115097824 */ /* 0x008fe200078e0208 */
[----:B--2---:R-:W-:Y:S06]  /*a960*/  @!P6 BRA `(.L_x_1165) ;  /* 0x00000000005ce947 */ /* 0x004fec0003800000 */
[----:B------:R-:W-:Y:S01]  /*a970*/  IMAD R8, R153, UR42, R8 ;  /* 0x0000002a99087c24 */ /* 0x000fe2000f8e0208 */
[----:B------:R-:W-:Y:S03]  /*a980*/  BSSY B0, `(.L_x_1166) ;  /* 0x0000011000007945 */ /* 0x000fe60003800000 */
[----:B------:R-:W-:-:S05]  /*a990*/  VIADD R11, R8, -UR53 ;  /* 0x80000035080b7c36 */ /* 0x000fca0008000000 */
        /* <DEDUP_REMOVED lines=10> */
.L_x_1167:
[----:B------:R-:W-:-:S05]  /*aa40*/  IMAD.U32 R10, RZ, RZ, UR49 ;  /* 0x00000031ff0a7e24 */ /* 0x000fca000f8e00ff */
[----:B------:R-:W-:-:S13]  /*aa50*/  ISETP.NE.AND P2, PT, R10, 0x1, PT ;  /* 0x000000010a00780c */ /* 0x000fda0003f45270 */
[----:B------:R-:W0:Y:S02]  /*aa60*/  @P2 LDC.64 R12, c[0x0][0x9e8] ;  /* 0x00027a00ff0c2b82 */ /* 0x000e240000000a00 */
[----:B0-----:R-:W-:-:S05]  /*aa70*/  @P2 IMAD.HI.U32 R8, R11, R12, RZ ;  /* 0x0000000c0b082227 */ /* 0x001fca00078e00ff */
[----:B------:R-:W-:-:S07]  /*aa80*/  @P2 SHF.R.U32.HI R11, RZ, R13, R8 ;  /* 0x0000000dff0b2219 */ /* 0x000fce0000011608 */
.L_x_1168:
[----:B------:R-:W-:Y:S05]  /*aa90*/  BSYNC B0 ;  /* 0x0000000000007941 */ /* 0x000fea0003800000 */
.L_x_1166:
[----:B------:R-:W-:-:S04]  /*aaa0*/  IMAD R11, R11, R10, -R162 ;  /* 0x0000000a0b0b7224 */ /* 0x000fc800078e0aa2 */
[----:B------:R-:W-:-:S05]  /*aab0*/  IMAD R8, R16, -0x2, R11 ;  /* 0xfffffffe10087824 */ /* 0x000fca00078e020b */
[----:B------:R-:W-:Y:S02]  /*aac0*/  VIADDMNMX R7, R8, R10, R7, PT ;  /* 0x0000000a08077246 */ /* 0x000fe40003800107 */
[----:B------:R-:W-:-:S07]  /*aad0*/  VIMNMX R9, R9, R8, !PT ;  /* 0x0000000809097248 */ /* 0x000fce0007fe0100 */
.L_x_1165:
[----:B------:R-:W-:Y:S01]  /*aae0*/  ISETP.GT.AND P2, PT, R6, -0x1, PT ;  /* 0xffffffff0600780c */ /* 0x000fe20003f44270 */
[----:B------:R-:W0:Y:S03]  /*aaf0*/  SHFL.IDX PT, R0, R0, 0x1, 0x1c1f ;  /* 0x003c1f0000007f89 */ /* 0x000e2600000e0000 */
[C---:B------:R-:W-:Y:S02]  /*ab00*/  ISETP.GT.AND P4, PT, R9.reuse, RZ, P2 ;  /* 0x000000ff0900720c */ /* 0x040fe40001784270 */
[----:B------:R-:W-:Y:S02]  /*ab10*/  ISETP.GT.AND P3, PT, R9, 0x1, P2 ;  /* 0x000000010900780c */ /* 0x000fe40001764270 */
[C---:B------:R-:W-:Y:S02]  /*ab20*/  ISETP.LT.OR P4, PT, R7.reuse, 0x1, P4 ;  /* 0x000000010700780c */ /* 0x040fe40002781670 */
[----:B------:R-:W-:-:S02]  /*ab30*/  ISETP.LT.OR P3, PT, R7, 0x2, P3 ;  /* 0x000000020700780c */ /* 0x000fc40001f61670 */
[----:B------:R-:W-:Y:S02]  /*ab40*/  FSEL R13, R24, -INF , !P4 ;  /* 0xff800000180d7808 */ /* 0x000fe40006000000 */
[----:B------:R-:W-:Y:S02]  /*ab50*/  ISETP.GT.AND P4, PT, R9, 0x8, P2 ;  /* 0x000000080900780c */ /* 0x000fe40001784270 */
[----:B------:R-:W-:Y:S02]  /*ab60*/  FSEL R198, R25, -INF , !P3 ;  /* 0xff80000019c67808 */ /* 0x000fe40005800000 */
[----:B------:R-:W-:Y:S02]  /*ab70*/  ISETP.GT.AND P3, PT, R9, 0x9, P2 ;  /* 0x000000090900780c */ /* 0x000fe40001764270 */
[C---:B------:R-:W-:Y:S02]  /*ab80*/  ISETP.LT.OR P4, PT, R7.reuse, 0x9, P4 ;  /* 0x000000090700780c */ /* 0x040fe40002781670 */
[----:B------:R-:W-:-:S02]  /*ab90*/  ISETP.LT.OR P3, PT, R7, 0xa, P3 ;  /* 0x0000000a0700780c */ /* 0x000fc40001f61670 */
[----:B------:R-:W-:Y:S01]  /*aba0*/  FSEL R182, R28, -INF , !P4 ;  /* 0xff8000001cb67808 */ /* 0x000fe20006000000 */
[----:B0-----:R-:W-:Y:S01]  /*abb0*/  IMAD.IADD R11, R21, 0x1, R0 ;  /* 0x00000001150b7824 */ /* 0x001fe200078e0200 */
[----:B------:R-:W-:Y:S02]  /*abc0*/  ISETP.GT.AND P4, PT, R9, 0x10, P2 ;  /* 0x000000100900780c */ /* 0x000fe40001784270 */
[----:B------:R-:W-:Y:S02]  /*abd0*/  FSEL R196, R29, -INF , !P3 ;  /* 0xff8000001dc47808 */ /* 0x000fe40005800000 */
        /* <DEDUP_REMOVED lines=22> */
[----:B------:R-:W-:Y:S02]  /*ad40*/  FSEL R44, R45, -INF , !P3 ;  /* 0xff8000002d2c7808 */ /* 0x000fe40005800000 */
[C---:B------:R-:W-:Y:S02]  /*ad50*/  ISETP.GT.AND P4, PT, R9.reuse, 0x30, P2 ;  /* 0x000000300900780c */ /* 0x040fe40001784270 */
        /* <DEDUP_REMOVED lines=54> */
[----:B------:R-:W-:Y:S01]  /*b0c0*/  ISETP.GT.AND P3, PT, R9, 0x79, P2 ;  /* 0x000000790900780c */ /* 0x000fe20001764270 */
[----:B------:R-:W-:Y:S01]  /*b0d0*/  IMAD.IADD R9, R15, 0x1, R0 ;  /* 0x000000010f097824 */ /* 0x000fe200078e0200 */
[C---:B------:R-:W-:Y:S02]  /*b0e0*/  ISETP.LT.OR P4, PT, R7.reuse, 0x79, P4 ;  /* 0x000000790700780c */ /* 0x040fe40002781670 */
[----:B------:R-:W-:-:S02]  /*b0f0*/  ISETP.LT.OR P3, PT, R7, 0x7a, P3 ;  /* 0x0000007a0700780c */ /* 0x000fc40001f61670 */
[----:B------:R-:W-:Y:S02]  /*b100*/  FSEL R84, R84, -INF , !P4 ;  /* 0xff80000054547808 */ /* 0x000fe40006000000 */
[----:B------:R-:W-:Y:S01]  /*b110*/  FSEL R32, R85, -INF , !P3 ;  /* 0xff80000055207808 */ /* 0x000fe20005800000 */
[----:B------:R-:W-:Y:S08]  /*b120*/  @!P6 BRA `(.L_x_1169) ;  /* 0x00000000005ce947 */ /* 0x000ff00003800000 */
        /* <DEDUP_REMOVED lines=13> */
.L_x_1171:
[----:B------:R-:W-:-:S05]  /*b200*/  IMAD.U32 R15, RZ, RZ, UR49 ;  /* 0x00000031ff0f7e24 */ /* 0x000fca000f8e00ff */
[----:B------:R-:W-:-:S13]  /*b210*/  ISETP.NE.AND P3, PT, R15, 0x1, PT ;  /* 0x000000010f00780c */ /* 0x000fda0003f65270 */
[----:B------:R-:W0:Y:S02]  /*b220*/  @P3 LDC.64 R164, c[0x0][0x9e8] ;  /* 0x00027a00ffa43b82 */ /* 0x000e240000000a00 */
[----:B0-----:R-:W-:-:S05]  /*b230*/  @P3 IMAD.HI.U32 R0, R7, R164, RZ ;  /* 0x000000a407003227 */ /* 0x001fca00078e00ff */
[----:B------:R-:W-:-:S07]  /*b240*/  @P3 SHF.R.U32.HI R7, RZ, R165, R0 ;  /* 0x000000a5ff073219 */ /* 0x000fce0000011600 */
.L_x_1172:
[----:B------:R-:W-:Y:S05]  /*b250*/  BSYNC B0 ;  /* 0x0000000000007941 */ /* 0x000fea0003800000 */
.L_x_1170:
[----:B------:R-:W-:-:S04]  /*b260*/  IMAD R7, R7, R15, -R162 ;  /* 0x0000000f07077224 */ /* 0x000fc800078e0aa2 */
[----:B------:R-:W-:-:S05]  /*b270*/  IMAD R0, R16, -0x2, R7 ;  /* 0xfffffffe10007824 */ /* 0x000fca00078e0207 */
[----:B------:R-:W-:Y:S02]  /*b280*/  VIADDMNMX R9, R0, R15, R9, PT ;  /* 0x0000000f00097246 */ /* 0x000fe40003800109 */
[----:B------:R-:W-:-:S07]  /*b290*/  VIMNMX R11, R11, R0, !PT ;  /* 0x000000000b0b7248 */ /* 0x000fce0007fe0100 */
.L_x_1169:
[----:B------:R-:W-:Y:S01]  /*b2a0*/  FMNMX.FTZ R7, R13, R4, !PT ;  /* 0x000000040d077209 */ /* 0x000fe20007810000 */
[----:B------:R-:W-:Y:S01]  /*b2b0*/  IMAD.U32 R53, RZ, RZ, UR55 ;  /* 0x00000037ff357e24 */ /* 0x000fe2000f8e00ff */
[----:B------:R-:W-:Y:S01]  /*b2c0*/  ISETP.GT.AND P3, PT, R11, 0x8, P2 ;  /* 0x000000080b00780c */ /* 0x000fe20001764270 */
[----:B------:R-:W-:Y:S01]  /*b2d0*/  UMOV UR56, UR45 ;  /* 0x0000002d00387c82 */ /* 0x000fe20008000000 */
[----:B------:R-:W-:Y:S01]  /*b2e0*/  FMNMX.FTZ R7, R198, R7, !PT ;  /* 0x00000007c6077209 */ /* 0x000fe20007810000 */
[----:B------:R-:W-:Y:S01]  /*b2f0*/  UMOV UR55, UR44 ;  /* 0x0000002c00377c82 */ /* 0x000fe20008000000 */
[----:B------:R-:W-:Y:S02]  /*b300*/  ISETP.LT.OR P3, PT, R9, 0x9, P3 ;  /* 0x000000090900780c */ /* 0x000fe40001f61670 */
        /* <DEDUP_REMOVED lines=9> */
[----:B------:R-:W-:Y:S02]  /*b3a0*/  FSEL R162, R34, -INF , !P3 ;  /* 0xff80000022a27808 */ /* 0x000fe40005800000 */
[----:B------:R-:W-:Y:S02]  /*b3b0*/  FMNMX.FTZ R7, R158, R7, !PT ;  /* 0x000000079e077209 */ /* 0x000fe40007810000 */
        /* <DEDUP_REMOVED lines=49> */
[C---:B------:R-:W-:Y:S01]  /*b6d0*/  ISETP.LT.OR P4, PT, R9.reuse, 0x22, P4 ;  /* 0x000000220900780c */ /* 0x040fe20002781670 */
[----:B------:R-:W0:Y:S01]  /*b6e0*/  SHFL.BFLY PT, R0, R7, 0x2, 0x1f ;  /* 0x0c401f0007007f89 */ /* 0x000e2200000e0000 */
[----:B------:R-:W-:-:S02]  /*b6f0*/  ISETP.LT.OR P3, PT, R9, 0x39, P3 ;  /* 0x000000390900780c */ /* 0x000fc40001f61670 */
[----:B------:R-:W-:Y:S02]  /*b700*/  FSEL R168, R43, -INF , !P4 ;  /* 0xff8000002ba87808 */ /* 0x000fe40006000000 */
[C---:B------:R-:W-:Y:S02]  /*b710*/  ISETP.GT.AND P4, PT, R11.reuse, 0x29, P2 ;  /* 0x000000290b00780c */ /* 0x040fe40001784270 */
[----:B------:R-:W-:Y:S02]  /*b720*/  FSEL R54, R54, -INF , !P3 ;  /* 0xff80000036367808 */ /* 0x000fe40005800000 */
[----:B------:R-:W-:Y:S02]  /*b730*/  ISETP.GT.AND P3, PT, R11, 0x40, P2 ;  /* 0x000000400b00780c */ /* 0x000fe40001764270 */
[C---:B------:R-:W-:Y:S02]  /*b740*/  ISETP.LT.OR P4, PT, R9.reuse, 0x2a, P4 ;  /* 0x0000002a0900780c */ /* 0x040fe40002781670 */
[----:B------:R-:W-:-:S02]  /*b750*/  ISETP.LT.OR P3, PT, R9, 0x41, P3 ;  /* 0x000000410900780c */ /* 0x000fc40001f61670 */
[----:B------:R-:W-:Y:S02]  /*b760*/  FSEL R34, R47, -INF , !P4 ;  /* 0xff8000002f227808 */ /* 0x000fe40006000000 */
[C---:B------:R-:W-:Y:S02]  /*b770*/  ISETP.GT.AND P4, PT, R11.reuse, 0x31, P2 ;  /* 0x000000310b00780c */ /* 0x040fe40001784270 */
[----:B------:R-:W-:Y:S02]  /*b780*/  FSEL R58, R58, -INF , !P3 ;  /* 0xff8000003a3a7808 */ /* 0x000fe40005800000 */
[----:B------:R-:W-:Y:S02]  /*b790*/  ISETP.GT.AND P3, PT, R11, 0x41, P2 ;  /* 0x000000410b00780c */ /* 0x000fe40001764270 */
[----:B------:R-:W-:Y:S02]  /*b7a0*/  ISETP.LT.OR P4, PT, R9, 0x32, P4 ;  /* 0x000000320900780c */ /* 0x000fe40002781670 */
[----:B0-----:R-:W-:-:S02]  /*b7b0*/  FMNMX.FTZ R0, R7, R0, !PT ;  /* 0x0000000007007209 */ /* 0x001fc40007810000 */
[----:B------:R-:W0:Y:S01]  /*b7c0*/  LDC R7, c[0x0][0x988] ;  /* 0x00026200ff077b82 */ /* 0x000e220000000800 */
[----:B------:R-:W-:Y:S02]  /*b7d0*/  ISETP.LT.OR P3, PT, R9, 0x42, P3 ;  /* 0x000000420900780c */ /* 0x000fe40001f61670 */
[----:B------:R-:W1:Y:S01]  /*b7e0*/  SHFL.BFLY PT, R15, R0, 0x1, 0x1f ;  /* 0x0c201f00000f7f89 */ /* 0x000e6200000e0000 */
[----:B------:R-:W-:Y:S02]  /*b7f0*/  FSEL R46, R51, -INF , !P4 ;  /* 0xff800000332e7808 */ /* 0x000fe40006000000 */
[----:B------:R-:W-:Y:S02]  /*b800*/  ISETP.GT.AND P4, PT, R11, 0x39, P2 ;  /* 0x000000390b00780c */ /* 0x000fe40001784270 */
[----:B------:R-:W-:Y:S02]  /*b810*/  FSEL R178, R59, -INF , !P3 ;  /* 0xff8000003bb27808 */ /* 0x000fe40005800000 */
[----:B------:R-:W-:-:S02]  /*b820*/  ISETP.GT.AND P3, PT, R11, 0x48, P2 ;  /* 0x000000480b00780c */ /* 0x000fc40001764270 */
[C---:B------:R-:W-:Y:S02]  /*b830*/  ISETP.LT.OR P4, PT, R9.reuse, 0x3a, P4 ;  /* 0x0000003a0900780c */ /* 0x040fe40002781670 */
[----:B------:R-:W-:Y:S02]  /*b840*/  ISETP.LT.OR P3, PT, R9, 0x49, P3 ;  /* 0x000000490900780c */ /* 0x000fe40001f61670 */
[----:B------:R-:W-:Y:S02]  /*b850*/  FSEL R30, R55, -INF , !P4 ;  /* 0xff800000371e7808 */ /* 0x000fe40006000000 */
[----:B------:R-:W-:Y:S02]  /*b860*/  FSEL R62, R62, -INF , !P3 ;  /* 0xff8000003e3e7808 */ /* 0x000fe40005800000 */
[----:B------:R-:W-:Y:S02]  /*b870*/  ISETP.GT.AND P3, PT, R11, RZ, P2 ;  /* 0x000000ff0b00720c */ /* 0x000fe40001764270 */
[----:B------:R-:W-:-:S02]  /*b880*/  @!P1 LEA R53, R53, UR41, 0x3 ;  /* 0x0000002935359c11 */ /* 0x000fc4000f8e18ff */
[----:B------:R-:W-:Y:S02]  /*b890*/  ISETP.LT.OR P3, PT, R9, 0x1, P3 ;  /* 0x000000010900780c */ /* 0x000fe40001f61670 */
[----:B-1----:R-:W-:-:S04]  /*b8a0*/  FMNMX.FTZ R0, R0, R15, !PT ;  /* 0x0000000f00007209 */ /* 0x002fc80007810000 */
[C---:B------:R-:W-:Y:S01]  /*b8b0*/  FSETP.NEU.FTZ.AND P4, PT, R0.reuse, -INF , PT ;  /* 0xff8000000000780b */ /* 0x040fe20003f9d000 */
[----:B0-----:R-:W-:-:S03]  /*b8c0*/  FMUL.FTZ R29, R0, R7 ;  /* 0x00000007001d7220 */ /* 0x001fc60000410000 */
[----:B------:R-:W-:Y:S02]  /*b8d0*/  FSEL R49, R0, RZ, P4 ;  /* 0x000000ff00317208 */ /* 0x000fe40002000000 */
[----:B------:R-:W-:-:S05]  /*b8e0*/  FSEL R29, R29, RZ, P4 ;  /* 0x000000ff1d1d7208 */ /* 0x000fca0002000000 */
[-CC-:B------:R-:W-:Y:S01]  /*b8f0*/  FFMA.FTZ R15, R196, R7.reuse, -R29.reuse ;  /* 0x00000007c40f7223 */ /* 0x180fe2000001081d */
[----:B------:R-:W-:Y:S01]  /*b900*/  FSEL R196, R26, -INF , !P3 ;  /* 0xff8000001ac47808 */ /* 0x000fe20005800000 */
        /* <DEDUP_REMOVED lines=8> */
[--C-:B------:R-:W-:Y:S01]  /*b990*/  FFMA.FTZ R48, R48, R7, -R29.reuse ;  /* 0x0000000730307223 */ /* 0x100fe2000001081d */
[----:B------:R-:W-:Y:S01]  /*b9a0*/  FSEL R194, R63, -INF , !P3 ;  /* 0xff8000003fc27808 */ /* 0x000fe20005800000 */
[----:B------:R0:W-:Y:S01]  /*b9b0*/  MUFU.EX2 R21, R31 ;  /* 0x0000001f00157308 */ /* 0x0001e20000000800 */
        /* <DEDUP_REMOVED lines=10> */
[----:B------:R-:W-:Y:S01]  /*ba60*/  FSEL R66, R66, -INF , !P3 ;  /* 0xff80000042427808 */ /* 0x000fe20005800000 */
[--C-:B------:R-:W-:Y:S01]  /*ba70*/  FFMA.FTZ R26, R192, R7, -R29.reuse ;  /* 0x00000007c01a7223 */ /* 0x100fe2000001081d */
[----:B------:R-:W-:Y:S01]  /*ba80*/  FMNMX.FTZ R27, R172, R25, !PT ;  /* 0x00000019ac1b7209 */ /* 0x000fe20007810000 */
[--C-:B------:R-:W-:Y:S01]  /*ba90*/  FFMA.FTZ R158, R158, R7, -R29.reuse ;  /* 0x000000079e9e7223 */ /* 0x100fe2000001081d */
[----:B------:R-:W-:Y:S01]  /*baa0*/  ISETP.GT.AND P3, PT, R11, 0x51, P2 ;  /* 0x000000510b00780c */ /* 0x000fe20001764270 */
[----:B------:R1:W-:Y:S01]  /*bab0*/  MUFU.EX2 R25, R33 ;  /* 0x0000002100197308 */ /* 0x0003e20000000800 */
        /* <DEDUP_REMOVED lines=12> */
[----:B0-----:R-:W-:Y:S01]  /*bb80*/  FMNMX.FTZ R31, R168, R27, !PT ;  /* 0x0000001ba81f7209 */ /* 0x001fe20007810000 */
[--C-:B------:R-:W-:Y:S01]  /*bb90*/  FFMA.FTZ R14, R14, R7, -R29.reuse ;  /* 0x000000070e0e7223 */ /* 0x100fe2000001081d */
[----:B------:R-:W-:Y:S01]  /*bba0*/  ISETP.LT.OR P3, PT, R9, 0x59, P3 ;  /* 0x000000590900780c */ /* 0x000fe20001f61670 */
[----:B------:R0:W-:Y:S01]  /*bbb0*/  MUFU.EX2 R27, R35 ;  /* 0x00000023001b7308 */ /* 0x0001e20000000800 */
        /* <DEDUP_REMOVED lines=11> */
[----:B------:R-:W-:Y:S01]  /*bc70*/  FFMA.FTZ R84, R84, R7, -R29 ;  /* 0x0000000754547223 */ /* 0x000fe2000001081d */
[----:B-1----:R-:W-:Y:S01]  /*bc80*/  FMNMX.FTZ R33, R46, R31, !PT ;  /* 0x0000001f2e217209 */ /* 0x002fe20007810000 */
[----:B------:R-:W-:Y:S01]  /*bc90*/  MUFU.EX2 R180, R180 ;  /* 0x000000b400b47308 */ /* 0x000fe20000000800 */
[----:B------:R-:W-:-:S02]  /*bca0*/  FSEL R156, R71, -INF , !P3 ;  /* 0xff800000479c7808 */ /* 0x000fc40005800000 */
[----:B------:R-:W-:Y:S02]  /*bcb0*/  ISETP.GT.AND P3, PT, R11, 0x60, P2 ;  /* 0x000000600b00780c */ /* 0x000fe40001764270 */
[----:B------:R-:W-:Y:S02]  /*bcc0*/  FMNMX.FTZ R33, R54, R33, !PT ;  /* 0x0000002136217209 */ /* 0x000fe40007810000 */
[----:B------:R-:W-:Y:S01]  /*bcd0*/  ISETP.LT.OR P3, PT, R9, 0x61, P3 ;  /* 0x000000610900780c */ /* 0x000fe20001f61670 */
[----:B------:R1:W-:Y:S01]  /*bce0*/  MUFU.EX2 R31, R37 ;  /* 0x00000025001f7308 */ /* 0x0003e20000000800 */
[----:B------:R-:W-:Y:S02]  /*bcf0*/  FMNMX.FTZ R33, R30, R33, !PT ;  /* 0x000000211e217209 */ /* 0x000fe40007810000 */
[----:B------:R-:W-:Y:S02]  /*bd00*/  FSEL R74, R74, -INF , !P3 ;  /* 0xff8000004a4a7808 */ /* 0x000fe40005800000 */
[----:B------:R-:W-:-:S02]  /*bd10*/  ISETP.GT.AND P3, PT, R11, 0x61, P2 ;  /* 0x000000610b00780c */ /* 0x000fc40001764270 */
[----:B------:R-:W-:Y:S01]  /*bd20*/  FMNMX.FTZ R33, R58, R33, !PT ;  /* 0x000000213a217209 */ /* 0x000fe20007810000 */
[----:B------:R-:W-:Y:S01]  /*bd30*/  MUFU.EX2 R13, R13 ;  /* 0x0000000d000d7308 */ /* 0x000fe20000000800 */
[----:B------:R-:W-:Y:S02]  /*bd40*/  ISETP.LT.OR P3, PT, R9, 0x62, P3 ;  /* 0x000000620900780c */ /* 0x000fe40001f61670 */
[----:B0-----:R-:W-:Y:S02]  /*bd50*/  FMNMX.FTZ R35, R178, R33, !PT ;  /* 0x00000021b2237209 */ /* 0x001fe40007810000 */
[----:B------:R-:W-:Y:S02]  /*bd60*/  FSEL R152, R75, -INF , !P3 ;  /* 0xff8000004b987808 */ /* 0x000fe40005800000 */
[----:B------:R-:W-:Y:S01]  /*bd70*/  ISETP.GT.AND P3, PT, R11, 0x68, P2 ;  /* 0x000000680b00780c */ /* 0x000fe20001764270 */
[----:B------:R0:W-:Y:S01]  /*bd80*/  MUFU.EX2 R33, R48 ;  /* 0x0000003000217308 */ /* 0x0001e20000000800 */
[----:B------:R-:W-:-:S02]  /*bd90*/  FMNMX.FTZ R35, R62, R35, !PT ;  /* 0x000000233e237209 */ /* 0x000fc40007810000 */
[----:B------:R-:W-:Y:S02]  /*bda0*/  ISETP.LT.OR P3, PT, R9, 0x69, P3 ;  /* 0x000000690900780c */ /* 0x000fe40001f61670 */
[----:B------:R-:W-:Y:S02]  /*bdb0*/  FMNMX.FTZ R35, R194, R35, !PT ;  /* 0x00000023c2237209 */ /* 0x000fe40007810000 */
[----:B------:R-:W-:Y:S01]  /*bdc0*/  FSEL R78, R78, -INF , !P3 ;  /* 0xff8000004e4e7808 */ /* 0x000fe20005800000 */
[----:B------:R-:W-:Y:S01]  /*bdd0*/  MUFU.EX2 R182, R182 ;  /* 0x000000b600b67308 */ /* 0x000fe20000000800 */
[----:B------:R-:W-:Y:S02]  /*bde0*/  FMNMX.FTZ R35, R66, R35, !PT ;  /* 0x0000002342237209 */ /* 0x000fe40007810000 */
[----:B------:R-:W-:Y:S02]  /*bdf0*/  ISETP.GT.AND P3, PT, R11, 0x69, P2 ;  /* 0x000000690b00780c */ /* 0x000fe40001764270 */
[----:B-1----:R-:W-:-:S02]  /*be00*/  FMNMX.FTZ R37, R160, R35, !PT ;  /* 0x00000023a0257209 */ /* 0x002fc40007810000 */
[----:B------:R-:W-:Y:S01]  /*be10*/  ISETP.LT.OR P3, PT, R9, 0x6a, P3 ;  /* 0x0000006a0900780c */ /* 0x000fe20001f61670 */
[----:B------:R1:W-:Y:S01]  /*be20*/  MUFU.EX2 R35, R52 ;  /* 0x0000003400237308 */ /* 0x0003e20000000800 */
[----:B------:R-:W-:Y:S02]  /*be30*/  FMNMX.FTZ R37, R70, R37, !PT ;  /* 0x0000002546257209 */ /* 0x000fe40007810000 */
[----:B0-----:R-:W-:Y:S02]  /*be40*/  FSEL R48, R79, -INF , !P3 ;  /* 0xff8000004f307808 */ /* 0x001fe40005800000 */
[----:B------:R-:W-:Y:S02]  /*be50*/  ISETP.GT.AND P3, PT, R11, 0x70, P2 ;  /* 0x000000700b00780c */ /* 0x000fe40001764270 */
[----:B------:R-:W-:Y:S01]  /*be60*/  FMNMX.FTZ R37, R156, R37, !PT ;  /* 0x000000259c257209 */ /* 0x000fe20007810000 */
[----:B------:R-:W-:Y:S01]  /*be70*/  MUFU.EX2 R15, R15 ;  /* 0x0000000f000f7308 */ /* 0x000fe20000000800 */
[----:B------:R-:W-:-:S02]  /*be80*/  ISETP.LT.OR P3, PT, R9, 0x71, P3 ;  /* 0x000000710900780c */ /* 0x000fc40001f61670 */
[----:B------:R-:W-:Y:S02]  /*be90*/  FMNMX.FTZ R37, R74, R37, !PT ;  /* 0x000000254a257209 */ /* 0x000fe40007810000 */
[----:B------:R-:W-:Y:S02]  /*bea0*/  FSEL R82, R82, -INF , !P3 ;  /* 0xff80000052527808 */ /* 0x000fe40005800000 */
[----:B------:R-:W-:Y:S01]  /*beb0*/  ISETP.GT.AND P3, PT, R11, 0x71, P2 ;  /* 0x000000710b00780c */ /* 0x000fe20001764270 */
[----:B------:R-:W-:Y:S01]  /*bec0*/  MUFU.EX2 R26, R26 ;  /* 0x0000001a001a7308 */ /* 0x000fe20000000800 */
[----:B------:R-:W-:Y:S02]  /*bed0*/  FMNMX.FTZ R39, R152, R37, !PT ;  /* 0x0000002598277209 */ /* 0x000fe40007810000 */
[----:B------:R-:W-:Y:S02]  /*bee0*/  ISETP.LT.OR P3, PT, R9, 0x72, P3 ;  /* 0x000000720900780c */ /* 0x000fe40001f61670 */
[----:B------:R-:W-:-:S02]  /*bef0*/  FMNMX.FTZ R39, R78, R39, !PT ;  /* 0x000000274e277209 */ /* 0x000fc40007810000 */
[----:B-1----:R-:W-:Y:S01]  /*bf00*/  FSEL R52, R83, -INF , !P3 ;  /* 0xff80000053347808 */ /* 0x002fe20005800000 */
[----:B------:R0:W-:Y:S01]  /*bf10*/  MUFU.EX2 R37, R56 ;  /* 0x0000003800257308 */ /* 0x0001e20000000800 */
[C---:B------:R-:W-:Y:S02]  /*bf20*/  ISETP.GT.AND P3, PT, R11.reuse, 0x78, P2 ;  /* 0x000000780b00780c */ /* 0x040fe40001764270 */
[----:B------:R-:W-:Y:S02]  /*bf30*/  FMNMX.FTZ R39, R48, R39, !PT ;  /* 0x0000002730277209 */ /* 0x000fe40007810000 */
[----:B------:R-:W-:Y:S01]  /*bf40*/  ISETP.GT.AND P2, PT, R11, 0x79, P2 ;  /* 0x000000790b00780c */ /* 0x000fe20001744270 */
[--C-:B------:R-:W-:Y:S01]  /*bf50*/  FFMA.FTZ R11, R64, R7, -R29.reuse ;  /* 0x00000007400b7223 */ /* 0x100fe2000001081d */
[----:B------:R-:W-:Y:S01]  /*bf60*/  ISETP.LT.OR P3, PT, R9, 0x79, P3 ;  /* 0x000000790900780c */ /* 0x000fe20001f61670 */
[----:B------:R-:W-:Y:S01]  /*bf70*/  FADD.FTZ R64, -R49, R4 ;  /* 0x0000000431407221 */ /* 0x000fe20000010100 */
[----:B------:R-:W-:Y:S01]  /*bf80*/  FMNMX.FTZ R39, R82, R39, !PT ;  /* 0x0000002752277209 */ /* 0x000fe20007810000 */
[-CC-:B------:R-:W-:Y:S01]  /*bf90*/  FFMA.FTZ R4, R32, R7.reuse, -R29.reuse ;  /* 0x0000000720047223 */ /* 0x180fe2000001081d */
[----:B------:R-:W-:Y:S01]  /*bfa0*/  ISETP.LT.OR P2, PT, R9, 0x7a, P2 ;  /* 0x0000007a0900780c */ /* 0x000fe20001741670 */
[----:B------:R-:W-:Y:S01]  /*bfb0*/  FFMA.FTZ R9, R60, R7, -R29 ;  /* 0x000000073c097223 */ /* 0x000fe2000001081d */
[----:B------:R-:W-:Y:S01]  /*bfc0*/  FSEL R86, R86, -INF , !P3 ;  /* 0xff80000056567808 */ /* 0x000fe20005800000 */
[----:B------:R-:W-:Y:S01]  /*bfd0*/  MUFU.EX2 R158, R158 ;  /* 0x0000009e009e7308 */ /* 0x000fe20000000800 */
[----:B------:R-:W-:-:S02]  /*bfe0*/  FMNMX.FTZ R39, R52, R39, !PT ;  /* 0x0000002734277209 */ /* 0x000fc40007810000 */
[----:B0-----:R-:W-:Y:S02]  /*bff0*/  FSEL R56, R87, -INF , !P2 ;  /* 0xff80000057387808 */ /* 0x001fe40005000000 */
[----:B------:R-:W-:-:S03]  /*c000*/  FMNMX.FTZ R39, R86, R39, !PT ;  /* 0x0000002756277209 */ /* 0x000fc60007810000 */
[----:B------:R-:W-:Y:S01]  /*c010*/  MUFU.EX2 R154, R154 ;  /* 0x0000009a009a7308 */ /* 0x000fe20000000800 */
[----:B------:R-:W-:Y:S01]  /*c020*/  FMNMX.FTZ R43, R56, R39, !PT ;  /* 0x00000027382b7209 */ /* 0x000fe20007810000 */
[----:B------:R-:W-:-:S04]  /*c030*/  FFMA.FTZ R39, R68, R7, -R29 ;  /* 0x0000000744277223 */ /* 0x000fc8000001081d */
        /* <DEDUP_REMOVED lines=11> */
[----:B------:R-:W2:Y:S08]  /*c0f0*/  MUFU.EX2 R9, R9 ;  /* 0x0000000900097308 */ /* 0x000eb00000000800 */
[----:B------:R-:W-:Y:S01]  /*c100*/  MUFU.EX2 R10, R10 ;  /* 0x0000000a000a7308 */ /* 0x000fe20000000800 */
[----:B-1----:R-:W-:Y:S01]  /*c110*/  FFMA.FTZ R72, R29, R3, R180 ;  /* 0x000000031d487223 */ /* 0x002fe200000100b4 */
[----:B0-----:R-:W-:Y:S01]  /*c120*/  FMNMX.FTZ R8, R47, R8, !PT ;  /* 0x000000082f087209 */ /* 0x001fe20007810000 */
[----:B------:R-:W-:Y:S01]  /*c130*/  FMUL.FTZ R88, R88, R29 ;  /* 0x0000001d58587220 */ /* 0x000fe20000410000 */
[C---:B------:R-:W-:Y:S01]  /*c140*/  F2FP.F16.F32.PACK_AB R180, R13.reuse, R180 ;  /* 0x000000b40db4723e */ /* 0x040fe200000000ff */
[----:B------:R-:W-:Y:S01]  /*c150*/  FADD.FTZ R3, R13, R72 ;  /* 0x000000480d037221 */ /* 0x000fe20000010000 */
[C---:B------:R-:W-:Y:S01]  /*c160*/  FSETP.NEU.FTZ.AND P2, PT, R8.reuse, -INF , PT ;  /* 0xff8000000800780b */ /* 0x040fe20003f5d000 */
[----:B------:R-:W-:Y:S01]  /*c170*/  FMUL.FTZ R32, R8, R7 ;  /* 0x0000000708207220 */ /* 0x000fe20000410000 */
[----:B------:R-:W-:Y:S01]  /*c180*/  MUFU.EX2 R11, R11 ;  /* 0x0000000b000b7308 */ /* 0x000fe20000000800 */
[----:B------:R-:W-:Y:S01]  /*c190*/  FADD.FTZ R72, R182, R3 ;  /* 0x00000003b6487221 */ /* 0x000fe20000010000 */
[----:B------:R-:W-:Y:S01]  /*c1a0*/  F2FP.F16.F32.PACK_AB R182, R15, R182 ;  /* 0x000000b60fb6723e */ /* 0x000fe200000000ff */
[-C--:B------:R-:W-:Y:S01]  /*c1b0*/  FMUL.FTZ R89, R89, R29.reuse ;  /* 0x0000001d59597220 */ /* 0x080fe20000410000 */
[----:B------:R-:W-:Y:S01]  /*c1c0*/  FSEL R49, R32, RZ, P2 ;  /* 0x000000ff20317208 */ /* 0x000fe20001000000 */
[----:B------:R-:W-:Y:S01]  /*c1d0*/  FADD.FTZ R72, R15, R72 ;  /* 0x000000480f487221 */ /* 0x000fe20000010000 */
[-C--:B------:R-:W-:Y:S01]  /*c1e0*/  FMUL.FTZ R92, R92, R29.reuse ;  /* 0x0000001d5c5c7220 */ /* 0x080fe20000410000 */
[----:B------:R-:W-:Y:S01]  /*c1f0*/  FMUL.FTZ R93, R93, R29 ;  /* 0x0000001d5d5d7220 */ /* 0x000fe20000410000 */
[----:B------:R-:W-:Y:S01]  /*c200*/  MUFU.EX2 R14, R14 ;  /* 0x0000000e000e7308 */ /* 0x000fe20000000800 */
[----:B------:R-:W-:Y:S01]  /*c210*/  FADD.FTZ R3, R21, R72 ;  /* 0x0000004815037221 */ /* 0x000fe20000010000 */
[-CC-:B------:R-:W-:Y:S01]  /*c220*/  FFMA.FTZ R169, R50, R7.reuse, -R49.reuse ;  /* 0x0000000732a97223 */ /* 0x180fe20000010831 */
[-CC-:B------:R-:W-:Y:S01]  /*c230*/  FFMA.FTZ R171, R54, R7.reuse, -R49.reuse ;  /* 0x0000000736ab7223 */ /* 0x180fe20000010831 */
[-C--:B------:R-:W-:Y:S01]  /*c240*/  FFMA.FTZ R181, R196, R7.reuse, -R49 ;  /* 0x00000007c4b57223 */ /* 0x080fe20000010831 */
[----:B------:R-:W-:Y:S01]  /*c250*/  FADD.FTZ R50, R26, R3 ;  /* 0x000000031a327221 */ /* 0x000fe20000010000 */
[-CC-:B------:R-:W-:Y:S01]  /*c260*/  FFMA.FTZ R32, R176, R7.reuse, -R49.reuse ;  /* 0x00000007b0207223 */ /* 0x180fe20000010831 */
[-CC-:B------:R-:W-:Y:S01]  /*c270*/  FFMA.FTZ R183, R164, R7.reuse, -R49.reuse ;  /* 0x00000007a4b77223 */ /* 0x180fe20000010831 */
[-CC-:B------:R-:W-:Y:S01]  /*c280*/  FFMA.FTZ R64, R174, R7.reuse, -R49.reuse ;  /* 0x00000007ae407223 */ /* 0x180fe20000010831 */
[----:B------:R-:W-:Y:S01]  /*c290*/  FADD.FTZ R3, R25, R50 ;  /* 0x0000003219037221 */ /* 0x000fe20000010000 */
[----:B------:R-:W-:Y:S01]  /*c2a0*/  MUFU.EX2 R181, R181 ;  /* 0x000000b500b57308 */ /* 0x000fe20000000800 */
        /* <DEDUP_REMOVED lines=15> */
[----:B------:R-:W-:Y:S01]  /*c3a0*/  FSEL R50, R8, RZ, P2 ;  /* 0x000000ff08327208 */ /* 0x000fe20001000000 */
[----:B------:R-:W-:Y:S01]  /*c3b0*/  MUFU.EX2 R183, R183 ;  /* 0x000000b700b77308 */ /* 0x000fe20000000800 */
[----:B------:R-:W-:Y:S01]  /*c3c0*/  FFMA.FTZ R46, R46, R7, -R49 ;  /* 0x000000072e2e7223 */ /* 0x000fe20000010831 */
[----:B------:R-:W-:Y:S01]  /*c3d0*/  FADD.FTZ R54, R44, R51 ;  /* 0x000000332c367221 */ /* 0x000fe20000010000 */
[----:B------:R-:W-:-:S02]  /*c3e0*/  @!P1 VIADD R51, R53, 0x28860 ;  /* 0x0002886035339836 */ /* 0x000fc40000000000 */
[----:B------:R-:W-:Y:S01]  /*c3f0*/  FADD.FTZ R30, -R50, R5 ;  /* 0x00000005321e7221 */ /* 0x000fe20000010100 */
[-CC-:B------:R-:W-:Y:S01]  /*c400*/  FFMA.FTZ R62, R62, R7.reuse, -R49.reuse ;  /* 0x000000073e3e7223 */ /* 0x180fe20000010831 */
[----:B------:R-:W-:Y:S01]  /*c410*/  FADD.FTZ R5, R33, R54 ;  /* 0x0000003621057221 */ /* 0x000fe20000010000 */
[-C--:B------:R-:W-:Y:S01]  /*c420*/  FFMA.FTZ R194, R194, R7.reuse, -R49 ;  /* 0x00000007c2c27223 */ /* 0x080fe20000010831 */
[-C--:B------:R-:W-:Y:S01]  /*c430*/  FMUL.FTZ R30, R30, R7.reuse ;  /* 0x000000071e1e7220 */ /* 0x080fe20000410000 */
[----:B------:R0:W-:Y:S01]  /*c440*/  MUFU.EX2 R50, R3 ;  /* 0x0000000300327308 */ /* 0x0001e20000000800 */
[----:B------:R-:W-:Y:S01]  /*c450*/  FADD.FTZ R54, R40, R5 ;  /* 0x0000000528367221 */ /* 0x000fe20000010000 */
[----:B------:R-:W-:Y:S01]  /*c460*/  @!P1 PRMT R51, RZ, 0x654, R51 ;  /* 0x00000654ff339816 */ /* 0x000fe20000000033 */
[-CC-:B------:R-:W-:Y:S01]  /*c470*/  FFMA.FTZ R66, R66, R7.reuse, -R49.reuse ;  /* 0x0000000742427223 */ /* 0x180fe20000010831 */
[-CC-:B------:R-:W-:Y:S01]  /*c480*/  FFMA.FTZ R160, R160, R7.reuse, -R49.reuse ;  /* 0x00000007a0a07223 */ /* 0x180fe20000010831 */
[----:B------:R-:W-:Y:S01]  /*c490*/  FADD.FTZ R5, R35, R54 ;  /* 0x0000003623057221 */ /* 0x000fe20000010000 */
[----:B------:R1:W-:Y:S01]  /*c4a0*/  @!P1 SYNCS.ARRIVE.TRANS64.RED.A1T0 RZ, [R51+URZ], RZ ;  /* 0x000000ff33ff99a7 */ /* 0x0003e2000810043f */
[-C--:B------:R-:W-:Y:S01]  /*c4b0*/  FFMA.FTZ R54, R178, R7.reuse, -R49 ;  /* 0x00000007b2367223 */ /* 0x080fe20000010831 */
[----:B------:R-:W3:Y:S01]  /*c4c0*/  MUFU.EX2 R30, R30 ;  /* 0x0000001e001e7308 */ /* 0x000ee20000000800 */
[----:B------:R-:W-:Y:S01]  /*c4d0*/  FADD.FTZ R58, R36, R5 ;  /* 0x00000005243a7221 */ /* 0x000fe20000010000 */
[-CC-:B------:R-:W-:Y:S01]  /*c4e0*/  FFMA.FTZ R70, R70, R7.reuse, -R49.reuse ;  /* 0x0000000746467223 */ /* 0x180fe20000010831 */
[-CC-:B------:R-:W-:Y:S01]  /*c4f0*/  FFMA.FTZ R5, R156, R7.reuse, -R49.reuse ;  /* 0x000000079c057223 */ /* 0x180fe20000010831 */
[-CC-:B------:R-:W-:Y:S01]  /*c500*/  FFMA.FTZ R74, R74, R7.reuse, -R49.reuse ;  /* 0x000000074a4a7223 */ /* 0x180fe20000010831 */
[----:B0-----:R-:W-:Y:S01]  /*c510*/  FADD.FTZ R3, R37, R58 ;  /* 0x0000003a25037221 */ /* 0x001fe20000010000 */
[-CC-:B-1----:R-:W-:Y:S01]  /*c520*/  FFMA.FTZ R51, R152, R7.reuse, -R49.reuse ;  /* 0x0000000798337223 */ /* 0x182fe20000010831 */
[-C--:B------:R-:W-:Y:S01]  /*c530*/  FFMA.FTZ R78, R78, R7.reuse, -R49 ;  /* 0x000000074e4e7223 */ /* 0x080fe20000010831 */
[----:B------:R-:W0:Y:S01]  /*c540*/  MUFU.EX2 R64, R64 ;  /* 0x0000004000407308 */ /* 0x000e220000000800 */
[----:B------:R-:W-:Y:S01]  /*c550*/  FADD.FTZ R58, R28, R3 ;  /* 0x000000031c3a7221 */ /* 0x000fe20000010000 */
[-CC-:B------:R-:W-:Y:S01]  /*c560*/  FFMA.FTZ R48, R48, R7.reuse, -R49.reuse ;  /* 0x0000000730307223 */ /* 0x180fe20000010831 */
[-CC-:B------:R-:W-:Y:S01]  /*c570*/  FFMA.FTZ R82, R82, R7.reuse, -R49.reuse ;  /* 0x0000000752527223 */ /* 0x180fe20000010831 */
[-CC-:B------:R-:W-:Y:S01]  /*c580*/  FFMA.FTZ R52, R52, R7.reuse, -R49.reuse ;  /* 0x0000000734347223 */ /* 0x180fe20000010831 */
[----:B--2---:R-:W-:Y:S01]  /*c590*/  FADD.FTZ R53, R9, R58 ;  /* 0x0000003a09357221 */ /* 0x004fe20000010000 */
[-CC-:B------:R-:W-:Y:S01]  /*c5a0*/  FFMA.FTZ R86, R86, R7.reuse, -R49.reuse ;  /* 0x0000000756567223 */ /* 0x180fe20000010831 */
[----:B------:R-:W-:Y:S01]  /*c5b0*/  FFMA.FTZ R49, R56, R7, -R49 ;  /* 0x0000000738317223 */ /* 0x000fe20000010831 */
[----:B------:R-:W1:Y:S01]  /*c5c0*/  MUFU.EX2 R177, R177 ;  /* 0x000000b100b17308 */ /* 0x000e620000000800 */
[----:B---3--:R-:W-:Y:S01]  /*c5d0*/  FFMA.FTZ R3, R30, R2, R181 ;  /* 0x000000021e037223 */ /* 0x008fe200000100b5 */
[----:B------:R-:W-:Y:S01]  /*c5e0*/  FADD.FTZ R58, R10, R53 ;  /* 0x000000350a3a7221 */ /* 0x000fe20000010000 */
[----:B------:R-:W-:Y:S01]  /*c5f0*/  F2FP.F16.F32.PACK_AB R176, R26, R21 ;  /* 0x000000151ab0723e */ /* 0x000fe200000000ff */
[----:B------:R-:W-:Y:S01]  /*c600*/  FMUL.FTZ R96, R96, R29 ;  /* 0x0000001d60607220 */ /* 0x000fe20000410000 */
[----:B------:R-:W-:Y:S01]  /*c610*/  FADD.FTZ R2, R32, R3 ;  /* 0x0000000320027221 */ /* 0x000fe20000010000 */
[----:B------:R-:W-:Y:S01]  /*c620*/  FADD.FTZ R53, R11, R58 ;  /* 0x0000003a0b357221 */ /* 0x000fe20000010000 */
[----:B------:R-:W-:Y:S01]  /*c630*/  F2FP.F16.F32.PACK_AB R166, R10, R9 ;  /* 0x000000090aa6723e */ /* 0x000fe200000000ff */
[----:B------:R-:W2:Y:S01]  /*c640*/  MUFU.EX2 R39, R39 ;  /* 0x0000002700277308 */ /* 0x000ea20000000800 */
[----:B------:R-:W-:Y:S01]  /*c650*/  FADD.FTZ R3, R183, R2 ;  /* 0x00000002b7037221 */ /* 0x000fe20000010000 */
[----:B------:R-:W-:Y:S01]  /*c660*/  FADD.FTZ R56, R14, R53 ;  /* 0x000000350e387221 */ /* 0x000fe20000010000 */
[----:B------:R-:W-:Y:S01]  /*c670*/  ISETP.GT.AND P2, PT, R6, UR39, PT ;  /* 0x0000002706007c0c */ /* 0x000fe2000bf44270 */
[----:B------:R-:W-:Y:S01]  /*c680*/  FMUL.FTZ R97, R97, R29 ;  /* 0x0000001d61617220 */ /* 0x000fe20000410000 */
[----:B0-----:R-:W-:Y:S01]  /*c690*/  FADD.FTZ R2, R64, R3 ;  /* 0x0000000340027221 */ /* 0x001fe20000010000 */
        /* <DEDUP_REMOVED lines=13> */
[----:B------:R-:W-:Y:S01]  /*c770*/  FMUL.FTZ R108, R108, R29 ;  /* 0x0000001d6c6c7220 */ /* 0x000fe20000410000 */
[----:B------:R-:W-:Y:S01]  /*c780*/  F2FP.F16.F32.PACK_AB R164, R28, R37 ;  /* 0x000000251ca4723e */ /* 0x000fe200000000ff */
[-C--:B------:R-:W-:Y:S01]  /*c790*/  FMUL.FTZ R109, R109, R29.reuse ;  /* 0x0000001d6d6d7220 */ /* 0x080fe20000410000 */
[-C--:B------:R-:W-:Y:S01]  /*c7a0*/  FMUL.FTZ R112, R112, R29.reuse ;  /* 0x0000001d70707220 */ /* 0x080fe20000410000 */
[-C--:B------:R-:W-:Y:S01]  /*c7b0*/  FMUL.FTZ R113, R113, R29.reuse ;  /* 0x0000001d71717220 */ /* 0x080fe20000410000 */
[----:B------:R-:W2:Y:S01]  /*c7c0*/  MUFU.EX2 R179, R179 ;  /* 0x000000b300b37308 */ /* 0x000ea20000000800 */
[----:B0-----:R-:W-:Y:S01]  /*c7d0*/  FADD.FTZ R2, R68, R3 ;  /* 0x0000000344027221 */ /* 0x001fe20000010000 */
[-C--:B------:R-:W-:Y:S01]  /*c7e0*/  FMUL.FTZ R116, R116, R29.reuse ;  /* 0x0000001d74747220 */ /* 0x080fe20000410000 */
[-C--:B------:R-:W-:Y:S01]  /*c7f0*/  FMUL.FTZ R117, R117, R29.reuse ;  /* 0x0000001d75757220 */ /* 0x080fe20000410000 */
[-C--:B------:R-:W-:Y:S01]  /*c800*/  FMUL.FTZ R120, R120, R29.reuse ;  /* 0x0000001d78787220 */ /* 0x080fe20000410000 */
[-C--:B------:R-:W-:Y:S01]  /*c810*/  FMUL.FTZ R121, R121, R29.reuse ;  /* 0x0000001d79797220 */ /* 0x080fe20000410000 */
[-C--:B------:R-:W-:Y:S01]  /*c820*/  FMUL.FTZ R124, R124, R29.reuse ;  /* 0x0000001d7c7c7220 */ /* 0x080fe20000410000 */
[----:B------:R-:W-:Y:S01]  /*c830*/  FMUL.FTZ R125, R125, R29 ;  /* 0x0000001d7d7d7220 */ /* 0x000fe20000410000 */
[----:B------:R-:W0:Y:S01]  /*c840*/  MUFU.EX2 R41, R41 ;  /* 0x0000002900297308 */ /* 0x000e220000000800 */
[C---:B-1----:R-:W-:Y:S01]  /*c850*/  FADD.FTZ R26, R12.reuse, R13 ;  /* 0x0000000d0c1a7221 */ /* 0x042fe20000010000 */
[----:B------:R-:W-:Y:S01]  /*c860*/  F2FP.F16.F32.PACK_AB R162, R12, R39 ;  /* 0x000000270ca2723e */ /* 0x000fe200000000ff */
        /* <DEDUP_REMOVED lines=11> */
[-C--:B------:R-:W-:Y:S01]  /*c920*/  FMUL.FTZ R145, R145, R29.reuse ;  /* 0x0000001d91917220 */ /* 0x080fe20000410000 */
[-C--:B------:R-:W-:Y:S01]  /*c930*/  FMUL.FTZ R148, R148, R29.reuse ;  /* 0x0000001d94947220 */ /* 0x080fe20000410000 */
[----:B------:R-:W2:Y:S01]  /*c940*/  MUFU.EX2 R60, R60 ;  /* 0x0000003c003c7308 */ /* 0x000ea20000000800 */
[----:B0-----:R-:W-:Y:S01]  /*c950*/  FADD.FTZ R13, R41, R26 ;  /* 0x0000001a290d7221 */ /* 0x001fe20000010000 */
[----:B------:R-:W-:Y:S01]  /*c960*/  FMUL.FTZ R149, R149, R29 ;  /* 0x0000001d95957220 */ /* 0x000fe20000410000 */
[----:B------:R-:W-:Y:S01]  /*c970*/  F2FP.F16.F32.PACK_AB R181, R32, R181 ;  /* 0x000000b520b5723e */ /* 0x000fe200000000ff */
[----:B------:R-:W-:Y:S01]  /*c980*/  VIADD R6, R6, 0xffffffff ;  /* 0xffffffff06067836 */ /* 0x000fe20000000000 */
[----:B------:R-:W-:Y:S01]  /*c990*/  F2FP.F16.F32.PACK_AB R183, R64, R183 ;  /* 0x000000b740b7723e */ /* 0x000fe200000000ff */
[-C--:B------:R-:W-:Y:S01]  /*c9a0*/  FMUL.FTZ R90, R90, R30.reuse ;  /* 0x0000001e5a5a7220 */ /* 0x080fe20000410000 */
[----:B------:R-:W-:Y:S01]  /*c9b0*/  F2FP.F16.F32.PACK_AB R177, R68, R177 ;  /* 0x000000b144b1723e */ /* 0x000fe200000000ff */
        /* <DEDUP_REMOVED lines=9> */
[C---:B--2---:R-:W-:Y:S01]  /*ca50*/  FADD.FTZ R26, R60.reuse, R13 ;  /* 0x0000000d3c1a7221 */ /* 0x044fe20000010000 */
[----:B------:R-:W-:Y:S01]  /*ca60*/  F2FP.F16.F32.PACK_AB R156, R60, R41 ;  /* 0x000000293c9c723e */ /* 0x000fe200000000ff */
[-C--:B------:R-:W-:Y:S01]  /*ca70*/  FMUL.FTZ R102, R102, R30.reuse ;  /* 0x0000001e66667220 */ /* 0x080fe20000410000 */
[-C--:B------:R-:W-:Y:S01]  /*ca80*/  FMUL.FTZ R103, R103, R30.reuse ;  /* 0x0000001e67677220 */ /* 0x080fe20000410000 */
        /* <DEDUP_REMOVED lines=28> */
[C---:B0-----:R-:W-:Y:S01]  /*cc50*/  FADD.FTZ R26, R24.reuse, R13 ;  /* 0x0000000d181a7221 */ /* 0x041fe20000010000 */
[----:B------:R-:W-:Y:S01]  /*cc60*/  F2FP.F16.F32.PACK_AB R158, R24, R43 ;  /* 0x0000002b189e723e */ /* 0x000fe200000000ff */
[-C--:B------:R-:W-:Y:S01]  /*cc70*/  FMUL.FTZ R146, R146, R30.reuse ;  /* 0x0000001e92927220 */ /* 0x080fe20000410000 */
[-C--:B------:R-:W-:Y:S01]  /*cc80*/  FMUL.FTZ R147, R147, R30.reuse ;  /* 0x0000001e93937220 */ /* 0x080fe20000410000 */
[-C--:B------:R-:W-:Y:S01]  /*cc90*/  FMUL.FTZ R150, R150, R30.reuse ;  /* 0x0000001e96967220 */ /* 0x080fe20000410000 */
[----:B------:R-:W-:-:S02]  /*cca0*/  FMUL.FTZ R151, R151, R30 ;  /* 0x0000001e97977220 */ /* 0x000fc40000410000 */
        /* <DEDUP_REMOVED lines=15> */
[----:B------:R-:W0:Y:S08]  /*cda0*/  MUFU.EX2 R54, R54 ;  /* 0x0000003600367308 */ /* 0x000e300000000800 */
[----:B------:R-:W3:Y:S08]  /*cdb0*/  MUFU.EX2 R62, R62 ;  /* 0x0000003e003e7308 */ /* 0x000ef00000000800 */
[----:B------:R1:W-:Y:S08]  /*cdc0*/  MUFU.EX2 R163, R5 ;  /* 0x0000000500a37308 */ /* 0x0003f00000000800 */
[----:B------:R-:W4:Y:S01]  /*cdd0*/  MUFU.EX2 R167, R194 ;  /* 0x000000c200a77308 */ /* 0x000f220000000800 */
[----:B-1----:R-:W-:Y:S01]  /*cde0*/  FADD.FTZ R5, R171, R2 ;  /* 0x00000002ab057221 */ /* 0x002fe20000010000 */
[----:B------:R-:W-:-:S03]  /*cdf0*/  F2FP.F16.F32.PACK_AB R171, R50, R171 ;  /* 0x000000ab32ab723e */ /* 0x000fc600000000ff */
[----:B------:R-:W-:-:S03]  /*ce00*/  FADD.FTZ R2, R50, R5 ;  /* 0x0000000532027221 */ /* 0x000fc60000010000 */
[----:B------:R-:W1:Y:S01]  /*ce10*/  MUFU.EX2 R66, R66 ;  /* 0x0000004200427308 */ /* 0x000e620000000800 */
[----:B--2---:R-:W-:Y:S01]  /*ce20*/  FADD.FTZ R5, R165, R2 ;  /* 0x00000002a5057221 */ /* 0x004fe20000010000 */
[----:B0-----:R-:W-:-:S03]  /*ce30*/  F2FP.F16.F32.PACK_AB R165, R54, R165 ;  /* 0x000000a536a5723e */ /* 0x001fc600000000ff */
[----:B------:R-:W-:-:S03]  /*ce40*/  FADD.FTZ R5, R54, R5 ;  /* 0x0000000536057221 */ /* 0x000fc60000010000 */
[----:B------:R0:W2:Y:S01]  /*ce50*/  MUFU.EX2 R161, R160 ;  /* 0x000000a000a17308 */ /* 0x0000a20000000800 */
[----:B---3--:R-:W-:-:S04]  /*ce60*/  FADD.FTZ R5, R62, R5 ;  /* 0x000000053e057221 */ /* 0x008fc80000010000 */
[C---:B----4-:R-:W-:Y:S01]  /*ce70*/  FADD.FTZ R5, R167.reuse, R5 ;  /* 0x00000005a7057221 */ /* 0x050fe20000010000 */
[----:B------:R-:W-:Y:S02]  /*ce80*/  F2FP.F16.F32.PACK_AB R167, R167, R62 ;  /* 0x0000003ea7a7723e */ /* 0x000fe400000000ff */
[----:B------:R-:W3:Y:S01]  /*ce90*/  MUFU.EX2 R70, R70 ;  /* 0x0000004600467308 */ /* 0x000ee20000000800 */
[----:B-1----:R-:W-:Y:S01]  /*cea0*/  FADD.FTZ R5, R66, R5 ;  /* 0x0000000542057221 */ /* 0x002fe20000010000 */
[----:B0-----:R-:W-:-:S06]  /*ceb0*/  F2FP.F16.F32.PACK_AB R160, R14, R11 ;  /* 0x0000000b0ea0723e */ /* 0x001fcc00000000ff */
[----:B------:R-:W0:Y:S01]  /*cec0*/  MUFU.EX2 R74, R74 ;  /* 0x0000004a004a7308 */ /* 0x000e220000000800 */
[C---:B--2---:R-:W-:Y:S01]  /*ced0*/  FADD.FTZ R5, R161.reuse, R5 ;  /* 0x00000005a1057221 */ /* 0x044fe20000010000 */
[----:B------:R-:W-:-:S06]  /*cee0*/  F2FP.F16.F32.PACK_AB R161, R161, R66 ;  /* 0x00000042a1a1723e */ /* 0x000fcc00000000ff */
[----:B------:R-:W1:Y:S01]  /*cef0*/  MUFU.EX2 R51, R51 ;  /* 0x0000003300337308 */ /* 0x000e620000000800 */
[----:B---3--:R-:W-:-:S04]  /*cf00*/  FADD.FTZ R5, R70, R5 ;  /* 0x0000000546057221 */ /* 0x008fc80000010000 */
[C---:B------:R-:W-:Y:S01]  /*cf10*/  FADD.FTZ R5, R163.reuse, R5 ;  /* 0x00000005a3057221 */ /* 0x040fe20000010000 */
[----:B------:R-:W-:Y:S02]  /*cf20*/  F2FP.F16.F32.PACK_AB R163, R163, R70 ;  /* 0x00000046a3a3723e */ /* 0x000fe400000000ff */
        /* <DEDUP_REMOVED lines=18> */
[----:B-1----:R-:W-:Y:S01]  /*d050*/  FADD.FTZ R5, R86, R5 ;  /* 0x0000000556057221 */ /* 0x002fe20000010000 */
[C---:B--2---:R-:W-:Y:S01]  /*d060*/  FADD.FTZ R3, R4.reuse, R3 ;  /* 0x0000000304037221 */ /* 0x044fe20000010000 */
[----:B------:R-:W-:Y:S01]  /*d070*/  F2FP.F16.F32.PACK_AB R154, R4, R47 ;  /* 0x0000002f049a723e */ /* 0x000fe200000000ff */
[----:B------:R-:W-:Y:S02]  /*d080*/  IMAD.MOV.U32 R4, RZ, RZ, R0 ;  /* 0x000000ffff047224 */ /* 0x000fe400078e0000 */
[C---:B0-----:R-:W-:Y:S01]  /*d090*/  FADD.FTZ R2, R49.reuse, R5 ;  /* 0x0000000531027221 */ /* 0x041fe20000010000 */
[----:B------:R-:W-:Y:S01]  /*d0a0*/  F2FP.F16.F32.PACK_AB R155, R49, R86 ;  /* 0x00000056319b723e */ /* 0x000fe200000000ff */
[----:B------:R-:W-:Y:S01]  /*d0b0*/  IMAD.MOV.U32 R5, RZ, RZ, R8 ;  /* 0x000000ffff057224 */ /* 0x000fe200078e0008 */
[----:B------:R-:W-:Y:S06]  /*d0c0*/  @P2 BRA `(.L_x_1173) ;  /* 0xffffffcc00f02947 */ /* 0x000fec000383ffff */
.L_x_1156:
[----:B------:R-:W-:Y:S06]  /*d0d0*/  BAR.ARV 0x8, 0x180 ;  /* 0x0206000000007b1d */ /* 0x000fec0000002000 */
[----:B------:R-:W-:Y:S05]  /*d0e0*/  @!P0 BRA `(.L_x_1174) ;  /* 0x0000000000048947 */ /* 0x000fea0003800000 */
[----:B------:R-:W-:Y:S01]  /*d0f0*/  BPT.TRAP 0x1 ;  /* 0x000000040000795c */ /* 0x000fe20000300000 */
.L_x_1174:
[----:B------:R-:W-:Y:S01]  /*d100*/  ULEA UR5, UR44, UR41, 0x3 ;  /* 0x000000292c057291 */ /* 0x000fe2000f8e183f */
[----:B------:R-:W-:-:S05]  /*d110*/  IMAD.U32 R4, RZ, RZ, UR45 ;  /* 0x0000002dff047e24 */ /* 0x000fca000f8e00ff */
[----:B------:R-:W-:-:S04]  /*d120*/  SHF.L.U32 R4, R4, 0x1f, RZ ;  /* 0x0000001f04047819 */ /* 0x000fc800000006ff */
[----:B------:R0:W1:Y:S01]  /*d130*/  SYNCS.PHASECHK.TRANS64.TRYWAIT P2, [UR5+0x28850], R4 ;  /* 0x02885004ff0075a7 */ /* 0x0000620008040145 */
[----:B------:R-:W-:Y:S05]  /*d140*/  @!P0 BRA `(.L_x_1175) ;  /* 0x0000000000048947 */ /* 0x000fea0003800000 */
[----:B------:R-:W-:Y:S01]  /*d150*/  BPT.TRAP 0x1 ;  /* 0x000000040000795c */ /* 0x000fe20000300000 */
.L_x_1175:
[----:B-1----:R-:W-:Y:S05]  /*d160*/  @P2 BRA `(.L_x_1176) ;  /* 0x0000000000082947 */ /* 0x002fea0003800000 */
[----:B------:R-:W1:Y:S02]  /*d170*/  SYNCS.PHASECHK.TRANS64.TRYWAIT P0, [UR5+0x28850], R4 ;  /* 0x02885004ff0075a7 */ /* 0x000e640008000145 */
[----:B-1----:R-:W-:Y:S05]  /*d180*/  @!P0 BRA `(.L_x_1177) ;  /* 0x0000007000908947 */ /* 0x002fea0003800000 */
.L_x_1176:
[----:B------:R-:W-:Y:S01]  /*d190*/  UIADD3 UR41, UR41, 0x400, URZ ;  /* 0x0000040029297890 */ /* 0x000fe2000fffe03f */
[----:B------:R-:W-:Y:S01]  /*d1a0*/  WARPGROUP.ARRIVE ;  /* 0x00000000000079c5 */ /* 0x000fe20000000000 */
[----:B------:R-:W-:Y:S01]  /*d1b0*/  UMOV UR7, 0x40000040 ;  /* 0x4000004000077882 */ /* 0x000fe20000000000 */
[----:B01----:R-:W0:Y:S01]  /*d1c0*/  SHFL.BFLY PT, R4, R3, 0x2, 0x1f ;  /* 0x0c401f0003047f89 */ /* 0x003e2200000e0000 */
[----:B------:R-:W-:Y:S01]  /*d1d0*/  USHF.R.U32.HI UR41, URZ, 0x4, UR41 ;  /* 0x000000043f297899 */ /* 0x000fe20008011629 */
[----:B------:R-:W-:Y:S01]  /*d1e0*/  IMAD.MOV.U32 R37, RZ, RZ, -0x800000 ;  /* 0xff800000ff257424 */ /* 0x000fe200078e00ff */
[----:B------:R-:W-:Y:S01]  /*d1f0*/  UIADD3 UR46, UR46, 0x1, URZ ;  /* 0x000000012e2e7890 */ /* 0x000fe2000fffe03f */
[----:B------:R-:W1:Y:S01]  /*d200*/  SHFL.BFLY PT, R5, R2, 0x2, 0x1f ;  /* 0x0c401f0002057f89 */ /* 0x000e6200000e0000 */
[----:B------:R-:W-:Y:S01]  /*d210*/  ULOP3.LUT UR41, UR41, 0x3fff, URZ, 0xc0, !UPT ;  /* 0x00003fff29297892 */ /* 0x000fe2000f8ec03f */
[----:B------:R-:W-:-:S03]  /*d220*/  IMAD.MOV.U32 R36, RZ, RZ, -0x800000 ;  /* 0xff800000ff247424 */ /* 0x000fc600078e00ff */
[----:B------:R-:W-:-:S04]  /*d230*/  ULOP3.LUT UR4, UR41, 0x4000000, URZ, 0xfc, !UPT ;  /* 0x0400000029047892 */ /* 0x000fc8000f8efc3f */
[----:B------:R-:W-:Y:S02]  /*d240*/  ULEA UR4, UR44, UR4, 0xb ;  /* 0x000000042c047291 */ /* 0x000fe4000f8e583f */
[----:B------:R-:W-:-:S04]  /*d250*/  UIADD3 UR44, UR44, 0x1, URZ ;  /* 0x000000012c2c7890 */ /* 0x000fc8000fffe03f */
[----:B------:R-:W-:Y:S01]  /*d260*/  UISETP.NE.AND UP0, UPT, UR44, 0x2, UPT ;  /* 0x000000022c00788c */ /* 0x000fe2000bf05270 */
[----:B------:R-:W-:Y:S02]  /*d270*/  UMOV UR6, UR4 ;  /* 0x0000000400067c82 */ /* 0x000fe40008000000 */
[----:B------:R-:W-:Y:S01]  /*d280*/  HGMMA.64x128x16.F32 R88, R180, gdesc[UR4].tnspB, R88, gsb0 ;  /* 0x41e00004b4587df0 */ /* 0x000fe20008000858 */
[----:B------:R-:W-:Y:S01]  /*d290*/  UIADD3 UR6, UR4, 0x80, URZ ;  /* 0x0000008004067890 */ /* 0x000fe2000fffe03f */
[----:B0-----:R-:W-:Y:S01]  /*d2a0*/  FADD.FTZ R4, R4, R3 ;  /* 0x0000000304047221 */ /* 0x001fe20000010000 */
[----:B------:R-:W-:Y:S01]  /*d2b0*/  UMOV UR7, 0x40000040 ;  /* 0x4000004000077882 */ /* 0x000fe20000000000 */
[----:B------:R-:W-:Y:S01]  /*d2c0*/  USEL UR44, UR44, URZ, UP0 ;  /* 0x0000003f2c2c7287 */ /* 0x000fe20008000000 */
[----:B-1----:R-:W-:Y:S01]  /*d2d0*/  FADD.FTZ R6, R5, R2 ;  /* 0x0000000205067221 */ /* 0x002fe20000010000 */
[----:B------:R-:W-:Y:S01]  /*d2e0*/  IMAD.MOV.U32 R2, RZ, RZ, RZ ;  /* 0x000000ffff027224 */ /* 0x000fe200078e00ff */
[----:B------:R-:W0:Y:S04]  /*d2f0*/  SHFL.BFLY PT, R5, R4, 0x1, 0x1f ;  /* 0x0c201f0004057f89 */ /* 0x000e2800000e0000 */
[----:B------:R-:W1:Y:S01]  /*d300*/  SHFL.BFLY PT, R9, R6, 0x1, 0x1f ;  /* 0x0c201f0006097f89 */ /* 0x000e6200000e0000 */
[----:B0-----:R-:W-:Y:S01]  /*d310*/  FADD.FTZ R11, R4, R5 ;  /* 0x00000005040b7221 */ /* 0x001fe20000010000 */
[----:B-1----:R-:W-:-:S04]  /*d320*/  FADD.FTZ R12, R6, R9 ;  /* 0x00000009060c7221 */ /* 0x002fc80000010000 */
[----:B------:R-:W-:Y:S01]  /*d330*/  FSETP.NE.FTZ.AND P0, PT, R11, RZ, PT ;  /* 0x000000ff0b00720b */ /* 0x000fe20003f15000 */
[----:B------:R-:W-:Y:S02]  /*d340*/  IMAD.U32 R6, RZ, RZ, UR5 ;  /* 0x00000005ff067e24 */ /* 0x000fe4000f8e00ff */
[----:B------:R-:W-:Y:S01]  /*d350*/  IMAD.MOV.U32 R9, RZ, RZ, RZ ;  /* 0x000000ffff097224 */ /* 0x000fe200078e00ff */
[----:B------:R-:W-:Y:S01]  /*d360*/  FSETP.NE.FTZ.AND P2, PT, R12, RZ, PT ;  /* 0x000000ff0c00720b */ /* 0x000fe20003f55000 */
[----:B------:R-:W-:-:S08]  /*d370*/  @!P1 VIADD R6, R6, 0x28860 ;  /* 0x0002886006069836 */ /* 0x000fd00000000000 */
[----:B------:R-:W0:Y:S01]  /*d380*/  @P0 MUFU.LG2 R5, R11 ;  /* 0x0000000b00050308 */ /* 0x000e220000000c00 */
[----:B------:R-:W-:-:S03]  /*d390*/  @P0 FMUL.FTZ R3, R7, 0.69314718246459960938 ;  /* 0x3f31721807030820 */ /* 0x000fc60000410000 */
[----:B------:R-:W-:-:S04]  /*d3a0*/  @P2 FMUL.FTZ R14, R7, 0.69314718246459960938 ;  /* 0x3f317218070e2820 */ /* 0x000fc80000410000 */
[----:B------:R-:W1:Y:S08]  /*d3b0*/  @P2 MUFU.LG2 R10, R12 ;  /* 0x0000000c000a2308 */ /* 0x000e700000000c00 */
[----:B------:R-:W2:Y:S01]  /*d3c0*/  @P0 MUFU.RCP R2, R11 ;  /* 0x0000000b00020308 */ /* 0x000ea20000001000 */
[----:B0-----:R-:W-:-:S04]  /*d3d0*/  @P0 FMUL.FTZ R4, R5, 0.69314718246459960938 ;  /* 0x3f31721805040820 */ /* 0x001fc80000410000 */
[----:B------:R-:W-:Y:S01]  /*d3e0*/  @P0 FFMA.FTZ R37, R3, R0, R4 ;  /* 0x0000000003250223 */ /* 0x000fe20000010004 */
[----:B------:R-:W-:Y:S02]  /*d3f0*/  @!P1 PRMT R0, RZ, 0x654, R6 ;  /* 0x00000654ff009816 */ /* 0x000fe40000000006 */
[----:B------:R-:W0:Y:S01]  /*d400*/  @P2 MUFU.RCP R9, R12 ;  /* 0x0000000c00092308 */ /* 0x000e220000001000 */
[----:B-1----:R-:W-:Y:S01]  /*d410*/  @P2 FMUL.FTZ R5, R10, 0.69314718246459960938 ;  /* 0x3f3172180a052820 */ /* 0x002fe20000410000 */
[----:B------:R-:W-:-:S03]  /*d420*/  PLOP3.LUT P0, PT, PT, PT, PT, 0x8, 0x0 ;  /* 0x000000000000781c */ /* 0x000fc60003f0e170 */
[----:B------:R-:W-:Y:S01]  /*d430*/  @P2 FFMA.FTZ R36, R14, R8, R5 ;  /* 0x000000080e242223 */ /* 0x000fe20000010005 */
        /* <DEDUP_REMOVED lines=31> */
[----:B------:R-:W-:-:S04]  /*d630*/  USEL UR4, URZ, 0x1, UP0 ;  /* 0x000000013f047887 */ /* 0x000fc80008000000 */
[----:B------:R-:W-:Y:S01]  /*d640*/  ULOP3.LUT UR45, UR45, UR4, URZ, 0x3c, !UPT ;  /* 0x000000042d2d7292 */ /* 0x000fe2000f8e3c3f */
[----:B------:R-:W-:Y:S02]  /*d650*/  WARPGROUP.DEPBAR.LE gsb0, 0x0 ;  /* 0x00008000000079c5 */ /* 0x000fe40000010000 */
[----:B------:R-:W-:-:S06]  /*d660*/  WARPGROUP.ARRIVE ;  /* 0x00000000000079c5 */ /* 0x000fcc0000000000 */
[----:B------:R-:W-:Y:S03]  /*d670*/  HGMMA.64x128x16.F32 R88, R152, gdesc[UR4].tnspB, R88, gsb0 ;  /* 0x41e0000498587df0 */ /* 0x000fe60008000858 */
        /* <DEDUP_REMOVED lines=65> */
[----:B-1----:R-:W-:-:S07]  /*da90*/  FMUL.FTZ R151, R151, R9 ;  /* 0x0000000997977220 */ /* 0x002fce0000410000 */
.L_x_1107:
[----:B------:R-:W0:Y:S01]  /*daa0*/  S2R R3, SR_CgaCtaId ;  /* 0x0000000000037919 */ /* 0x000e220000008800 */
[----:B------:R-:W-:Y:S01]  /*dab0*/  MOV R0, 0x400 ;  /* 0x0000040000007802 */ /* 0x000fe20000000f00 */
[----:B------:R-:W-:Y:S01]  /*dac0*/  BSSY B0, `(.L_x_1178) ;  /* 0x00001c5000007945 */ /* 0x000fe20003800000 */
[----:B------:R-:W-:Y:S02]  /*dad0*/  BAR.SYNC.DEFER_BLOCKING 0x5, 0x180 ;  /* 0x0146000000007b1d */ /* 0x000fe40000010000 */
[----:B0-----:R-:W-:-:S05]  /*dae0*/  LEA R0, R3, R0, 0x18 ;  /* 0x0000000003007211 */ /* 0x001fca00078ec0ff */
[----:B------:R-:W0:Y:S02]  /*daf0*/  LDS R2, [R0+0x288d0] ;  /* 0x0288d00000027984 */ /* 0x000e240000000800 */
[----:B0-----:R-:W-:Y:S01]  /*db00*/  R2UR UR4, R2 ;  /* 0x00000000020472ca */ /* 0x001fe200000e0000 */
[----:B------:R-:W-:Y:S06]  /*db10*/  BAR.ARV 0x4, 0x180 ;  /* 0x0106000000007b1d */ /* 0x000fec0000002000 */
[----:B------:R-:W-:Y:S08]  /*db20*/  @P0 BRA `(.L_x_1179) ;  /* 0x0000001000a40947 */ /* 0x000ff00003800000 */
[----:B------:R-:W0:Y:S01]  /*db30*/  S2R R3, SR_SWINHI ;  /* 0x0000000000037919 */ /* 0x000e220000002f00 */
[----:B------:R-:W1:Y:S01]  /*db40*/  LDC R44, c[0x0][0xbe8] ;  /* 0x0002fa00ff2c7b82 */ /* 0x000e620000000800 */
[----:B------:R-:W-:Y:S01]  /*db50*/  F2FP.F16.F32.PACK_AB R6, R93, R6 ;  /* 0x000000065d06723e */ /* 0x000fe200000000ff */
[----:B------:R-:W-:Y:S01]  /*db60*/  USHF.R.S32.HI UR12, URZ, 0x1f, UR37 ;  /* 0x0000001f3f0c7899 */ /* 0x000fe20008011425 */
[----:B------:R-:W-:Y:S01]  /*db70*/  F2FP.F16.F32.PACK_AB R136, R137, R136 ;  /* 0x000000888988723e */ /* 0x000fe200000000ff */
[----:B------:R-:W-:Y:S01]  /*db80*/  ULDC.64 UR8, c[0x0][0xb90] ;  /* 0x0002e40000087ab9 */ /* 0x000fe20000000a00 */
[----:B------:R-:W-:Y:S01]  /*db90*/  USHF.R.S32.HI UR13, URZ, 0x1f, UR43 ;  /* 0x0000001f3f0d7899 */ /* 0x000fe2000801142b */
[----:B------:R-:W-:Y:S01]  /*dba0*/  F2FP.F16.F32.PACK_AB R137, R139, R138 ;  /* 0x0000008a8b89723e */ /* 0x000fe200000000ff */
[----:B------:R-:W-:Y:S01]  /*dbb0*/  UIMAD UR5, UR12, UR8, URZ ;  /* 0x000000080c0572a4 */ /* 0x000fe2000f8e023f */
[----:B------:R-:W-:Y:S01]  /*dbc0*/  F2FP.F16.F32.PACK_AB R144, R145, R144 ;  /* 0x000000909190723e */ /* 0x000fe200000000ff */
[----:B------:R-:W-:Y:S01]  /*dbd0*/  UIMAD.WIDE.U32 UR6, UR37, UR8, URZ ;  /* 0x00000008250672a5 */ /* 0x000fe2000f8e003f */
[----:B------:R-:W-:Y:S01]  /*dbe0*/  F2FP.F16.F32.PACK_AB R138, R141, R140 ;  /* 0x0000008c8d8a723e */ /* 0x000fe200000000ff */
[----:B------:R-:W-:Y:S01]  /*dbf0*/  UIMAD UR5, UR37, UR9, UR5 ;  /* 0x00000009250572a4 */ /* 0x000fe2000f8e0205 */
[----:B------:R-:W-:Y:S01]  /*dc00*/  F2FP.F16.F32.PACK_AB R139, R143, R142 ;  /* 0x0000008e8f8b723e */ /* 0x000fe200000000ff */
[----:B------:R-:W-:Y:S01]  /*dc10*/  ULDC.64 UR10, c[0x0][0xb98] ;  /* 0x0002e600000a7ab9 */ /* 0x000fe20000000a00 */
[----:B------:R-:W-:Y:S01]  /*dc20*/  F2FP.F16.F32.PACK_AB R145, R147, R146 ;  /* 0x000000929391723e */ /* 0x000fe200000000ff */
[----:B------:R-:W-:Y:S01]  /*dc30*/  UIMAD UR8, UR13, UR10, URZ ;  /* 0x0000000a0d0872a4 */ /* 0x000fe2000f8e023f */
[----:B------:R-:W-:Y:S01]  /*dc40*/  F2FP.F16.F32.PACK_AB R146, R149, R148 ;  /* 0x000000949592723e */ /* 0x000fe200000000ff */
[----:B------:R-:W-:Y:S01]  /*dc50*/  UIADD3 UR7, UR7, UR5, URZ ;  /* 0x0000000507077290 */ /* 0x000fe2000fffe03f */
[----:B------:R-:W-:Y:S01]  /*dc60*/  F2FP.F16.F32.PACK_AB R147, R151, R150 ;  /* 0x000000969793723e */ /* 0x000fe200000000ff */
[----:B------:R-:W-:-:S02]  /*dc70*/  UIMAD UR8, UR43, UR11, UR8 ;  /* 0x0000000b2b0872a4 */ /* 0x000fc4000f8e0208 */
[----:B------:R-:W-:Y:S01]  /*dc80*/  UIMAD.WIDE.U32 UR6, UR43, UR10, UR6 ;  /* 0x0000000a2b0672a5 */ /* 0x000fe2000f8e0006 */
[----:B------:R-:W-:Y:S02]  /*dc90*/  ULDC UR5, c[0x0][0xa88] ;  /* 0x0002a20000057ab9 */ /* 0x000fe40000000800 */
[----:B------:R-:W-:Y:S01]  /*dca0*/  ULDC.64 UR10, c[0x0][0xaf0] ;  /* 0x0002bc00000a7ab9 */ /* 0x000fe20000000a00 */
[----:B------:R-:W-:Y:S02]  /*dcb0*/  MOV R34, R0 ;  /* 0x0000000000227202 */ /* 0x000fe40000000f00 */
[----:B0-----:R-:W-:Y:S01]  /*dcc0*/  MOV R35, R3 ;  /* 0x0000000300237202 */ /* 0x001fe20000000f00 */
[----:B------:R-:W-:Y:S02]  /*dcd0*/  IMAD R3, R184, 0x40, R18 ;  /* 0x00000040b8037824 */ /* 0x000fe400078e0212 */
[----:B------:R-:W-:-:S04]  /*dce0*/  IMAD.WIDE R4, R188, 0x2, R34 ;  /* 0x00000002bc047825 */ /* 0x000fc800078e0222 */
[----:B------:R-:W-:Y:S01]  /*dcf0*/  IMAD.WIDE R34, R3, 0x2, R34 ;  /* 0x0000000203227825 */ /* 0x000fe200078e0222 */
[C---:B------:R-:W-:Y:S02]  /*dd00*/  LOP3.LUT R3, R4.reuse, 0x380, RZ, 0xc0, !PT ;  /* 0x0000038004037812 */ /* 0x040fe400078ec0ff */
[C---:B------:R-:W-:Y:S02]  /*dd10*/  IADD3 R29, P1, R4.reuse, 0x4040, RZ ;  /* 0x00004040041d7810 */ /* 0x040fe40007f3e0ff */
[C---:B------:R-:W-:Y:S02]  /*dd20*/  IADD3 R21, P6, R4.reuse, 0x20, RZ ;  /* 0x0000002004157810 */ /* 0x040fe40007fde0ff */
[----:B------:R-:W-:Y:S01]  /*dd30*/  SHF.R.U64 R3, R3, 0x3, RZ ;  /* 0x0000000303037819 */ /* 0x000fe200000012ff */
[--C-:B------:R-:W-:Y:S01]  /*dd40*/  IMAD.X R41, RZ, RZ, R5.reuse, P1 ;  /* 0x000000ffff297224 */ /* 0x100fe200008e0605 */
[C---:B------:R-:W-:Y:S01]  /*dd50*/  IADD3 R27, P2, R4.reuse, 0x4020, RZ ;  /* 0x00004020041b7810 */ /* 0x040fe20007f5e0ff */
[----:B------:R-:W-:Y:S01]  /*dd60*/  IMAD.X R13, RZ, RZ, R5, P6 ;  /* 0x000000ffff0d7224 */ /* 0x000fe200030e0605 */
[----:B------:R-:W-:-:S02]  /*dd70*/  IADD3 R10, P3, R4, 0x4000, RZ ;  /* 0x00004000040a7810 */ /* 0x000fc40007f7e0ff */
[C---:B------:R-:W-:Y:S01]  /*dd80*/  IADD3 R43, P0, R4.reuse, 0x4060, RZ ;  /* 0x00004060042b7810 */ /* 0x040fe20007f1e0ff */
[--C-:B------:R-:W-:Y:S01]  /*dd90*/  IMAD.X R39, RZ, RZ, R5.reuse, P2 ;  /* 0x000000ffff277224 */ /* 0x100fe200010e0605 */
[C---:B------:R-:W-:Y:S01]  /*dda0*/  IADD3 R8, P4, R4.reuse, 0x60, RZ ;  /* 0x0000006004087810 */ /* 0x040fe20007f9e0ff */
[--C-:B------:R-:W-:Y:S01]  /*ddb0*/  IMAD.X R15, RZ, RZ, R5.reuse, P3 ;  /* 0x000000ffff0f7224 */ /* 0x100fe200018e0605 */
[----:B------:R-:W-:Y:S02]  /*ddc0*/  IADD3 R25, P5, R4, 0x40, RZ ;  /* 0x0000004004197810 */ /* 0x000fe40007fbe0ff */
[----:B------:R-:W-:Y:S01]  /*ddd0*/  LOP3.LUT R4, R3, R4, RZ, 0x3c, !PT ;  /* 0x0000000403047212 */ /* 0x000fe200078e3cff */
[--C-:B------:R-:W-:Y:S01]  /*dde0*/  IMAD.X R11, RZ, RZ, R5.reuse, P4 ;  /* 0x000000ffff0b7224 */ /* 0x100fe200020e0605 */
[----:B------:R-:W-:Y:S01]  /*ddf0*/  LOP3.LUT R14, R29, 0x380, RZ, 0xc0, !PT ;  /* 0x000003801d0e7812 */ /* 0x000fe200078ec0ff */
[----:B------:R-:W-:Y:S01]  /*de00*/  IMAD.X R9, RZ, RZ, R5, P5 ;  /* 0x000000ffff097224 */ /* 0x000fe200028e0605 */
[----:B------:R-:W-:-:S02]  /*de10*/  LOP3.LUT R12, R27, 0x380, RZ, 0xc0, !PT ;  /* 0x000003801b0c7812 */ /* 0x000fc400078ec0ff */
[----:B------:R-:W-:Y:S02]  /*de20*/  LOP3.LUT R3, R10, 0x380, RZ, 0xc0, !PT ;  /* 0x000003800a037812 */ /* 0x000fe400078ec0ff */
[----:B------:R-:W-:Y:S02]  /*de30*/  LOP3.LUT R2, R21, 0x380, RZ, 0xc0, !PT ;  /* 0x0000038015027812 */ /* 0x000fe400078ec0ff */
[----:B------:R-:W-:Y:S02]  /*de40*/  IADD3 R33, P6, R34, 0x1000, RZ ;  /* 0x0000100022217810 */ /* 0x000fe40007fde0ff */
[----:B------:R-:W-:Y:S02]  /*de50*/  SHF.R.U64 R14, R14, 0x3, RZ ;  /* 0x000000030e0e7819 */ /* 0x000fe400000012ff */
[----:B------:R-:W-:Y:S02]  /*de60*/  SHF.R.U64 R12, R12, 0x3, RZ ;  /* 0x000000030c0c7819 */ /* 0x000fe400000012ff */
[----:B------:R-:W-:-:S02]  /*de70*/  SHF.R.U64 R3, R3, 0x3, RZ ;  /* 0x0000000303037819 */ /* 0x000fc400000012ff */
[----:B------:R-:W-:Y:S02]  /*de80*/  SHF.R.U64 R2, R2, 0x3, RZ ;  /* 0x0000000302027819 */ /* 0x000fe400000012ff */
[----:B------:R-:W-:Y:S02]  /*de90*/  LOP3.LUT R32, R33, 0x380, RZ, 0xc0, !PT ;  /* 0x0000038021207812 */ /* 0x000fe400078ec0ff */
[----:B------:R-:W-:Y:S02]  /*dea0*/  LOP3.LUT R40, R14, R29, RZ, 0x3c, !PT ;  /* 0x0000001d0e287212 */ /* 0x000fe400078e3cff */
[----:B------:R-:W-:Y:S02]  /*deb0*/  LOP3.LUT R38, R12, R27, RZ, 0x3c, !PT ;  /* 0x0000001b0c267212 */ /* 0x000fe400078e3cff */
[----:B------:R-:W-:Y:S02]  /*dec0*/  LOP3.LUT R14, R3, R10, RZ, 0x3c, !PT ;  /* 0x0000000a030e7212 */ /* 0x000fe400078e3cff */
[----:B------:R-:W-:-:S02]  /*ded0*/  LOP3.LUT R12, R2, R21, RZ, 0x3c, !PT ;  /* 0x00000015020c7212 */ /* 0x000fc400078e3cff */
[----:B------:R-:W-:Y:S02]  /*dee0*/  LOP3.LUT R3, R8, 0x380, RZ, 0xc0, !PT ;  /* 0x0000038008037812 */ /* 0x000fe400078ec0ff */
[----:B------:R-:W-:Y:S02]  /*def0*/  SHF.R.U64 R32, R32, 0x3, RZ ;  /* 0x0000000320207819 */ /* 0x000fe400000012ff */
[----:B------:R-:W-:Y:S02]  /*df00*/  LOP3.LUT R2, R25, 0x380, RZ, 0xc0, !PT ;  /* 0x0000038019027812 */ /* 0x000fe400078ec0ff */
[----:B-1----:R-:W-:Y:S02]  /*df10*/  ISETP.NE.AND P1, PT, R44, 0x1, PT ;  /* 0x000000012c00780c */ /* 0x002fe40003f25270 */
[----:B------:R-:W-:Y:S02]  /*df20*/  SHF.R.U64 R3, R3, 0x3, RZ ;  /* 0x0000000303037819 */ /* 0x000fe400000012ff */
[----:B------:R-:W-:Y:S01]  /*df30*/  LOP3.LUT R32, R32, R33, RZ, 0x3c, !PT ;  /* 0x0000002120207212 */ /* 0x000fe200078e3cff */
[----:B------:R-:W-:Y:S01]  /*df40*/  IMAD.X R33, RZ, RZ, R35, P6 ;  /* 0x000000ffff217224 */ /* 0x000fe200030e0623 */
[----:B------:R-:W-:-:S02]  /*df50*/  SHF.R.U64 R2, R2, 0x3, RZ ;  /* 0x0000000302027819 */ /* 0x000fc400000012ff */
[----:B------:R-:W-:Y:S02]  /*df60*/  IADD3 R45, P6, R34, 0x7000, RZ ;  /* 0x00007000222d7810 */ /* 0x000fe40007fde0ff */
[----:B------:R-:W-:Y:S02]  /*df70*/  LOP3.LUT R10, R3, R8, RZ, 0x3c, !PT ;  /* 0x00000008030a7212 */ /* 0x000fe400078e3cff */
[----:B------:R-:W-:Y:S01]  /*df80*/  LOP3.LUT R8, R2, R25, RZ, 0x3c, !PT ;  /* 0x0000001902087212 */ /* 0x000fe200078e3cff */
[----:B------:R-:W0:Y:S01]  /*df90*/  @P1 LDC R47, c[0x0][0xbec] ;  /* 0x0002fb00ff2f1b82 */ /* 0x000e220000000800 */
[----:B------:R-:W-:Y:S02]  /*dfa0*/  LOP3.LUT R2, R45, 0x380, RZ, 0xc0, !PT ;  /* 0x000003802d027812 */ /* 0x000fe400078ec0ff */
[----:B------:R-:W-:Y:S02]  /*dfb0*/  LOP3.LUT R42, R43, 0x380, RZ, 0xc0, !PT ;  /* 0x000003802b2a7812 */ /* 0x000fe400078ec0ff */
[----:B------:R-:W-:-:S02]  /*dfc0*/  SHF.R.U64 R2, R2, 0x3, RZ ;  /* 0x0000000302027819 */ /* 0x000fc400000012ff */
[----:B------:R-:W-:Y:S02]  /*dfd0*/  SHF.R.U64 R42, R42, 0x3, RZ ;  /* 0x000000032a2a7819 */ /* 0x000fe400000012ff */
[----:B------:R-:W-:Y:S02]  /*dfe0*/  LOP3.LUT R2, R2, R45, RZ, 0x3c, !PT ;  /* 0x0000002d02027212 */ /* 0x000fe400078e3cff */
[----:B------:R-:W-:Y:S02]  /*dff0*/  MOV R45, R4 ;  /* 0x00000004002d7202 */ /* 0x000fe40000000f00 */
[----:B------:R-:W-:Y:S02]  /*e000*/  F2FP.F16.F32.PACK_AB R4, R46, R7 ;  /* 0x000000072e04723e */ /* 0x000fe400000000ff */
[----:B------:R-:W1:Y:S01]  /*e010*/  @P1 LDC R46, c[0x0][0xbf0] ;  /* 0x0002fc00ff2e1b82 */ /* 0x000e620000000800 */
[----:B------:R-:W-:Y:S01]  /*e020*/  LOP3.LUT R42, R42, R43, RZ, 0x3c, !PT ;  /* 0x0000002b2a2a7212 */ /* 0x000fe200078e3cff */
[----:B------:R-:W-:Y:S01]  /*e030*/  IMAD.X R43, RZ, RZ, R5, P0 ;  /* 0x000000ffff2b7224 */ /* 0x000fe200000e0605 */
[----:B------:R-:W-:-:S02]  /*e040*/  F2FP.F16.F32.PACK_AB R5, R91, R90 ;  /* 0x0000005a5b05723e */ /* 0x000fc400000000ff */
[----:B------:R-:W-:-:S03]  /*e050*/  F2FP.F16.F32.PACK_AB R7, R95, R94 ;  /* 0x0000005e5f07723e */ /* 0x000fc600000000ff */
[----:B------:R-:W-:Y:S01]  /*e060*/  BAR.SYNC.DEFER_BLOCKING 0x1, 0x100 ;  /* 0x0044000000007b1d */ /* 0x000fe20000010000 */
[----:B------:R-:W-:Y:S01]  /*e070*/  MOV R65, R40 ;  /* 0x0000002800417202 */ /* 0x000fe20000000f00 */
[----:B------:R-:W-:Y:S01]  /*e080*/  VIADD R40, R17, UR36 ;  /* 0x0000002411287c36 */ /* 0x000fe20008000000 */
[----:B------:R-:W-:Y:S02]  /*e090*/  IADD3 R21, P0, R34, 0x6000, RZ ;  /* 0x0000600022157810 */ /* 0x000fe40007f1e0ff */
[----:B------:R-:W-:Y:S02]  /*e0a0*/  MOV R58, R10 ;  /* 0x0000000a003a7202 */ /* 0x000fe40000000f00 */
[----:B------:R-:W-:Y:S02]  /*e0b0*/  LOP3.LUT R20, R21, 0x380, RZ, 0xc0, !PT ;  /* 0x0000038015147812 */ /* 0x000fe400078ec0ff */
[----:B------:R-:W-:Y:S02]  /*e0c0*/  MOV R57, R14 ;  /* 0x0000000e00397202 */ /* 0x000fe40000000f00 */
[----:B------:R-:W-:-:S02]  /*e0d0*/  SHF.R.U64 R20, R20, 0x3, RZ ;  /* 0x0000000314147819 */ /* 0x000fc400000012ff */
[----:B------:R-:W-:Y:S02]  /*e0e0*/  MOV R15, R12 ;  /* 0x0000000c000f7202 */ /* 0x000fe40000000f00 */
[----:B------:R-:W-:Y:S01]  /*e0f0*/  LOP3.LUT R20, R20, R21, RZ, 0x3c, !PT ;  /* 0x0000001514147212 */ /* 0x000fe200078e3cff */
[----:B------:R-:W-:Y:S01]  /*e100*/  IMAD.X R21, RZ, RZ, R35, P0 ;  /* 0x000000ffff157224 */ /* 0x000fe200000e0623 */
[C---:B------:R-:W-:Y:S02]  /*e110*/  IADD3 R27, P3, R34.reuse, 0x4000, RZ ;  /* 0x00004000221b7810 */ /* 0x040fe40007f7e0ff */
[----:B------:R-:W-:Y:S02]  /*e120*/  IADD3 R25, P2, R34, 0x5000, RZ ;  /* 0x0000500022197810 */ /* 0x000fe40007f5e0ff */
[----:B------:R-:W-:Y:S02]  /*e130*/  LOP3.LUT R26, R27, 0x380, RZ, 0xc0, !PT ;  /* 0x000003801b1a7812 */ /* 0x000fe400078ec0ff */
[----:B------:R-:W-:Y:S01]  /*e140*/  LOP3.LUT R24, R25, 0x380, RZ, 0xc0, !PT ;  /* 0x0000038019187812 */ /* 0x000fe200078ec0ff */
[----:B------:R0:W-:Y:S01]  /*e150*/  STSM.16.M88.4 [R45], R4 ;  /* 0x000000042d007844 */ /* 0x0001e20000000200 */
[----:B------:R-:W-:-:S02]  /*e160*/  SHF.R.U64 R26, R26, 0x3, RZ ;  /* 0x000000031a1a7819 */ /* 0x000fc400000012ff */
[----:B------:R-:W-:Y:S01]  /*e170*/  MOV R56, R38 ;  /* 0x0000002600387202 */ /* 0x000fe20000000f00 */
[----:B------:R-:W-:Y:S01]  /*e180*/  VIADD R38, R187, UR36 ;  /* 0x00000024bb267c36 */ /* 0x000fe20008000000 */
[----:B------:R-:W-:Y:S02]  /*e190*/  SHF.R.U64 R24, R24, 0x3, RZ ;  /* 0x0000000318187819 */ /* 0x000fe400000012ff */
[----:B------:R-:W-:Y:S01]  /*e1a0*/  LOP3.LUT R26, R26, R27, RZ, 0x3c, !PT ;  /* 0x0000001b1a1a7212 */ /* 0x000fe200078e3cff */
[----:B------:R-:W-:Y:S01]  /*e1b0*/  IMAD.X R27, RZ, RZ, R35, P3 ;  /* 0x000000ffff1b7224 */ /* 0x000fe200018e0623 */
[----:B------:R-:W-:Y:S02]  /*e1c0*/  MOV R14, R8 ;  /* 0x00000008000e7202 */ /* 0x000fe40000000f00 */
[----:B------:R-:W-:Y:S02]  /*e1d0*/  F2FP.F16.F32.PACK_AB R8, R105, R104 ;  /* 0x000000686908723e */ /* 0x000fe400000000ff */
[----:B------:R-:W-:-:S02]  /*e1e0*/  F2FP.F16.F32.PACK_AB R9, R107, R106 ;  /* 0x0000006a6b09723e */ /* 0x000fc400000000ff */
[----:B------:R-:W-:Y:S01]  /*e1f0*/  LOP3.LUT R24, R24, R25, RZ, 0x3c, !PT ;  /* 0x0000001918187212 */ /* 0x000fe200078e3cff */
[----:B0-----:R-:W-:Y:S01]  /*e200*/  @P1 IMAD.HI.U32 R5, R40, R47, RZ ;  /* 0x0000002f28051227 */ /* 0x001fe200078e00ff */
[----:B------:R-:W-:Y:S02]  /*e210*/  MOV R64, R42 ;  /* 0x0000002a00407202 */ /* 0x000fe40000000f00 */
[----:B------:R-:W-:Y:S01]  /*e220*/  IADD3 R29, P4, R34, 0x3000, RZ ;  /* 0x00003000221d7810 */ /* 0x000fe20007f9e0ff */
[----:B------:R-:W-:Y:S01]  /*e230*/  IMAD.MOV.U32 R4, RZ, RZ, R40 ;  /* 0x000000ffff047224 */ /* 0x000fe200078e0028 */
[----:B-1----:R-:W-:Y:S01]  /*e240*/  @P1 SHF.R.U32.HI R4, RZ, R46, R5 ;  /* 0x0000002eff041219 */ /* 0x002fe20000011605 */
[----:B------:R-:W-:Y:S01]  /*e250*/  IMAD.U32 R6, RZ, RZ, UR8 ;  /* 0x00000008ff067e24 */ /* 0x000fe2000f8e00ff */
[----:B------:R-:W-:Y:S01]  /*e260*/  LOP3.LUT R28, R29, 0x380, RZ, 0xc0, !PT ;  /* 0x000003801d1c7812 */ /* 0x000fe200078ec0ff */
[----:B------:R-:W-:Y:S01]  /*e270*/  IMAD R45, R44, UR5, RZ ;  /* 0x000000052c2d7c24 */ /* 0x000fe2000f8e02ff */
[--C-:B------:R-:W-:Y:S01]  /*e280*/  SHF.R.S32.HI R5, RZ, 0x1f, R4.reuse ;  /* 0x0000001fff057819 */ /* 0x100fe20000011404 */
[----:B------:R-:W-:Y:S01]  /*e290*/  IMAD.MOV R7, RZ, RZ, -R4 ;  /* 0x000000ffff077224 */ /* 0x000fe200078e0a04 */
[----:B------:R-:W-:Y:S01]  /*e2a0*/  IADD3 R12, P0, R4, UR6, RZ ;  /* 0x00000006040c7c10 */ /* 0x000fe2000ff1e0ff */
[----:B------:R-:W-:Y:S01]  /*e2b0*/  IMAD.X R25, RZ, RZ, R35, P2 ;  /* 0x000000ffff197224 */ /* 0x000fe200010e0623 */
[----:B------:R-:W-:Y:S01]  /*e2c0*/  F2FP.F16.F32.PACK_AB R4, R97, R96 ;  /* 0x000000606104723e */ /* 0x000fe200000000ff */
[----:B------:R-:W-:Y:S01]  /*e2d0*/  IMAD R11, R44, R7, R40 ;  /* 0x000000072c0b7224 */ /* 0x000fe200078e0228 */
[----:B------:R-:W-:Y:S01]  /*e2e0*/  IADD3.X R13, R5, UR7, R6, P0, !PT ;  /* 0x00000007050d7c10 */ /* 0x000fe200087fe406 */
[----:B------:R-:W-:Y:S01]  /*e2f0*/  ULDC.64 UR6, c[0x0][0xb88] ;  /* 0x0002e20000067ab9 */ /* 0x000fe20000000a00 */
[----:B------:R-:W-:Y:S01]  /*e300*/  F2FP.F16.F32.PACK_AB R5, R99, R98 ;  /* 0x000000626305723e */ /* 0x000fe200000000ff */
[----:B------:R-:W-:Y:S01]  /*e310*/  ULDC.64 UR8, c[0x0][0xae8] ;  /* 0x0002ba0000087ab9 */ /* 0x000fe20000000a00 */
[----:B------:R-:W-:Y:S01]  /*e320*/  SHF.R.S32.HI R10, RZ, 0x1f, R11 ;  /* 0x0000001fff0a7819 */ /* 0x000fe2000001140b */
[----:B------:R-:W-:Y:S01]  /*e330*/  IMAD.WIDE.U32 R12, R11, UR6, R12 ;  /* 0x000000060b0c7c25 */ /* 0x000fe2000f8e000c */
[----:B------:R-:W-:-:S02]  /*e340*/  F2FP.F16.F32.PACK_AB R6, R101, R100 ;  /* 0x000000646506723e */ /* 0x000fc400000000ff */
[----:B------:R-:W-:Y:S01]  /*e350*/  F2FP.F16.F32.PACK_AB R7, R103, R102 ;  /* 0x000000666707723e */ /* 0x000fe200000000ff */
[----:B------:R-:W-:Y:S01]  /*e360*/  IMAD R10, R10, UR6, RZ ;  /* 0x000000060a0a7c24 */ /* 0x000fe2000f8e02ff */
[----:B------:R-:W-:Y:S02]  /*e370*/  LOP3.LUT P0, RZ, R185, 0x3, RZ, 0xc0, !PT ;  /* 0x00000003b9ff7812 */ /* 0x000fe4000780c0ff */
[----:B------:R-:W-:Y:S01]  /*e380*/  SHF.R.U64 R28, R28, 0x3, RZ ;  /* 0x000000031c1c7819 */ /* 0x000fe200000012ff */
[----:B------:R-:W-:Y:S01]  /*e390*/  IMAD R39, R11, UR7, R10 ;  /* 0x000000070b277c24 */ /* 0x000fe2000f8e020a */
[----:B------:R0:W-:Y:S01]  /*e3a0*/  STSM.16.M88.4 [R15], R4 ;  /* 0x000000040f007844 */ /* 0x0001e20000000200 */
[----:B------:R-:W-:Y:S01]  /*e3b0*/  ULDC.64 UR6, c[0x0][0xb50] ;  /* 0x0002d40000067ab9 */ /* 0x000fe20000000a00 */
[----:B------:R-:W-:Y:S02]  /*e3c0*/  F2FP.F16.F32.PACK_AB R10, R109, R108 ;  /* 0x0000006c6d0a723e */ /* 0x000fe400000000ff */
[----:B------:R-:W-:-:S02]  /*e3d0*/  F2FP.F16.F32.PACK_AB R11, R111, R110 ;  /* 0x0000006e6f0b723e */ /* 0x000fc400000000ff */
[----:B------:R-:W-:Y:S02]  /*e3e0*/  LEA R40, P3, R12, UR6, 0x2 ;  /* 0x000000060c287c11 */ /* 0x000fe4000f8610ff */
[----:B------:R-:W-:Y:S01]  /*e3f0*/  ISETP.GE.OR P2, PT, R38, R45, P0 ;  /* 0x0000002d2600720c */ /* 0x000fe20000746670 */
[----:B------:R1:W-:Y:S01]  /*e400*/  STSM.16.M88.4 [R14], R8 ;  /* 0x000000080e007844 */ /* 0x0003e20000000200 */
[----:B------:R-:W-:Y:S01]  /*e410*/  LOP3.LUT R28, R28, R29, RZ, 0x3c, !PT ;  /* 0x0000001d1c1c7212 */ /* 0x000fe200078e3cff */
[----:B------:R-:W-:Y:S01]  /*e420*/  IMAD.X R29, RZ, RZ, R35, P4 ;  /* 0x000000ffff1d7224 */ /* 0x000fe200020e0623 */
[C---:B------:R-:W-:Y:S01]  /*e430*/  LOP3.LUT R3, R34.reuse, 0x380, RZ, 0xc0, !PT ;  /* 0x0000038022037812 */ /* 0x040fe200078ec0ff */
[----:B------:R-:W-:Y:S01]  /*e440*/  SHFL.IDX PT, R46, R40, 0x1, 0x1c1f ;  /* 0x003c1f00282e7f89 */ /* 0x000fe200000e0000 */
[----:B------:R-:W-:Y:S01]  /*e450*/  IADD3 R31, P5, R34, 0x2000, RZ ;  /* 0x00002000221f7810 */ /* 0x000fe20007fbe0ff */
[----:B0-----:R-:W-:Y:S01]  /*e460*/  VIADD R4, R38, 0x8 ;  /* 0x0000000826047836 */ /* 0x001fe20000000000 */
[----:B------:R-:W-:Y:S01]  /*e470*/  F2FP.F16.F32.PACK_AB R6, R117, R116 ;  /* 0x000000747506723e */ /* 0x000fe200000000ff */
[----:B------:R-:W-:Y:S01]  /*e480*/  IMAD.IADD R5, R13, 0x1, R39 ;  /* 0x000000010d057824 */ /* 0x000fe200078e0227 */
[----:B------:R-:W-:Y:S01]  /*e490*/  F2FP.F16.F32.PACK_AB R7, R119, R118 ;  /* 0x000000767707723e */ /* 0x000fe200000000ff */
[----:B------:R-:W-:Y:S01]  /*e4a0*/  SHFL.IDX PT, R38, R40, RZ, 0x1c1f ;  /* 0x001c1fff28267589 */ /* 0x000fe200000e0000 */
[----:B------:R-:W-:-:S02]  /*e4b0*/  ISETP.GE.OR P0, PT, R4, R45, P0 ;  /* 0x0000002d0400720c */ /* 0x000fc40000706670 */
[----:B------:R-:W-:Y:S02]  /*e4c0*/  LEA.HI.X R41, R12, UR7, R5, 0x2, P3 ;  /* 0x000000070c297c11 */ /* 0x000fe400098f1405 */
[----:B------:R-:W-:Y:S02]  /*e4d0*/  F2FP.F16.F32.PACK_AB R4, R113, R112 ;  /* 0x000000707104723e */ /* 0x000fe400000000ff */
[----:B------:R-:W-:Y:S01]  /*e4e0*/  F2FP.F16.F32.PACK_AB R5, R115, R114 ;  /* 0x000000727305723e */ /* 0x000fe200000000ff */
[----:B------:R-:W0:Y:S01]  /*e4f0*/  SHFL.IDX PT, R39, R41, RZ, 0x1c1f ;  /* 0x001c1fff29277589 */ /* 0x000e2200000e0000 */
[----:B------:R-:W-:Y:S02]  /*e500*/  F2FP.F16.F32.PACK_AB R12, R121, R120 ;  /* 0x00000078790c723e */ /* 0x000fe400000000ff */
[----:B------:R-:W-:Y:S01]  /*e510*/  F2FP.F16.F32.PACK_AB R13, R123, R122 ;  /* 0x0000007a7b0d723e */ /* 0x000fe200000000ff */
[----:B------:R-:W-:Y:S01]  /*e520*/  STSM.16.M88.4 [R58], R4 ;  /* 0x000000043a007844 */ /* 0x000fe20000000200 */
[----:B-1----:R-:W-:-:S02]  /*e530*/  F2FP.F16.F32.PACK_AB R14, R125, R124 ;  /* 0x0000007c7d0e723e */ /* 0x002fc400000000ff */
[----:B------:R-:W-:Y:S01]  /*e540*/  F2FP.F16.F32.PACK_AB R15, R127, R126 ;  /* 0x0000007e7f0f723e */ /* 0x000fe200000000ff */
[----:B------:R-:W1:Y:S01]  /*e550*/  SHFL.IDX PT, R47, R41, 0x1, 0x1c1f ;  /* 0x003c1f00292f7f89 */ /* 0x000e6200000e0000 */
[----:B------:R-:W-:Y:S02]  /*e560*/  F2FP.F16.F32.PACK_AB R8, R129, R128 ;  /* 0x000000808108723e */ /* 0x000fe400000000ff */
[----:B------:R-:W-:Y:S01]  /*e570*/  F2FP.F16.F32.PACK_AB R9, R131, R130 ;  /* 0x000000828309723e */ /* 0x000fe200000000ff */
[----:B------:R-:W-:Y:S01]  /*e580*/  STSM.16.M88.4 [R57], R12 ;  /* 0x0000000c39007844 */ /* 0x000fe20000000200 */
[----:B------:R-:W-:Y:S02]  /*e590*/  F2FP.F16.F32.PACK_AB R10, R133, R132 ;  /* 0x00000084850a723e */ /* 0x000fe400000000ff */
[----:B------:R-:W-:Y:S02]  /*e5a0*/  F2FP.F16.F32.PACK_AB R11, R135, R134 ;  /* 0x00000086870b723e */ /* 0x000fe400000000ff */
[----:B------:R-:W-:Y:S01]  /*e5b0*/  SHF.R.U64 R3, R3, 0x3, RZ ;  /* 0x0000000303037819 */ /* 0x000fe200000012ff */
[----:B------:R-:W-:Y:S01]  /*e5c0*/  UIMAD UR5, UR12, UR8, URZ ;  /* 0x000000080c0572a4 */ /* 0x000fe2000f8e023f */
[----:B------:R-:W-:Y:S01]  /*e5d0*/  LOP3.LUT R30, R31, 0x380, RZ, 0xc0, !PT ;  /* 0x000003801f1e7812 */ /* 0x000fe200078ec0ff */
[----:B------:R-:W-:Y:S01]  /*e5e0*/  STSM.16.M88.4 [R56], R8 ;  /* 0x0000000838007844 */ /* 0x000fe20000000200 */
[----:B------:R-:W-:Y:S01]  /*e5f0*/  LOP3.LUT R34, R3, R34, RZ, 0x3c, !PT ;  /* 0x0000002203227212 */ /* 0x000fe200078e3cff */
[----:B------:R-:W-:Y:S01]  /*e600*/  IMAD.X R3, RZ, RZ, R35, P6 ;  /* 0x000000ffff037224 */ /* 0x000fe200030e0623 */
[----:B------:R-:W-:Y:S01]  /*e610*/  UIMAD.WIDE.U32 UR6, UR37, UR8, URZ ;  /* 0x00000008250672a5 */ /* 0x000fe2000f8e003f */
[----:B------:R2:W-:Y:S01]  /*e620*/  STSM.16.M88.4 [R65], R136 ;  /* 0x0000008841007844 */ /* 0x0005e20000000200 */
[----:B------:R-:W-:Y:S01]  /*e630*/  UIMAD UR5, UR37, UR9, UR5 ;  /* 0x00000009250572a4 */ /* 0x000fe2000f8e0205 */
[----:B------:R-:W-:-:S02]  /*e640*/  SHF.R.U64 R30, R30, 0x3, RZ ;  /* 0x000000031e1e7819 */ /* 0x000fc400000012ff */
[----:B------:R-:W-:Y:S01]  /*e650*/  STSM.16.M88.4 [R64], R144 ;  /* 0x0000009040007844 */ /* 0x000fe20000000200 */
[----:B--2---:R-:W2:Y:S08]  /*e660*/  @P1 LDC R65, c[0x0][0xbec] ;  /* 0x0002fb00ff411b82 */ /* 0x004eb00000000800 */
[----:B------:R-:W-:Y:S01]  /*e670*/  BAR.SYNC.DEFER_BLOCKING 0x1, 0x100 ;  /* 0x0044000000007b1d */ /* 0x000fe20000010000 */
[----:B------:R-:W-:Y:S01]  /*e680*/  UIMAD UR8, UR13, UR10, URZ ;  /* 0x0000000a0d0872a4 */ /* 0x000fe2000f8e023f */
[----:B------:R-:W-:Y:S01]  /*e690*/  LOP3.LUT R30, R30, R31, RZ, 0x3c, !PT ;  /* 0x0000001f1e1e7212 */ /* 0x000fe200078e3cff */
[----:B------:R-:W-:Y:S01]  /*e6a0*/  UIADD3 UR7, UR7, UR5, URZ ;  /* 0x0000000507077290 */ /* 0x000fe2000fffe03f */
[----:B------:R-:W-:-:S02]  /*e6b0*/  IMAD.X R31, RZ, RZ, R35, P5 ;  /* 0x000000ffff1f7224 */ /* 0x000fc400028e0623 */
[----:B0-----:R0:W-:Y:S04]  /*e6c0*/  @!P2 ST.E desc[UR50][R38.64], R37 ;  /* 0x000000252600a985 */ /* 0x0011e8000c101932 */
[----:B-1----:R1:W-:Y:S04]  /*e6d0*/  @!P0 ST.E desc[UR50][R46.64], R36 ;  /* 0x000000242e008985 */ /* 0x0023e8000c101932 */
[----:B------:R3:W5:Y:S01]  /*e6e0*/  LD.E.128 R4, desc[UR50][R28.64] ;  /* 0x000000321c047980 */ /* 0x000762000c101d00 */
[----:B0-----:R-:W0:Y:S03]  /*e6f0*/  @P1 LDC R37, c[0x0][0xbf0] ;  /* 0x0002fc00ff251b82 */ /* 0x001e260000000800 */
[----:B------:R2:W5:Y:S01]  /*e700*/  LD.E.128 R8, desc[UR50][R2.64] ;  /* 0x0000003202087980 */ /* 0x000562000c101d00 */
[----:B------:R-:W-:-:S03]  /*e710*/  UIMAD UR5, UR43, UR11, UR8 ;  /* 0x0000000b2b0572a4 */ /* 0x000fc6000f8e0208 */
[----:B------:R4:W5:Y:S01]  /*e720*/  LD.E.128 R12, desc[UR50][R20.64] ;  /* 0x00000032140c7980 */ /* 0x000962000c101d00 */
[----:B---3--:R-:W-:Y:S01]  /*e730*/  IMAD R28, R22, 0x20, R184 ;  /* 0x00000020161c7824 */ /* 0x008fe200078e02b8 */
[----:B------:R-:W-:Y:S02]  /*e740*/  UIMAD.WIDE.U32 UR6, UR43, UR10, UR6 ;  /* 0x0000000a2b0672a5 */ /* 0x000fe4000f8e0006 */
[----:B------:R3:W5:Y:S01]  /*e750*/  LD.E.128 R56, desc[UR50][R24.64] ;  /* 0x0000003218387980 */ /* 0x000762000c101d00 */
[----:B------:R-:W-:Y:S01]  /*e760*/  VIADD R28, R28, UR36 ;  /* 0x000000241c1c7c36 */ /* 0x000fe20008000000 */
[----:B------:R-:W-:Y:S02]  /*e770*/  ULDC.64 UR8, c[0x0][0xae0] ;  /* 0x0002b80000087ab9 */ /* 0x000fe40000000a00 */
[----:B------:R-:W5:Y:S01]  /*e780*/  LD.E.128 R52, desc[UR50][R34.64] ;  /* 0x0000003222347980 */ /* 0x000f62000c101d00 */
[----:B--2---:R-:W-:-:S03]  /*e790*/  @P1 IMAD.HI.U32 R2, R28, R65, RZ ;  /* 0x000000411c021227 */ /* 0x004fc600078e00ff */
[----:B------:R-:W5:Y:S01]  /*e7a0*/  LD.E.128 R48, desc[UR50][R32.64] ;  /* 0x0000003220307980 */ /* 0x000f62000c101d00 */
[----:B----4-:R-:W-:Y:S01]  /*e7b0*/  IMAD.MOV.U32 R21, RZ, RZ, R28 ;  /* 0x000000ffff157224 */ /* 0x010fe200078e001c */
[----:B------:R-:W-:Y:S02]  /*e7c0*/  UIADD3 UR5, UR7, UR5, URZ ;  /* 0x0000000507057290 */ /* 0x000fe4000fffe03f */
[----:B------:R-:W5:Y:S01]  /*e7d0*/  LD.E.128 R40, desc[UR50][R30.64] ;  /* 0x000000321e287980 */ /* 0x000f62000c101d00 */
[----:B0-----:R-:W-:-:S03]  /*e7e0*/  @P1 SHF.R.U32.HI R21, RZ, R37, R2 ;  /* 0x00000025ff151219 */ /* 0x001fc60000011602 */
[----:B------:R0:W5:Y:S01]  /*e7f0*/  LD.E.128 R60, desc[UR50][R26.64] ;  /* 0x000000321a3c7980 */ /* 0x000162000c101d00 */
[--C-:B------:R-:W-:Y:S01]  /*e800*/  SHF.R.S32.HI R20, RZ, 0x1f, R21.reuse ;  /* 0x0000001fff147819 */ /* 0x100fe20000011415 */
[----:B---3--:R-:W-:Y:S01]  /*e810*/  IMAD.MOV R25, RZ, RZ, -R21 ;  /* 0x000000ffff197224 */ /* 0x008fe200078e0a15 */
[----:B------:R-:W-:Y:S01]  /*e820*/  @!PT LDS RZ, [RZ] ;  /* 0x00000000fffff984 */ /* 0x000fe20000000800 */
[----:B------:R-:W-:Y:S01]  /*e830*/  @!PT LDS RZ, [RZ] ;  /* 0x00000000fffff984 */ /* 0x000fe20000000800 */
[----:B------:R-:W-:Y:S01]  /*e840*/  @!PT LDS RZ, [RZ] ;  /* 0x00000000fffff984 */ /* 0x000fe20000000800 */
[----:B------:R-:W-:Y:S01]  /*e850*/  @!PT LDS RZ, [RZ] ;  /* 0x00000000fffff984 */ /* 0x000fe20000000800 */
[----:B------:R2:W-:Y:S06]  /*e860*/  MEMBAR.ALL.CTA ;  /* 0x0000000000007992 */ /* 0x0005ec0000008000 */
[----:B--2---:R-:W2:Y:S01]  /*e870*/  FENCE.VIEW.ASYNC.S ;  /* 0x00000000000073c6 */ /* 0x004ea20000000000 */
[----:B------:R-:W-:-:S02]  /*e880*/  IMAD.U32 R3, RZ, RZ, UR7 ;  /* 0x00000007ff037e24 */ /* 0x000fc4000f8e00ff */
[----:B------:R-:W-:Y:S02]  /*e890*/  IMAD R20, R20, UR8, RZ ;  /* 0x0000000814147c24 */ /* 0x000fe4000f8e02ff */
[----:B------:R-:W-:Y:S02]  /*e8a0*/  IMAD R25, R44, R25, R28 ;  /* 0x000000192c197224 */ /* 0x000fe400078e021c */
[----:B------:R-:W-:Y:S01]  /*e8b0*/  IMAD.U32 R2, RZ, RZ, UR6 ;  /* 0x00000006ff027e24 */ /* 0x000fe2000f8e00ff */
[----:B------:R-:W-:Y:S01]  /*e8c0*/  ULDC.64 UR6, c[0x0][0xad8] ;  /* 0x0002b60000067ab9 */ /* 0x000fe20000000a00 */
[----:B------:R-:W-:Y:S02]  /*e8d0*/  IMAD.U32 R3, RZ, RZ, UR5 ;  /* 0x00000005ff037e24 */ /* 0x000fe4000f8e00ff */
[C---:B0-----:R-:W-:Y:S01]  /*e8e0*/  IMAD R27, R21.reuse, UR9, R20 ;  /* 0x00000009151b7c24 */ /* 0x041fe2000f8e0214 */
[----:B------:R-:W-:Y:S01]  /*e8f0*/  SHF.R.S32.HI R20, RZ, 0x1f, R25 ;  /* 0x0000001fff147819 */ /* 0x000fe20000011419 */
[----:B------:R-:W-:-:S04]  /*e900*/  IMAD.WIDE.U32 R2, R21, UR8, R2 ;  /* 0x0000000815027c25 */ /* 0x000fc8000f8e0002 */
[----:B------:R-:W-:Y:S02]  /*e910*/  IMAD.IADD R3, R3, 0x1, R27 ;  /* 0x0000000103037824 */ /* 0x000fe400078e021b */
[----:B------:R-:W-:Y:S02]  /*e920*/  IMAD R24, R20, UR6, RZ ;  /* 0x0000000614187c24 */ /* 0x000fe4000f8e02ff */
[----:B------:R-:W-:Y:S02]  /*e930*/  VIADD R26, R184, UR36 ;  /* 0x00000024b81a7c36 */ /* 0x000fe40008000000 */
[C---:B------:R-:W-:Y:S02]  /*e940*/  IMAD R21, R25.reuse, UR7, R24 ;  /* 0x0000000719157c24 */ /* 0x040fe4000f8e0218 */
[----:B------:R-:W-:Y:S01]  /*e950*/  IMAD.WIDE.U32 R2, R25, UR6, R2 ;  /* 0x0000000619027c25 */ /* 0x000fe2000f8e0002 */
[----:B------:R-:W-:Y:S01]  /*e960*/  ISETP.GE.AND P2, PT, R26, R45, PT ;  /* 0x0000002d1a00720c */ /* 0x000fe20003f46270 */
[----:B------:R-:W-:-:S02]  /*e970*/  ULDC.64 UR6, c[0x0][0xa80] ;  /* 0x0002a00000067ab9 */ /* 0x000fc40000000a00 */
[----:B------:R-:W-:Y:S02]  /*e980*/  VIADD R20, R26, 0x20 ;  /* 0x000000201a147836 */ /* 0x000fe40000000000 */
[----:B------:R-:W-:Y:S01]  /*e990*/  VIADD R0, R0, 0x28820 ;  /* 0x0002882000007836 */ /* 0x000fe20000000000 */
[----:B------:R-:W-:Y:S01]  /*e9a0*/  LEA R24, P3, R2, UR6, 0x1 ;  /* 0x0000000602187c11 */ /* 0x000fe2000f8608ff */
[----:B------:R-:W-:Y:S01]  /*e9b0*/  IMAD.IADD R3, R3, 0x1, R21 ;  /* 0x0000000103037824 */ /* 0x000fe200078e0215 */
[-C--:B------:R-:W-:Y:S01]  /*e9c0*/  ISETP.GE.AND P0, PT, R20, R45.reuse, PT ;  /* 0x0000002d1400720c */ /* 0x080fe20003f06270 */
[----:B------:R-:W-:Y:S01]  /*e9d0*/  VIADD R20, R26, 0x40 ;  /* 0x000000401a147836 */ /* 0x000fe20000000000 */
[----:B------:R-:W-:Y:S02]  /*e9e0*/  PRMT R0, RZ, 0x654, R0 ;  /* 0x00000654ff007816 */ /* 0x000fe40000000000 */
[----:B------:R-:W-:Y:S01]  /*e9f0*/  LEA.HI.X R25, R2, UR7, R3, 0x1, P3 ;  /* 0x0000000702197c11 */ /* 0x000fe200098f0c03 */
[----:B------:R-:W-:Y:S01]  /*ea00*/  BSSY B1, `(.L_x_1180) ;  /* 0x000000f000017945 */ /* 0x000fe20003800000 */
[----:B------:R-:W-:Y:S01]  /*ea10*/  ISETP.GE.AND P1, PT, R20, R45, PT ;  /* 0x0000002d1400720c */ /* 0x000fe20003f26270 */
[----:B--2---:R0:W-:Y:S01]  /*ea20*/  SYNCS.ARRIVE.TRANS64.RED.A1T0 RZ, [R0+URZ], RZ ;  /* 0x000000ff00ff79a7 */ /* 0x0041e2000810043f */
[----:B------:R1:W2:Y:S04]  /*ea30*/  SHFL.IDX PT, R20, R24, RZ, 0x181f ;  /* 0x00181fff18147589 */ /* 0x0002a800000e0000 */
[----:B0-----:R1:W0:Y:S01]  /*ea40*/  SHFL.IDX PT, R0, R25, RZ, 0x181f ;  /* 0x00181fff19007589 */ /* 0x00122200000e0000 */
[----:B------:R-:W-:Y:S06]  /*ea50*/  @P2 BRA `(.L_x_1181) ;  /* 0x0000000000242947 */ /* 0x000fec0003800000 */
[----:B------:R-:W-:Y:S02]  /*ea60*/  ULDC UR5, c[0x0][0xac8] ;  /* 0x0002b20000057ab9 */ /* 0x000fe40000000800 */
[----:B------:R-:W-:Y:S02]  /*ea70*/  ISETP.GE.AND P2, PT, R18, UR5, PT ;  /* 0x0000000512007c0c */ /* 0x000fe4000bf46270 */
[----:B------:R-:W-:-:S11]  /*ea80*/  ISETP.GE.AND P3, PT, R19, UR5, PT ;  /* 0x0000000513007c0c */ /* 0x000fd6000bf66270 */
[CC--:B--2---:R-:W-:Y:S02]  /*ea90*/  @!P2 LEA R2, P4, R18.reuse, R20.reuse, 0x1 ;  /* 0x000000141202a211 */ /* 0x0c4fe400078808ff */
[C---:B------:R-:W-:Y:S02]  /*eaa0*/  @!P3 LEA R20, P5, R19.reuse, R20, 0x1 ;  /* 0x000000141314b211 */ /* 0x040fe400078a08ff */
[-C--:B0-----:R-:W-:Y:S02]  /*eab0*/  @!P2 LEA.HI.X R3, R18, R0.reuse, R190, 0x1, P4 ;  /* 0x000000001203a211 */ /* 0x081fe400020f0cbe */
[----:B------:R-:W-:-:S03]  /*eac0*/  @!P3 LEA.HI.X R21, R19, R0, R189, 0x1, P5 ;  /* 0x000000001315b211 */ /* 0x000fc600028f0cbd */
[----:B-----5:R3:W-:Y:S04]  /*ead0*/  @!P2 ST.E.128 desc[UR50][R2.64], R52 ;  /* 0x000000340200a985 */ /* 0x0207e8000c101d32 */
[----:B------:R3:W-:Y:S02]  /*eae0*/  @!P3 ST.E.128 desc[UR50][R20.64], R60 ;  /* 0x0000003c1400b985 */ /* 0x0007e4000c101d32 */
.L_x_1181:
[----:B------:R-:W-:Y:S05]  /*eaf0*/  BSYNC B1 ;  /* 0x0000000000017941 */ /* 0x000fea0003800000 */
.L_x_1180:
[----:B0-----:R0:W4:Y:S01]  /*eb00*/  SHFL.IDX PT, R0, R25, 0x1, 0x181f ;  /* 0x00381f0019007f89 */ /* 0x00112200000e0000 */
[----:B------:R-:W-:Y:S03]  /*eb10*/  BSSY B1, `(.L_x_1182) ;  /* 0x000000c000017945 */ /* 0x000fe60003800000 */
[----:B--23--:R0:W2:Y:S01]  /*eb20*/  SHFL.IDX PT, R20, R24, 0x1, 0x181f ;  /* 0x00381f0018147f89 */ /* 0x00c0a200000e0000 */
[----:B------:R-:W-:Y:S05]  /*eb30*/  @P0 BRA `(.L_x_1183) ;  /* 0x0000000000240947 */ /* 0x000fea0003800000 */
[----:B------:R-:W-:Y:S02]  /*eb40*/  ULDC UR5, c[0x0][0xac8] ;  /* 0x0002b20000057ab9 */ /* 0x000fe40000000800 */
[----:B------:R-:W-:Y:S02]  /*eb50*/  ISETP.GE.AND P3, PT, R18, UR5, PT ;  /* 0x0000000512007c0c */ /* 0x000fe4000bf66270 */
[----:B------:R-:W-:-:S11]  /*eb60*/  ISETP.GE.AND P4, PT, R19, UR5, PT ;  /* 0x0000000513007c0c */ /* 0x000fd6000bf86270 */
[CC--:B--2---:R-:W-:Y:S02]  /*eb70*/  @!P3 LEA R2, P0, R18.reuse, R20.reuse, 0x1 ;  /* 0x000000141202b211 */ /* 0x0c4fe400078008ff */
[C---:B------:R-:W-:Y:S02]  /*eb80*/  @!P4 LEA R20, P2, R19.reuse, R20, 0x1 ;  /* 0x000000141314c211 */ /* 0x040fe400078408ff */
[-C--:B----4-:R-:W-:Y:S02]  /*eb90*/  @!P3 LEA.HI.X R3, R18, R0.reuse, R190, 0x1, P0 ;  /* 0x000000001203b211 */ /* 0x090fe400000f0cbe */
[----:B------:R-:W-:-:S03]  /*eba0*/  @!P4 LEA.HI.X R21, R19, R0, R189, 0x1, P2 ;  /* 0x000000001315c211 */ /* 0x000fc600010f0cbd */
[----:B-----5:R3:W-:Y:S04]  /*ebb0*/  @!P3 ST.E.128 desc[UR50][R2.64], R48 ;  /* 0x000000300200b985 */ /* 0x0207e8000c101d32 */
[----:B------:R3:W-:Y:S02]  /*ebc0*/  @!P4 ST.E.128 desc[UR50][R20.64], R56 ;  /* 0x000000381400c985 */ /* 0x0007e4000c101d32 */
.L_x_1183:
[----:B------:R-:W-:Y:S05]  /*ebd0*/  BSYNC B1 ;  /* 0x0000000000017941 */ /* 0x000fea0003800000 */
.L_x_1182:
[----:B----4-:R4:W0:Y:S01]  /*ebe0*/  SHFL.IDX PT, R0, R25, 0x2, 0x181f ;  /* 0x00581f0019007f89 */ /* 0x01082200000e0000 */
        /* <DEDUP_REMOVED lines=12> */
.L_x_1185:
[----:B------:R-:W-:Y:S05]  /*ecb0*/  BSYNC B1 ;  /* 0x0000000000017941 */ /* 0x000fea0003800000 */
.L_x_1184:
[----:B0-----:R-:W-:Y:S01]  /*ecc0*/  VIADD R0, R26, 0x60 ;  /* 0x000000601a007836 */ /* 0x001fe20000000000 */
[----:B-1--4-:R-:W0:Y:S04]  /*ecd0*/  SHFL.IDX PT, R25, R25, 0x3, 0x181f ;  /* 0x00781f0019197f89 */ /* 0x012e2800000e0000 */
[----:B------:R-:W-:Y:S01]  /*ece0*/  ISETP.GE.AND P0, PT, R0, R45, PT ;  /* 0x0000002d0000720c */ /* 0x000fe20003f06270 */
[----:B------:R-:W1:-:S12]  /*ecf0*/  SHFL.IDX PT, R24, R24, 0x3, 0x181f ;  /* 0x00781f0018187f89 */ /* 0x000e5800000e0000 */
[----:B------:R-:W-:Y:S05]  /*ed00*/  @P0 BRA `(.L_x_1186) ;  /* 0x0000000800800947 */ /* 0x000fea0003800000 */
[----:B------:R-:W-:Y:S02]  /*ed10*/  ULDC UR5, c[0x0][0xac8] ;  /* 0x0002b20000057ab9 */ /* 0x000fe40000000800 */
[----:B------:R-:W-:-:S13]  /*ed20*/  ISETP.GE.AND P1, PT, R18, UR5, PT ;  /* 0x0000000512007c0c */ /* 0x000fda000bf26270 */
[----:B-1-3--:R-:W-:-:S04]  /*ed30*/  @!P1 LEA R2, P0, R18, R24, 0x1 ;  /* 0x0000001812029211 */ /* 0x00afc800078008ff */
[----:B0-----:R-:W-:Y:S02]  /*ed40*/  @!P1 LEA.HI.X R3, R18, R25, R190, 0x1, P0 ;  /* 0x0000001912039211 */ /* 0x001fe400000f0cbe */
[----:B------:R-:W-:-:S03]  /*ed50*/  ISETP.GE.AND P0, PT, R19, UR5, PT ;  /* 0x0000000513007c0c */ /* 0x000fc6000bf06270 */
[----:B-----5:R0:W-:Y:S10]  /*ed60*/  @!P1 ST.E.128 desc[UR50][R2.64], R4 ;  /* 0x0000000402009985 */ /* 0x0201f4000c101d32 */
[----:B------:R-:W-:Y:S05]  /*ed70*/  @P0 BRA `(.L_x_1186) ;  /* 0x0000000800640947 */ /* 0x000fea0003800000 */
[----:B0-----:R-:W-:-:S04]  /*ed80*/  LEA R2, P0, R19, R24, 0x1 ;  /* 0x0000001813027211 */ /* 0x001fc800078008ff */
[----:B------:R-:W-:-:S05]  /*ed90*/  LEA.HI.X R3, R19, R25, R189, 0x1, P0 ;  /* 0x0000001913037211 */ /* 0x000fca00000f0cbd */
[----:B------:R0:W-:Y:S01]  /*eda0*/  ST.E.128 desc[UR50][R2.64], R8 ;  /* 0x0000000802007985 */ /* 0x0001e2000c101d32 */
[----:B------:R-:W-:Y:S05]  /*edb0*/  BRA `(.L_x_1186) ;  /* 0x0000000800547947 */ /* 0x000fea0003800000 */
.L_x_1179:
[----:B------:R-:W0:Y:S01]  /*edc0*/  LDC R8, c[0x0][0xbe8] ;  /* 0x0002fa00ff087b82 */ /* 0x000e220000000800 */
[----:B------:R-:W-:Y:S01]  /*edd0*/  ISETP.GE.AND P0, PT, R191, 0x80, PT ;  /* 0x00000080bf00780c */ /* 0x000fe20003f06270 */
[----:B------:R-:W-:Y:S01]  /*ede0*/  USHF.R.S32.HI UR8, URZ, 0x1f, UR37 ;  /* 0x0000001f3f087899 */ /* 0x000fe20008011425 */
[----:B------:R-:W-:Y:S01]  /*edf0*/  BSSY B1, `(.L_x_1187) ;  /* 0x000002f000017945 */ /* 0x000fe20003800000 */
[----:B------:R-:W-:Y:S01]  /*ee00*/  USHF.R.S32.HI UR9, URZ, 0x1f, UR43 ;  /* 0x0000001f3f097899 */ /* 0x000fe2000801142b */
[----:B------:R-:W-:Y:S01]  /*ee10*/  IMAD R6, R22, 0x20, R184 ;  /* 0x0000002016067824 */ /* 0x000fe200078e02b8 */
[----:B0-----:R-:W-:-:S13]  /*ee20*/  ISETP.NE.AND P1, PT, R8, 0x1, PT ;  /* 0x000000010800780c */ /* 0x001fda0003f25270 */
[----:B------:R-:W0:Y:S08]  /*ee30*/  @P1 LDC R9, c[0x0][0xbec] ;  /* 0x0002fb00ff091b82 */ /* 0x000e300000000800 */
[----:B------:R-:W1:Y:S01]  /*ee40*/  @P1 LDC R11, c[0x0][0xbf0] ;  /* 0x0002fc00ff0b1b82 */ /* 0x000e620000000800 */
[----:B------:R-:W-:Y:S05]  /*ee50*/  @P0 BRA `(.L_x_1188) ;  /* 0x0000000000a00947 */ /* 0x000fea0003800000 */
[----:B------:R-:W2:Y:S01]  /*ee60*/  S2R R0, SR_TID.X ;  /* 0x0000000000007919 */ /* 0x000ea20000002100 */
[----:B------:R-:W3:Y:S01]  /*ee70*/  LDC R3, c[0x0][0xbe8] ;  /* 0x0002fa00ff037b82 */ /* 0x000ee20000000800 */
[----:B------:R-:W-:Y:S01]  /*ee80*/  IMAD.U32 R4, RZ, RZ, UR36 ;  /* 0x00000024ff047e24 */ /* 0x000fe2000f8e00ff */
[----:B------:R-:W-:Y:S02]  /*ee90*/  ULDC UR5, c[0x0][0xa88] ;  /* 0x0002a20000057ab9 */ /* 0x000fe40000000800 */
[----:B---3--:R-:W-:Y:S02]  /*eea0*/  IMAD R5, R3, UR5, RZ ;  /* 0x0000000503057c24 */ /* 0x008fe4000f8e02ff */
[----:B--2---:R-:W-:-:S04]  /*eeb0*/  IADD3 R4, R4, -0x80, R0 ;  /* 0xffffff8004047810 */ /* 0x004fc80007ffe000 */
[----:B------:R-:W-:-:S13]  /*eec0*/  ISETP.GE.AND P0, PT, R4, R5, PT ;  /* 0x000000050400720c */ /* 0x000fda0003f06270 */
[----:B------:R-:W-:Y:S05]  /*eed0*/  @P0 BRA `(.L_x_1188) ;  /* 0x0000000000800947 */ /* 0x000fea0003800000 */
[----:B------:R-:W-:Y:S01]  /*eee0*/  ISETP.NE.AND P0, PT, R3, 0x1, PT ;  /* 0x000000010300780c */ /* 0x000fe20003f05270 */
[----:B------:R-:W-:Y:S01]  /*eef0*/  ULDC.64 UR10, c[0x0][0xb90] ;  /* 0x0002e400000a7ab9 */ /* 0x000fe20000000a00 */
[----:B------:R-:W-:Y:S01]  /*ef00*/  IMAD.MOV.U32 R2, RZ, RZ, R4 ;  /* 0x000000ffff027224 */ /* 0x000fe200078e0004 */
[----:B------:R-:W-:Y:S02]  /*ef10*/  UIMAD UR5, UR8, UR10, URZ ;  /* 0x0000000a080572a4 */ /* 0x000fe4000f8e023f */
[----:B------:R-:W-:Y:S02]  /*ef20*/  UIMAD.WIDE.U32 UR6, UR37, UR10, URZ ;  /* 0x0000000a250672a5 */ /* 0x000fe4000f8e003f */
[----:B------:R-:W-:-:S03]  /*ef30*/  UIMAD UR5, UR37, UR11, UR5 ;  /* 0x0000000b250572a4 */ /* 0x000fc6000f8e0205 */
[----:B------:R-:W-:Y:S01]  /*ef40*/  ULDC.64 UR10, c[0x0][0xb98] ;  /* 0x0002e600000a7ab9 */ /* 0x000fe20000000a00 */
[----:B------:R-:W-:Y:S02]  /*ef50*/  UIADD3 UR7, UR7, UR5, URZ ;  /* 0x0000000507077290 */ /* 0x000fe4000fffe03f */
[----:B------:R-:W2:Y:S01]  /*ef60*/  @P0 LDC R5, c[0x0][0xbec] ;  /* 0x0002fb00ff050b82 */ /* 0x000ea20000000800 */
[----:B------:R-:W-:Y:S02]  /*ef70*/  UIMAD UR5, UR9, UR10, URZ ;  /* 0x0000000a090572a4 */ /* 0x000fe4000f8e023f */
[----:B------:R-:W-:Y:S02]  /*ef80*/  UIMAD.WIDE.U32 UR6, UR43, UR10, UR6 ;  /* 0x0000000a2b0672a5 */ /* 0x000fe4000f8e0006 */
[----:B------:R-:W-:-:S03]  /*ef90*/  UIMAD UR5, UR43, UR11, UR5 ;  /* 0x0000000b2b0572a4 */ /* 0x000fc6000f8e0205 */
[----:B------:R-:W3:Y:S01]  /*efa0*/  @P0 LDC R7, c[0x0][0xbf0] ;  /* 0x0002fc00ff070b82 */ /* 0x000ee20000000800 */
[----:B------:R-:W-:Y:S01]  /*efb0*/  ULDC.64 UR10, c[0x0][0xb88] ;  /* 0x0002e200000a7ab9 */ /* 0x000fe20000000a00 */
[----:B--2---:R-:W-:-:S05]  /*efc0*/  @P0 IMAD.HI.U32 R0, R4, R5, RZ ;  /* 0x0000000504000227 */ /* 0x004fca00078e00ff */
[----:B---3--:R-:W-:-:S05]  /*efd0*/  @P0 SHF.R.U32.HI R2, RZ, R7, R0 ;  /* 0x00000007ff020219 */ /* 0x008fca0000011600 */
[----:B------:R-:W-:-:S04]  /*efe0*/  IMAD.MOV R5, RZ, RZ, -R2 ;  /* 0x000000ffff057224 */ /* 0x000fc800078e0a02 */
[----:B------:R-:W-:Y:S01]  /*eff0*/  IMAD R5, R3, R5, R4 ;  /* 0x0000000503057224 */ /* 0x000fe200078e0204 */
[----:B------:R-:W-:Y:S01]  /*f000*/  SHF.R.S32.HI R3, RZ, 0x1f, R2 ;  /* 0x0000001fff037819 */ /* 0x000fe20000011402 */
[----:B------:R-:W-:Y:S01]  /*f010*/  IMAD.U32 R4, RZ, RZ, UR5 ;  /* 0x00000005ff047e24 */ /* 0x000fe2000f8e00ff */
[----:B------:R-:W-:Y:S02]  /*f020*/  IADD3 R2, P0, R2, UR6, RZ ;  /* 0x0000000602027c10 */ /* 0x000fe4000ff1e0ff */
[----:B------:R-:W-:Y:S02]  /*f030*/  SHF.R.S32.HI R0, RZ, 0x1f, R5 ;  /* 0x0000001fff007819 */ /* 0x000fe40000011405 */
[----:B------:R-:W-:Y:S01]  /*f040*/  IADD3.X R3, R3, UR7, R4, P0, !PT ;  /* 0x0000000703037c10 */ /* 0x000fe200087fe404 */
[----:B------:R-:W-:Y:S02]  /*f050*/  ULDC.64 UR6, c[0x0][0xb50] ;  /* 0x0002d40000067ab9 */ /* 0x000fe40000000a00 */
[----:B------:R-:W-:-:S02]  /*f060*/  IMAD R0, R0, UR10, RZ ;  /* 0x0000000a00007c24 */ /* 0x000fc4000f8e02ff */
[----:B------:R-:W-:-:S04]  /*f070*/  IMAD.WIDE.U32 R2, R5, UR10, R2 ;  /* 0x0000000a05027c25 */ /* 0x000fc8000f8e0002 */
[----:B------:R-:W-:Y:S01]  /*f080*/  IMAD R7, R5, UR11, R0 ;  /* 0x0000000b05077c24 */ /* 0x000fe2000f8e0200 */
[----:B------:R-:W-:-:S03]  /*f090*/  LEA R4, P0, R2, UR6, 0x2 ;  /* 0x0000000602047c11 */ /* 0x000fc6000f8010ff */
[----:B------:R-:W-:-:S05]  /*f0a0*/  IMAD.IADD R3, R3, 0x1, R7 ;  /* 0x0000000103037824 */ /* 0x000fca00078e0207 */
[----:B------:R-:W-:Y:S01]  /*f0b0*/  LEA.HI.X R5, R2, UR7, R3, 0x2, P0 ;  /* 0x0000000702057c11 */ /* 0x000fe200080f1403 */
[----:B------:R-:W-:-:S05]  /*f0c0*/  IMAD.MOV.U32 R3, RZ, RZ, -0x800000 ;  /* 0xff800000ff037424 */ /* 0x000fca00078e00ff */
[----:B------:R2:W-:Y:S02]  /*f0d0*/  STG.E desc[UR50][R4.64], R3 ;  /* 0x0000000304007986 */ /* 0x0005e4000c101932 */
.L_x_1188:
[----:B------:R-:W-:Y:S05]  /*f0e0*/  BSYNC B1 ;  /* 0x0000000000017941 */ /* 0x000fea0003800000 */
.L_x_1187:
[----:B------:R-:W-:Y:S01]  /*f0f0*/  ULDC.64 UR10, c[0x0][0xae8] ;  /* 0x0002ba00000a7ab9 */ /* 0x000fe20000000a00 */
[----:B------:R-:W-:Y:S01]  /*f100*/  VIADD R6, R6, UR36 ;  /* 0x0000002406067c36 */ /* 0x000fe20008000000 */
[----:B------:R-:W-:Y:S01]  /*f110*/  UIMAD UR5, UR8, UR10, URZ ;  /* 0x0000000a080572a4 */ /* 0x000fe2000f8e023f */
[----:B------:R-:W-:Y:S01]  /*f120*/  BSSY B1, `(.L_x_1189) ;  /* 0x0000034000017945 */ /* 0x000fe20003800000 */
[----:B------:R-:W-:Y:S01]  /*f130*/  UIMAD.WIDE.U32 UR6, UR37, UR10, URZ ;  /* 0x0000000a250672a5 */ /* 0x000fe2000f8e003f */
[----:B0-----:R-:W-:Y:S01]  /*f140*/  @P1 IMAD.HI.U32 R0, R6, R9, RZ ;  /* 0x0000000906001227 */ /* 0x001fe200078e00ff */
[----:B------:R-:W-:-:S03]  /*f150*/  UIMAD UR5, UR37, UR11, UR5 ;  /* 0x0000000b250572a4 */ /* 0x000fc6000f8e0205 */
[----:B------:R-:W-:Y:S01]  /*f160*/  ULDC.64 UR10, c[0x0][0xaf0] ;  /* 0x0002bc00000a7ab9 */ /* 0x000fe20000000a00 */
[----:B------:R-:W-:Y:S01]  /*f170*/  UIADD3 UR7, UR7, UR5, URZ ;  /* 0x0000000507077290 */ /* 0x000fe2000fffe03f */
[----:B--2---:R-:W-:Y:S01]  /*f180*/  IMAD.MOV.U32 R5, RZ, RZ, R6 ;  /* 0x000000ffff057224 */ /* 0x004fe200078e0006 */
[----:B------:R-:W-:Y:S01]  /*f190*/  UIMAD UR5, UR9, UR10, URZ ;  /* 0x0000000a090572a4 */ /* 0x000fe2000f8e023f */
[----:B-1----:R-:W-:Y:S01]  /*f1a0*/  @P1 SHF.R.U32.HI R5, RZ, R11, R0 ;  /* 0x0000000bff051219 */ /* 0x002fe20000011600 */
[----:B------:R-:W-:Y:S02]  /*f1b0*/  UIMAD.WIDE.U32 UR6, UR43, UR10, UR6 ;  /* 0x0000000a2b0672a5 */ /* 0x000fe4000f8e0006 */
[----:B------:R-:W-:Y:S01]  /*f1c0*/  UIMAD UR5, UR43, UR11, UR5 ;  /* 0x0000000b2b0572a4 */ /* 0x000fe2000f8e0205 */
[--C-:B------:R-:W-:Y:S01]  /*f1d0*/  SHF.R.S32.HI R0, RZ, 0x1f, R5.reuse ;  /* 0x0000001fff007819 */ /* 0x100fe20000011405 */
[----:B------:R-:W-:Y:S01]  /*f1e0*/  IMAD.MOV R7, RZ, RZ, -R5 ;  /* 0x000000ffff077224 */ /* 0x000fe200078e0a05 */
[----:B------:R-:W-:Y:S01]  /*f1f0*/  ULDC.64 UR8, c[0x0][0xae0] ;  /* 0x0002b80000087ab9 */ /* 0x000fe20000000a00 */
[----:B------:R-:W-:-:S02]  /*f200*/  UIADD3 UR5, UR7, UR5, URZ ;  /* 0x0000000507057290 */ /* 0x000fc4000fffe03f */
[----:B------:R-:W-:Y:S02]  /*f210*/  IMAD.U32 R3, RZ, RZ, UR7 ;  /* 0x00000007ff037e24 */ /* 0x000fe4000f8e00ff */
[----:B------:R-:W-:Y:S02]  /*f220*/  IMAD R0, R0, UR8, RZ ;  /* 0x0000000800007c24 */ /* 0x000fe4000f8e02ff */
[----:B------:R-:W-:Y:S02]  /*f230*/  IMAD R7, R8, R7, R6 ;  /* 0x0000000708077224 */ /* 0x000fe400078e0206 */
[----:B------:R-:W-:Y:S01]  /*f240*/  IMAD.U32 R2, RZ, RZ, UR6 ;  /* 0x00000006ff027e24 */ /* 0x000fe2000f8e00ff */
[----:B------:R-:W-:Y:S01]  /*f250*/  ULDC.64 UR6, c[0x0][0xad8] ;  /* 0x0002b60000067ab9 */ /* 0x000fe20000000a00 */
[----:B------:R-:W-:Y:S01]  /*f260*/  IMAD.U32 R3, RZ, RZ, UR5 ;  /* 0x00000005ff037e24 */ /* 0x000fe2000f8e00ff */
[----:B------:R-:W-:Y:S01]  /*f270*/  ULDC UR5, c[0x0][0xa88] ;  /* 0x0002a20000057ab9 */ /* 0x000fe20000000800 */
[C---:B------:R-:W-:Y:S01]  /*f280*/  IMAD R9, R5.reuse, UR9, R0 ;  /* 0x0000000905097c24 */ /* 0x040fe2000f8e0200 */
[----:B------:R-:W-:Y:S01]  /*f290*/  SHF.R.S32.HI R0, RZ, 0x1f, R7 ;  /* 0x0000001fff007819 */ /* 0x000fe20000011407 */
[----:B------:R-:W-:-:S04]  /*f2a0*/  IMAD.WIDE.U32 R2, R5, UR8, R2 ;  /* 0x0000000805027c25 */ /* 0x000fc8000f8e0002 */
[----:B------:R-:W-:Y:S02]  /*f2b0*/  IMAD.IADD R3, R3, 0x1, R9 ;  /* 0x0000000103037824 */ /* 0x000fe400078e0209 */
[----:B------:R-:W-:Y:S02]  /*f2c0*/  IMAD R4, R0, UR6, RZ ;  /* 0x0000000600047c24 */ /* 0x000fe4000f8e02ff */
[----:B------:R-:W-:Y:S02]  /*f2d0*/  VIADD R6, R184, UR36 ;  /* 0x00000024b8067c36 */ /* 0x000fe40008000000 */
[----:B------:R-:W-:Y:S02]  /*f2e0*/  IMAD R9, R8, UR5, RZ ;  /* 0x0000000508097c24 */ /* 0x000fe4000f8e02ff */
        /* <DEDUP_REMOVED lines=10> */
[----:B------:R0:W1:Y:S02]  /*f390*/  SHFL.IDX PT, R2, R4, RZ, 0x181f ;  /* 0x00181fff04027589 */ /* 0x00006400000e0000 */
[----:B------:R-:W-:Y:S02]  /*f3a0*/  ISETP.GE.AND P0, PT, R0, R9, PT ;  /* 0x000000090000720c */ /* 0x000fe40003f06270 */
[----:B------:R0:W2:Y:S01]  /*f3b0*/  SHFL.IDX PT, R0, R5, RZ, 0x181f ;  /* 0x00181fff05007589 */ /* 0x0000a200000e0000 */
[----:B------:R-:W-:Y:S10]  /*f3c0*/  @P2 BRA `(.L_x_1190) ;  /* 0x0000000000242947 */ /* 0x000ff40003800000 */
[----:B------:R-:W-:Y:S02]  /*f3d0*/  ULDC UR5, c[0x0][0xac8] ;  /* 0x0002b20000057ab9 */ /* 0x000fe40000000800 */
[----:B------:R-:W-:Y:S02]  /*f3e0*/  ISETP.GE.AND P4, PT, R18, UR5, PT ;  /* 0x0000000512007c0c */ /* 0x000fe4000bf86270 */
[----:B------:R-:W-:-:S11]  /*f3f0*/  ISETP.GE.AND P5, PT, R19, UR5, PT ;  /* 0x0000000513007c0c */ /* 0x000fd6000bfa6270 */
[CC--:B-1----:R-:W-:Y:S02]  /*f400*/  @!P4 LEA R10, P2, R18.reuse, R2.reuse, 0x1 ;  /* 0x00000002120ac211 */ /* 0x0c2fe400078408ff */
[C---:B------:R-:W-:Y:S02]  /*f410*/  @!P5 LEA R2, P3, R19.reuse, R2, 0x1 ;  /* 0x000000021302d211 */ /* 0x040fe400078608ff */
[-C--:B--2---:R-:W-:Y:S02]  /*f420*/  @!P4 LEA.HI.X R11, R18, R0.reuse, R190, 0x1, P2 ;  /* 0x00000000120bc211 */ /* 0x084fe400010f0cbe */
[----:B------:R-:W-:-:S03]  /*f430*/  @!P5 LEA.HI.X R3, R19, R0, R189, 0x1, P3 ;  /* 0x000000001303d211 */ /* 0x000fc600018f0cbd */
[----:B------:R3:W-:Y:S04]  /*f440*/  @!P4 ST.E.128 desc[UR50][R10.64], RZ ;  /* 0x000000ff0a00c985 */ /* 0x0007e8000c101d32 */
[----:B------:R3:W-:Y:S02]  /*f450*/  @!P5 ST.E.128 desc[UR50][R2.64], RZ ;  /* 0x000000ff0200d985 */ /* 0x0007e4000c101d32 */
.L_x_1190:
[----:B------:R-:W-:Y:S05]  /*f460*/  BSYNC B1 ;  /* 0x0000000000017941 */ /* 0x000fea0003800000 */
.L_x_1189:
[----:B--2---:R2:W4:Y:S01]  /*f470*/  SHFL.IDX PT, R0, R5, 0x1, 0x181f ;  /* 0x00381f0005007f89 */ /* 0x00452200000e0000 */
[----:B------:R-:W-:Y:S03]  /*f480*/  BSSY B1, `(.L_x_1191) ;  /* 0x000000c000017945 */ /* 0x000fe60003800000 */
[----:B-1-3--:R2:W1:Y:S01]  /*f490*/  SHFL.IDX PT, R2, R4, 0x1, 0x181f ;  /* 0x00381f0004027f89 */ /* 0x00a46200000e0000 */
[----:B------:R-:W-:Y:S05]  /*f4a0*/  @P1 BRA `(.L_x_1192) ;  /* 0x0000000000241947 */ /* 0x000fea0003800000 */
[----:B------:R-:W-:Y:S02]  /*f4b0*/  ULDC UR5, c[0x0][0xac8] ;  /* 0x0002b20000057ab9 */ /* 0x000fe40000000800 */
[----:B------:R-:W-:Y:S02]  /*f4c0*/  ISETP.GE.AND P3, PT, R18, UR5, PT ;  /* 0x0000000512007c0c */ /* 0x000fe4000bf66270 */
[----:B------:R-:W-:-:S11]  /*f4d0*/  ISETP.GE.AND P4, PT, R19, UR5, PT ;  /* 0x0000000513007c0c */ /* 0x000fd6000bf86270 */
[CC--:B-1----:R-:W-:Y:S02]  /*f4e0*/  @!P3 LEA R10, P1, R18.reuse, R2.reuse, 0x1 ;  /* 0x00000002120ab211 */ /* 0x0c2fe400078208ff */
[C---:B------:R-:W-:Y:S02]  /*f4f0*/  @!P4 LEA R2, P2, R19.reuse, R2, 0x1 ;  /* 0x000000021302c211 */ /* 0x040fe400078408ff */
[-C--:B----4-:R-:W-:Y:S02]  /*f500*/  @!P3 LEA.HI.X R11, R18, R0.reuse, R190, 0x1, P1 ;  /* 0x00000000120bb211 */ /* 0x090fe400008f0cbe */
[----:B------:R-:W-:-:S03]  /*f510*/  @!P4 LEA.HI.X R3, R19, R0, R189, 0x1, P2 ;  /* 0x000000001303c211 */ /* 0x000fc600010f0cbd */
[----:B------:R3:W-:Y:S04]  /*f520*/  @!P3 ST.E.128 desc[UR50][R10.64], RZ ;  /* 0x000000ff0a00b985 */ /* 0x0007e8000c101d32 */
[----:B------:R3:W-:Y:S02]  /*f530*/  @!P4 ST.E.128 desc[UR50][R2.64], RZ ;  /* 0x000000ff0200c985 */ /* 0x0007e4000c101d32 */
.L_x_1192:
[----:B------:R-:W-:Y:S05]  /*f540*/  BSYNC B1 ;  /* 0x0000000000017941 */ /* 0x000fea0003800000 */
.L_x_1191:
[----:B----4-:R4:W0:Y:S01]  /*f550*/  SHFL.IDX PT, R0, R5, 0x2, 0x181f ;  /* 0x00581f0005007f89 */ /* 0x01082200000e0000 */
        /* <DEDUP_REMOVED lines=8> */
[-C--:B0-----:R-:W-:Y:S02]  /*f5e0*/  @!P2 LEA.HI.X R11, R18, R0.reuse, R190, 0x1, P0 ;  /* 0x00000000120ba211 */ /* 0x081fe400000f0cbe */
[----:B------:R-:W-:-:S03]  /*f5f0*/  @!P3 LEA.HI.X R3, R19, R0, R189, 0x1, P1 ;  /* 0x000000001303b211 */ /* 0x000fc600008f0cbd */
[----:B------:R3:W-:Y:S04]  /*f600*/  @!P2 ST.E.128 desc[UR50][R10.64], RZ ;  /* 0x000000ff0a00a985 */ /* 0x0007e8000c101d32 */
[----:B------:R3:W-:Y:S02]  /*f610*/  @!P3 ST.E.128 desc[UR50][R2.64], RZ ;  /* 0x000000ff0200b985 */ /* 0x0007e4000c101d32 */
.L_x_1194:
[----:B------:R-:W-:Y:S05]  /*f620*/  BSYNC B1 ;  /* 0x0000000000017941 */ /* 0x000fea0003800000 */
.L_x_1193:
[----:B---3--:R-:W-:Y:S01]  /*f630*/  VIADD R3, R6, 0x60 ;  /* 0x0000006006037836 */ /* 0x008fe20000000000 */
[----:B0-----:R0:W3:Y:S04]  /*f640*/  SHFL.IDX PT, R0, R5, 0x3, 0x181f ;  /* 0x00781f0005007f89 */ /* 0x0010e800000e0000 */
[----:B------:R-:W-:Y:S01]  /*f650*/  ISETP.GE.AND P0, PT, R3, R9, PT ;  /* 0x000000090300720c */ /* 0x000fe20003f06270 */
[----:B-1----:R0:W1:-:S12]  /*f660*/  SHFL.IDX PT, R2, R4, 0x3, 0x181f ;  /* 0x00781f0004027f89 */ /* 0x00205800000e0000 */
[----:B0-----:R-:W-:Y:S05]  /*f670*/  @P0 BRA `(.L_x_1186) ;  /* 0x0000000000240947 */ /* 0x001fea0003800000 */
[----:B------:R-:W-:Y:S02]  /*f680*/  ULDC UR5, c[0x0][0xac8] ;  /* 0x0002b20000057ab9 */ /* 0x000fe40000000800 */
[----:B------:R-:W-:Y:S02]  /*f690*/  ISETP.GE.AND P2, PT, R18, UR5, PT ;  /* 0x0000000512007c0c */ /* 0x000fe4000bf46270 */
[----:B------:R-:W-:-:S11]  /*f6a0*/  ISETP.GE.AND P3, PT, R19, UR5, PT ;  /* 0x0000000513007c0c */ /* 0x000fd6000bf66270 */
[CC--:B-12-4-:R-:W-:Y:S02]  /*f6b0*/  @!P2 LEA R4, P0, R18.reuse, R2.reuse, 0x1 ;  /* 0x000000021204a211 */ /* 0x0d6fe400078008ff */
[C---:B------:R-:W-:Y:S02]  /*f6c0*/  @!P3 LEA R2, P1, R19.reuse, R2, 0x1 ;  /* 0x000000021302b211 */ /* 0x040fe400078208ff */
[-C--:B---3--:R-:W-:Y:S02]  /*f6d0*/  @!P2 LEA.HI.X R5, R18, R0.reuse, R190, 0x1, P0 ;  /* 0x000000001205a211 */ /* 0x088fe400000f0cbe */
[----:B------:R-:W-:-:S03]  /*f6e0*/  @!P3 LEA.HI.X R3, R19, R0, R189, 0x1, P1 ;  /* 0x000000001303b211 */ /* 0x000fc600008f0cbd */
[----:B------:R0:W-:Y:S04]  /*f6f0*/  @!P2 ST.E.128 desc[UR50][R4.64], RZ ;  /* 0x000000ff0400a985 */ /* 0x0001e8000c101d32 */
[----:B------:R0:W-:Y:S02]  /*f700*/  @!P3 ST.E.128 desc[UR50][R2.64], RZ ;  /* 0x000000ff0200b985 */ /* 0x0001e4000c101d32 */
.L_x_1186:
[----:B------:R-:W-:Y:S05]  /*f710*/  BSYNC B0 ;  /* 0x0000000000007941 */ /* 0x000fea0003800000 */
.L_x_1178:
[----:B------:R-:W-:Y:S02]  /*f720*/  ULDC UR5, c[0x0][0xc38] ;  /* 0x00030e0000057ab9 */ /* 0x000fe40000000800 */
[----:B------:R-:W-:-:S06]  /*f730*/  UISETP.GE.AND UP0, UPT, UR4, UR5, UPT ;  /* 0x000000050400728c */ /* 0x000fcc000bf06270 */
[----:B------:R-:W-:-:S13]  /*f740*/  PLOP3.LUT P0, PT, PT, PT, UP0, 0x80, 0x0 ;  /* 0x000000000000781c */ /* 0x000fda0003f0f008 */
[----:B------:R-:W-:Y:S05]  /*f750*/  @!P0 BRA `(.L_x_1195) ;  /* 0xffffff1400908947 */ /* 0x000fea000383ffff */
[----:B------:R-:W-:Y:S05]  /*f760*/  EXIT ;  /* 0x000000000000794d */ /* 0x000fea0003800000 */
.L_x_1097:
[----:B------:R-:W-:-:S08]  /*f770*/  NOP ;  /* 0x0000000000007918 */ /* 0x000fd00000000000 */
[----:B------:R-:W0:-:S00]  /*f780*/  USETMAXREG.DEALLOC.CTAPOOL 0x18 ;  /* 0x00000018000079c8 */ /* 0x000e0000080e0500 */
[----:B0-----:R-:W-:-:S06]  /*f790*/  LOP3.LUT R0, R0, 0x3, RZ, 0xc0, !PT ;  /* 0x0000000300007812 */ /* 0x001fcc00078ec0ff */
[----:B------:R-:W0:Y:S01]  /*f7a0*/  S2UR UR6, SR_CTAID.X ;  /* 0x00000000000679c3 */ /* 0x000e220000002500 */
[----:B------:R-:W-:Y:S01]  /*f7b0*/  LOP3.LUT R19, R19, 0xfffffffb, RZ, 0xc0, !PT ;  /* 0xfffffffb13137812 */ /* 0x000fe200078ec0ff */
[----:B------:R-:W-:Y:S01]  /*f7c0*/  STL [R1+0x18], RZ ;  /* 0x000018ff01007387 */ /* 0x000fe20000100800 */
[----:B------:R-:W-:-:S03]  /*f7d0*/  IMAD.MOV.U32 R18, RZ, RZ, RZ ;  /* 0x000000ffff127224 */ /* 0x000fc600078e00ff */
[----:B------:R-:W1:Y:S02]  /*f7e0*/  SHFL.IDX PT, R0, R0, RZ, 0x1f ;  /* 0x00001fff00007589 */ /* 0x000e6400000e0000 */
[----:B-1----:R-:W-:Y:S02]  /*f7f0*/  ISETP.NE.AND P0, PT, R0, RZ, PT ;  /* 0x000000ff0000720c */ /* 0x002fe40003f05270 */
[----:B------:R-:W0:Y:S11]  /*f800*/  LDC R0, c[0x0][0xc38] ;  /* 0x00030e00ff007b82 */ /* 0x000e360000000800 */
[----:B------:R-:W-:Y:S01]  /*f810*/  @P0 LOP3.LUT R19, R19, 0x4, RZ, 0xfc, !PT ;  /* 0x0000000413130812 */ /* 0x000fe200078efcff */
[----:B------:R-:W-:Y:S06]  /*f820*/  @P0 BAR.ARV 0x4, 0x180 ;  /* 0x0106000000000b1d */ /* 0x000fec0000002000 */
[----:B0-----:R-:W-:Y:S01]  /*f830*/  ISETP.LE.AND P0, PT, R0, UR6, PT ;  /* 0x0000000600007c0c */ /* 0x001fe2000bf03270 */
[----:B------:R-:W-:-:S05]  /*f840*/  IMAD.MOV.U32 R0, RZ, RZ, 0x1 ;  /* 0x00000001ff007424 */ /* 0x000fca00078e00ff */
[----:B------:R0:W-:Y:S07]  /*f850*/  STL [R1+0x8], R0 ;  /* 0x0000080001007387 */ /* 0x0001ee0000100800 */
[----:B------:R-:W-:Y:S05]  /*f860*/  @P0 BRA `(.L_x_1196) ;  /* 0x0000004400300947 */ /* 0x000fea0003800000 */
[----:B------:R-:W1:Y:S01]  /*f870*/  S2R R6, SR_TID.X ;  /* 0x0000000000067919 */ /* 0x000e620000002100 */
[----:B------:R-:W2:Y:S01]  /*f880*/  S2UR UR5, SR_CgaCtaId ;  /* 0x00000000000579c3 */ /* 0x000ea20000008800 */
[----:B------:R-:W-:Y:S01]  /*f890*/  UMOV UR4, 0x400 ;  /* 0x0000040000047882 */ /* 0x000fe20000000000 */
[----:B------:R-:W-:Y:S01]  /*f8a0*/  IMAD.MOV.U32 R18, RZ, RZ, RZ ;  /* 0x000000ffff127224 */ /* 0x000fe200078e00ff */
[----:B------:R-:W-:Y:S01]  /*f8b0*/  ULDC UR42, c[0x0][0xc] ;  /* 0x00000300002a7ab9 */ /* 0x000fe20000000800 */
[----:B------:R-:W-:Y:S01]  /*f8c0*/  ULDC.64 UR44, c[0x0][0x198] ;  /* 0x00006600002c7ab9 */ /* 0x000fe20000000a00 */
[----:B--2---:R-:W-:-:S06]  /*f8d0*/  ULEA UR4, UR5, UR4, 0x18 ;  /* 0x0000000405047291 */ /* 0x004fcc000f8ec03f */
[----:B------:R-:W-:Y:S01]  /*f8e0*/  IMAD.U32 R17, RZ, RZ, UR4 ;  /* 0x00000004ff117e24 */ /* 0x000fe2000f8e00ff */
[C---:B-1----:R-:W-:Y:S01]  /*f8f0*/  LOP3.LUT R5, R6.reuse, 0x7f, RZ, 0xc0, !PT ;  /* 0x0000007f06057812 */ /* 0x042fe200078ec0ff */
[----:B0-----:R-:W-:-:S05]  /*f900*/  IMAD.SHL.U32 R0, R6, 0x8, RZ ;  /* 0x0000000806007824 */ /* 0x001fca00078e00ff */
[C---:B------:R-:W-:Y:S02]  /*f910*/  LOP3.LUT R2, R0.reuse, 0x1f8, RZ, 0xc0, !PT ;  /* 0x000001f800027812 */ /* 0x040fe400078ec0ff */
[----:B------:R-:W-:Y:S02]  /*f920*/  LOP3.LUT R0, R0, 0x38, RZ, 0xc0, !PT ;  /* 0x0000003800007812 */ /* 0x000fe400078ec0ff */
[----:B------:R-:W-:Y:S01]  /*f930*/  LOP3.LUT R3, R2, 0x38, R6, 0x78, !PT ;  /* 0x0000003802037812 */ /* 0x000fe200078e7806 */
[----:B------:R-:W-:Y:S01]  /*f940*/  IMAD.SHL.U32 R2, R5, 0x8, RZ ;  /* 0x0000000805027824 */ /* 0x000fe200078e00ff */
[----:B------:R-:W-:-:S04]  /*f950*/  LOP3.LUT R0, R0, 0x40, RZ, 0xfc, !PT ;  /* 0x0000004000007812 */ /* 0x000fc800078efcff */
[----:B------:R-:W-:Y:S01]  /*f960*/  LOP3.LUT R4, R3, 0x200, R2, 0xf8, !PT ;  /* 0x0000020003047812 */ /* 0x000fe200078ef802 */
[----:B------:R-:W-:Y:S01]  /*f970*/  IMAD.SHL.U32 R2, R6, 0x10, RZ ;  /* 0x0000001006027824 */ /* 0x000fe200078e00ff */
[----:B------:R-:W-:-:S03]  /*f980*/  SHF.R.U32.HI R3, RZ, 0x3, R5 ;  /* 0x00000003ff037819 */ /* 0x000fc60000011605 */
[----:B------:R-:W-:Y:S01]  /*f990*/  IMAD R4, R4, 0x2, R17 ;  /* 0x0000000204047824 */ /* 0x000fe200078e0211 */
[----:B------:R-:W-:Y:S01]  /*f9a0*/  LOP3.LUT R2, R3, 0x70, R2, 0xf8, !PT ;  /* 0x0000007003027812 */ /* 0x000fe200078ef802 */
[----:B------:R-:W-:Y:S02]  /*f9b0*/  IMAD.U32 R3, RZ, RZ, UR6 ;  /* 0x00000006ff037e24 */ /* 0x000fe4000f8e00ff */
[----:B------:R-:W-:Y:S01]  /*f9c0*/  IMAD.MOV.U32 R2, RZ, RZ, 0x1 ;  /* 0x00000001ff027424 */ /* 0x000fe200078e00ff */
[----:B------:R0:W-:Y:S04]  /*f9d0*/  STL [R1+0x10], R4 ;  /* 0x0000100401007387 */ /* 0x0001e80000100800 */
[----:B------:R0:W-:Y:S04]  /*f9e0*/  STL [R1+0x14], R3 ;  /* 0x0000140301007387 */ /* 0x0001e80000100800 */
[----:B------:R0:W-:Y:S04]  /*f9f0*/  STL [R1+0x18], RZ ;  /* 0x000018ff01007387 */ /* 0x0001e80000100800 */
[----:B------:R0:W-:Y:S02]  /*fa00*/  STL [R1+0x8], R2 ;  /* 0x0000080201007387 */ /* 0x0001e40000100800 */
.L_x_1289:
[----:B--2---:R-:W2:Y:S01]  /*fa10*/  LDL R0, [R1+0x14] ;  /* 0x0000140001007983 */ /* 0x004ea20000100800 */
[----:B------:R-:W-:Y:S02]  /*fa20*/  ULDC UR8, c[0x0][0xc60] ;  /* 0x0003180000087ab9 */ /* 0x000fe40000000800 */
[----:B------:R-:W-:-:S11]  /*fa30*/  UISETP.NE.AND UP0, UPT, UR8, 0x1, UPT ;  /* 0x000000010800788c */ /* 0x000fd6000bf05270 */
[----:B------:R-:W-:Y:S01]  /*fa40*/  @UP0 ULDC UR4, c[0x0][0xc64] ;  /* 0x0003190000040ab9 */ /* 0x000fe20000000800 */
[----:B------:R-:W-:Y:S01]  /*fa50*/  @UP0 ULDC UR9, c[0x0][0xc68] ;  /* 0x00031a0000090ab9 */ /* 0x000fe20000000800 */
[C---:B--2---:R-:W-:Y:S02]  /*fa60*/  R2UR UR7, R0.reuse ;  /* 0x00000000000772ca */ /* 0x044fe400000e0000 */
[----:B------:R-:W-:-:S11]  /*fa70*/  R2UR UR6, R0 ;  /* 0x00000000000672ca */ /* 0x000fd600000e0000 */
[----:B------:R-:W-:-:S04]  /*fa80*/  UIMAD.WIDE.U32 UR4, UR7, UR4, URZ ;  /* 0x00000004070472a5 */ /* 0x000fc8000f8e003f */
[----:B------:R-:W-:-:S03]  /*fa90*/  @UP0 USHF.R.U32.HI UR7, URZ, UR9, UR5 ;  /* 0x000000093f070299 */ /* 0x000fc60008011605 */
[----:B------:R-:W-:Y:S02]  /*faa0*/  ULDC UR4, c[0x0][0xc78] ;  /* 0x00031e0000047ab9 */ /* 0x000fe40000000800 */
[----:B------:R-:W-:Y:S02]  /*fab0*/  UISETP.GE.AND UP0, UPT, UR7, UR4, UPT ;  /* 0x000000040700728c */ /* 0x000fe4000bf06270 */
[----:B------:R-:W-:-:S04]  /*fac0*/  UIADD3 UR4, -UR7, URZ, URZ ;  /* 0x0000003f07047290 */ /* 0x000fc8000fffe13f */
[----:B------:R-:W-:Y:S01]  /*fad0*/  PLOP3.LUT P0, PT, PT, PT, UP0, 0x80, 0x0 ;  /* 0x000000000000781c */ /* 0x000fe20003f0f008 */
[----:B------:R-:W-:-:S12]  /*fae0*/  UIMAD UR8, UR8, UR4, UR6 ;  /* 0x00000004080872a4 */ /* 0x000fd8000f8e0206 */
[----:B---34-:R-:W-:Y:S05]  /*faf0*/  @!P0 BRA `(.L_x_1197) ;  /* 0x0000000000208947 */ /* 0x018fea0003800000 */
        /* <DEDUP_REMOVED lines=8> */
.L_x_1197:
[----:B------:R-:W-:Y:S01]  /*fb80*/  ULDC UR9, c[0x0][0xc54] ;  /* 0x0003150000097ab9 */ /* 0x000fe20000000800 */
[----:B------:R-:W-:Y:S01]  /*fb90*/  UMOV UR6, UR8 ;  /* 0x0000000800067c82 */ /* 0x000fe20008000000 */
[----:B------:R-:W-:-:S11]  /*fba0*/  UISETP.NE.AND UP0, UPT, UR9, 0x1, UPT ;  /* 0x000000010900788c */ /* 0x000fd6000bf05270 */
[----:B------:R-:W-:Y:S02]  /*fbb0*/  @UP0 ULDC.64 UR10, c[0x0][0xc58] ;  /* 0x00031600000a0ab9 */ /* 0x000fe40000000a00 */
[----:B------:R-:W-:-:S04]  /*fbc0*/  UIMAD.WIDE.U32 UR4, UR8, UR10, URZ ;  /* 0x0000000a080472a5 */ /* 0x000fc8000f8e003f */
[----:B------:R-:W-:-:S04]  /*fbd0*/  @UP0 USHF.R.U32.HI UR6, URZ, UR11, UR5 ;  /* 0x0000000b3f060299 */ /* 0x000fc80008011605 */
[----:B------:R-:W-:-:S12]  /*fbe0*/  UIMAD UR4, UR6, UR9, URZ ;  /* 0x00000009060472a4 */ /* 0x000fd8000f8e023f */
.L_x_1198:
[----:B------:R-:W-:Y:S02]  /*fbf0*/  UIADD3 UR4, UR8, -UR4, URZ ;  /* 0x8000000408047290 */ /* 0x000fe4000fffe03f */
[----:B------:R-:W-:Y:S01]  /*fc00*/  ULOP3.LUT UR5, URZ, UR6, URZ, 0x33, !UPT ;  /* 0x000000063f057292 */ /* 0x000fe2000f8e333f */
[----:B------:R-:W-:Y:S01]  /*fc10*/  ULDC UR14, c[0x0][0xc48] ;  /* 0x00031200000e7ab9 */ /* 0x000fe20000000800 */
[----:B------:R-:W-:Y:S01]  /*fc20*/  ULDC UR8, c[0x0][0x448] ;  /* 0x0001120000087ab9 */ /* 0x000fe20000000800 */
[----:B------:R-:W-:Y:S01]  /*fc30*/  ULDC UR41, c[0x0][0xc3c] ;  /* 0x00030f0000297ab9 */ /* 0x000fe20000000800 */
[----:B------:R-:W-:Y:S02]  /*fc40*/  UISETP.NE.AND UP2, UPT, UR14, 0x1, UPT ;  /* 0x000000010e00788c */ /* 0x000fe4000bf45270 */
[----:B------:R-:W-:Y:S02]  /*fc50*/  UISETP.NE.AND UP1, UPT, UR8, 0x1, UPT ;  /* 0x000000010800788c */ /* 0x000fe4000bf25270 */
[----:B------:R-:W-:Y:S01]  /*fc60*/  UIADD3 UR41, UR5, UR41, URZ ;  /* 0x0000002905297290 */ /* 0x000fe2000fffe03f */
[----:B------:R-:W-:Y:S01]  /*fc70*/  ULDC.64 UR10, c[0x0][0x418] ;  /* 0x00010600000a7ab9 */ /* 0x000fe20000000a00 */
[----:B------:R-:W-:Y:S01]  /*fc80*/  ULDC UR13, c[0x0][0xc54] ;  /* 0x00031500000d7ab9 */ /* 0x000fe20000000800 */
[----:B------:R-:W-:-:S02]  /*fc90*/  UISETP.NE.U32.AND UP0, UPT, UR10, URZ, UPT ;  /* 0x0000003f0a00728c */ /* 0x000fc4000bf05070 */
[----:B------:R-:W-:Y:S02]  /*fca0*/  UIMAD UR13, UR7, UR13, UR4 ;  /* 0x0000000d070d72a4 */ /* 0x000fe4000f8e0204 */
[----:B------:R-:W-:Y:S01]  /*fcb0*/  USHF.L.U32 UR41, UR41, 0x7, URZ ;  /* 0x0000000729297899 */ /* 0x000fe2000800063f */
[----:B------:R-:W-:Y:S01]  /*fcc0*/  ULDC.64 UR4, c[0x0][0x9e0] ;  /* 0x0002780000047ab9 */ /* 0x000fe20000000a00 */
[----:B------:R-:W-:Y:S02]  /*fcd0*/  UISETP.NE.AND.EX UP0, UPT, UR11, URZ, UPT, UP0 ;  /* 0x0000003f0b00728c */ /* 0x000fe4000bf05300 */
[----:B------:R-:W-:Y:S02]  /*fce0*/  UISETP.GE.AND UP3, UPT, UR5, 0x1, UPT ;  /* 0x000000010500788c */ /* 0x000fe4000bf66270 */
[----:B------:R-:W-:Y:S01]  /*fcf0*/  UIADD3 UR12, UR41, 0x7f, URZ ;  /* 0x0000007f290c7890 */ /* 0x000fe2000fffe03f */
[----:B------:R-:W-:Y:S01]  /*fd00*/  ULDC UR10, c[0x0][0x424] ;  /* 0x00010900000a7ab9 */ /* 0x000fe20000000800 */
[----:B------:R-:W-:Y:S01]  /*fd10*/  ULDC UR6, c[0x0][0x288] ;  /* 0x0000a20000067ab9 */ /* 0x000fe20000000800 */
[----:B------:R-:W-:Y:S01]  /*fd20*/  @UP2 ULDC UR8, c[0x0][0xc4c] ;  /* 0x0003130000082ab9 */ /* 0x000fe20000000800 */
[----:B------:R-:W-:Y:S01]  /*fd30*/  @UP1 ULDC UR11, c[0x0][0x44c] ;  /* 0x00011300000b1ab9 */ /* 0x000fe20000000800 */
[----:B------:R-:W-:Y:S01]  /*fd40*/  USEL UR15, UR10, 0x1, UP0 ;  /* 0x000000010a0f7887 */ /* 0x000fe20008000000 */
[----:B------:R-:W-:Y:S01]  /*fd50*/  PLOP3.LUT P1, PT, PT, PT, UP3, 0x80, 0x0 ;  /* 0x000000000000781c */ /* 0x000fe20003f2f038 */
[----:B------:R-:W-:-:S02]  /*fd60*/  UIADD3 UR16, -UR6, 0x1, URZ ;  /* 0x0000000106107890 */ /* 0x000fc4000fffe13f */
[----:B------:R-:W-:Y:S02]  /*fd70*/  UIMAD.WIDE.U32 UR8, UR13, UR8, URZ ;  /* 0x000000080d0872a5 */ /* 0x000fe4000f8e003f */
[----:B------:R-:W-:Y:S01]  /*fd80*/  UIMAD.WIDE.U32 UR10, UR12, UR11, URZ ;  /* 0x0000000b0c0a72a5 */ /* 0x000fe2000f8e003f */
[----:B------:R-:W-:Y:S01]  /*fd90*/  ULDC UR7, c[0x0][0x2f0] ;  /* 0x0000bc0000077ab9 */ /* 0x000fe20000000800 */
[----:B------:R-:W-:Y:S01]  /*fda0*/  @UP2 ULDC UR17, c[0x0][0xc50] ;  /* 0x0003140000112ab9 */ /* 0x000fe20000000800 */
[----:B------:R-:W-:Y:S01]  /*fdb0*/  @UP1 ULDC UR18, c[0x0][0x450] ;  /* 0x0001140000121ab9 */ /* 0x000fe20000000800 */
[----:B------:R-:W-:Y:S01]  /*fdc0*/  UMOV UR43, UR13 ;  /* 0x0000000d002b7c82 */ /* 0x000fe20008000000 */
[----:B------:R-:W-:Y:S02]  /*fdd0*/  UIMAD UR16, UR15, UR7, UR16 ;  /* 0x000000070f1072a4 */ /* 0x000fe4000f8e0210 */
[----:B------:R-:W-:Y:S02]  /*fde0*/  @UP2 USHF.R.U32.HI UR43, URZ, UR17, UR9 ;  /* 0x000000113f2b2299 */ /* 0x000fe40008011609 */
[----:B------:R-:W-:-:S02]  /*fdf0*/  @UP1 USHF.R.U32.HI UR12, URZ, UR18, UR11 ;  /* 0x000000123f0c1299 */ /* 0x000fc4000801160b */
[----:B------:R-:W-:Y:S02]  /*fe00*/  UIADD3 UR36, -UR43, URZ, URZ ;  /* 0x0000003f2b247290 */ /* 0x000fe4000fffe13f */
[----:B------:R-:W-:Y:S02]  /*fe10*/  UIADD3 UR12, UR16, UR12, URZ ;  /* 0x0000000c100c7290 */ /* 0x000fe4000fffe03f */
[----:B------:R-:W-:Y:S02]  /*fe20*/  UIMAD UR36, UR14, UR36, UR13 ;  /* 0x000000240e2472a4 */ /* 0x000fe4000f8e020d */
[----:B------:R-:W-:Y:S01]  /*fe30*/  UIADD3 UR4, UR12, UR4, URZ ;  /* 0x000000040c047290 */ /* 0x000fe2000fffe03f */
[----:B------:R-:W-:Y:S11]  /*fe40*/  @!P1 BRA `(.L_x_1199) ;  /* 0x0000000000449947 */ /* 0x000ff60003800000 */
        /* <DEDUP_REMOVED lines=10> */
.L_x_1200:
[----:B------:R-:W-:-:S11]  /*fef0*/  UISETP.NE.AND UP0, UPT, UR5, 0x1, UPT ;  /* 0x000000010500788c */ /* 0x000fd6000bf05270 */
[----:B------:R-:W-:Y:S02]  /*ff00*/  @UP0 ULDC.64 UR12, c[0x0][0x9e8] ;  /* 0x00027a00000c0ab9 */ /* 0x000fe40000000a00 */
[----:B------:R-:W-:-:S04]  /*ff10*/  UIMAD.WIDE.U32 UR8, UR10, UR12, URZ ;  /* 0x0000000c0a0872a5 */ /* 0x000fc8000f8e003f */
[----:B------:R-:W-:-:S12]  /*ff20*/  @UP0 USHF.R.U32.HI UR10, URZ, UR13, UR9 ;  /* 0x0000000d3f0a0299 */ /* 0x000fd80008011609 */
.L_x_1201:
[----:B------:R-:W-:-:S04]  /*ff30*/  UIMAD UR10, UR10, UR5, UR5 ;  /* 0x000000050a0a72a4 */ /* 0x000fc8000f8e0205 */
[----:B------:R-:W-:-:S04]  /*ff40*/  UISETP.LT.AND UP0, UPT, UR4, UR10, UPT ;  /* 0x0000000a0400728c */ /* 0x000fc8000bf01270 */
[----:B------:R-:W-:-:S12]  /*ff50*/  USEL UR4, UR4, UR10, UP0 ;  /* 0x0000000a04047287 */ /* 0x000fd80008000000 */
.L_x_1199:
[----:B------:R-:W-:Y:S02]  /*ff60*/  UIMAD UR12, UR15, UR7, 0x7f ;  /* 0x0000007f0f0c74a4 */ /* 0x000fe4000f8e0207 */
[----:B------:R-:W-:Y:S02]  /*ff70*/  UIADD3 UR4, UR4, 0x7f, URZ ;  /* 0x0000007f04047890 */ /* 0x000fe4000fffe03f */
[----:B------:R-:W-:Y:S02]  /*ff80*/  USHF.R.S32.HI UR13, URZ, 0x1f, UR12 ;  /* 0x0000001f3f0d7899 */ /* 0x000fe4000801140c */
[----:B------:R-:W-:Y:S01]  /*ff90*/  USHF.R.S32.HI UR10, URZ, 0x1f, UR4 ;  /* 0x0000001f3f0a7899 */ /* 0x000fe20008011404 */
[----:B------:R-:W-:Y:S01]  /*ffa0*/  @UP1 ULDC UR8, c[0x0][0x44c] ;  /* 0x0001130000081ab9 */ /* 0x000fe20000000800 */
[----:B------:R-:W-:Y:S02]  /*ffb0*/  ULEA.HI UR13, UR13, UR12, URZ, 0x7 ;  /* 0x0000000c0d0d7291 */ /* 0x000fe4000f8f383f */
[----:B------:R-:W-:-:S02]  /*ffc0*/  UIMAD.WIDE.U32 UR8, UR41, UR8, URZ ;  /* 0x00000008290872a5 */ /* 0x000fc4000f8e003f */
[----:B------:R-:W-:Y:S01]  /*ffd0*/  ULEA.HI UR10, UR10, UR4, URZ, 0x7 ;  /* 0x000000040a0a7291 */ /* 0x000fe2000f8f383f */
[----:B------:R-:W-:Y:S01]  /*ffe0*/  @UP1 ULDC UR14, c[0x0][0x450] ;  /* 0x00011400000e1ab9 */ /* 0x000fe20000000800 */
[----:B------:R-:W-:Y:S01]  /*fff0*/  UMOV UR11, UR41 ;  /* 0x00000029000b7c82 */ /* 0x000fe20008000000 */
[----:B------:R-:W-:Y:S02]  /*10000*/  UIMAD UR4, UR15, UR7, -UR6 ;  /* 0x000000070f0472a4 */ /* 0x000fe4000f8e0a06 */
[----:B------:R-:W-:Y:S02]  /*10010*/  USHF.R.S32.HI UR13, URZ, 0x7, UR13 ;  /* 0x000000073f0d7899 */ /* 0x000fe4000801140d */
[----:B------:R-:W-:Y:S02]  /*10020*/  USHF.R.S32.HI UR10, URZ, 0x7, UR10 ;  /* 0x000000073f0a7899 */ /* 0x000fe4000801140a */
[----:B------:R-:W-:Y:S02]  /*10030*/  @UP1 USHF.R.U32.HI UR11, URZ, UR14, UR9 ;  /* 0x0000000e3f0b1299 */ /* 0x000fe40008011609 */
[----:B------:R-:W-:-:S02]  /*10040*/  UISETP.LT.AND UP0, UPT, UR13, UR10, UPT ;  /* 0x0000000a0d00728c */ /* 0x000fc4000bf01270 */
[----:B------:R-:W-:Y:S01]  /*10050*/  UIADD3 UR4, UR4, UR11, URZ ;  /* 0x0000000b04047290 */ /* 0x000fe2000fffe03f */
[----:B------:R-:W-:Y:S01]  /*10060*/  ULDC UR8, c[0x0][0x9dc] ;  /* 0x0002770000087ab9 */ /* 0x000fe20000000800 */
[----:B------:R-:W-:Y:S02]  /*10070*/  USEL UR40, UR13, UR10, UP0 ;  /* 0x0000000a0d287287 */ /* 0x000fe40008000000 */
        /* <DEDUP_REMOVED lines=12> */
.L_x_1203:
[----:B------:R-:W-:-:S11]  /*10140*/  UISETP.NE.AND UP0, UPT, UR5, 0x1, UPT ;  /* 0x000000010500788c */ /* 0x000fd6000bf05270 */
[----:B------:R-:W-:Y:S02]  /*10150*/  @UP0 ULDC.64 UR10, c[0x0][0x9e8] ;  /* 0x00027a00000a0ab9 */ /* 0x000fe40000000a00 */
[----:B------:R-:W-:-:S04]  /*10160*/  UIMAD.WIDE.U32 UR6, UR4, UR10, URZ ;  /* 0x0000000a040672a5 */ /* 0x000fc8000f8e003f */
[----:B------:R-:W-:-:S12]  /*10170*/  @UP0 USHF.R.U32.HI UR4, URZ, UR11, UR7 ;  /* 0x0000000b3f040299 */ /* 0x000fd80008011607 */
.L_x_1204:
[----:B------:R-:W-:-:S04]  /*10180*/  UIMAD UR4, UR4, UR5, URZ ;  /* 0x00000005040472a4 */ /* 0x000fc8000f8e023f */
[----:B------:R-:W-:-:S04]  /*10190*/  UISETP.LT.AND UP0, UPT, UR8, UR4, UPT ;  /* 0x000000040800728c */ /* 0x000fc8000bf01270 */
[----:B------:R-:W-:-:S12]  /*101a0*/  USEL UR8, UR8, UR4, !UP0 ;  /* 0x0000000408087287 */ /* 0x000fd8000c000000 */
.L_x_1202:
[----:B------:R-:W-:Y:S01]  /*101b0*/  USHF.R.S32.HI UR4, URZ, 0x1f, UR8 ;  /* 0x0000001f3f047899 */ /* 0x000fe20008011408 */
[----:B------:R-:W-:Y:S03]  /*101c0*/  BSSY B7, `(.L_x_1205) ;  /* 0x000039a000077945 */ /* 0x000fe60003800000 */
[----:B------:R-:W-:-:S04]  /*101d0*/  ULEA.HI UR4, UR4, UR8, URZ, 0x7 ;  /* 0x0000000804047291 */ /* 0x000fc8000f8f383f */
[----:B------:R-:W-:-:S04]  /*101e0*/  USHF.R.S32.HI UR4, URZ, 0x7, UR4 ;  /* 0x000000073f047899 */ /* 0x000fc80008011404 */
[----:B------:R-:W-:-:S04]  /*101f0*/  UISETP.LT.AND UP0, UPT, URZ, UR4, UPT ;  /* 0x000000043f00728c */ /* 0x000fc8000bf01270 */
[----:B------:R-:W-:-:S04]  /*10200*/  USEL UR39, URZ, UR4, !UP0 ;  /* 0x000000043f277287 */ /* 0x000fc8000c000000 */
[----:B------:R-:W-:-:S06]  /*10210*/  UISETP.GT.AND UP0, UPT, UR40, UR39, UPT ;  /* 0x000000272800728c */ /* 0x000fcc000bf04270 */
[----:B------:R-:W-:-:S13]  /*10220*/  PLOP3.LUT P0, PT, PT, PT, UP0, 0x80, 0x0 ;  /* 0x000000000000781c */ /* 0x000fda0003f0f008 */
[----:B------:R-:W-:Y:S05]  /*10230*/  @P0 BRA `(.L_x_1206) ;  /* 0x0000000000480947 */ /* 0x000fea0003800000 */
[----:B------:R-:W1:Y:S02]  /*10240*/  S2R R0, SR_TID.X ;  /* 0x0000000000007919 */ /* 0x000e640000002100 */
[----:B-1----:R-:W-:-:S04]  /*10250*/  LOP3.LUT R0, R0, 0x7f, RZ, 0xc0, !PT ;  /* 0x0000007f00007812 */ /* 0x002fc800078ec0ff */
[----:B------:R-:W-:-:S13]  /*10260*/  ISETP.NE.AND P1, PT, R0, RZ, PT ;  /* 0x000000ff0000720c */ /* 0x000fda0003f25270 */
[----:B------:R-:W-:Y:S05]  /*10270*/  @P1 BRA `(.L_x_1207) ;  /* 0x0000003800381947 */ /* 0x000fea0003800000 */
[----:B------:R-:W1:Y:S01]  /*10280*/  S2R R5, SR_LANEID ;  /* 0x0000000000057919 */ /* 0x000e620000000000 */
[----:B------:R-:W-:Y:S01]  /*10290*/  VOTEU.ANY UR4, UPT, PT ;  /* 0x0000000000047886 */ /* 0x000fe200038e0100 */
[----:B0-----:R-:W0:Y:S01]  /*102a0*/  LDC.64 R2, c[0x0][0xc80] ;  /* 0x00032000ff027b82 */ /* 0x001e220000000a00 */
[----:B------:R-:W1:Y:S02]  /*102b0*/  FLO.U32 R0, UR4 ;  /* 0x0000000400007d00 */ /* 0x000e6400080e0000 */
[----:B-1----:R-:W-:-:S06]  /*102c0*/  ISETP.EQ.U32.AND P0, PT, R0, R5, PT ;  /* 0x000000050000720c */ /* 0x002fcc0003f02070 */
[----:B------:R-:W0:Y:S07]  /*102d0*/  POPC R5, UR4 ;  /* 0x0000000400057d09 */ /* 0x000e2e0008000000 */
[----:B0-----:R-:W2:Y:S01]  /*102e0*/  @P0 ATOMG.E.ADD.STRONG.GPU PT, R3, desc[UR50][R2.64], R5 ;  /* 0x00000005020309a8 */ /* 0x001ea200081ee1f2 */
[----:B------:R-:W0:Y:S02]  /*102f0*/  S2R R4, SR_LTMASK ;  /* 0x0000000000047919 */ /* 0x000e240000003900 */
[----:B0-----:R-:W-:-:S04]  /*10300*/  LOP3.LUT R4, R4, UR4, RZ, 0xc0, !PT ;  /* 0x0000000404047c12 */ /* 0x001fc8000f8ec0ff */
[----:B------:R-:W0:Y:S01]  /*10310*/  POPC R7, R4 ;  /* 0x0000000400077309 */ /* 0x000e220000000000 */
[----:B--2---:R-:W0:Y:S02]  /*10320*/  SHFL.IDX PT, R0, R3, R0, 0x1f ;  /* 0x00001f0003007589 */ /* 0x004e2400000e0000 */
[----:B0-----:R-:W-:-:S05]  /*10330*/  IADD3 R0, R0, UR42, R7 ;  /* 0x0000002a00007c10 */ /* 0x001fca000fffe007 */
[----:B------:R1:W-:Y:S01]  /*10340*/  STL [R1+0x14], R0 ;  /* 0x0000140001007387 */ /* 0x0003e20000100800 */
[----:B------:R-:W-:Y:S05]  /*10350*/  BRA `(.L_x_1207) ;  /* 0x0000003800007947 */ /* 0x000fea0003800000 */
.L_x_1206:
[----:B------:R-:W-:Y:S01]  /*10360*/  VIADD R0, R17, 0x18400 ;  /* 0x0001840011007836 */ /* 0x000fe20000000000 */
[----:B------:R-:W-:Y:S04]  /*10370*/  BSSY B6, `(.L_x_1208) ;  /* 0x0000013000067945 */ /* 0x000fe80003800000 */
[----:B------:R-:W-:-:S13]  /*10380*/  LOP3.LUT P0, RZ, R0, 0x3ff, RZ, 0xc0, !PT ;  /* 0x000003ff00ff7812 */ /* 0x000fda000780c0ff */
[----:B------:R-:W-:Y:S05]  /*10390*/  @!P0 BRA `(.L_x_1209) ;  /* 0x0000000000408947 */ /* 0x000fea0003800000 */
[----:B0-----:R-:W-:Y:S01]  /*103a0*/  MOV R2, 0x0 ;  /* 0x0000000000027802 */ /* 0x001fe20000000f00 */
        /* <DEDUP_REMOVED lines=15> */
.L_x_1209:
[----:B------:R-:W-:Y:S05]  /*104a0*/  BSYNC B6 ;  /* 0x0000000000067941 */ /* 0x000fea0003800000 */
.L_x_1208:
[----:B------:R-:W-:Y:S01]  /*104b0*/  VIADD R0, R17, 0x400 ;  /* 0x0000040011007836 */ /* 0x000fe20000000000 */
[----:B------:R-:W-:Y:S04]  /*104c0*/  BSSY B6, `(.L_x_1210) ;  /* 0x0000022000067945 */ /* 0x000fe80003800000 */
[----:B------:R-:W-:-:S13]  /*104d0*/  LOP3.LUT P0, RZ, R0, 0x3ff, RZ, 0xc0, !PT ;  /* 0x000003ff00ff7812 */ /* 0x000fda000780c0ff */
[----:B------:R-:W-:Y:S05]  /*104e0*/  @!P0 BRA `(.L_x_1211) ;  /* 0x00000000007c8947 */ /* 0x000fea0003800000 */
[----:B------:R-:W-:Y:S01]  /*104f0*/  MOV R16, 0x0 ;  /* 0x0000000000107802 */ /* 0x000fe20000000f00 */
[----:B------:R-:W-:Y:S01]  /*10500*/  ULDC.64 UR6, c[0x4][0xa0] ;  /* 0x0100280000067ab9 */ /* 0x000fe20000000a00 */
[----:B------:R-:W-:Y:S01]  /*10510*/  ULDC.64 UR8, c[0x4][0xa8] ;  /* 0x01002a0000087ab9 */ /* 0x000fe20000000a00 */
[----:B------:R-:W-:Y:S01]  /*10520*/  ULDC.64 UR4, c[0x4][0x10] ;  /* 0x0100040000047ab9 */ /* 0x000fe20000000a00 */
[----:B0-----:R0:W1:Y:S01]  /*10530*/  LDC.64 R2, c[0x4][R16] ;  /* 0x0100000010027b82 */ /* 0x0010620000000a00 */
        /* <DEDUP_REMOVED lines=11> */
.L_x_1212:
        /* <DEDUP_REMOVED lines=15> */
.L_x_1211:
[----:B------:R-:W-:Y:S05]  /*106e0*/  BSYNC B6 ;  /* 0x0000000000067941 */ /* 0x000fea0003800000 */
.L_x_1210:
[----:B------:R-:W-:Y:S01]  /*106f0*/  ULDC.64 UR4, c[0x0][0x9f8] ;  /* 0x00027e0000047ab9 */ /* 0x000fe20000000a00 */
[----:B------:R-:W-:Y:S01]  /*10700*/  IMAD.U32 R7, RZ, RZ, UR43 ;  /* 0x0000002bff077e24 */ /* 0x000fe2000f8e00ff */
[----:B------:R-:W-:-:S04]  /*10710*/  UISETP.NE.U32.AND UP0, UPT, UR4, URZ, UPT ;  /* 0x0000003f0400728c */ /* 0x000fc8000bf05070 */
[----:B------:R-:W-:-:S06]  /*10720*/  UISETP.NE.AND.EX UP0, UPT, UR5, URZ, UPT, UP0 ;  /* 0x0000003f0500728c */ /* 0x000fcc000bf05300 */
[----:B------:R-:W-:-:S05]  /*10730*/  PLOP3.LUT P0, PT, PT, PT, UP0, 0x80, 0x0 ;  /* 0x000000000000781c */ /* 0x000fca0003f0f008 */
[----:B------:R-:W-:Y:S02]  /*10740*/  @UP0 ULDC.64 UR4, c[0x0][0x9f8] ;  /* 0x00027e0000040ab9 */ /* 0x000fe40000000a00 */
[----:B------:R-:W-:-:S06]  /*10750*/  @UP0 UIMAD.WIDE UR4, UR43, 0x4, UR4 ;  /* 0x000000042b0408a5 */ /* 0x000fcc000f8e0204 */
[----:B0-----:R-:W-:Y:S02]  /*10760*/  IMAD.U32 R2, RZ, RZ, UR4 ;  /* 0x00000004ff027e24 */ /* 0x001fe4000f8e00ff */
[----:B------:R-:W-:-:S05]  /*10770*/  IMAD.U32 R3, RZ, RZ, UR5 ;  /* 0x00000005ff037e24 */ /* 0x000fca000f8e00ff */
[----:B------:R0:W2:Y:S01]  /*10780*/  @P0 LDG.E R7, desc[UR50][R2.64] ;  /* 0x0000003202070981 */ /* 0x0000a2000c1e1900 */
[----:B------:R-:W-:Y:S01]  /*10790*/  UMOV UR4, 0xffffffff ;  /* 0xffffffff00047882 */ /* 0x000fe20000000000 */
[----:B------:R-:W-:Y:S01]  /*107a0*/  IMAD.U32 R0, RZ, RZ, UR40 ;  /* 0x00000028ff007e24 */ /* 0x000fe2000f8e00ff */
[----:B------:R-:W-:Y:S01]  /*107b0*/  LOP3.LUT R19, R19, 0xfffffffe, RZ, 0xc0, !PT ;  /* 0xfffffffe13137812 */ /* 0x000fe200078ec0ff */
[----:B------:R-:W1:Y:S02]  /*107c0*/  S2R R4, SR_TID.X ;  /* 0x0000000000047919 */ /* 0x000e640000002100 */
[----:B------:R-:W-:Y:S01]  /*107d0*/  VIADD R0, R0, 0xffffffff ;  /* 0xffffffff00007836 */ /* 0x000fe20000000000 */
[----:B0-----:R-:W0:Y:S02]  /*107e0*/  LDC.64 R2, c[0x0][0x418] ;  /* 0x00010600ff027b82 */ /* 0x001e240000000a00 */
[----:B0-----:R-:W-:Y:S02]  /*107f0*/  ISETP.NE.U32.AND P0, PT, R2, RZ, PT ;  /* 0x000000ff0200720c */ /* 0x001fe40003f05070 */
[----:B-1----:R-:W-:-:S02]  /*10800*/  SHF.R.U32.HI R4, RZ, 0x5, R4 ;  /* 0x00000005ff047819 */ /* 0x002fc40000011604 */
[----:B------:R-:W-:Y:S02]  /*10810*/  ISETP.NE.AND.EX P1, PT, R3, RZ, PT, P0 ;  /* 0x000000ff0300720c */ /* 0x000fe40003f25300 */
[----:B------:R-:W-:-:S11]  /*10820*/  LOP3.LUT R4, R4, 0x3, RZ, 0xc0, !PT ;  /* 0x0000000304047812 */ /* 0x000fd600078ec0ff */
[----:B------:R-:W-:Y:S02]  /*10830*/  @P1 LOP3.LUT R19, R19, 0x1, RZ, 0xfc, !PT ;  /* 0x0000000113131812 */ /* 0x000fe400078efcff */
[----:B--2---:R-:W-:Y:S01]  /*10840*/  SHF.R.S32.HI R8, RZ, 0x1f, R7 ;  /* 0x0000001fff087819 */ /* 0x004fe20000011407 */
[----:B------:R0:W-:Y:S01]  /*10850*/  STL [R1+0x4], R7 ;  /* 0x0000040701007387 */ /* 0x0001e20000100800 */
[----:B------:R-:W-:-:S03]  /*10860*/  SEL R16, R7, RZ, !P1 ;  /* 0x000000ff07107207 */ /* 0x000fc60004800000 */
[----:B------:R0:W-:Y:S01]  /*10870*/  STL [R1+0xc], R8 ;  /* 0x00000c0801007387 */ /* 0x0001e20000100800 */
[----:B------:R-:W-:Y:S05]  /*10880*/  BRA.DIV UR4, `(.L_x_1213) ;  /* 0x0000003a04e87947 */ /* 0x000fea000b800000 */
[----:B------:R1:W2:Y:S02]  /*10890*/  SHFL.IDX PT, R14, R4, RZ, 0x1f ;  /* 0x00001fff040e7589 */ /* 0x0002a400000e0000 */
.L_x_1304:
[----:B------:R3:W-:Y:S01]  /*108a0*/  STL [R1], R0 ;  /* 0x0000000001007387 */ /* 0x0007e20000100800 */
[----:B--2---:R-:W-:Y:S02]  /*108b0*/  ISETP.NE.AND P0, PT, R14, RZ, PT ;  /* 0x000000ff0e00720c */ /* 0x004fe40003f05270 */
[----:B------:R-:W-:Y:S02]  /*108c0*/  PLOP3.LUT P2, PT, PT, PT, PT, 0x8, 0x0 ;  /* 0x000000000000781c */ /* 0x000fe40003f4e170 */
[----:B------:R-:W-:-:S11]  /*108d0*/  LOP3.LUT R19, R19, 0xfffffffd, RZ, 0xc0, !PT ;  /* 0xfffffffd13137812 */ /* 0x000fd600078ec0ff */
[----:B------:R-:W-:Y:S01]  /*108e0*/  @P2 LOP3.LUT R19, R19, 0x2, RZ, 0xfc, !PT ;  /* 0x0000000213132812 */ /* 0x000fe200078efcff */
[----:B---3--:R-:W-:Y:S06]  /*108f0*/  @P0 BRA `(.L_x_1214) ;  /* 0x00000004000c0947 */ /* 0x008fec0003800000 */
[----:B------:R-:W-:-:S03]  /*10900*/  UMOV UR4, 0xffffffff ;  /* 0xffffffff00047882 */ /* 0x000fc60000000000 */
[----:B------:R-:W-:Y:S05]  /*10910*/  BRA.DIV UR4, `(.L_x_1215) ;  /* 0x0000003a04e47947 */ /* 0x000fea000b800000 */
[----:B------:R-:W-:-:S13]  /*10920*/  ELECT P6, URZ, PT ;  /* 0x00000000003f782f */ /* 0x000fda00038c0000 */
.L_x_1307:
[----:B------:R-:W-:Y:S05]  /*10930*/  @!P6 BRA `(.L_x_1214) ;  /* 0x0000000000fce947 */ /* 0x000fea0003800000 */
[----:B------:R-:W-:Y:S01]  /*10940*/  IMAD.MOV.U32 R16, RZ, RZ, R7 ;  /* 0x000000ffff107224 */ /* 0x000fe200078e0007 */
[----:B------:R-:W-:Y:S06]  /*10950*/  @!P1 BRA `(.L_x_1216) ;  /* 0x00000000004c9947 */ /* 0x000fec0003800000 */
[----:B------:R-:W2:Y:S01]  /*10960*/  LDC R6, c[0x0][0x43c] ;  /* 0x00010f00ff067b82 */ /* 0x000ea20000000800 */
[----:B------:R-:W-:Y:S01]  /*10970*/  IMAD.MOV.U32 R9, RZ, RZ, R0 ;  /* 0x000000ffff097224 */ /* 0x000fe200078e0000 */
[----:B------:R-:W-:Y:S01]  /*10980*/  ULDC.64 UR4, c[0x0][0x428] ;  /* 0x00010a0000047ab9 */ /* 0x000fe20000000a00 */
[----:B--2---:R-:W-:-:S13]  /*10990*/  ISETP.NE.AND P0, PT, R6, 0x1, PT ;  /* 0x000000010600780c */ /* 0x004fda0003f05270 */
[----:B-1----:R-:W1:Y:S02]  /*109a0*/  @P0 LDC.64 R4, c[0x0][0x440] ;  /* 0x00011000ff040b82 */ /* 0x002e640000000a00 */
[----:B-1----:R-:W-:-:S04]  /*109b0*/  @P0 IMAD.HI.U32 R0, R9, R4, RZ ;  /* 0x0000000409000227 */ /* 0x002fc800078e00ff */
[----:B------:R-:W-:Y:S01]  /*109c0*/  IMAD.MOV.U32 R4, RZ, RZ, R9 ;  /* 0x000000ffff047224 */ /* 0x000fe200078e0009 */
[----:B------:R-:W-:-:S04]  /*109d0*/  @P0 SHF.R.U32.HI R4, RZ, R5, R0 ;  /* 0x00000005ff040219 */ /* 0x000fc80000011600 */
[--C-:B------:R-:W-:Y:S01]  /*109e0*/  SHF.R.S32.HI R5, RZ, 0x1f, R4.reuse ;  /* 0x0000001fff057819 */ /* 0x100fe20000011404 */
[----:B------:R-:W-:-:S04]  /*109f0*/  IMAD.MOV R0, RZ, RZ, -R4 ;  /* 0x000000ffff007224 */ /* 0x000fc800078e0a04 */
[----:B------:R-:W-:Y:S02]  /*10a00*/  IMAD R9, R6, R0, R9 ;  /* 0x0000000006097224 */ /* 0x000fe400078e0209 */
[----:B------:R-:W-:Y:S02]  /*10a10*/  IMAD R0, R8, UR4, RZ ;  /* 0x0000000408007c24 */ /* 0x000fe4000f8e02ff */
[C---:B------:R-:W-:Y:S01]  /*10a20*/  IMAD.WIDE.U32 R4, R7.reuse, UR4, R4 ;  /* 0x0000000407047c25 */ /* 0x040fe2000f8e0004 */
[----:B------:R2:W-:Y:S03]  /*10a30*/  STL [R1], R9 ;  /* 0x0000000901007387 */ /* 0x0005e60000100800 */
[----:B------:R-:W-:Y:S01]  /*10a40*/  IMAD R0, R7, UR5, R0 ;  /* 0x0000000507007c24 */ /* 0x000fe2000f8e0200 */
[----:B------:R-:W-:-:S03]  /*10a50*/  LEA R2, P0, R4, R2, 0x2 ;  /* 0x0000000204027211 */ /* 0x000fc600078010ff */
[----:B------:R-:W-:-:S05]  /*10a60*/  IMAD.IADD R0, R5, 0x1, R0 ;  /* 0x0000000105007824 */ /* 0x000fca00078e0200 */
[----:B------:R-:W-:-:S05]  /*10a70*/  LEA.HI.X R3, R4, R3, R0, 0x2, P0 ;  /* 0x0000000304037211 */ /* 0x000fca00000f1400 */
[----:B------:R2:W5:Y:S02]  /*10a80*/  LDG.E R16, desc[UR50][R2.64] ;  /* 0x0000003202107981 */ /* 0x000564000c1e1900 */
.L_x_1216:
[----:B------:R-:W3:Y:S01]  /*10a90*/  LDL R0, [R1+0x8] ;  /* 0x0000080001007983 */ /* 0x000ee20000100800 */
[----:B--2---:R-:W-:Y:S01]  /*10aa0*/  IMAD R3, R18, 0x8, R17 ;  /* 0x0000000812037824 */ /* 0x004fe200078e0211 */
[----:B---3--:R-:W-:-:S04]  /*10ab0*/  SHF.L.U32 R0, R0, 0x1f, RZ ;  /* 0x0000001f00007819 */ /* 0x008fc800000006ff */
[----:B------:R-:W2:Y:S02]  /*10ac0*/  SYNCS.PHASECHK.TRANS64.TRYWAIT P0, [R3+URZ+0x28840], R0 ;  /* 0x02884000030075a7 */ /* 0x000ea4000800017f */
[----:B--2---:R-:W-:Y:S05]  /*10ad0*/  @!P0 BRA `(.L_x_1217) ;  /* 0x0000003800948947 */ /* 0x004fea0003800000 */
.L_x_1308:
[----:B------:R-:W3:Y:S02]  /*10ae0*/  S2R R2, SR_TID.X ;  /* 0x0000000000027919 */ /* 0x000ee40000002100 */
        /* <DEDUP_REMOVED lines=10> */
.L_x_1218:
[----:B------:R-:W3:Y:S01]  /*10b90*/  LDL R2, [R1] ;  /* 0x0000000001027983 */ /* 0x000ee20000100800 */
[----:B--2---:R-:W-:Y:S01]  /*10ba0*/  IMAD R0, R18, 0x8000, R17 ;  /* 0x0000800012007824 */ /* 0x004fe200078e0211 */
[----:B------:R-:W-:Y:S01]  /*10bb0*/  R2UR UR33, R3 ;  /* 0x00000000032172ca */ /* 0x000fe200000e0000 */
[----:B------:R-:W-:Y:S01]  /*10bc0*/  UIADD3 UR4, UP0, UR44, 0x370, URZ ;  /* 0x000003702c047890 */ /* 0x000fe2000ff1e03f */
[----:B-----5:R-:W-:Y:S01]  /*10bd0*/  R2UR UR37, R16 ;  /* 0x00000000102572ca */ /* 0x020fe200000e0000 */
[----:B------:R-:W-:Y:S01]  /*10be0*/  UMOV UR6, 0x0 ;  /* 0x0000000000067882 */ /* 0x000fe20000000000 */
[----:B------:R-:W-:Y:S01]  /*10bf0*/  R2UR UR8, R0 ;  /* 0x00000000000872ca */ /* 0x000fe200000e0000 */
[----:B------:R-:W-:Y:S01]  /*10c00*/  UIADD3.X UR5, URZ, UR45, URZ, UP0, !UPT ;  /* 0x0000002d3f057290 */ /* 0x000fe200087fe43f */
[----:B------:R-:W-:Y:S01]  /*10c10*/  PLOP3.LUT P0, PT, PT, PT, PT, 0x80, 0x0 ;  /* 0x000000000000781c */ /* 0x000fe20003f0f070 */
[----:B------:R-:W-:Y:S01]  /*10c20*/  UMOV UR7, 0x14f00000 ;  /* 0x14f0000000077882 */ /* 0x000fe20000000000 */
[----:B------:R-:W-:Y:S01]  /*10c30*/  UMOV UR34, URZ ;  /* 0x0000003f00227c82 */ /* 0x000fe20008000000 */
[----:B------:R-:W-:Y:S01]  /*10c40*/  UMOV UR10, 0x40 ;  /* 0x00000040000a7882 */ /* 0x000fe20000000000 */
[----:B------:R-:W-:Y:S01]  /*10c50*/  UMOV UR12, UR36 ;  /* 0x00000024000c7c82 */ /* 0x000fe20008000000 */
[----:B------:R-:W-:-:S02]  /*10c60*/  LOP3.LUT R19, R19, 0xfffffffd, RZ, 0xc0, !PT ;  /* 0xfffffffd13137812 */ /* 0x000fc400078ec0ff */
[----:B------:R-:W-:Y:S02]  /*10c70*/  UIADD3 UR33, UR33, 0x28830, URZ ;  /* 0x0002883021217890 */ /* 0x000fe4000fffe03f */
[----:B------:R-:W-:Y:S02]  /*10c80*/  UMOV UR13, UR37 ;  /* 0x00000025000d7c82 */ /* 0x000fe40008000000 */
[----:B------:R-:W-:Y:S02]  /*10c90*/  UIADD3 UR32, UR8, 0x18400, URZ ;  /* 0x0001840008207890 */ /* 0x000fe4000fffe03f */
[----:B------:R-:W-:Y:S01]  /*10ca0*/  UIADD3 UR8, UR8, 0x1c400, URZ ;  /* 0x0001c40008087890 */ /* 0x000fe2000fffe03f */
[----:B------:R-:W-:Y:S01]  /*10cb0*/  @P0 LOP3.LUT R19, R19, 0x2, RZ, 0xfc, !PT ;  /* 0x0000000213130812 */ /* 0x000fe200078efcff */
[----:B------:R-:W-:Y:S01]  /*10cc0*/  UMOV UR9, UR33 ;  /* 0x0000002100097c82 */ /* 0x000fe20008000000 */
[----:B---3--:R-:W-:-:S13]  /*10cd0*/  R2UR UR35, R2 ;  /* 0x00000000022372ca */ /* 0x008fda00000e0000 */
[----:B------:R-:W-:-:S07]  /*10ce0*/  USHF.L.U32 UR35, UR35, 0x7, URZ ;  /* 0x0000000723237899 */ /* 0x000fce000800063f */
[----:B------:R-:W-:Y:S02]  /*10cf0*/  UMOV UR11, UR35 ;  /* 0x00000023000b7c82 */ /* 0x000fe40008000000 */
[----:B------:R2:W-:Y:S01]  /*10d00*/  UTMALDG.4D [UR32], [UR4], desc[UR6] ;  /* 0x00000620040075b4 */ /* 0x0005e20008019000 */
[----:B------:R2:W-:Y:S02]  /*10d10*/  UTMALDG.4D [UR8], [UR4], desc[UR6] ;  /* 0x00000608040075b4 */ /* 0x0005e40008019000 */
[----:B--2---:R-:W-:Y:S01]  /*10d20*/  NOP ;  /* 0x0000000000007918 */ /* 0x004fe20000000000 */
.L_x_1214:
[----:B------:R-:W-:Y:S01]  /*10d30*/  VIADD R0, R17, 0x10400 ;  /* 0x0001040011007836 */ /* 0x000fe20000000000 */
[----:B------:R-:W-:Y:S05]  /*10d40*/  WARPSYNC.ALL ;  /* 0x0000000000007948 */ /* 0x000fea0003800000 */
[----:B------:R-:W-:Y:S01]  /*10d50*/  BAR.SYNC.DEFER_BLOCKING 0x8, 0x180 ;  /* 0x0206000000007b1d */ /* 0x000fe20000010000 */
[----:B------:R-:W-:-:S05]  /*10d60*/  LOP3.LUT P0, RZ, R0, 0x3ff, RZ, 0xc0, !PT ;  /* 0x000003ff00ff7812 */ /* 0x000fca000780c0ff */
[----:B------:R-:W-:Y:S08]  /*10d70*/  BSSY B6, `(.L_x_1219) ;  /* 0x0000012000067945 */ /* 0x000ff00003800000 */
[----:B------:R-:W-:Y:S05]  /*10d80*/  @!P0 BRA `(.L_x_1220) ;  /* 0x0000000000408947 */ /* 0x000fea0003800000 */
[----:B------:R-:W-:Y:S01]  /*10d90*/  MOV R2, 0x0 ;  /* 0x0000000000027802 */ /* 0x000fe20000000f00 */
[----:B------:R-:W-:Y:S01]  /*10da0*/  ULDC.64 UR4, c[0x4][0xa0] ;  /* 0x0100280000047ab9 */ /* 0x000fe20000000a00 */
[----:B------:R-:W-:Y:S01]  /*10db0*/  ULDC.64 UR6, c[0x4][0xa8] ;  /* 0x01002a0000067ab9 */ /* 0x000fe20000000a00 */
[----:B------:R-:W-:Y:S01]  /*10dc0*/  ULDC.64 UR8, c[0x4][0x20] ;  /* 0x0100080000087ab9 */ /* 0x000fe20000000a00 */
[----:B-1----:R-:W-:Y:S02]  /*10dd0*/  IMAD.U32 R4, RZ, RZ, UR4 ;  /* 0x00000004ff047e24 */ /* 0x002fe4000f8e00ff */
[----:B------:R-:W1:Y:S01]  /*10de0*/  LDC.64 R2, c[0x4][R2] ;  /* 0x0100000002027b82 */ /* 0x000e620000000a00 */
        /* <DEDUP_REMOVED lines=9> */
[----:B-1----:R-:W-:Y:S05]  /*10e80*/  CALL.ABS.NOINC R2 ;  /* 0x0000000002007343 */ /* 0x002fea0003c00000 */
.L_x_1220:
[----:B------:R-:W-:Y:S05]  /*10e90*/  BSYNC B6 ;  /* 0x0000000000067941 */ /* 0x000fea0003800000 */
.L_x_1219:
[----:B------:R-:W2:Y:S01]  /*10ea0*/  S2R R2, SR_TID.X ;  /* 0x0000000000027919 */ /* 0x000ea20000002100 */
[----:B0-----:R-:W0:Y:S01]  /*10eb0*/  LDC R7, c[0x0][0x448] ;  /* 0x00011200ff077b82 */ /* 0x001e220000000800 */
[----:B------:R-:W-:Y:S01]  /*10ec0*/  USHF.R.S32.HI UR4, URZ, 0x1f, UR36 ;  /* 0x0000001f3f047899 */ /* 0x000fe20008011424 */
[----:B------:R-:W-:Y:S01]  /*10ed0*/  ULDC.64 UR8, c[0x0][0x2d8] ;  /* 0x0000b60000087ab9 */ /* 0x000fe20000000a00 */
[----:B------:R-:W3:Y:S02]  /*10ee0*/  S2R R9, SR_TID.X ;  /* 0x0000000000097919 */ /* 0x000ee40000002100 */
[----:B------:R-:W-:Y:S02]  /*10ef0*/  UIMAD UR6, UR4, UR8, URZ ;  /* 0x00000008040672a4 */ /* 0x000fe4000f8e023f */
[----:B------:R-:W-:Y:S01]  /*10f00*/  UIMAD.WIDE.U32 UR4, UR36, UR8, URZ ;  /* 0x00000008240472a5 */ /* 0x000fe2000f8e003f */
[----:B------:R-:W4:Y:S01]  /*10f10*/  S2R R8, SR_TID.X ;  /* 0x0000000000087919 */ /* 0x000f220000002100 */
[----:B------:R-:W-:-:S02]  /*10f20*/  UIMAD UR6, UR36, UR9, UR6 ;  /* 0x00000009240672a4 */ /* 0x000fc4000f8e0206 */
[----:B------:R-:W-:Y:S02]  /*10f30*/  USHF.R.S32.HI UR7, URZ, 0x1f, UR43 ;  /* 0x0000001f3f077899 */ /* 0x000fe4000801142b */
[----:B------:R-:W-:Y:S01]  /*10f40*/  UIADD3 UR5, UR5, UR6, URZ ;  /* 0x0000000605057290 */ /* 0x000fe2000fffe03f */
[----:B------:R-:W-:-:S03]  /*10f50*/  ULDC.64 UR8, c[0x0][0x2e0] ;  /* 0x0000b80000087ab9 */ /* 0x000fc60000000a00 */
[----:B------:R-:W-:Y:S02]  /*10f60*/  UIMAD.WIDE.U32 UR4, UR43, UR8, UR4 ;  /* 0x000000082b0472a5 */ /* 0x000fe4000f8e0004 */
[----:B------:R-:W-:-:S04]  /*10f70*/  UIMAD UR6, UR7, UR8, URZ ;  /* 0x00000008070672a4 */ /* 0x000fc8000f8e023f */
[----:B------:R-:W-:Y:S01]  /*10f80*/  UIMAD UR6, UR43, UR9, UR6 ;  /* 0x000000092b0672a4 */ /* 0x000fe2000f8e0206 */
[----:B0-----:R-:W-:Y:S01]  /*10f90*/  ISETP.NE.AND P0, PT, R7, 0x1, PT ;  /* 0x000000010700780c */ /* 0x001fe20003f05270 */
[----:B-1----:R-:W-:Y:S02]  /*10fa0*/  IMAD.U32 R4, RZ, RZ, UR4 ;  /* 0x00000004ff047e24 */ /* 0x002fe4000f8e00ff */
[----:B------:R-:W-:Y:S02]  /*10fb0*/  UIADD3 UR6, UR5, UR6, URZ ;  /* 0x0000000605067290 */ /* 0x000fe4000fffe03f */
[----:B------:R-:W-:Y:S01]  /*10fc0*/  IMAD.U32 R5, RZ, RZ, UR5 ;  /* 0x00000005ff057e24 */ /* 0x000fe2000f8e00ff */
[----:B------:R-:W-:Y:S01]  /*10fd0*/  ULDC.64 UR4, c[0x0][0x2d0] ;  /* 0x0000b40000047ab9 */ /* 0x000fe20000000a00 */
[C---:B--2---:R-:W-:Y:S01]  /*10fe0*/  LOP3.LUT R0, R2.reuse, 0x7f, RZ, 0xc0, !PT ;  /* 0x0000007f02007812 */ /* 0x044fe200078ec0ff */
[----:B------:R-:W-:-:S03]  /*10ff0*/  IMAD.SHL.U32 R2, R2, 0x10, RZ ;  /* 0x0000001002027824 */ /* 0x000fc600078e00ff */
[----:B------:R-:W-:Y:S01]  /*11000*/  SHF.R.U32.HI R0, RZ, 0x3, R0 ;  /* 0x00000003ff007819 */ /* 0x000fe20000011600 */
[----:B---3--:R-:W-:Y:S01]  /*11010*/  IMAD.SHL.U32 R9, R9, 0x8, RZ ;  /* 0x0000000809097824 */ /* 0x008fe200078e00ff */
[----:B------:R-:W0:Y:S02]  /*11020*/  @P0 LDC R3, c[0x0][0x44c] ;  /* 0x00011300ff030b82 */ /* 0x000e240000000800 */
[----:B------:R-:W-:Y:S01]  /*11030*/  LOP3.LUT R2, R0, 0x70, R2, 0xf8, !PT ;  /* 0x0000007000027812 */ /* 0x000fe200078ef802 */
[----:B----4-:R-:W-:Y:S01]  /*11040*/  IMAD.SHL.U32 R10, R8, 0x8, RZ ;  /* 0x00000008080a7824 */ /* 0x010fe200078e00ff */
[----:B------:R-:W-:-:S03]  /*11050*/  LOP3.LUT R9, R9, 0x38, RZ, 0xc0, !PT ;  /* 0x0000003809097812 */ /* 0x000fc600078ec0ff */
[----:B------:R-:W-:Y:S01]  /*11060*/  VIADD R2, R2, UR41 ;  /* 0x0000002902027c36 */ /* 0x000fe20008000000 */
[----:B------:R-:W1:Y:S01]  /*11070*/  @P0 LDC R0, c[0x0][0x450] ;  /* 0x00011400ff000b82 */ /* 0x000e620000000800 */
[----:B------:R-:W-:Y:S02]  /*11080*/  LOP3.LUT R9, R9, 0x40, RZ, 0xfc, !PT ;  /* 0x0000004009097812 */ /* 0x000fe400078efcff */
[----:B------:R-:W-:Y:S01]  /*11090*/  IMAD.MOV.U32 R6, RZ, RZ, R2 ;  /* 0x000000ffff067224 */ /* 0x000fe200078e0002 */
[----:B------:R-:W-:Y:S01]  /*110a0*/  LOP3.LUT R10, R10, 0x38, RZ, 0xc0, !PT ;  /* 0x000000380a0a7812 */ /* 0x000fe200078ec0ff */
[----:B0-----:R-:W-:-:S05]  /*110b0*/  @P0 IMAD.HI.U32 R3, R2, R3, RZ ;  /* 0x0000000302030227 */ /* 0x001fca00078e00ff */
[----:B-1----:R-:W-:Y:S01]  /*110c0*/  @P0 SHF.R.U32.HI R6, RZ, R0, R3 ;  /* 0x00000000ff060219 */ /* 0x002fe20000011603 */
[----:B------:R-:W-:Y:S01]  /*110d0*/  IMAD.U32 R3, RZ, RZ, UR6 ;  /* 0x00000006ff037e24 */ /* 0x000fe2000f8e00ff */
[----:B------:R-:W-:-:S03]  /*110e0*/  ULDC.64 UR6, c[0x0][0x280] ;  /* 0x0000a00000067ab9 */ /* 0x000fc60000000a00 */
[----:B------:R-:W-:-:S04]  /*110f0*/  IMAD.MOV R0, RZ, RZ, -R6 ;  /* 0x000000ffff007224 */ /* 0x000fc800078e0a06 */
[----:B------:R-:W-:Y:S02]  /*11100*/  IMAD R0, R7, R0, R2 ;  /* 0x0000000007007224 */ /* 0x000fe400078e0202 */
[----:B------:R-:W-:Y:S01]  /*11110*/  IMAD.MOV.U32 R2, RZ, RZ, R4 ;  /* 0x000000ffff027224 */ /* 0x000fe200078e0004 */
[----:B------:R-:W-:-:S03]  /*11120*/  SHF.R.S32.HI R4, RZ, 0x1f, R6 ;  /* 0x0000001fff047819 */ /* 0x000fc60000011406 */
[----:B------:R-:W-:-:S04]  /*11130*/  IMAD.WIDE.U32 R2, R6, UR4, R2 ;  /* 0x0000000406027c25 */ /* 0x000fc8000f8e0002 */
        /* <DEDUP_REMOVED lines=18> */
[----:B------:R-:W-:Y:S02]  /*11260*/  ULDC UR4, c[0x0][0x288] ;  /* 0x0000a20000047ab9 */ /* 0x000fe40000000800 */
[----:B------:R-:W-:Y:S01]  /*11270*/  IMAD R3, R7, UR4, RZ ;  /* 0x0000000407037c24 */ /* 0x000fe2000f8e02ff */
[----:B------:R-:W1:Y:S04]  /*11280*/  SHFL.IDX PT, R6, R0, RZ, 0x181f ;  /* 0x00181fff00067589 */ /* 0x000e6800000e0000 */
[----:B------:R-:W-:Y:S01]  /*11290*/  SHFL.IDX PT, R8, R0, 0x1, 0x181f ;  /* 0x00381f0000087f89 */ /* 0x000fe200000e0000 */
[----:B0-----:R-:W-:-:S04]  /*112a0*/  LOP3.LUT R5, R5, 0x7f, RZ, 0xc0, !PT ;  /* 0x0000007f05057812 */ /* 0x001fc800078ec0ff */
[----:B------:R-:W-:-:S05]  /*112b0*/  SHF.R.U32.HI R5, RZ, 0x3, R5 ;  /* 0x00000003ff057819 */ /* 0x000fca0000011605 */
[----:B------:R-:W-:-:S04]  /*112c0*/  VIADD R2, R5, UR41 ;  /* 0x0000002905027c36 */ /* 0x000fc80008000000 */
[C---:B------:R-:W-:Y:S01]  /*112d0*/  VIADD R5, R2.reuse, 0x10 ;  /* 0x0000001002057836 */ /* 0x040fe20000000000 */
[----:B------:R-:W-:-:S04]  /*112e0*/  ISETP.GE.AND P3, PT, R2, R3, PT ;  /* 0x000000030200720c */ /* 0x000fc80003f66270 */
[----:B------:R-:W-:Y:S02]  /*112f0*/  ISETP.GE.AND P2, PT, R5, R3, PT ;  /* 0x000000030500720c */ /* 0x000fe40003f46270 */
[----:B------:R-:W0:Y:S07]  /*11300*/  SHFL.IDX PT, R5, R4, RZ, 0x181f ;  /* 0x00181fff04057589 */ /* 0x000e2e00000e0000 */
[----:B-1----:R-:W-:-:S05]  /*11310*/  @!P3 LEA R6, P4, R10, R6, 0x1 ;  /* 0x000000060a06b211 */ /* 0x002fca00078808ff */
[----:B0-----:R-:W-:Y:S01]  /*11320*/  @!P3 IMAD.X R7, RZ, RZ, R5, P4 ;  /* 0x000000ffff07b224 */ /* 0x001fe200020e0605 */
[----:B------:R-:W-:Y:S01]  /*11330*/  @!P2 LEA R8, P4, R10, R8, 0x1 ;  /* 0x000000080a08a211 */ /* 0x000fe200078808ff */
[----:B------:R-:W0:Y:S04]  /*11340*/  SHFL.IDX PT, R5, R4, 0x1, 0x181f ;  /* 0x00381f0004057f89 */ /* 0x000e2800000e0000 */
[----:B-----5:R-:W-:Y:S04]  /*11350*/  @!P3 LDGSTS.E.BYPASS.LTC128B.128 [R9+0x10400], desc[UR50][R6.64], !P1 ;  /* 0x104000000609bfae */ /* 0x020fe8000c901d72 */
[----:B------:R1:W-:Y:S02]  /*11360*/  @!P3 LDGSTS.E.BYPASS.LTC128B.128 [R9+0x14400], desc[UR50][R6.64+0x80], !P0 ;  /* 0x144000800609bfae */ /* 0x0003e4000c101d72 */
[----:B-1----:R-:W-:-:S02]  /*11370*/  @!P2 IMAD.MOV.U32 R6, RZ, RZ, R8 ;  /* 0x000000ffff06a224 */ /* 0x002fc400078e0008 */
[----:B0-----:R-:W-:-:S04]  /*11380*/  @!P2 IMAD.X R5, RZ, RZ, R5, P4 ;  /* 0x000000ffff05a224 */ /* 0x001fc800020e0605 */
        /* <DEDUP_REMOVED lines=38> */
[----:B------:R-:W-:Y:S02]  /*115f0*/  @!P2 LDGSTS.E.BYPASS.LTC128B.128 [R9+0x12c00], desc[UR50][R6.64], !P1 ;  /* 0x12c000000609afae */ /* 0x000fe4000c901d72 */
[----:B------:R-:W-:Y:S02]  /*11600*/  ISETP.GE.AND P3, PT, R5, R3, PT ;  /* 0x000000030500720c */ /* 0x000fe40003f66270 */
[----:B------:R0:W-:Y:S04]  /*11610*/  @!P2 LDGSTS.E.BYPASS.LTC128B.128 [R9+0x16c00], desc[UR50][R6.64+0x80], !P0 ;  /* 0x16c000800609afae */ /* 0x0001e8000c101d72 */
[----:B------:R-:W-:Y:S04]  /*11620*/  SHFL.IDX PT, R5, R4, 0x6, 0x181f ;  /* 0x00d81f0004057f89 */ /* 0x000fe800000e0000 */
[----:B------:R-:W-:Y:S04]  /*11630*/  SHFL.IDX PT, R4, R4, 0x7, 0x181f ;  /* 0x00f81f0004047f89 */ /* 0x000fe800000e0000 */
[----:B0-----:R-:W0:Y:S04]  /*11640*/  SHFL.IDX PT, R6, R0, 0x6, 0x181f ;  /* 0x00d81f0000067f89 */ /* 0x001e2800000e0000 */
[----:B------:R-:W1:Y:S01]  /*11650*/  SHFL.IDX PT, R0, R0, 0x7, 0x181f ;  /* 0x00f81f0000007f89 */ /* 0x000e6200000e0000 */
[----:B0-----:R-:W-:-:S05]  /*11660*/  @!P3 LEA R6, P2, R10, R6, 0x1 ;  /* 0x000000060a06b211 */ /* 0x001fca00078408ff */
[----:B------:R-:W-:-:S04]  /*11670*/  @!P3 IMAD.X R5, RZ, RZ, R5, P2 ;  /* 0x000000ffff05b224 */ /* 0x000fc800010e0605 */
[----:B------:R-:W-:-:S05]  /*11680*/  @!P3 IMAD.MOV.U32 R7, RZ, RZ, R5 ;  /* 0x000000ffff07b224 */ /* 0x000fca00078e0005 */
[----:B------:R0:W-:Y:S04]  /*11690*/  @!P3 LDGSTS.E.BYPASS.LTC128B.128 [R9+0x13400], desc[UR50][R6.64], !P1 ;  /* 0x134000000609bfae */ /* 0x0001e8000c901d72 */
[----:B-1----:R0:W-:Y:S02]  /*116a0*/  @!P3 LDGSTS.E.BYPASS.LTC128B.128 [R9+0x17400], desc[UR50][R6.64+0x80], !P0 ;  /* 0x174000800609bfae */ /* 0x0021e4000c101d72 */
.L_x_1325:
        /* <DEDUP_REMOVED lines=11> */
.L_x_1223:
[----:B------:R-:W-:Y:S05]  /*11760*/  BSYNC B0 ;  /* 0x0000000000007941 */ /* 0x000fea0003800000 */
.L_x_1222:
[----:B------:R-:W-:Y:S01]  /*11770*/  NOP ;  /* 0x0000000000007918 */ /* 0x000fe20000000000 */
[----:B------:R-:W-:Y:S01]  /*11780*/  PLOP3.LUT P0, PT, PT, PT, PT, 0x80, 0x0 ;  /* 0x000000000000781c */ /* 0x000fe20003f0f070 */
[----:B0-----:R-:W-:-:S12]  /*11790*/  VIADD R6, R17, 0x28800 ;  /* 0x0002880011067836 */ /* 0x001fd80000000000 */
.L_x_1224:
[----:B------:R-:W-:Y:S02]  /*117a0*/  PLOP3.LUT P1, PT, P1, P0, PT, 0xa2, 0x0 ;  /* 0x000000000000781c */ /* 0x000fe40000f21472 */
[----:B------:R-:W-:-:S08]  /*117b0*/  @P0 R2UR P1, UR4, R17 ;  /* 0x00000000110402ca */ /* 0x000fd00000020000 */
[----:B------:R-:W-:-:S05]  /*117c0*/  @P0 PLOP3.LUT P0, PT, P1, PT, PT, 0x80, 0x0 ;  /* 0x000000000000081c */ /* 0x000fca0000f0f070 */
[----:B------:R-:W-:Y:S01]  /*117d0*/  @!P1 SYNCS.ARRIVE.TRANS64.RED.A0T1 RZ, [UR4+0x28800], RZ ;  /* 0x028800ffffff99a7 */ /* 0x000fe20008200404 */
[----:B------:R-:W-:Y:S07]  /*117e0*/  @!P1 ARRIVES.LDGSTSBAR.64.TRANSCNT [UR4+0x28800] ;  /* 0x02880000ff0099b0 */ /* 0x000fee0008000a84 */
[----:B------:R-:W-:Y:S05]  /*117f0*/  @P0 BRA.U.ANY `(.L_x_1224) ;  /* 0xfffffffd00e80947 */ /* 0x000fea000393ffff */
[----:B-1----:R-:W2:Y:S02]  /*11800*/  LDL.LU R2, [R1+0x18] ;  /* 0x0000180001027983 */ /* 0x002ea40000300800 */
        /* <DEDUP_REMOVED lines=11> */
.L_x_1326:
[----:B------:R-:W-:Y:S05]  /*118c0*/  BSYNC B0 ;  /* 0x0000000000007941 */ /* 0x000fea0003800000 */
.L_x_1225:
[----:B------:R-:W-:-:S04]  /*118d0*/  UIADD3 UR4, UR40, -0x2, URZ ;  /* 0xfffffffe28047890 */ /* 0x000fc8000fffe03f */
[----:B------:R-:W-:-:S06]  /*118e0*/  UISETP.GE.AND UP0, UPT, UR4, UR39, UPT ;  /* 0x000000270400728c */ /* 0x000fcc000bf06270 */
[----:B------:R-:W-:-:S13]  /*118f0*/  PLOP3.LUT P0, PT, PT, PT, UP0, 0x80, 0x0 ;  /* 0x000000000000781c */ /* 0x000fda0003f0f008 */
[----:B------:R-:W-:Y:S05]  /*11900*/  @!P0 BRA `(.L_x_1227) ;  /* 0x0000001c00448947 */ /* 0x000fea0003800000 */
[----:B0-----:R-:W-:Y:S01]  /*11910*/  IMAD R0, RZ, RZ, -UR40 ;  /* 0x80000028ff007e24 */ /* 0x001fe2000f8e02ff */
[----:B------:R-:W-:Y:S01]  /*11920*/  LOP3.LUT R5, RZ, UR39, RZ, 0x33, !PT ;  /* 0x00000027ff057c12 */ /* 0x000fe2000f8e33ff */
[----:B------:R-:W-:-:S03]  /*11930*/  IMAD.U32 R4, RZ, RZ, UR4 ;  /* 0x00000004ff047e24 */ /* 0x000fc6000f8e00ff */
[----:B------:R-:W-:-:S05]  /*11940*/  VIADDMNMX R5, R0, 0x1, R5, !PT ;  /* 0x0000000100057846 */ /* 0x000fca0007800105 */
[----:B------:R-:W-:-:S05]  /*11950*/  VIADD R0, R5, UR40 ;  /* 0x0000002805007c36 */ /* 0x000fca0008000000 */
[----:B------:R-:W-:-:S04]  /*11960*/  LOP3.LUT R0, R0, 0x1, RZ, 0xc0, !PT ;  /* 0x0000000100007812 */ /* 0x000fc800078ec0ff */
[----:B------:R-:W-:-:S13]  /*11970*/  ISETP.NE.U32.AND P0, PT, R0, 0x1, PT ;  /* 0x000000010000780c */ /* 0x000fda0003f05070 */
[----:B------:R-:W-:Y:S05]  /*11980*/  @P0 BRA `(.L_x_1228) ;  /* 0x0000000800640947 */ /* 0x000fea0003800000 */
[----:B------:R-:W2:Y:S01]  /*11990*/  LDL R2, [R1+0x8] ;  /* 0x0000080001027983 */ /* 0x000ea20000100800 */
        /* <DEDUP_REMOVED lines=12> */
[----:B------:R-:W0:Y:S03]  /*11a60*/  LDC R8, c[0x0][0x43c] ;  /* 0x00010f00ff087b82 */ /* 0x000e260000000800 */
[----:B------:R-:W3:Y:S01]  /*11a70*/  LDL R12, [R1+0x4] ;  /* 0x00000400010c7983 */ /* 0x000ee20000100800 */
[----:B------:R-:W-:Y:S01]  /*11a80*/  IMAD.MOV.U32 R7, RZ, RZ, R4 ;  /* 0x000000ffff077224 */ /* 0x000fe200078e0004 */
[----:B------:R-:W-:Y:S01]  /*11a90*/  ULDC.64 UR4, c[0x0][0x428] ;  /* 0x00010a0000047ab9 */ /* 0x000fe20000000a00 */
[----:B0-----:R-:W-:-:S13]  /*11aa0*/  ISETP.NE.AND P0, PT, R8, 0x1, PT ;  /* 0x000000010800780c */ /* 0x001fda0003f05270 */
[----:B------:R-:W0:Y:S02]  /*11ab0*/  @P0 LDC.64 R2, c[0x0][0x440] ;  /* 0x00011000ff020b82 */ /* 0x000e240000000a00 */
[----:B0-----:R-:W-:-:S05]  /*11ac0*/  @P0 IMAD.HI.U32 R2, R4, R2, RZ ;  /* 0x0000000204020227 */ /* 0x001fca00078e00ff */
[----:B------:R-:W-:-:S05]  /*11ad0*/  @P0 SHF.R.U32.HI R7, RZ, R3, R2 ;  /* 0x00000003ff070219 */ /* 0x000fca0000011602 */
[----:B------:R-:W-:-:S04]  /*11ae0*/  IMAD.MOV R2, RZ, RZ, -R7 ;  /* 0x000000ffff027224 */ /* 0x000fc800078e0a07 */
[----:B------:R-:W-:Y:S02]  /*11af0*/  IMAD R4, R8, R2, R4 ;  /* 0x0000000208047224 */ /* 0x000fe400078e0204 */
[----:B------:R-:W0:Y:S01]  /*11b00*/  LDC.64 R2, c[0x0][0x418] ;  /* 0x00010600ff027b82 */ /* 0x000e220000000a00 */
[----:B--2---:R-:W-:Y:S01]  /*11b10*/  IMAD R8, R9, UR4, RZ ;  /* 0x0000000409087c24 */ /* 0x004fe2000f8e02ff */
[----:B------:R-:W-:-:S03]  /*11b20*/  SHF.R.S32.HI R9, RZ, 0x1f, R7 ;  /* 0x0000001fff097819 */ /* 0x000fc60000011407 */
[----:B---3--:R-:W-:Y:S02]  /*11b30*/  IMAD R11, R12, UR5, R8 ;  /* 0x000000050c0b7c24 */ /* 0x008fe4000f8e0208 */
[----:B------:R-:W-:-:S04]  /*11b40*/  IMAD.MOV.U32 R8, RZ, RZ, R7 ;  /* 0x000000ffff087224 */ /* 0x000fc800078e0007 */
[----:B------:R-:W-:-:S04]  /*11b50*/  IMAD.WIDE.U32 R8, R12, UR4, R8 ;  /* 0x000000040c087c25 */ /* 0x000fc8000f8e0008 */
[----:B------:R-:W-:Y:S01]  /*11b60*/  IMAD.IADD R7, R11, 0x1, R9 ;  /* 0x000000010b077824 */ /* 0x000fe200078e0209 */
[----:B0-----:R-:W-:-:S04]  /*11b70*/  LEA R2, P0, R8, R2, 0x2 ;  /* 0x0000000208027211 */ /* 0x001fc800078010ff */
[----:B------:R-:W-:-:S05]  /*11b80*/  LEA.HI.X R3, R8, R3, R7, 0x2, P0 ;  /* 0x0000000308037211 */ /* 0x000fca00000f1407 */
[----:B------:R0:W5:Y:S04]  /*11b90*/  LDG.E R2, desc[UR50][R2.64] ;  /* 0x0000003202027981 */ /* 0x000168000c1e1900 */
.L_x_1231:
[----:B------:R-:W-:Y:S01]  /*11ba0*/  IMAD R7, R0, 0x8, R17 ;  /* 0x0000000800077824 */ /* 0x000fe200078e0211 */
[----:B0-----:R-:W-:Y:S01]  /*11bb0*/  SHF.L.U32 R3, R10, 0x1f, RZ ;  /* 0x0000001f0a037819 */ /* 0x001fe200000006ff */
[----:B------:R-:W-:Y:S03]  /*11bc0*/  BSSY B1, `(.L_x_1232) ;  /* 0x0000003000017945 */ /* 0x000fe60003800000 */
[----:B------:R-:W0:Y:S02]  /*11bd0*/  SYNCS.PHASECHK.TRANS64.TRYWAIT P0, [R7+URZ+0x28840], R3 ;  /* 0x02884003070075a7 */ /* 0x000e24000800017f */
[----:B0-----:R-:W-:Y:S05]  /*11be0*/  @!P0 BRA `(.L_x_1233) ;  /* 0x00000034000c8947 */ /* 0x001fea0003800000 */
.L_x_1327:
[----:B------:R-:W-:Y:S05]  /*11bf0*/  BSYNC B1 ;  /* 0x0000000000017941 */ /* 0x000fea0003800000 */
.L_x_1232:
[----:B------:R-:W1:Y:S01]  /*11c00*/  S2R R8, SR_TID.X ;  /* 0x0000000000087919 */ /* 0x000e620000002100 */
[----:B------:R-:W-:Y:S01]  /*11c10*/  BSSY B1, `(.L_x_1234) ;  /* 0x000000b000017945 */ /* 0x000fe20003800000 */
[----:B-1----:R-:W-:-:S04]  /*11c20*/  LOP3.LUT R8, R8, 0x7f, RZ, 0xc0, !PT ;  /* 0x0000007f08087812 */ /* 0x002fc800078ec0ff */
[----:B------:R-:W-:-:S13]  /*11c30*/  ISETP.NE.AND P1, PT, R8, RZ, PT ;  /* 0x000000ff0800720c */ /* 0x000fda0003f25270 */
[----:B------:R-:W-:Y:S05]  /*11c40*/  @P1 BRA `(.L_x_1235) ;  /* 0x00000000001c1947 */ /* 0x000fea0003800000 */
[----:B------:R-:W1:Y:S01]  /*11c50*/  S2R R8, SR_TID.X ;  /* 0x0000000000087919 */ /* 0x000e620000002100 */
[----:B0-----:R-:W-:-:S04]  /*11c60*/  IMAD.MOV.U32 R3, RZ, RZ, 0x8000 ;  /* 0x00008000ff037424 */ /* 0x001fc800078e00ff */
[----:B------:R2:W-:Y:S01]  /*11c70*/  SYNCS.ARRIVE.TRANS64 RZ, [R7+URZ+0x28830], R3 ;  /* 0x0288300307ff79a7 */ /* 0x0005e2000800003f */
[----:B-1----:R-:W-:-:S04]  /*11c80*/  LOP3.LUT R8, R8, 0x1f, RZ, 0xc0, !PT ;  /* 0x0000001f08087812 */ /* 0x002fc800078ec0ff */
[----:B------:R-:W-:-:S13]  /*11c90*/  ISETP.NE.AND P0, PT, R8, RZ, PT ;  /* 0x000000ff0800720c */ /* 0x000fda0003f05270 */
[----:B--2---:R-:W-:Y:S05]  /*11ca0*/  @!P0 BRA `(.L_x_1235) ;  /* 0x0000000000048947 */ /* 0x004fea0003800000 */
[----:B------:R-:W-:Y:S01]  /*11cb0*/  BPT.TRAP 0x1 ;  /* 0x000000040000795c */ /* 0x000fe20000300000 */
.L_x_1235:
[----:B------:R-:W-:Y:S05]  /*11cc0*/  BSYNC B1 ;  /* 0x0000000000017941 */ /* 0x000fea0003800000 */
.L_x_1234:
[----:B------:R-:W-:Y:S01]  /*11cd0*/  IMAD.MOV.U32 R11, RZ, RZ, RZ ;  /* 0x000000ffff0b7224 */ /* 0x000fe200078e00ff */
[----:B------:R-:W-:Y:S01]  /*11ce0*/  UIADD3 UR4, UP0, UR44, 0x370, URZ ;  /* 0x000003702c047890 */ /* 0x000fe2000ff1e03f */
[----:B0-----:R-:W-:Y:S01]  /*11cf0*/  IMAD R3, R0, 0x8000, R17 ;  /* 0x0000800000037824 */ /* 0x001fe200078e0211 */
[----:B------:R-:W-:Y:S01]  /*11d00*/  PLOP3.LUT P0, PT, PT, PT, PT, 0x80, 0x0 ;  /* 0x000000000000781c */ /* 0x000fe20003f0f070 */
[----:B------:R-:W-:Y:S01]  /*11d10*/  VIADD R7, R7, 0x28830 ;  /* 0x0002883007077836 */ /* 0x000fe20000000000 */
[----:B------:R-:W-:Y:S01]  /*11d20*/  R2UR UR10, R11 ;  /* 0x000000000b0a72ca */ /* 0x000fe200000e0000 */
[----:B------:R-:W-:Y:S01]  /*11d30*/  IMAD.SHL.U32 R8, R4, 0x80, RZ ;  /* 0x0000008004087824 */ /* 0x000fe200078e00ff */
[----:B------:R-:W-:Y:S01]  /*11d40*/  UIADD3.X UR5, URZ, UR45, URZ, UP0, !UPT ;  /* 0x0000002d3f057290 */ /* 0x000fe200087fe43f */
[----:B------:R-:W-:Y:S01]  /*11d50*/  VIADD R9, R3, 0x18400 ;  /* 0x0001840003097836 */ /* 0x000fe20000000000 */
[----:B------:R-:W-:Y:S01]  /*11d60*/  UMOV UR6, 0x0 ;  /* 0x0000000000067882 */ /* 0x000fe20000000000 */
[----:B------:R-:W-:-:S10]  /*11d70*/  UMOV UR7, 0x14f00000 ;  /* 0x14f0000000077882 */ /* 0x000fd40000000000 */
.L_x_1236:
[----:B------:R-:W-:-:S13]  /*11d80*/  @P0 ELECT P2, URZ, PT ;  /* 0x00000000003f082f */ /* 0x000fda0003840000 */
[----:B-----5:R-:W-:Y:S01]  /*11d90*/  @P2 R2UR UR13, R2 ;  /* 0x00000000020d22ca */ /* 0x020fe200000e0000 */
[----:B------:R-:W-:Y:S01]  /*11da0*/  UMOV UR12, UR36 ;  /* 0x00000024000c7c82 */ /* 0x000fe20008000000 */
[----:B------:R-:W-:Y:S02]  /*11db0*/  @P2 R2UR UR11, R8 ;  /* 0x00000000080b22ca */ /* 0x000fe400000e0000 */
[----:B------:R-:W-:Y:S02]  /*11dc0*/  @P2 R2UR UR9, R7 ;  /* 0x00000000070922ca */ /* 0x000fe400000e0000 */
[----:B------:R-:W-:Y:S02]  /*11dd0*/  @P2 R2UR UR8, R9 ;  /* 0x00000000090822ca */ /* 0x000fe400000e0000 */
[----:B------:R-:W-:Y:S02]  /*11de0*/  @P2 PLOP3.LUT P0, PT, P2, PT, PT, 0x8, 0x0 ;  /* 0x000000000000281c */ /* 0x000fe4000170e170 */
        /* <DEDUP_REMOVED lines=9> */
.L_x_1237:
[----:B------:R-:W-:-:S13]  /*11e80*/  @P0 ELECT P2, URZ, PT ;  /* 0x00000000003f082f */ /* 0x000fda0003840000 */
[----:B------:R-:W-:Y:S01]  /*11e90*/  @P2 R2UR UR13, R2 ;  /* 0x00000000020d22ca */ /* 0x000fe200000e0000 */
        /* <DEDUP_REMOVED lines=14> */
.L_x_1328:
[----:B------:R-:W-:Y:S05]  /*11f80*/  BSYNC B1 ;  /* 0x0000000000017941 */ /* 0x000fea0003800000 */
.L_x_1238:
[----:B------:R-:W-:Y:S01]  /*11f90*/  BSSY B1, `(.L_x_1240) ;  /* 0x000000c000017945 */ /* 0x000fe20003800000 */
[----:B------:R-:W-:Y:S02]  /*11fa0*/  IMAD.MOV.U32 R12, RZ, RZ, 0x0 ;  /* 0x00000000ff0c7424 */ /* 0x000fe400078e00ff */
[----:B------:R-:W-:Y:S01]  /*11fb0*/  IMAD.MOV.U32 R13, RZ, RZ, 0x14f00000 ;  /* 0x14f00000ff0d7424 */ /* 0x000fe200078e00ff */
[----:B------:R-:W-:Y:S06]  /*11fc0*/  @P1 BRA `(.L_x_1241) ;  /* 0x0000000000201947 */ /* 0x000fec0003800000 */
[----:B------:R-:W1:Y:S01]  /*11fd0*/  S2R R8, SR_TID.X ;  /* 0x0000000000087919 */ /* 0x000e620000002100 */
[----:B0-----:R-:W-:Y:S02]  /*11fe0*/  IMAD R3, R18, 0x8, R17 ;  /* 0x0000000812037824 */ /* 0x001fe400078e0211 */
[----:B------:R-:W-:-:S04]  /*11ff0*/  IMAD.MOV.U32 R7, RZ, RZ, 0x8000 ;  /* 0x00008000ff077424 */ /* 0x000fc800078e00ff */
[----:B------:R2:W-:Y:S01]  /*12000*/  SYNCS.ARRIVE.TRANS64 RZ, [R3+URZ+0x28850], R7 ;  /* 0x0288500703ff79a7 */ /* 0x0005e2000800003f */
[----:B-1----:R-:W-:-:S04]  /*12010*/  LOP3.LUT R8, R8, 0x1f, RZ, 0xc0, !PT ;  /* 0x0000001f08087812 */ /* 0x002fc800078ec0ff */
[----:B------:R-:W-:-:S13]  /*12020*/  ISETP.NE.AND P0, PT, R8, RZ, PT ;  /* 0x000000ff0800720c */ /* 0x000fda0003f05270 */
[----:B--2---:R-:W-:Y:S05]  /*12030*/  @!P0 BRA `(.L_x_1241) ;  /* 0x0000000000048947 */ /* 0x004fea0003800000 */
[----:B------:R-:W-:Y:S01]  /*12040*/  BPT.TRAP 0x1 ;  /* 0x000000040000795c */ /* 0x000fe20000300000 */
.L_x_1241:
[----:B------:R-:W-:Y:S05]  /*12050*/  BSYNC B1 ;  /* 0x0000000000017941 */ /* 0x000fea0003800000 */
.L_x_1240:
[----:B------:R-:W2:Y:S01]  /*12060*/  LDL.LU R8, [R1] ;  /* 0x0000000001087983 */ /* 0x000ea20000300800 */
[----:B------:R-:W-:Y:S01]  /*12070*/  R2UR UR10, R11 ;  /* 0x000000000b0a72ca */ /* 0x000fe200000e0000 */
[--C-:B0-----:R-:W-:Y:S01]  /*12080*/  IMAD R3, R18, 0x8, R17.reuse ;  /* 0x0000000812037824 */ /* 0x101fe200078e0211 */
[----:B------:R-:W-:Y:S01]  /*12090*/  R2UR UR6, R12 ;  /* 0x000000000c0672ca */ /* 0x000fe200000e0000 */
[----:B------:R-:W-:Y:S01]  /*120a0*/  IMAD R7, R18, 0x8000, R17 ;  /* 0x0000800012077824 */ /* 0x000fe200078e0211 */
[----:B------:R-:W-:Y:S01]  /*120b0*/  R2UR UR7, R13 ;  /* 0x000000000d0772ca */ /* 0x000fe200000e0000 */
[----:B------:R-:W-:Y:S01]  /*120c0*/  UIADD3 UR4, UP0, UR44, 0x470, URZ ;  /* 0x000004702c047890 */ /* 0x000fe2000ff1e03f */
[----:B------:R-:W-:Y:S01]  /*120d0*/  PLOP3.LUT P0, PT, PT, PT, PT, 0x80, 0x0 ;  /* 0x000000000000781c */ /* 0x000fe20003f0f070 */
[----:B------:R-:W-:Y:S02]  /*120e0*/  VIADD R3, R3, 0x28850 ;  /* 0x0002885003037836 */ /* 0x000fe40000000000 */
[----:B------:R-:W-:Y:S01]  /*120f0*/  VIADD R9, R7, 0x400 ;  /* 0x0000040007097836 */ /* 0x000fe20000000000 */
[----:B------:R-:W-:Y:S01]  /*12100*/  UIADD3.X UR5, URZ, UR45, URZ, UP0, !UPT ;  /* 0x0000002d3f057290 */ /* 0x000fe200087fe43f */
[----:B--2---:R-:W-:-:S11]  /*12110*/  IMAD.SHL.U32 R8, R8, 0x80, RZ ;  /* 0x0000008008087824 */ /* 0x004fd600078e00ff */
.L_x_1242:
        /* <DEDUP_REMOVED lines=15> */
.L_x_1243:
        /* <DEDUP_REMOVED lines=10> */
[----:B------:R0:W-:Y:S01]  /*122b0*/  STL [R1], R4 ;  /* 0x0000000401007387 */ /* 0x0001e20000100800 */
[----:B------:R-:W-:-:S07]  /*122c0*/  IMAD.MOV.U32 R16, RZ, RZ, R2 ;  /* 0x000000ffff107224 */ /* 0x000fce00078e0002 */
.L_x_1230:
[----:B------:R-:W-:Y:S05]  /*122d0*/  BSYNC B0 ;  /* 0x0000000000007941 */ /* 0x000fea0003800000 */
.L_x_1229:
[----:B------:R1:W-:Y:S01]  /*122e0*/  STL [R1+0x8], R10 ;  /* 0x0000080a01007387 */ /* 0x0003e20000100800 */
[----:B------:R-:W-:Y:S01]  /*122f0*/  UIADD3 UR4, UR40, -0x3, URZ ;  /* 0xfffffffd28047890 */ /* 0x000fe2000fffe03f */
[----:B------:R-:W-:-:S05]  /*12300*/  IMAD.MOV.U32 R18, RZ, RZ, R0 ;  /* 0x000000ffff127224 */ /* 0x000fca00078e0000 */
[----:B0-----:R-:W-:-:S07]  /*12310*/  IMAD.U32 R4, RZ, RZ, UR4 ;  /* 0x00000004ff047e24 */ /* 0x001fce000f8e00ff */
.L_x_1228:
[----:B------:R-:W-:Y:S01]  /*12320*/  ULOP3.LUT UR4, URZ, UR40, URZ, 0x33, !UPT ;  /* 0x000000283f047292 */ /* 0x000fe2000f8e333f */
[----:B------:R-:W-:Y:S01]  /*12330*/  VIADD R5, R5, 0xfffffffe ;  /* 0xfffffffe05057836 */ /* 0x000fe20000000000 */
[----:B------:R-:W-:Y:S04]  /*12340*/  BSSY B0, `(.L_x_1227) ;  /* 0x000012d000007945 */ /* 0x000fe80003800000 */
[----:B------:R-:W-:-:S13]  /*12350*/  ISETP.NE.AND P0, PT, R5, UR4, PT ;  /* 0x0000000405007c0c */ /* 0x000fda000bf05270 */
[----:B------:R-:W-:Y:S05]  /*12360*/  @!P0 BRA `(.L_x_1244) ;  /* 0x0000001000a88947 */ /* 0x000fea0003800000 */
[----:B------:R-:W-:-:S07]  /*12370*/  IMAD.MOV.U32 R8, RZ, RZ, R16 ;  /* 0x000000ffff087224 */ /* 0x000fce00078e0010 */
.L_x_1275:
[----:B--2---:R-:W2:Y:S01]  /*12380*/  LDL R2, [R1+0x8] ;  /* 0x0000080001027983 */ /* 0x004ea20000100800 */
[----:B------:R-:W-:Y:S01]  /*12390*/  LOP3.LUT P1, RZ, R19, 0x2, RZ, 0xc0, !PT ;  /* 0x0000000213ff7812 */ /* 0x000fe2000782c0ff */
[----:B------:R-:W-:Y:S01]  /*123a0*/  VIADD R0, R18, 0x1 ;  /* 0x0000000112007836 */ /* 0x000fe20000000000 */
[----:B------:R-:W-:Y:S05]  /*123b0*/  YIELD ;  /* 0x0000000000007946 */ /* 0x000fea0003800000 */
[----:B------:R-:W-:Y:S01]  /*123c0*/  ISETP.NE.AND P0, PT, R0, 0x2, PT ;  /* 0x000000020000780c */ /* 0x000fe20003f05270 */
[----:B------:R-:W-:Y:S03]  /*123d0*/  BSSY B1, `(.L_x_1245) ;  /* 0x000008d000017945 */ /* 0x000fe60003800000 */
[----:B------:R-:W-:-:S02]  /*123e0*/  SEL R5, RZ, 0x1, P0 ;  /* 0x00000001ff057807 */ /* 0x000fc40000000000 */
[----:B------:R-:W-:Y:S02]  /*123f0*/  SEL R0, R0, RZ, P0 ;  /* 0x000000ff00007207 */ /* 0x000fe40000000000 */
[----:B--2---:R-:W-:Y:S01]  /*12400*/  LOP3.LUT R5, R2, R5, RZ, 0x3c, !PT ;  /* 0x0000000502057212 */ /* 0x004fe200078e3cff */
[----:B0-----:R-:W-:Y:S06]  /*12410*/  @!P1 BRA `(.L_x_1246) ;  /* 0x0000000800209947 */ /* 0x001fec0003800000 */
[----:B------:R-:W-:Y:S01]  /*12420*/  LOP3.LUT P1, RZ, R19, 0x1, RZ, 0xc0, !PT ;  /* 0x0000000113ff7812 */ /* 0x000fe2000782c0ff */
[----:B------:R-:W-:-:S12]  /*12430*/  IMAD.MOV.U32 R7, RZ, RZ, R4 ;  /* 0x000000ffff077224 */ /* 0x000fd800078e0004 */
[----:B------:R-:W-:Y:S05]  /*12440*/  @!P1 BRA `(.L_x_1247) ;  /* 0x0000000000509947 */ /* 0x000fea0003800000 */
[----:B-1----:R-:W2:Y:S01]  /*12450*/  LDL R10, [R1+0xc] ;  /* 0x00000c00010a7983 */ /* 0x002ea20000100800 */
[----:B------:R-:W0:Y:S01]  /*12460*/  LDC R8, c[0x0][0x43c] ;  /* 0x00010f00ff087b82 */ /* 0x000e220000000800 */
[----:B------:R-:W-:Y:S02]  /*12470*/  ULDC.64 UR4, c[0x0][0x428] ;  /* 0x00010a0000047ab9 */ /* 0x000fe40000000a00 */
[----:B------:R-:W3:Y:S01]  /*12480*/  LDL R9, [R1+0x4] ;  /* 0x0000040001097983 */ /* 0x000ee20000100800 */
        /* <DEDUP_REMOVED lines=16> */
.L_x_1247:
[----:B------:R-:W-:Y:S01]  /*12590*/  IMAD R3, R0, 0x8, R17 ;  /* 0x0000000800037824 */ /* 0x000fe200078e0211 */
[----:B------:R-:W-:Y:S01]  /*125a0*/  SHF.L.U32 R2, R5, 0x1f, RZ ;  /* 0x0000001f05027819 */ /* 0x000fe200000006ff */
[----:B------:R-:W-:Y:S03]  /*125b0*/  BSSY B2, `(.L_x_1248) ;  /* 0x0000003000027945 */ /* 0x000fe60003800000 */
[----:B------:R-:W2:Y:S02]  /*125c0*/  SYNCS.PHASECHK.TRANS64.TRYWAIT P0, [R3+URZ+0x28840], R2 ;  /* 0x02884002030075a7 */ /* 0x000ea4000800017f */
[----:B--2---:R-:W-:Y:S05]  /*125d0*/  @!P0 BRA `(.L_x_1249) ;  /* 0x0000002800b88947 */ /* 0x004fea0003800000 */
.L_x_1329:
[----:B------:R-:W-:Y:S05]  /*125e0*/  BSYNC B2 ;  /* 0x0000000000027941 */ /* 0x000fea0003800000 */
.L_x_1248:
        /* <DEDUP_REMOVED lines=12> */
.L_x_1251:
[----:B------:R-:W-:Y:S05]  /*126b0*/  BSYNC B2 ;  /* 0x0000000000027941 */ /* 0x000fea0003800000 */
.L_x_1250:
[----:B------:R-:W-:Y:S01]  /*126c0*/  IMAD.MOV.U32 R12, RZ, RZ, RZ ;  /* 0x000000ffff0c7224 */ /* 0x000fe200078e00ff */
[----:B------:R-:W-:Y:S01]  /*126d0*/  UIADD3 UR4, UP0, UR44, 0x370, URZ ;  /* 0x000003702c047890 */ /* 0x000fe2000ff1e03f */
[----:B--2---:R-:W-:Y:S01]  /*126e0*/  IMAD R2, R0, 0x8000, R17 ;  /* 0x0000800000027824 */ /* 0x004fe200078e0211 */
[----:B------:R-:W-:Y:S01]  /*126f0*/  PLOP3.LUT P0, PT, PT, PT, PT, 0x80, 0x0 ;  /* 0x000000000000781c */ /* 0x000fe20003f0f070 */
[----:B------:R-:W-:Y:S01]  /*12700*/  VIADD R3, R3, 0x28830 ;  /* 0x0002883003037836 */ /* 0x000fe20000000000 */
[----:B------:R-:W-:Y:S01]  /*12710*/  R2UR UR10, R12 ;  /* 0x000000000c0a72ca */ /* 0x000fe200000e0000 */
[----:B------:R-:W-:Y:S01]  /*12720*/  IMAD.SHL.U32 R9, R7, 0x80, RZ ;  /* 0x0000008007097824 */ /* 0x000fe200078e00ff */
[----:B------:R-:W-:Y:S01]  /*12730*/  UIADD3.X UR5, URZ, UR45, URZ, UP0, !UPT ;  /* 0x0000002d3f057290 */ /* 0x000fe200087fe43f */
[----:B-1----:R-:W-:Y:S01]  /*12740*/  VIADD R10, R2, 0x18400 ;  /* 0x00018400020a7836 */ /* 0x002fe20000000000 */
[----:B------:R-:W-:Y:S01]  /*12750*/  UMOV UR6, 0x0 ;  /* 0x0000000000067882 */ /* 0x000fe20000000000 */
[----:B------:R-:W-:-:S10]  /*12760*/  UMOV UR7, 0x14f00000 ;  /* 0x14f0000000077882 */ /* 0x000fd40000000000 */
.L_x_1252:
        /* <DEDUP_REMOVED lines=16> */
.L_x_1253:
        /* <DEDUP_REMOVED lines=16> */
.L_x_1330:
[----:B------:R-:W-:Y:S05]  /*12970*/  BSYNC B2 ;  /* 0x0000000000027941 */ /* 0x000fea0003800000 */
.L_x_1254:
        /* <DEDUP_REMOVED lines=11> */
.L_x_1257:
[----:B------:R-:W-:Y:S05]  /*12a30*/  BSYNC B2 ;  /* 0x0000000000027941 */ /* 0x000fea0003800000 */
.L_x_1256:
[----:B0-----:R-:W2:Y:S01]  /*12a40*/  LDL.LU R3, [R1] ;  /* 0x0000000001037983 */ /* 0x001ea20000300800 */
        /* <DEDUP_REMOVED lines=9> */
[----:B--2---:R-:W-:-:S11]  /*12ae0*/  IMAD.SHL.U32 R3, R3, 0x80, RZ ;  /* 0x0000008003037824 */ /* 0x004fd600078e00ff */
.L_x_1258:
        /* <DEDUP_REMOVED lines=15> */
.L_x_1259:
        /* <DEDUP_REMOVED lines=12> */
.L_x_1246:
[----:B------:R-:W-:Y:S05]  /*12ca0*/  BSYNC B1 ;  /* 0x0000000000017941 */ /* 0x000fea0003800000 */
.L_x_1245:
[----:B------:R-:W-:Y:S01]  /*12cb0*/  VIADD R18, R0, 0x1 ;  /* 0x0000000100127836 */ /* 0x000fe20000000000 */
[----:B------:R-:W-:Y:S01]  /*12cc0*/  LOP3.LUT P1, RZ, R19, 0x2, RZ, 0xc0, !PT ;  /* 0x0000000213ff7812 */ /* 0x000fe2000782c0ff */
[----:B------:R-:W-:Y:S01]  /*12cd0*/  BSSY B1, `(.L_x_1260) ;  /* 0x0000090000017945 */ /* 0x000fe20003800000 */
[----:B0-----:R-:W-:Y:S02]  /*12ce0*/  VIADD R7, R4, 0xffffffff ;  /* 0xffffffff04077836 */ /* 0x001fe40000000000 */
[----:B------:R-:W-:-:S04]  /*12cf0*/  ISETP.NE.AND P0, PT, R18, 0x2, PT ;  /* 0x000000021200780c */ /* 0x000fc80003f05270 */
[----:B------:R-:W-:Y:S02]  /*12d00*/  SEL R2, RZ, 0x1, P0 ;  /* 0x00000001ff027807 */ /* 0x000fe40000000000 */
[----:B------:R-:W-:Y:S02]  /*12d10*/  SEL R18, R18, RZ, P0 ;  /* 0x000000ff12127207 */ /* 0x000fe40000000000 */
[----:B------:R-:W-:-:S05]  /*12d20*/  LOP3.LUT R11, R5, R2, RZ, 0x3c, !PT ;  /* 0x00000002050b7212 */ /* 0x000fca00078e3cff */
[----:B------:R0:W-:Y:S01]  /*12d30*/  STL [R1+0x8], R11 ;  /* 0x0000080b01007387 */ /* 0x0001e20000100800 */
[----:B------:R-:W-:Y:S05]  /*12d40*/  @!P1 BRA `(.L_x_1261) ;  /* 0x0000000800209947 */ /* 0x000fea0003800000 */
[----:B------:R-:W-:Y:S01]  /*12d50*/  LOP3.LUT P1, RZ, R19, 0x1, RZ, 0xc0, !PT ;  /* 0x0000000113ff7812 */ /* 0x000fe2000782c0ff */
[----:B-1----:R-:W-:-:S12]  /*12d60*/  IMAD.MOV.U32 R10, RZ, RZ, R7 ;  /* 0x000000ffff0a7224 */ /* 0x002fd800078e0007 */
[----:B------:R-:W-:Y:S05]  /*12d70*/  @!P1 BRA `(.L_x_1262) ;  /* 0x0000000000509947 */ /* 0x000fea0003800000 */
[----:B------:R-:W2:Y:S01]  /*12d80*/  LDL R13, [R1+0xc] ;  /* 0x00000c00010d7983 */ /* 0x000ea20000100800 */
[----:B------:R-:W1:Y:S01]  /*12d90*/  LDC R9, c[0x0][0x43c] ;  /* 0x00010f00ff097b82 */ /* 0x000e620000000800 */
[----:B------:R-:W-:Y:S02]  /*12da0*/  ULDC.64 UR4, c[0x0][0x428] ;  /* 0x00010a0000047ab9 */ /* 0x000fe40000000a00 */
[----:B------:R-:W3:Y:S01]  /*12db0*/  LDL R12, [R1+0x4] ;  /* 0x00000400010c7983 */ /* 0x000ee20000100800 */
[----:B-1----:R-:W-:-:S13]  /*12dc0*/  ISETP.NE.AND P0, PT, R9, 0x1, PT ;  /* 0x000000010900780c */ /* 0x002fda0003f05270 */
[----:B------:R-:W1:Y:S02]  /*12dd0*/  @P0 LDC.64 R2, c[0x0][0x440] ;  /* 0x00011000ff020b82 */ /* 0x000e640000000a00 */
[----:B-1----:R-:W-:-:S04]  /*12de0*/  @P0 IMAD.HI.U32 R8, R7, R2, RZ ;  /* 0x0000000207080227 */ /* 0x002fc800078e00ff */
        /* <DEDUP_REMOVED lines=13> */
.L_x_1262:
[----:B------:R-:W-:Y:S01]  /*12ec0*/  IMAD R2, R18, 0x8, R17 ;  /* 0x0000000812027824 */ /* 0x000fe200078e0211 */
[----:B------:R-:W-:Y:S01]  /*12ed0*/  SHF.L.U32 R3, R11, 0x1f, RZ ;  /* 0x0000001f0b037819 */ /* 0x000fe200000006ff */
[----:B------:R-:W-:Y:S03]  /*12ee0*/  BSSY B2, `(.L_x_1263) ;  /* 0x0000003000027945 */ /* 0x000fe60003800000 */
[----:B------:R-:W2:Y:S02]  /*12ef0*/  SYNCS.PHASECHK.TRANS64.TRYWAIT P0, [R2+URZ+0x28840], R3 ;  /* 0x02884003020075a7 */ /* 0x000ea4000800017f */
[----:B--2---:R-:W-:Y:S05]  /*12f00*/  @!P0 BRA `(.L_x_1264) ;  /* 0x0000002000948947 */ /* 0x004fea0003800000 */
.L_x_1331:
[----:B------:R-:W-:Y:S05]  /*12f10*/  BSYNC B2 ;  /* 0x0000000000027941 */ /* 0x000fea0003800000 */
.L_x_1263:
[----:B-1----:R-:W1:Y:S01]  /*12f20*/  S2R R9, SR_TID.X ;  /* 0x0000000000097919 */ /* 0x002e620000002100 */
[----:B------:R-:W-:Y:S01]  /*12f30*/  BSSY B2, `(.L_x_1265) ;  /* 0x000000b000027945 */ /* 0x000fe20003800000 */
[----:B-1----:R-:W-:-:S04]  /*12f40*/  LOP3.LUT R9, R9, 0x7f, RZ, 0xc0, !PT ;  /* 0x0000007f09097812 */ /* 0x002fc800078ec0ff */
[----:B------:R-:W-:-:S13]  /*12f50*/  ISETP.NE.AND P1, PT, R9, RZ, PT ;  /* 0x000000ff0900720c */ /* 0x000fda0003f25270 */
[----:B------:R-:W-:Y:S05]  /*12f60*/  @P1 BRA `(.L_x_1266) ;  /* 0x00000000001c1947 */ /* 0x000fea0003800000 */
[----:B------:R-:W1:Y:S01]  /*12f70*/  S2R R9, SR_TID.X ;  /* 0x0000000000097919 */ /* 0x000e620000002100 */
[----:B--2---:R-:W-:-:S04]  /*12f80*/  IMAD.MOV.U32 R3, RZ, RZ, 0x8000 ;  /* 0x00008000ff037424 */ /* 0x004fc800078e00ff */
[----:B------:R3:W-:Y:S01]  /*12f90*/  SYNCS.ARRIVE.TRANS64 RZ, [R2+URZ+0x28830], R3 ;  /* 0x0288300302ff79a7 */ /* 0x0007e2000800003f */
[----:B-1----:R-:W-:-:S04]  /*12fa0*/  LOP3.LUT R9, R9, 0x1f, RZ, 0xc0, !PT ;  /* 0x0000001f09097812 */ /* 0x002fc800078ec0ff */
[----:B------:R-:W-:-:S13]  /*12fb0*/  ISETP.NE.AND P0, PT, R9, RZ, PT ;  /* 0x000000ff0900720c */ /* 0x000fda0003f05270 */
[----:B---3--:R-:W-:Y:S05]  /*12fc0*/  @!P0 BRA `(.L_x_1266) ;  /* 0x0000000000048947 */ /* 0x008fea0003800000 */
[----:B------:R-:W-:Y:S01]  /*12fd0*/  BPT.TRAP 0x1 ;  /* 0x000000040000795c */ /* 0x000fe20000300000 */
.L_x_1266:
[----:B------:R-:W-:Y:S05]  /*12fe0*/  BSYNC B2 ;  /* 0x0000000000027941 */ /* 0x000fea0003800000 */
.L_x_1265:
        /* <DEDUP_REMOVED lines=8> */
[----:B------:R-:W-:Y:S01]  /*13070*/  IMAD.SHL.U32 R9, R10, 0x80, RZ ;  /* 0x000000800a097824 */ /* 0x000fe200078e00ff */
[----:B------:R-:W-:Y:S01]  /*13080*/  UMOV UR6, 0x0 ;  /* 0x0000000000067882 */ /* 0x000fe20000000000 */
[----:B0-----:R-:W-:Y:S01]  /*13090*/  VIADD R11, R2, 0x18400 ;  /* 0x00018400020b7836 */ /* 0x001fe20000000000 */
[----:B------:R-:W-:-:S09]  /*130a0*/  UMOV UR7, 0x14f00000 ;  /* 0x14f0000000077882 */ /* 0x000fd20000000000 */
.L_x_1267:
        /* <DEDUP_REMOVED lines=16> */
.L_x_1268:
        /* <DEDUP_REMOVED lines=15> */
.L_x_1332:
[----:B------:R-:W-:Y:S05]  /*132a0*/  BSYNC B2 ;  /* 0x0000000000027941 */ /* 0x000fea0003800000 */
.L_x_1269:
[----:B------:R-:W-:Y:S01]  /*132b0*/  BSSY B2, `(.L_x_1271) ;  /* 0x000000b000027945 */ /* 0x000fe20003800000 */
[----:B------:R-:W-:Y:S02]  /*132c0*/  IMAD.MOV.U32 R12, RZ, RZ, 0x0 ;  /* 0x00000000ff0c7424 */ /* 0x000fe400078e00ff */
[----:B------:R-:W-:Y:S01]  /*132d0*/  IMAD.MOV.U32 R13, RZ, RZ, 0x14f00000 ;  /* 0x14f00000ff0d7424 */ /* 0x000fe200078e00ff */
[----:B------:R-:W-:Y:S06]  /*132e0*/  @P1 BRA `(.L_x_1272) ;  /* 0x00000000001c1947 */ /* 0x000fec0003800000 */
[----:B------:R-:W1:Y:S02]  /*132f0*/  S2R R3, SR_TID.X ;  /* 0x0000000000037919 */ /* 0x000e640000002100 */
[----:B-1----:R-:W-:Y:S01]  /*13300*/  LOP3.LUT R9, R3, 0x1f, RZ, 0xc0, !PT ;  /* 0x0000001f03097812 */ /* 0x002fe200078ec0ff */
[----:B------:R-:W-:-:S03]  /*13310*/  IMAD.MOV.U32 R3, RZ, RZ, 0x8000 ;  /* 0x00008000ff037424 */ /* 0x000fc600078e00ff */
[----:B------:R-:W-:Y:S01]  /*13320*/  ISETP.NE.AND P0, PT, R9, RZ, PT ;  /* 0x000000ff0900720c */ /* 0x000fe20003f05270 */
[----:B------:R1:W-:-:S12]  /*13330*/  SYNCS.ARRIVE.TRANS64 RZ, [R2+URZ+0x50], R3 ;  /* 0x0000500302ff79a7 */ /* 0x0003d8000800003f */
[----:B-1----:R-:W-:Y:S05]  /*13340*/  @!P0 BRA `(.L_x_1272) ;  /* 0x0000000000048947 */ /* 0x002fea0003800000 */
[----:B------:R-:W-:Y:S01]  /*13350*/  BPT.TRAP 0x1 ;  /* 0x000000040000795c */ /* 0x000fe20000300000 */
.L_x_1272:
[----:B------:R-:W-:Y:S05]  /*13360*/  BSYNC B2 ;  /* 0x0000000000027941 */ /* 0x000fea0003800000 */
.L_x_1271:
[----:B------:R-:W2:Y:S01]  /*13370*/  LDL.LU R3, [R1] ;  /* 0x0000000001037983 */ /* 0x000ea20000300800 */
        /* <DEDUP_REMOVED lines=9> */
[----:B--2---:R-:W-:-:S11]  /*13410*/  IMAD.SHL.U32 R3, R3, 0x80, RZ ;  /* 0x0000008003037824 */ /* 0x004fd600078e00ff */
.L_x_1273:
        /* <DEDUP_REMOVED lines=15> */
.L_x_1274:
        /* <DEDUP_REMOVED lines=12> */
.L_x_1261:
[----:B------:R-:W-:Y:S05]  /*135d0*/  BSYNC B1 ;  /* 0x0000000000017941 */ /* 0x000fea0003800000 */
.L_x_1260:
[----:B------:R-:W-:Y:S01]  /*135e0*/  ISETP.GT.AND P0, PT, R7, UR39, PT ;  /* 0x0000002707007c0c */ /* 0x000fe2000bf04270 */
[----:B------:R-:W-:-:S12]  /*135f0*/  VIADD R4, R4, 0xfffffffe ;  /* 0xfffffffe04047836 */ /* 0x000fd80000000000 */
[----:B------:R-:W-:Y:S05]  /*13600*/  @P0 BRA `(.L_x_1275) ;  /* 0xffffffec005c0947 */ /* 0x000fea000383ffff */
.L_x_1244:
[----:B------:R-:W-:Y:S05]  /*13610*/  BSYNC B0 ;  /* 0x0000000000007941 */ /* 0x000fea0003800000 */
.L_x_1227:
[----:B0-----:R-:W0:Y:S01]  /*13620*/  S2R R0, SR_TID.X ;  /* 0x0000000000007919 */ /* 0x001e220000002100 */
[----:B------:R-:W-:Y:S01]  /*13630*/  BSSY B0, `(.L_x_1276) ;  /* 0x0000011000007945 */ /* 0x000fe20003800000 */
[----:B0-----:R-:W-:-:S04]  /*13640*/  LOP3.LUT R6, R0, 0x7f, RZ, 0xc0, !PT ;  /* 0x0000007f00067812 */ /* 0x001fc800078ec0ff */
[----:B------:R-:W-:-:S13]  /*13650*/  ISETP.NE.AND P1, PT, R6, RZ, PT ;  /* 0x000000ff0600720c */ /* 0x000fda0003f25270 */
[----:B------:R-:W-:Y:S05]  /*13660*/  @P1 BRA `(.L_x_1277) ;  /* 0x0000000000341947 */ /* 0x000fea0003800000 */
[----:B------:R-:W0:Y:S01]  /*13670*/  S2R R5, SR_LANEID ;  /* 0x0000000000057919 */ /* 0x000e220000000000 */
[----:B------:R-:W-:Y:S01]  /*13680*/  VOTEU.ANY UR4, UPT, PT ;  /* 0x0000000000047886 */ /* 0x000fe200038e0100 */
[----:B------:R-:W3:Y:S01]  /*13690*/  LDC.64 R2, c[0x0][0xc80] ;  /* 0x00032000ff027b82 */ /* 0x000ee20000000a00 */
[----:B------:R-:W0:Y:S02]  /*136a0*/  FLO.U32 R0, UR4 ;  /* 0x0000000400007d00 */ /* 0x000e2400080e0000 */
[----:B0-----:R-:W-:-:S06]  /*136b0*/  ISETP.EQ.U32.AND P0, PT, R0, R5, PT ;  /* 0x000000050000720c */ /* 0x001fcc0003f02070 */
[----:B------:R-:W3:Y:S07]  /*136c0*/  POPC R5, UR4 ;  /* 0x0000000400057d09 */ /* 0x000eee0008000000 */
[----:B---3--:R-:W3:Y:S01]  /*136d0*/  @P0 ATOMG.E.ADD.STRONG.GPU PT, R3, desc[UR50][R2.64], R5 ;  /* 0x00000005020309a8 */ /* 0x008ee200081ee1f2 */
[----:B------:R-:W0:Y:S02]  /*136e0*/  S2R R4, SR_LTMASK ;  /* 0x0000000000047919 */ /* 0x000e240000003900 */
[----:B0-----:R-:W-:-:S04]  /*136f0*/  LOP3.LUT R4, R4, UR4, RZ, 0xc0, !PT ;  /* 0x0000000404047c12 */ /* 0x001fc8000f8ec0ff */
[----:B------:R-:W0:Y:S01]  /*13700*/  POPC R7, R4 ;  /* 0x0000000400077309 */ /* 0x000e220000000000 */
[----:B---3--:R-:W0:Y:S02]  /*13710*/  SHFL.IDX PT, R0, R3, R0, 0x1f ;  /* 0x00001f0003007589 */ /* 0x008e2400000e0000 */
[----:B0-----:R-:W-:-:S05]  /*13720*/  IADD3 R0, R0, UR42, R7 ;  /* 0x0000002a00007c10 */ /* 0x001fca000fffe007 */
[----:B------:R0:W-:Y:S02]  /*13730*/  STL [R1+0x14], R0 ;  /* 0x0000140001007387 */ /* 0x0001e40000100800 */
.L_x_1277:
[----:B------:R-:W-:Y:S05]  /*13740*/  BSYNC B0 ;  /* 0x0000000000007941 */ /* 0x000fea0003800000 */
.L_x_1276:
[----:B------:R-:W-:Y:S01]  /*13750*/  LOP3.LUT P0, RZ, R19, 0x2, RZ, 0xc0, !PT ;  /* 0x0000000213ff7812 */ /* 0x000fe2000780c0ff */
[----:B------:R-:W-:-:S12]  /*13760*/  BSSY B0, `(.L_x_1278) ;  /* 0x0000038000007945 */ /* 0x000fd80003800000 */
[----:B------:R-:W-:Y:S05]  /*13770*/  @!P0 BRA `(.L_x_1279) ;  /* 0x0000000000d88947 */ /* 0x000fea0003800000 */
[----:B0-----:R-:W3:Y:S01]  /*13780*/  LDL R0, [R1+0x8] ;  /* 0x0000080001007983 */ /* 0x001ee20000100800 */
[----:B------:R-:W-:Y:S01]  /*13790*/  IMAD R3, R18, 0x8, R17 ;  /* 0x0000000812037824 */ /* 0x000fe200078e0211 */
[----:B------:R-:W-:Y:S01]  /*137a0*/  BSSY B1, `(.L_x_1280) ;  /* 0x0000005000017945 */ /* 0x000fe20003800000 */
[----:B------:R-:W-:Y:S02]  /*137b0*/  ISETP.NE.AND P2, PT, R6, RZ, PT ;  /* 0x000000ff0600720c */ /* 0x000fe40003f45270 */
[----:B---3--:R-:W-:-:S04]  /*137c0*/  SHF.L.U32 R0, R0, 0x1f, RZ ;  /* 0x0000001f00007819 */ /* 0x008fc800000006ff */
[----:B------:R-:W0:Y:S02]  /*137d0*/  SYNCS.PHASECHK.TRANS64.TRYWAIT P0, [R3+URZ+0x28860], R0 ;  /* 0x02886000030075a7 */ /* 0x000e24000800017f */
[----:B0-----:R-:W-:Y:S05]  /*137e0*/  @!P0 BRA `(.L_x_1281) ;  /* 0x0000001800848947 */ /* 0x001fea0003800000 */
.L_x_1333:
[----:B------:R-:W-:Y:S05]  /*137f0*/  BSYNC B1 ;  /* 0x0000000000017941 */ /* 0x000fea0003800000 */
.L_x_1280:
        /* <DEDUP_REMOVED lines=9> */
.L_x_1283:
[----:B------:R-:W-:Y:S05]  /*13890*/  BSYNC B1 ;  /* 0x0000000000017941 */ /* 0x000fea0003800000 */
.L_x_1282:
[----:B0-----:R-:W3:Y:S01]  /*138a0*/  LDL.LU R0, [R1] ;  /* 0x0000000001007983 */ /* 0x001ee20000300800 */
[----:B------:R-:W-:Y:S01]  /*138b0*/  UIADD3 UR4, UP0, UR44, 0x470, URZ ;  /* 0x000004702c047890 */ /* 0x000fe2000ff1e03f */
[----:B------:R-:W-:Y:S01]  /*138c0*/  PLOP3.LUT P0, PT, PT, PT, PT, 0x80, 0x0 ;  /* 0x000000000000781c */ /* 0x000fe20003f0f070 */
[----:B------:R-:W-:Y:S01]  /*138d0*/  VIADD R3, R3, 0x28850 ;  /* 0x0002885003037836 */ /* 0x000fe20000000000 */
[----:B------:R-:W-:Y:S01]  /*138e0*/  UMOV UR6, 0x0 ;  /* 0x0000000000067882 */ /* 0x000fe20000000000 */
[----:B------:R-:W-:Y:S01]  /*138f0*/  UIADD3.X UR5, URZ, UR45, URZ, UP0, !UPT ;  /* 0x0000002d3f057290 */ /* 0x000fe200087fe43f */
[----:B------:R-:W-:Y:S01]  /*13900*/  UMOV UR7, 0x14f00000 ;  /* 0x14f0000000077882 */ /* 0x000fe20000000000 */
[----:B------:R-:W-:Y:S01]  /*13910*/  UMOV UR10, URZ ;  /* 0x0000003f000a7c82 */ /* 0x000fe20008000000 */
[----:B---3--:R-:W-:Y:S02]  /*13920*/  IMAD.SHL.U32 R2, R0, 0x80, RZ ;  /* 0x0000008000027824 */ /* 0x008fe400078e00ff */
[----:B------:R-:W-:-:S04]  /*13930*/  IMAD R0, R18, 0x8000, R17 ;  /* 0x0000800012007824 */ /* 0x000fc800078e0211 */
[----:B------:R-:W-:-:S07]  /*13940*/  VIADD R4, R0, 0x400 ;  /* 0x0000040000047836 */ /* 0x000fce0000000000 */
.L_x_1284:
        /* <DEDUP_REMOVED lines=15> */
.L_x_1285:
        /* <DEDUP_REMOVED lines=9> */
[----:B---3--:R-:W-:Y:S05]  /*13ad0*/  @P0 BRA.U.ANY `(.L_x_1285) ;  /* 0xfffffffd00d80947 */ /* 0x008fea000393ffff */
.L_x_1279:
[----:B------:R-:W-:Y:S05]  /*13ae0*/  BSYNC B0 ;  /* 0x0000000000007941 */ /* 0x000fea0003800000 */
.L_x_1278:
[----:B------:R-:W3:Y:S01]  /*13af0*/  LDL.LU R4, [R1+0x8] ;  /* 0x0000080001047983 */ /* 0x000ee20000300800 */
[----:B------:R-:W-:-:S05]  /*13b00*/  VIADD R18, R18, 0x1 ;  /* 0x0000000112127836 */ /* 0x000fca0000000000 */
[----:B------:R-:W-:-:S04]  /*13b10*/  ISETP.NE.AND P0, PT, R18, 0x2, PT ;  /* 0x000000021200780c */ /* 0x000fc80003f05270 */
[----:B0-----:R-:W-:Y:S02]  /*13b20*/  SEL R0, RZ, 0x1, P0 ;  /* 0x00000001ff007807 */ /* 0x001fe40000000000 */
[----:B------:R-:W-:Y:S02]  /*13b30*/  SEL R18, R18, RZ, P0 ;  /* 0x000000ff12127207 */ /* 0x000fe40000000000 */
[----:B---3--:R-:W-:-:S05]  /*13b40*/  LOP3.LUT R4, R4, R0, RZ, 0x3c, !PT ;  /* 0x0000000004047212 */ /* 0x008fca00078e3cff */
[----:B------:R3:W-:Y:S02]  /*13b50*/  STL [R1+0x8], R4 ;  /* 0x0000080401007387 */ /* 0x0007e40000100800 */
.L_x_1207:
[----:B------:R-:W-:Y:S05]  /*13b60*/  BSYNC B7 ;  /* 0x0000000000077941 */ /* 0x000fea0003800000 */
.L_x_1205:
[----:B0-----:R0:W5:Y:S01]  /*13b70*/  LDL R2, [R1+0x14] ;  /* 0x0000140001027983 */ /* 0x0011620000100800 */
[----:B------:R-:W-:-:S13]  /*13b80*/  LOP3.LUT P0, RZ, R19, 0x4, RZ, 0xc0, !PT ;  /* 0x0000000413ff7812 */ /* 0x000fda000780c0ff */
[----:B0-----:R-:W-:Y:S05]  /*13b90*/  @!P0 BRA `(.L_x_1286) ;  /* 0x0000000000288947 */ /* 0x001fea0003800000 */
[----:B------:R-:W-:Y:S05]  /*13ba0*/  WARPSYNC.ALL ;  /* 0x0000000000007948 */ /* 0x000fea0003800000 */
[----:B------:R-:W0:Y:S08]  /*13bb0*/  S2UR UR5, SR_CgaCtaId ;  /* 0x00000000000579c3 */ /* 0x000e300000008800 */
[----:B------:R-:W-:Y:S06]  /*13bc0*/  BAR.SYNC.DEFER_BLOCKING 0x5, 0x180 ;  /* 0x0146000000007b1d */ /* 0x000fec0000010000 */
[----:B------:R-:W-:-:S02]  /*13bd0*/  UMOV UR4, 0x400 ;  /* 0x0000040000047882 */ /* 0x000fc40000000000 */
[----:B0-----:R-:W-:-:S06]  /*13be0*/  ULEA UR4, UR5, UR4, 0x18 ;  /* 0x0000000405047291 */ /* 0x001fcc000f8ec03f */
[----:B------:R-:W-:-:S05]  /*13bf0*/  IMAD.U32 R17, RZ, RZ, UR4 ;  /* 0x00000004ff117e24 */ /* 0x000fca000f8e00ff */
[----:B-----5:R-:W0:Y:S04]  /*13c00*/  LDS R2, [R17+0x288d0] ;  /* 0x0288d00011027984 */ /* 0x020e280000000800 */
[----:B0-----:R4:W-:Y:S01]  /*13c10*/  STL [R1+0x14], R2 ;  /* 0x0000140201007387 */ /* 0x0019e20000100800 */
[----:B------:R-:W-:Y:S06]  /*13c20*/  BAR.ARV 0x4, 0x180 ;  /* 0x0106000000007b1d */ /* 0x000fec0000002000 */
[----:B------:R-:W-:Y:S05]  /*13c30*/  BRA `(.L_x_1287) ;  /* 0x00000000002c7947 */ /* 0x000fea0003800000 */
.L_x_1286:
[----:B------:R-:W-:-:S03]  /*13c40*/  UMOV UR4, 0xffffffff ;  /* 0xffffffff00047882 */ /* 0x000fc60000000000 */
[----:B------:R-:W-:Y:S05]  /*13c50*/  BRA.DIV UR4, `(.L_x_1288) ;  /* 0x00000016047c7947 */ /* 0x000fea000b800000 */
[----:B-----5:R0:W4:Y:S02]  /*13c60*/  SHFL.IDX PT, R14, R2, RZ, 0x1f ;  /* 0x00001fff020e7589 */ /* 0x02012400000e0000 */
.L_x_1336:
[----:B------:R-:W5:Y:S01]  /*13c70*/  @!P1 S2R R3, SR_CgaCtaId ;  /* 0x0000000000039919 */ /* 0x000f620000008800 */
[----:B------:R-:W-:Y:S05]  /*13c80*/  WARPSYNC.ALL ;  /* 0x0000000000007948 */ /* 0x000fea0003800000 */
[----:B------:R-:W-:Y:S01]  /*13c90*/  BAR.SYNC.DEFER_BLOCKING 0x4, 0x180 ;  /* 0x0106000000007b1d */ /* 0x000fe20000010000 */
[----:B-1----:R-:W-:-:S05]  /*13ca0*/  @!P1 MOV R0, 0x400 ;  /* 0x0000040000009802 */ /* 0x002fca0000000f00 */
[----:B----4-:R1:W-:Y:S01]  /*13cb0*/  STL [R1+0x14], R14 ;  /* 0x0000140e01007387 */ /* 0x0103e20000100800 */
[----:B-----5:R-:W-:-:S05]  /*13cc0*/  @!P1 LEA R17, R3, R0, 0x18 ;  /* 0x0000000003119211 */ /* 0x020fca00078ec0ff */
[----:B------:R1:W-:Y:S01]  /*13cd0*/  @!P1 STS [R17+0x288d0], R2 ;  /* 0x0288d00211009388 */ /* 0x0003e20000000800 */
[----:B------:R-:W-:Y:S06]  /*13ce0*/  BAR.ARV 0x5, 0x180 ;  /* 0x0146000000007b1d */ /* 0x000fec0000002000 */
.L_x_1287:
[----:B-1----:R-:W5:Y:S01]  /*13cf0*/  LDL R0, [R1+0x14] ;  /* 0x0000140001007983 */ /* 0x002f620000100800 */
[----:B------:R-:W-:Y:S02]  /*13d00*/  ULDC UR4, c[0x0][0xc38] ;  /* 0x00030e0000047ab9 */ /* 0x000fe40000000800 */
[----:B-----5:R-:W-:-:S13]  /*13d10*/  ISETP.GE.AND P0, PT, R0, UR4, PT ;  /* 0x0000000400007c0c */ /* 0x020fda000bf06270 */
[----:B------:R-:W-:Y:S05]  /*13d20*/  @!P0 BRA `(.L_x_1289) ;  /* 0xffffffbc00388947 */ /* 0x000fea000383ffff */
.L_x_1196:
[----:B0-----:R-:W5:Y:S01]  /*13d30*/  LDL.LU R0, [R1+0x18] ;  /* 0x0000180001007983 */ /* 0x001f620000300800 */
[----:B------:R-:W-:Y:S01]  /*13d40*/  BSSY B0, `(.L_x_1290) ;  /* 0x000000b000007945 */ /* 0x000fe20003800000 */
[----:B------:R-:W0:Y:S01]  /*13d50*/  S2R R5, SR_CgaCtaId ;  /* 0x0000000000057919 */ /* 0x000e220000008800 */
[----:B-----5:R-:W-:-:S05]  /*13d60*/  VIADD R0, R0, 0x1 ;  /* 0x0000000100007836 */ /* 0x020fca0000000000 */
[----:B----4-:R-:W-:-:S04]  /*13d70*/  LEA.HI R2, R0, R0, RZ, 0x1 ;  /* 0x0000000000027211 */ /* 0x010fc800078f08ff */
[----:B------:R-:W-:-:S05]  /*13d80*/  LOP3.LUT R3, R2, 0xfffffffe, RZ, 0xc0, !PT ;  /* 0xfffffffe02037812 */ /* 0x000fca00078ec0ff */
[----:B------:R-:W-:Y:S01]  /*13d90*/  IMAD.IADD R3, R0, 0x1, -R3 ;  /* 0x0000000100037824 */ /* 0x000fe200078e0a03 */
[----:B------:R-:W-:-:S04]  /*13da0*/  MOV R0, 0x400 ;  /* 0x0000040000007802 */ /* 0x000fc80000000f00 */
[----:B0-----:R-:W-:Y:S02]  /*13db0*/  LEA R0, R5, R0, 0x18 ;  /* 0x0000000005007211 */ /* 0x001fe400078ec0ff */
[----:B------:R-:W-:-:S04]  /*13dc0*/  SHF.L.U32 R3, R3, 0x1f, RZ ;  /* 0x0000001f03037819 */ /* 0x000fc800000006ff */
[----:B------:R-:W0:Y:S02]  /*13dd0*/  SYNCS.PHASECHK.TRANS64.TRYWAIT P0, [R0+URZ+0x28820], R3 ;  /* 0x02882003000075a7 */ /* 0x000e24000800017f */
[----:B0-----:R-:W-:Y:S05]  /*13de0*/  @!P0 BRA `(.L_x_1291) ;  /* 0x0000001400408947 */ /* 0x001fea0003800000 */
.L_x_1337:
[----:B------:R-:W-:Y:S05]  /*13df0*/  BSYNC B0 ;  /* 0x0000000000007941 */ /* 0x000fea0003800000 */
.L_x_1290:
[----:B------:R-:W-:-:S03]  /*13e00*/  UMOV UR4, 0xffffffff ;  /* 0xffffffff00047882 */ /* 0x000fc60000000000 */
[----:B------:R-:W-:Y:S05]  /*13e10*/  BRA.DIV UR4, `(.L_x_1292) ;  /* 0x0000001604487947 */ /* 0x000fea000b800000 */
[----:B------:R-:W1:Y:S02]  /*13e20*/  S2R R2, SR_TID.X ;  /* 0x0000000000027919 */ /* 0x000e640000002100 */
[----:B-1----:R-:W-:-:S04]  /*13e30*/  SHF.R.U32.HI R2, RZ, 0x5, R2 ;  /* 0x00000005ff027819 */ /* 0x002fc80000011602 */
[----:B------:R-:W-:-:S05]  /*13e40*/  LOP3.LUT R2, R2, 0x3, RZ, 0xc0, !PT ;  /* 0x0000000302027812 */ /* 0x000fca00078ec0ff */
[----:B------:R1:W4:Y:S02]  /*13e50*/  SHFL.IDX PT, R14, R2, RZ, 0x1f ;  /* 0x00001fff020e7589 */ /* 0x00032400000e0000 */
.L_x_1340:
[----:B----4-:R-:W-:Y:S01]  /*13e60*/  ISETP.NE.AND P0, PT, R14, RZ, PT ;  /* 0x000000ff0e00720c */ /* 0x010fe20003f05270 */
[----:B------:R-:W-:-:S12]  /*13e70*/  BSSY B0, `(.L_x_1293) ;  /* 0x0000025000007945 */ /* 0x000fd80003800000 */
[----:B------:R-:W-:Y:S05]  /*13e80*/  @P0 BRA `(.L_x_1294) ;  /* 0x00000000008c0947 */ /* 0x000fea0003800000 */
[----:B------:R-:W-:-:S03]  /*13e90*/  UMOV UR4, 0xffffffff ;  /* 0xffffffff00047882 */ /* 0x000fc60000000000 */
[----:B------:R-:W-:Y:S05]  /*13ea0*/  BRA.DIV UR4, `(.L_x_1295) ;  /* 0x0000001604587947 */ /* 0x000fea000b800000 */
[----:B------:R-:W-:-:S13]  /*13eb0*/  ELECT P6, URZ, PT ;  /* 0x00000000003f782f */ /* 0x000fda00038c0000 */
.L_x_1343:
[----:B------:R-:W-:Y:S05]  /*13ec0*/  @!P6 BRA `(.L_x_1294) ;  /* 0x00000000007ce947 */ /* 0x000fea0003800000 */
[----:B------:R-:W-:-:S06]  /*13ed0*/  ULOP3.LUT UR4, UR38, 0x2, URZ, 0xfc, !UPT ;  /* 0x0000000226047892 */ /* 0x000fcc000f8efc3f */
[----:B-1----:R-:W-:-:S05]  /*13ee0*/  IMAD.U32 R2, RZ, RZ, UR4 ;  /* 0x00000004ff027e24 */ /* 0x002fca000f8e00ff */
[----:B------:R-:W-:-:S13]  /*13ef0*/  ISETP.NE.AND P2, PT, R2, 0x3, PT ;  /* 0x000000030200780c */ /* 0x000fda0003f45270 */
[----:B------:R-:W-:Y:S05]  /*13f00*/  @!P2 BRA `(.L_x_1296) ;  /* 0x000000000004a947 */ /* 0x000fea0003800000 */
[----:B------:R-:W-:Y:S01]  /*13f10*/  BPT.TRAP 0x1 ;  /* 0x000000040000795c */ /* 0x000fe20000300000 */
.L_x_1296:
[----:B------:R-:W4:Y:S01]  /*13f20*/  LDL.LU R7, [R1+0x8] ;  /* 0x0000080001077983 */ /* 0x000f220000300800 */
[----:B0-----:R-:W-:Y:S02]  /*13f30*/  VIADD R3, R0, 0x28840 ;  /* 0x0002884000037836 */ /* 0x001fe40000000000 */
[C---:B------:R-:W-:Y:S02]  /*13f40*/  VIADD R2, R18.reuse, 0x1 ;  /* 0x0000000112027836 */ /* 0x040fe40000000000 */
[----:B------:R-:W-:-:S03]  /*13f50*/  IMAD R6, R18, 0x8, R3 ;  /* 0x0000000812067824 */ /* 0x000fc600078e0203 */
[----:B------:R-:W-:-:S04]  /*13f60*/  ISETP.NE.AND P1, PT, R2, 0x2, PT ;  /* 0x000000020200780c */ /* 0x000fc80003f25270 */
[----:B---3--:R-:W-:Y:S02]  /*13f70*/  SEL R4, RZ, 0x1, P1 ;  /* 0x00000001ff047807 */ /* 0x008fe40000800000 */
[C---:B----4-:R-:W-:Y:S02]  /*13f80*/  SHF.L.U32 R5, R7.reuse, 0x1f, RZ ;  /* 0x0000001f07057819 */ /* 0x050fe400000006ff */
[----:B------:R-:W-:Y:S02]  /*13f90*/  LOP3.LUT R7, R7, R4, RZ, 0x3c, !PT ;  /* 0x0000000407077212 */ /* 0x000fe400078e3cff */
[----:B------:R-:W0:Y:S01]  /*13fa0*/  SYNCS.PHASECHK.TRANS64.TRYWAIT P0, [R6+URZ], R5 ;  /* 0x00000005060075a7 */ /* 0x000e22000800017f */
[----:B------:R-:W-:Y:S02]  /*13fb0*/  SEL R4, R2, RZ, P1 ;  /* 0x000000ff02047207 */ /* 0x000fe40000800000 */
[----:B------:R-:W-:-:S03]  /*13fc0*/  SHF.L.U32 R2, R7, 0x1f, RZ ;  /* 0x0000001f07027819 */ /* 0x000fc600000006ff */
[----:B------:R-:W-:Y:S01]  /*13fd0*/  IMAD R3, R4, 0x8, R3 ;  /* 0x0000000804037824 */ /* 0x000fe200078e0203 */
[----:B0-----:R-:W-:Y:S06]  /*13fe0*/  @!P0 BRA `(.L_x_1297) ;  /* 0x0000001400288947 */ /* 0x001fec0003800000 */
.L_x_1344:
[----:B------:R-:W1:Y:S02]  /*13ff0*/  SYNCS.PHASECHK.TRANS64.TRYWAIT P0, [R3+URZ], R2 ;  /* 0x00000002030075a7 */ /* 0x000e64000800017f */
[----:B-1----:R-:W-:Y:S05]  /*14000*/  @!P0 BRA `(.L_x_1298) ;  /* 0x0000001400348947 */ /* 0x002fea0003800000 */
.L_x_1345:
[----:B------:R-:W-:Y:S05]  /*14010*/  @!P2 BRA `(.L_x_1299) ;  /* 0x000000000004a947 */ /* 0x000fea0003800000 */
[----:B------:R-:W-:Y:S01]  /*14020*/  BPT.TRAP 0x1 ;  /* 0x000000040000795c */ /* 0x000fe20000300000 */
.L_x_1299:
[----:B-1----:R-:W-:-:S04]  /*14030*/  VIADD R3, R0, 0x28860 ;  /* 0x0002886000037836 */ /* 0x002fc80000000000 */
[----:B------:R-:W-:-:S04]  /*14040*/  IMAD R18, R18, 0x8, R3 ;  /* 0x0000000812127824 */ /* 0x000fc800078e0203 */
[----:B------:R-:W1:Y:S02]  /*14050*/  SYNCS.PHASECHK.TRANS64.TRYWAIT P0, [R18+URZ], R5 ;  /* 0x00000005120075a7 */ /* 0x000e64000800017f */
[----:B-1----:R-:W-:Y:S05]  /*14060*/  @!P0 BRA `(.L_x_1300) ;  /* 0x0000001400308947 */ /* 0x002fea0003800000 */
.L_x_1346:
[----:B------:R-:W-:-:S07]  /*14070*/  IMAD R3, R4, 0x8, R3 ;  /* 0x0000000804037824 */ /* 0x000fce00078e0203 */
.L_x_1301:
[----:B---3--:R3:W4:Y:S02]  /*14080*/  SYNCS.PHASECHK.TRANS64.TRYWAIT P0, [R3+URZ], R2 ;  /* 0x00000002030075a7 */ /* 0x008724000800017f */
[----:B----4-:R-:W-:Y:S05]  /*14090*/  @!P0 NANOSLEEP.SYNCS 0x989680 ;  /* 0x009896800000895d */ /* 0x010fea0003900000 */
[----:B------:R-:W4:Y:S02]  /*140a0*/  @!P0 SYNCS.PHASECHK.TRANS64 P0, [R3+URZ], R2 ;  /* 0x00000002030085a7 */ /* 0x000f24000800007f */
[----:B----4-:R-:W-:Y:S05]  /*140b0*/  @!P0 BRA `(.L_x_1301) ;  /* 0xfffffffc00f08947 */ /* 0x010fea000383ffff */
.L_x_1294:
[----:B------:R-:W-:Y:S05]  /*140c0*/  BSYNC B0 ;  /* 0x0000000000007941 */ /* 0x000fea0003800000 */
.L_x_1293:
[----:B------:R-:W-:Y:S05]  /*140d0*/  EXIT ;  /* 0x000000000000794d */ /* 0x000fea0003800000 */
.L_x_1109:
[----:B0-----:R-:W-:-:S04]  /*140e0*/  IMAD.U32 R3, RZ, RZ, UR41 ;  /* 0x00000029ff037e24 */ /* 0x001fc8000f8e00ff */
[----:B------:R0:W1:Y:S03]  /*140f0*/  SYNCS.PHASECHK.TRANS64.TRYWAIT P1, [R3+URZ+0x28800], R0 ;  /* 0x02880000030075a7 */ /* 0x000066000802017f */
[----:B-1----:R-:W-:Y:S05]  /*14100*/  @!P1 NANOSLEEP.SYNCS 0x989680 ;  /* 0x009896800000995d */ /* 0x002fea0003900000 */
[----:B------:R-:W1:Y:S02]  /*14110*/  @!P1 SYNCS.PHASECHK.TRANS64 P1, [R3+URZ+0x28800], R0 ;  /* 0x02880000030095a7 */ /* 0x000e64000802007f */
[----:B-1----:R-:W-:Y:S05]  /*14120*/  @!P1 BRA `(.L_x_1109) ;  /* 0xfffffffc00ec9947 */ /* 0x002fea000383ffff */
[----:B------:R-:W-:Y:S05]  /*14130*/  BRA `(.L_x_1302) ;  /* 0xfffffed8003c7947 */ /* 0x000fea000383ffff */
.L_x_1113:
[----:B-1----:R1:W2:Y:S02]  /*14140*/  SYNCS.PHASECHK.TRANS64.TRYWAIT P2, [R9+URZ+0x28830], R0 ;  /* 0x02883000090075a7 */ /* 0x0022a4000804017f */
[----:B--2---:R-:W-:Y:S05]  /*14150*/  @!P2 NANOSLEEP.SYNCS 0x989680 ;  /* 0x009896800000a95d */ /* 0x004fea0003900000 */
[----:B------:R-:W2:Y:S02]  /*14160*/  @!P2 SYNCS.PHASECHK.TRANS64 P2, [R9+URZ+0x28830], R0 ;  /* 0x028830000900a5a7 */ /* 0x000ea4000804007f */
[----:B--2---:R-:W-:Y:S05]  /*14170*/  @!P2 BRA `(.L_x_1113) ;  /* 0xfffffffc00f0a947 */ /* 0x004fea000383ffff */
[----:B------:R-:W-:Y:S05]  /*14180*/  BRA `(.L_x_1112) ;  /* 0xfffffed800607947 */ /* 0x000fea000383ffff */
.L_x_1129:
[----:B-1----:R-:W-:-:S04]  /*14190*/  IMAD.U32 R5, RZ, RZ, UR6 ;  /* 0x00000006ff057e24 */ /* 0x002fc8000f8e00ff */
[----:B------:R1:W2:Y:S03]  /*141a0*/  SYNCS.PHASECHK.TRANS64.TRYWAIT P2, [R5+URZ+0x28830], R4 ;  /* 0x02883004050075a7 */ /* 0x0002a6000804017f */
[----:B--2---:R-:W-:Y:S05]  /*141b0*/  @!P2 NANOSLEEP.SYNCS 0x989680 ;  /* 0x009896800000a95d */ /* 0x004fea0003900000 */
[----:B------:R-:W2:Y:S02]  /*141c0*/  @!P2 SYNCS.PHASECHK.TRANS64 P2, [R5+URZ+0x28830], R4 ;  /* 0x028830040500a5a7 */ /* 0x000ea4000804007f */
[----:B--2---:R-:W-:Y:S05]  /*141d0*/  @!P2 BRA `(.L_x_1129) ;  /* 0xfffffffc00eca947 */ /* 0x004fea000383ffff */
[----:B------:R-:W-:Y:S05]  /*141e0*/  BRA `(.L_x_1126) ;  /* 0xffffff0c000c7947 */ /* 0x000fea000383ffff */
.L_x_1133:
[----:B-1----:R-:W-:-:S04]  /*141f0*/  IMAD.U32 R5, RZ, RZ, UR6 ;  /* 0x00000006ff057e24 */ /* 0x002fc8000f8e00ff */
[----:B------:R1:W2:Y:S03]  /*14200*/  SYNCS.PHASECHK.TRANS64.TRYWAIT P2, [R5+URZ+0x28850], R4 ;  /* 0x02885004050075a7 */ /* 0x0002a6000804017f */
[----:B--2---:R-:W-:Y:S05]  /*14210*/  @!P2 NANOSLEEP.SYNCS 0x989680 ;  /* 0x009896800000a95d */ /* 0x004fea0003900000 */
[----:B------:R-:W2:Y:S02]  /*14220*/  @!P2 SYNCS.PHASECHK.TRANS64 P2, [R5+URZ+0x28850], R4 ;  /* 0x028850040500a5a7 */ /* 0x000ea4000804007f */
[----:B--2---:R-:W-:Y:S05]  /*14230*/  @!P2 BRA `(.L_x_1133) ;  /* 0xfffffffc00eca947 */ /* 0x004fea000383ffff */
[----:B------:R-:W-:Y:S05]  /*14240*/  BRA `(.L_x_1130) ;  /* 0xffffff0c00cc7947 */ /* 0x000fea000383ffff */
.L_x_1150:
[----:B-1----:R-:W-:-:S04]  /*14250*/  IMAD.U32 R7, RZ, RZ, UR6 ;  /* 0x00000006ff077e24 */ /* 0x002fc8000f8e00ff */
[----:B------:R1:W2:Y:S03]  /*14260*/  SYNCS.PHASECHK.TRANS64.TRYWAIT P3, [R7+URZ+0x28830], R0 ;  /* 0x02883000070075a7 */ /* 0x0002a6000806017f */
[----:B--2---:R-:W-:Y:S05]  /*14270*/  @!P3 NANOSLEEP.SYNCS 0x989680 ;  /* 0x009896800000b95d */ /* 0x004fea0003900000 */
[----:B------:R-:W2:Y:S02]  /*14280*/  @!P3 SYNCS.PHASECHK.TRANS64 P3, [R7+URZ+0x28830], R0 ;  /* 0x028830000700b5a7 */ /* 0x000ea4000806007f */
[----:B--2---:R-:W-:Y:S05]  /*14290*/  @!P3 BRA `(.L_x_1150) ;  /* 0xfffffffc00ecb947 */ /* 0x004fea000383ffff */
[----:B------:R-:W-:Y:S05]  /*142a0*/  BRA `(.L_x_1147) ;  /* 0xffffff3c00b47947 */ /* 0x000fea000383ffff */
.L_x_1154:
[----:B-1----:R-:W-:-:S04]  /*142b0*/  IMAD.U32 R7, RZ, RZ, UR6 ;  /* 0x00000006ff077e24 */ /* 0x002fc8000f8e00ff */
[----:B------:R1:W2:Y:S03]  /*142c0*/  SYNCS.PHASECHK.TRANS64.TRYWAIT P2, [R7+URZ+0x28850], R0 ;  /* 0x02885000070075a7 */ /* 0x0002a6000804017f */
[----:B--2---:R-:W-:Y:S05]  /*142d0*/  @!P2 NANOSLEEP.SYNCS 0x989680 ;  /* 0x009896800000a95d */ /* 0x004fea0003900000 */
[----:B------:R-:W2:Y:S02]  /*142e0*/  @!P2 SYNCS.PHASECHK.TRANS64 P2, [R7+URZ+0x28850], R0 ;  /* 0x028850000700a5a7 */ /* 0x000ea4000804007f */
[----:B--2---:R-:W-:Y:S05]  /*142f0*/  @!P2 BRA `(.L_x_1154) ;  /* 0xfffffffc00eca947 */ /* 0x004fea000383ffff */
[----:B------:R-:W-:Y:S05]  /*14300*/  BRA `(.L_x_1151) ;  /* 0xffffff4000747947 */ /* 0x000fea000383ffff */
.L_x_1160:
[----:B-1----:R-:W-:-:S04]  /*14310*/  IMAD.U32 R7, RZ, RZ, UR6 ;  /* 0x00000006ff077e24 */ /* 0x002fc8000f8e00ff */
[----:B------:R1:W2:Y:S03]  /*14320*/  SYNCS.PHASECHK.TRANS64.TRYWAIT P3, [R7+URZ+0x28830], R0 ;  /* 0x02883000070075a7 */ /* 0x0002a6000806017f */
[----:B--2---:R-:W-:Y:S05]  /*14330*/  @!P3 NANOSLEEP.SYNCS 0x989680 ;  /* 0x009896800000b95d */ /* 0x004fea0003900000 */
[----:B------:R-:W2:Y:S02]  /*14340*/  @!P3 SYNCS.PHASECHK.TRANS64 P3, [R7+URZ+0x28830], R0 ;  /* 0x028830000700b5a7 */ /* 0x000ea4000806007f */
[----:B--2---:R-:W-:Y:S05]  /*14350*/  @!P3 BRA `(.L_x_1160) ;  /* 0xfffffffc00ecb947 */ /* 0x004fea000383ffff */
[----:B------:R-:W-:Y:S05]  /*14360*/  BRA `(.L_x_1157) ;  /* 0xffffff5c00907947 */ /* 0x000fea000383ffff */
.L_x_1164:
[----:B-1----:R-:W-:-:S04]  /*14370*/  IMAD.U32 R7, RZ, RZ, UR6 ;  /* 0x00000006ff077e24 */ /* 0x002fc8000f8e00ff */
[----:B------:R1:W2:Y:S03]  /*14380*/  SYNCS.PHASECHK.TRANS64.TRYWAIT P2, [R7+URZ+0x28850], R0 ;  /* 0x02885000070075a7 */ /* 0x0002a6000804017f */
[----:B--2---:R-:W-:Y:S05]  /*14390*/  @!P2 NANOSLEEP.SYNCS 0x989680 ;  /* 0x009896800000a95d */ /* 0x004fea0003900000 */
[----:B------:R-:W2:Y:S02]  /*143a0*/  @!P2 SYNCS.PHASECHK.TRANS64 P2, [R7+URZ+0x28850], R0 ;  /* 0x028850000700a5a7 */ /* 0x000ea4000804007f */
[----:B--2---:R-:W-:Y:S05]  /*143b0*/  @!P2 BRA `(.L_x_1164) ;  /* 0xfffffffc00eca947 */ /* 0x004fea000383ffff */
[----:B------:R-:W-:Y:S05]  /*143c0*/  BRA `(.L_x_1161) ;  /* 0xffffff6000507947 */ /* 0x000fea000383ffff */
.L_x_1177:
[----:B-1----:R-:W-:-:S04]  /*143d0*/  IMAD.U32 R5, RZ, RZ, UR5 ;  /* 0x00000005ff057e24 */ /* 0x002fc8000f8e00ff */
[----:B------:R1:W2:Y:S03]  /*143e0*/  SYNCS.PHASECHK.TRANS64.TRYWAIT P0, [R5+URZ+0x28850], R4 ;  /* 0x02885004050075a7 */ /* 0x0002a6000800017f */
[----:B--2---:R-:W-:Y:S05]  /*143f0*/  @!P0 NANOSLEEP.SYNCS 0x989680 ;  /* 0x009896800000895d */ /* 0x004fea0003900000 */
[----:B------:R-:W2:Y:S02]  /*14400*/  @!P0 SYNCS.PHASECHK.TRANS64 P0, [R5+URZ+0x28850], R4 ;  /* 0x02885004050085a7 */ /* 0x000ea4000800007f */
[----:B--2---:R-:W-:Y:S05]  /*14410*/  @!P0 BRA `(.L_x_1177) ;  /* 0xfffffffc00ec8947 */ /* 0x004fea000383ffff */
[----:B------:R-:W-:Y:S05]  /*14420*/  BRA `(.L_x_1176) ;  /* 0xffffff8c00587947 */ /* 0x000fea000383ffff */
.L_x_1213:
[----:B------:R-:W-:Y:S02]  /*14430*/  IMAD.MOV.U32 R13, RZ, RZ, R4 ;  /* 0x000000ffff0d7224 */ /* 0x000fe400078e0004 */
[----:B------:R-:W-:Y:S02]  /*14440*/  IMAD.MOV.U32 R12, RZ, RZ, RZ ;  /* 0x000000ffff0c7224 */ /* 0x000fe400078e00ff */
[----:B------:R-:W-:Y:S02]  /*14450*/  IMAD.MOV.U32 R11, RZ, RZ, 0x1f ;  /* 0x0000001fff0b7424 */ /* 0x000fe400078e00ff */
[----:B------:R-:W-:-:S07]  /*14460*/  IMAD.MOV.U32 R15, RZ, RZ, -0x1 ;  /* 0xffffffffff0f7424 */ /* 0x000fce00078e00ff */
[----:B0-----:R-:W-:Y:S05]  /*14470*/  WARPSYNC.COLLECTIVE R15, `(.L_x_1303) ;  /* 0x000000000f087348 */ /* 0x001fea0003c00000 */
[----:B------:R1:W2:Y:S02]  /*14480*/  SHFL.IDX P6, R14, R13, R12, R11 ;  /* 0x0000000c0d0e7389 */ /* 0x0002a400000c000b */
[----:B012---:R-:W-:Y:S01]  /*14490*/  ENDCOLLECTIVE ;  /* 0x000000000000791b */ /* 0x007fe20003800000 */
.L_x_1303:
[----:B------:R-:W-:Y:S05]  /*144a0*/  BRA `(.L_x_1304) ;  /* 0xffffffc000fc7947 */ /* 0x000fea000383ffff */
.L_x_1215:
[----:B------:R-:W-:Y:S01]  /*144b0*/  BSSY B0, `(.L_x_1305) ;  /* 0x0000006000007945 */ /* 0x000fe20003800000 */
[----:B------:R-:W-:-:S07]  /*144c0*/  IMAD.MOV.U32 R15, RZ, RZ, -0x1 ;  /* 0xffffffffff0f7424 */ /* 0x000fce00078e00ff */
[----:B01----:R-:W-:Y:S05]  /*144d0*/  WARPSYNC.COLLECTIVE R15, `(.L_x_1306) ;  /* 0x000000000f0c7348 */ /* 0x003fea0003c00000 */
[----:B------:R-:W-:Y:S02]  /*144e0*/  ELECT P6, UR62, PT ;  /* 0x00000000003e782f */ /* 0x000fe400038c0000 */
[----:B------:R-:W-:Y:S01]  /*144f0*/  MOV R14, UR62 ;  /* 0x0000003e000e7c02 */ /* 0x000fe20008000f00 */
[----:B01----:R-:W-:Y:S10]  /*14500*/  ENDCOLLECTIVE ;  /* 0x000000000000791b */ /* 0x003ff40003800000 */
.L_x_1306:
[----:B------:R-:W-:Y:S05]  /*14510*/  BSYNC B0 ;  /* 0x0000000000007941 */ /* 0x000fea0003800000 */
.L_x_1305:
[----:B------:R-:W-:Y:S05]  /*14520*/  BRA `(.L_x_1307) ;  /* 0xffffffc400007947 */ /* 0x000fea000383ffff */
.L_x_1217:
[----:B--2---:R2:W3:Y:S02]  /*14530*/  SYNCS.PHASECHK.TRANS64.TRYWAIT P0, [R3+URZ+0x28840], R0 ;  /* 0x02884000030075a7 */ /* 0x0044e4000800017f */
[----:B---3--:R-:W-:Y:S05]  /*14540*/  @!P0 NANOSLEEP.SYNCS 0x989680 ;  /* 0x009896800000895d */ /* 0x008fea0003900000 */
[----:B------:R-:W3:Y:S02]  /*14550*/  @!P0 SYNCS.PHASECHK.TRANS64 P0, [R3+URZ+0x28840], R0 ;  /* 0x02884000030085a7 */ /* 0x000ee4000800007f */
[----:B---3--:R-:W-:Y:S05]  /*14560*/  @!P0 BRA `(.L_x_1217) ;  /* 0xfffffffc00f08947 */ /* 0x008fea000383ffff */
[----:B------:R-:W-:Y:S05]  /*14570*/  BRA `(.L_x_1308) ;  /* 0xffffffc400587947 */ /* 0x000fea000383ffff */
.L_x_1221:
[----:B------:R-:W-:Y:S01]  /*14580*/  IMAD.MOV.U32 R13, RZ, RZ, R4 ;  /* 0x000000ffff0d7224 */ /* 0x000fe200078e0004 */
[----:B------:R-:W-:Y:S01]  /*14590*/  LOP3.LUT R8, R8, 0x7f, RZ, 0xc0, !PT ;  /* 0x0000007f08087812 */ /* 0x000fe200078ec0ff */
[----:B------:R-:W-:Y:S02]  /*145a0*/  IMAD.MOV.U32 R12, RZ, RZ, RZ ;  /* 0x000000ffff0c7224 */ /* 0x000fe400078e00ff */
[----:B------:R-:W-:Y:S01]  /*145b0*/  IMAD.MOV.U32 R11, RZ, RZ, 0x181f ;  /* 0x0000181fff0b7424 */ /* 0x000fe200078e00ff */
[----:B------:R-:W-:Y:S01]  /*145c0*/  SHF.R.U32.HI R8, RZ, 0x3, R8 ;  /* 0x00000003ff087819 */ /* 0x000fe20000011608 */
[----:B------:R-:W-:-:S04]  /*145d0*/  IMAD.MOV.U32 R15, RZ, RZ, -0x1 ;  /* 0xffffffffff0f7424 */ /* 0x000fc800078e00ff */
[----:B------:R-:W-:-:S07]  /*145e0*/  VIADD R2, R8, UR41 ;  /* 0x0000002908027c36 */ /* 0x000fce0008000000 */
[----:B-----5:R-:W-:Y:S05]  /*145f0*/  WARPSYNC.COLLECTIVE R15, `(.L_x_1309) ;  /* 0x000000000f087348 */ /* 0x020fea0003c00000 */
[----:B------:R0:W1:Y:S02]  /*14600*/  SHFL.IDX P6, R14, R13, R12, R11 ;  /* 0x0000000c0d0e7389 */ /* 0x00006400000c000b */
[----:B01---5:R-:W-:Y:S01]  /*14610*/  ENDCOLLECTIVE ;  /* 0x000000000000791b */ /* 0x023fe20003800000 */
.L_x_1309:
[----:B------:R-:W-:Y:S02]  /*14620*/  IMAD.MOV.U32 R13, RZ, RZ, R0 ;  /* 0x000000ffff0d7224 */ /* 0x000fe400078e0000 */
[----:B------:R-:W-:-:S07]  /*14630*/  IMAD.MOV.U32 R5, RZ, RZ, R14 ;  /* 0x000000ffff057224 */ /* 0x000fce00078e000e */
[----:B------:R-:W-:Y:S05]  /*14640*/  WARPSYNC.COLLECTIVE R15, `(.L_x_1310) ;  /* 0x000000000f087348 */ /* 0x000fea0003c00000 */
[----:B------:R0:W1:Y:S02]  /*14650*/  SHFL.IDX P6, R14, R13, R12, R11 ;  /* 0x0000000c0d0e7389 */ /* 0x00006400000c000b */
[----:B01----:R-:W-:Y:S01]  /*14660*/  ENDCOLLECTIVE ;  /* 0x000000000000791b */ /* 0x003fe20003800000 */
.L_x_1310:
[----:B------:R-:W-:Y:S02]  /*14670*/  ULDC UR4, c[0x0][0x288] ;  /* 0x0000a20000047ab9 */ /* 0x000fe40000000800 */
[----:B------:R-:W-:-:S05]  /*14680*/  IMAD R3, R7, UR4, RZ ;  /* 0x0000000407037c24 */ /* 0x000fca000f8e02ff */
[----:B------:R-:W-:Y:S01]  /*14690*/  ISETP.GE.AND P2, PT, R2, R3, PT ;  /* 0x000000030200720c */ /* 0x000fe20003f46270 */
[----:B------:R-:W-:Y:S02]  /*146a0*/  IMAD.MOV.U32 R13, RZ, RZ, R4 ;  /* 0x000000ffff0d7224 */ /* 0x000fe400078e0004 */
[----:B------:R-:W-:Y:S02]  /*146b0*/  IMAD.MOV.U32 R12, RZ, RZ, 0x1 ;  /* 0x00000001ff0c7424 */ /* 0x000fe400078e00ff */
[----:B------:R-:W-:-:S08]  /*146c0*/  IMAD.MOV.U32 R6, RZ, RZ, R14 ;  /* 0x000000ffff067224 */ /* 0x000fd000078e000e */
[----:B------:R-:W-:Y:S05]  /*146d0*/  WARPSYNC.COLLECTIVE R15, `(.L_x_1311) ;  /* 0x000000000f087348 */ /* 0x000fea0003c00000 */
[----:B------:R0:W1:Y:S02]  /*146e0*/  SHFL.IDX P6, R14, R13, R12, R11 ;  /* 0x0000000c0d0e7389 */ /* 0x00006400000c000b */
[----:B01----:R-:W-:Y:S01]  /*146f0*/  ENDCOLLECTIVE ;  /* 0x000000000000791b */ /* 0x003fe20003800000 */
.L_x_1311:
[----:B------:R-:W-:-:S05]  /*14700*/  @!P2 LEA R6, P4, R10, R6, 0x1 ;  /* 0x000000060a06a211 */ /* 0x000fca00078808ff */
[----:B------:R-:W-:Y:S02]  /*14710*/  @!P2 IMAD.X R7, RZ, RZ, R5, P4 ;  /* 0x000000ffff07a224 */ /* 0x000fe400020e0605 */
[----:B------:R-:W-:-:S03]  /*14720*/  VIADD R5, R2, 0x10 ;  /* 0x0000001002057836 */ /* 0x000fc60000000000 */
[----:B------:R-:W-:Y:S01]  /*14730*/  @!PT LDS RZ, [RZ] ;  /* 0x00000000fffff984 */ /* 0x000fe20000000800 */
[----:B------:R-:W-:Y:S01]  /*14740*/  @!PT LDS RZ, [RZ] ;  /* 0x00000000fffff984 */ /* 0x000fe20000000800 */
[----:B------:R-:W-:Y:S01]  /*14750*/  @!PT LDS RZ, [RZ] ;  /* 0x00000000fffff984 */ /* 0x000fe20000000800 */
[----:B------:R0:W-:Y:S01]  /*14760*/  @!P2 LDGSTS.E.BYPASS.LTC128B.128 [R9+0x10400], desc[UR50][R6.64], !P1 ;  /* 0x104000000609afae */ /* 0x0001e2000c901d72 */
[----:B------:R-:W-:-:S03]  /*14770*/  IMAD.MOV.U32 R13, RZ, RZ, R0 ;  /* 0x000000ffff0d7224 */ /* 0x000fc600078e0000 */
[----:B------:R0:W-:Y:S01]  /*14780*/  @!P2 LDGSTS.E.BYPASS.LTC128B.128 [R9+0x14400], desc[UR50][R6.64+0x80], !P0 ;  /* 0x144000800609afae */ /* 0x0001e2000c101d72 */
[----:B------:R-:W-:Y:S01]  /*14790*/  ISETP.GE.AND P2, PT, R5, R3, PT ;  /* 0x000000030500720c */ /* 0x000fe20003f46270 */
[----:B------:R-:W-:-:S12]  /*147a0*/  IMAD.MOV.U32 R5, RZ, RZ, R14 ;  /* 0x000000ffff057224 */ /* 0x000fd800078e000e */
[----:B0-----:R-:W-:Y:S05]  /*147b0*/  WARPSYNC.COLLECTIVE R15, `(.L_x_1312) ;  /* 0x000000000f087348 */ /* 0x001fea0003c00000 */
[----:B------:R1:W2:Y:S02]  /*147c0*/  SHFL.IDX P6, R14, R13, R12, R11 ;  /* 0x0000000c0d0e7389 */ /* 0x0002a400000c000b */
[----:B012---:R-:W-:Y:S01]  /*147d0*/  ENDCOLLECTIVE ;  /* 0x000000000000791b */ /* 0x007fe20003800000 */
.L_x_1312:
[----:B------:R-:W-:Y:S02]  /*147e0*/  IMAD.MOV.U32 R13, RZ, RZ, R4 ;  /* 0x000000ffff0d7224 */ /* 0x000fe400078e0004 */
[----:B------:R-:W-:Y:S02]  /*147f0*/  IMAD.MOV.U32 R12, RZ, RZ, 0x2 ;  /* 0x00000002ff0c7424 */ /* 0x000fe400078e00ff */
[----:B------:R-:W-:-:S07]  /*14800*/  IMAD.MOV.U32 R8, RZ, RZ, R14 ;  /* 0x000000ffff087224 */ /* 0x000fce00078e000e */
[----:B------:R-:W-:Y:S05]  /*14810*/  WARPSYNC.COLLECTIVE R15, `(.L_x_1313) ;  /* 0x000000000f087348 */ /* 0x000fea0003c00000 */
[----:B------:R0:W1:Y:S02]  /*14820*/  SHFL.IDX P6, R14, R13, R12, R11 ;  /* 0x0000000c0d0e7389 */ /* 0x00006400000c000b */
[----:B01----:R-:W-:Y:S01]  /*14830*/  ENDCOLLECTIVE ;  /* 0x000000000000791b */ /* 0x003fe20003800000 */
.L_x_1313:
[----:B------:R-:W-:-:S05]  /*14840*/  @!P2 LEA R8, P4, R10, R8, 0x1 ;  /* 0x000000080a08a211 */ /* 0x000fca00078808ff */
[----:B------:R-:W-:Y:S02]  /*14850*/  @!P2 IMAD.X R5, RZ, RZ, R5, P4 ;  /* 0x000000ffff05a224 */ /* 0x000fe400020e0605 */
[----:B------:R-:W-:Y:S02]  /*14860*/  @!P2 IMAD.MOV.U32 R6, RZ, RZ, R8 ;  /* 0x000000ffff06a224 */ /* 0x000fe400078e0008 */
[----:B------:R-:W-:Y:S02]  /*14870*/  @!P2 IMAD.MOV.U32 R7, RZ, RZ, R5 ;  /* 0x000000ffff07a224 */ /* 0x000fe400078e0005 */
[C---:B------:R-:W-:Y:S02]  /*14880*/  VIADD R5, R2.reuse, 0x20 ;  /* 0x0000002002057836 */ /* 0x040fe40000000000 */
[----:B------:R-:W-:Y:S01]  /*14890*/  IMAD.MOV.U32 R13, RZ, RZ, R0 ;  /* 0x000000ffff0d7224 */ /* 0x000fe200078e0000 */
[----:B------:R-:W-:Y:S01]  /*148a0*/  @!PT LDS RZ, [RZ] ;  /* 0x00000000fffff984 */ /* 0x000fe20000000800 */
[----:B------:R-:W-:Y:S01]  /*148b0*/  @!PT LDS RZ, [RZ] ;  /* 0x00000000fffff984 */ /* 0x000fe20000000800 */
[----:B------:R-:W-:Y:S01]  /*148c0*/  @!PT LDS RZ, [RZ] ;  /* 0x00000000fffff984 */ /* 0x000fe20000000800 */
[----:B------:R0:W-:Y:S01]  /*148d0*/  @!P2 LDGSTS.E.BYPASS.LTC128B.128 [R9+0x10c00], desc[UR50][R6.64], !P1 ;  /* 0x10c000000609afae */ /* 0x0001e2000c901d72 */
[----:B------:R-:W-:-:S03]  /*148e0*/  VIADD R8, R2, 0x60 ;  /* 0x0000006002087836 */ /* 0x000fc60000000000 */
[----:B------:R0:W-:Y:S01]  /*148f0*/  @!P2 LDGSTS.E.BYPASS.LTC128B.128 [R9+0x14c00], desc[UR50][R6.64+0x80], !P0 ;  /* 0x14c000800609afae */ /* 0x0001e2000c101d72 */
[----:B------:R-:W-:Y:S01]  /*14900*/  ISETP.GE.AND P2, PT, R5, R3, PT ;  /* 0x000000030500720c */ /* 0x000fe20003f46270 */
[----:B------:R-:W-:-:S12]  /*14910*/  IMAD.MOV.U32 R5, RZ, RZ, R14 ;  /* 0x000000ffff057224 */ /* 0x000fd800078e000e */
[----:B0-----:R-:W-:Y:S05]  /*14920*/  WARPSYNC.COLLECTIVE R15, `(.L_x_1314) ;  /* 0x000000000f087348 */ /* 0x001fea0003c00000 */
[----:B------:R1:W2:Y:S02]  /*14930*/  SHFL.IDX P6, R14, R13, R12, R11 ;  /* 0x0000000c0d0e7389 */ /* 0x0002a400000c000b */
[----:B012---:R-:W-:Y:S01]  /*14940*/  ENDCOLLECTIVE ;  /* 0x000000000000791b */ /* 0x007fe20003800000 */
.L_x_1314:
[----:B------:R-:W-:Y:S02]  /*14950*/  IMAD.MOV.U32 R13, RZ, RZ, R4 ;  /* 0x000000ffff0d7224 */ /* 0x000fe400078e0004 */
[----:B------:R-:W-:Y:S02]  /*14960*/  IMAD.MOV.U32 R12, RZ, RZ, 0x3 ;  /* 0x00000003ff0c7424 */ /* 0x000fe400078e00ff */
[----:B------:R-:W-:-:S07]  /*14970*/  IMAD.MOV.U32 R6, RZ, RZ, R14 ;  /* 0x000000ffff067224 */ /* 0x000fce00078e000e */
[----:B------:R-:W-:Y:S05]  /*14980*/  WARPSYNC.COLLECTIVE R15, `(.L_x_1315) ;  /* 0x000000000f087348 */ /* 0x000fea0003c00000 */
[----:B------:R0:W1:Y:S02]  /*14990*/  SHFL.IDX P6, R14, R13, R12, R11 ;  /* 0x0000000c0d0e7389 */ /* 0x00006400000c000b */
[----:B01----:R-:W-:Y:S01]  /*149a0*/  ENDCOLLECTIVE ;  /* 0x000000000000791b */ /* 0x003fe20003800000 */
.L_x_1315:
[----:B------:R-:W-:-:S05]  /*149b0*/  @!P2 LEA R6, P3, R10, R6, 0x1 ;  /* 0x000000060a06a211 */ /* 0x000fca00078608ff */
[----:B------:R-:W-:-:S04]  /*149c0*/  @!P2 IMAD.X R5, RZ, RZ, R5, P3 ;  /* 0x000000ffff05a224 */ /* 0x000fc800018e0605 */
[----:B------:R-:W-:Y:S02]  /*149d0*/  @!P2 IMAD.MOV.U32 R7, RZ, RZ, R5 ;  /* 0x000000ffff07a224 */ /* 0x000fe400078e0005 */
[----:B------:R-:W-:Y:S02]  /*149e0*/  VIADD R5, R2, 0x30 ;  /* 0x0000003002057836 */ /* 0x000fe40000000000 */
[----:B------:R-:W-:Y:S01]  /*149f0*/  IMAD.MOV.U32 R13, RZ, RZ, R0 ;  /* 0x000000ffff0d7224 */ /* 0x000fe200078e0000 */
[----:B------:R-:W-:Y:S01]  /*14a00*/  @!PT LDS RZ, [RZ] ;  /* 0x00000000fffff984 */ /* 0x000fe20000000800 */
[----:B------:R-:W-:Y:S01]  /*14a10*/  @!PT LDS RZ, [RZ] ;  /* 0x00000000fffff984 */ /* 0x000fe20000000800 */
[----:B------:R-:W-:Y:S01]  /*14a20*/  @!PT LDS RZ, [RZ] ;  /* 0x00000000fffff984 */ /* 0x000fe20000000800 */
[----:B------:R0:W-:Y:S04]  /*14a30*/  @!P2 LDGSTS.E.BYPASS.LTC128B.128 [R9+0x11400], desc[UR50][R6.64], !P1 ;  /* 0x114000000609afae */ /* 0x0001e8000c901d72 */
[----:B------:R0:W-:Y:S01]  /*14a40*/  @!P2 LDGSTS.E.BYPASS.LTC128B.128 [R9+0x15400], desc[UR50][R6.64+0x80], !P0 ;  /* 0x154000800609afae */ /* 0x0001e2000c101d72 */
[----:B------:R-:W-:Y:S01]  /*14a50*/  ISETP.GE.AND P2, PT, R5, R3, PT ;  /* 0x000000030500720c */ /* 0x000fe20003f46270 */
[----:B------:R-:W-:-:S12]  /*14a60*/  IMAD.MOV.U32 R5, RZ, RZ, R14 ;  /* 0x000000ffff057224 */ /* 0x000fd800078e000e */
[----:B0-----:R-:W-:Y:S05]  /*14a70*/  WARPSYNC.COLLECTIVE R15, `(.L_x_1316) ;  /* 0x000000000f087348 */ /* 0x001fea0003c00000 */
[----:B------:R1:W2:Y:S02]  /*14a80*/  SHFL.IDX P6, R14, R13, R12, R11 ;  /* 0x0000000c0d0e7389 */ /* 0x0002a400000c000b */
[----:B012---:R-:W-:Y:S01]  /*14a90*/  ENDCOLLECTIVE ;  /* 0x000000000000791b */ /* 0x007fe20003800000 */
.L_x_1316:
[----:B------:R-:W-:Y:S02]  /*14aa0*/  IMAD.MOV.U32 R13, RZ, RZ, R4 ;  /* 0x000000ffff0d7224 */ /* 0x000fe400078e0004 */
[----:B------:R-:W-:Y:S02]  /*14ab0*/  IMAD.MOV.U32 R12, RZ, RZ, 0x4 ;  /* 0x00000004ff0c7424 */ /* 0x000fe400078e00ff */
[----:B------:R-:W-:-:S07]  /*14ac0*/  IMAD.MOV.U32 R6, RZ, RZ, R14 ;  /* 0x000000ffff067224 */ /* 0x000fce00078e000e */
[----:B------:R-:W-:Y:S05]  /*14ad0*/  WARPSYNC.COLLECTIVE R15, `(.L_x_1317) ;  /* 0x000000000f087348 */ /* 0x000fea0003c00000 */
[----:B------:R0:W1:Y:S02]  /*14ae0*/  SHFL.IDX P6, R14, R13, R12, R11 ;  /* 0x0000000c0d0e7389 */ /* 0x00006400000c000b */
[----:B01----:R-:W-:Y:S01]  /*14af0*/  ENDCOLLECTIVE ;  /* 0x000000000000791b */ /* 0x003fe20003800000 */
.L_x_1317:
        /* <DEDUP_REMOVED lines=15> */
.L_x_1318:
[----:B------:R-:W-:Y:S02]  /*14bf0*/  IMAD.MOV.U32 R13, RZ, RZ, R4 ;  /* 0x000000ffff0d7224 */ /* 0x000fe400078e0004 */
[----:B------:R-:W-:Y:S02]  /*14c00*/  IMAD.MOV.U32 R12, RZ, RZ, 0x5 ;  /* 0x00000005ff0c7424 */ /* 0x000fe400078e00ff */
[----:B------:R-:W-:-:S07]  /*14c10*/  IMAD.MOV.U32 R6, RZ, RZ, R14 ;  /* 0x000000ffff067224 */ /* 0x000fce00078e000e */
[----:B------:R-:W-:Y:S05]  /*14c20*/  WARPSYNC.COLLECTIVE R15, `(.L_x_1319) ;  /* 0x000000000f087348 */ /* 0x000fea0003c00000 */
[----:B------:R0:W1:Y:S02]  /*14c30*/  SHFL.IDX P6, R14, R13, R12, R11 ;  /* 0x0000000c0d0e7389 */ /* 0x00006400000c000b */
[----:B01----:R-:W-:Y:S01]  /*14c40*/  ENDCOLLECTIVE ;  /* 0x000000000000791b */ /* 0x003fe20003800000 */
.L_x_1319:
        /* <DEDUP_REMOVED lines=15> */
.L_x_1320:
[----:B------:R-:W-:Y:S02]  /*14d40*/  IMAD.MOV.U32 R13, RZ, RZ, R4 ;  /* 0x000000ffff0d7224 */ /* 0x000fe400078e0004 */
[----:B------:R-:W-:Y:S02]  /*14d50*/  IMAD.MOV.U32 R12, RZ, RZ, 0x6 ;  /* 0x00000006ff0c7424 */ /* 0x000fe400078e00ff */
[----:B------:R-:W-:-:S07]  /*14d60*/  IMAD.MOV.U32 R6, RZ, RZ, R14 ;  /* 0x000000ffff067224 */ /* 0x000fce00078e000e */
[----:B------:R-:W-:Y:S05]  /*14d70*/  WARPSYNC.COLLECTIVE R15, `(.L_x_1321) ;  /* 0x000000000f087348 */ /* 0x000fea0003c00000 */
[----:B------:R0:W1:Y:S02]  /*14d80*/  SHFL.IDX P6, R14, R13, R12, R11 ;  /* 0x0000000c0d0e7389 */ /* 0x00006400000c000b */
[----:B01----:R-:W-:Y:S01]  /*14d90*/  ENDCOLLECTIVE ;  /* 0x000000000000791b */ /* 0x003fe20003800000 */
.L_x_1321:
[----:B------:R-:W-:-:S05]  /*14da0*/  @!P2 LEA R6, P3, R10, R6, 0x1 ;  /* 0x000000060a06a211 */ /* 0x000fca00078608ff */
[----:B------:R-:W-:Y:S01]  /*14db0*/  @!P2 IMAD.X R5, RZ, RZ, R5, P3 ;  /* 0x000000ffff05a224 */ /* 0x000fe200018e0605 */
[----:B------:R-:W-:-:S03]  /*14dc0*/  ISETP.GE.AND P3, PT, R8, R3, PT ;  /* 0x000000030800720c */ /* 0x000fc60003f66270 */
[----:B------:R-:W-:Y:S02]  /*14dd0*/  @!P2 IMAD.MOV.U32 R7, RZ, RZ, R5 ;  /* 0x000000ffff07a224 */ /* 0x000fe400078e0005 */
[----:B------:R-:W-:-:S03]  /*14de0*/  IMAD.MOV.U32 R13, RZ, RZ, R0 ;  /* 0x000000ffff0d7224 */ /* 0x000fc600078e0000 */
[----:B------:R-:W-:Y:S01]  /*14df0*/  @!PT LDS RZ, [RZ] ;  /* 0x00000000fffff984 */ /* 0x000fe20000000800 */
[----:B------:R-:W-:Y:S01]  /*14e00*/  @!PT LDS RZ, [RZ] ;  /* 0x00000000fffff984 */ /* 0x000fe20000000800 */
[----:B------:R-:W-:Y:S01]  /*14e10*/  @!PT LDS RZ, [RZ] ;  /* 0x00000000fffff984 */ /* 0x000fe20000000800 */
[----:B------:R0:W-:Y:S04]  /*14e20*/  @!P2 LDGSTS.E.BYPASS.LTC128B.128 [R9+0x12c00], desc[UR50][R6.64], !P1 ;  /* 0x12c000000609afae */ /* 0x0001e8000c901d72 */
[----:B------:R0:W-:Y:S01]  /*14e30*/  @!P2 LDGSTS.E.BYPASS.LTC128B.128 [R9+0x16c00], desc[UR50][R6.64+0x80], !P0 ;  /* 0x16c000800609afae */ /* 0x0001e2000c101d72 */
[----:B------:R-:W-:-:S07]  /*14e40*/  IMAD.MOV.U32 R5, RZ, RZ, R14 ;  /* 0x000000ffff057224 */ /* 0x000fce00078e000e */
[----:B0-----:R-:W-:Y:S05]  /*14e50*/  WARPSYNC.COLLECTIVE R15, `(.L_x_1322) ;  /* 0x000000000f087348 */ /* 0x001fea0003c00000 */
[----:B------:R1:W2:Y:S02]  /*14e60*/  SHFL.IDX P6, R14, R13, R12, R11 ;  /* 0x0000000c0d0e7389 */ /* 0x0002a400000c000b */
[----:B012---:R-:W-:Y:S01]  /*14e70*/  ENDCOLLECTIVE ;  /* 0x000000000000791b */ /* 0x007fe20003800000 */
.L_x_1322:
[----:B------:R-:W-:Y:S02]  /*14e80*/  IMAD.MOV.U32 R13, RZ, RZ, R4 ;  /* 0x000000ffff0d7224 */ /* 0x000fe400078e0004 */
[----:B------:R-:W-:Y:S02]  /*14e90*/  IMAD.MOV.U32 R12, RZ, RZ, 0x7 ;  /* 0x00000007ff0c7424 */ /* 0x000fe400078e00ff */
[----:B------:R-:W-:-:S07]  /*14ea0*/  IMAD.MOV.U32 R6, RZ, RZ, R14 ;  /* 0x000000ffff067224 */ /* 0x000fce00078e000e */
[----:B------:R-:W-:Y:S05]  /*14eb0*/  WARPSYNC.COLLECTIVE R15, `(.L_x_1323) ;  /* 0x000000000f087348 */ /* 0x000fea0003c00000 */
[----:B------:R0:W1:Y:S02]  /*14ec0*/  SHFL.IDX P6, R14, R13, R12, R11 ;  /* 0x0000000c0d0e7389 */ /* 0x00006400000c000b */
[----:B01----:R-:W-:Y:S01]  /*14ed0*/  ENDCOLLECTIVE ;  /* 0x000000000000791b */ /* 0x003fe20003800000 */
.L_x_1323:
[----:B------:R-:W-:-:S05]  /*14ee0*/  @!P3 LEA R6, P2, R10, R6, 0x1 ;  /* 0x000000060a06b211 */ /* 0x000fca00078408ff */
[----:B------:R-:W-:-:S04]  /*14ef0*/  @!P3 IMAD.X R5, RZ, RZ, R5, P2 ;  /* 0x000000ffff05b224 */ /* 0x000fc800010e0605 */
        /* <DEDUP_REMOVED lines=11> */
.L_x_1324:
[----:B------:R-:W-:Y:S01]  /*14fb0*/  IMAD.MOV.U32 R0, RZ, RZ, R14 ;  /* 0x000000ffff007224 */ /* 0x000fe200078e000e */
[----:B------:R-:W-:Y:S06]  /*14fc0*/  BRA `(.L_x_1325) ;  /* 0xffffffc400b87947 */ /* 0x000fec000383ffff */
.L_x_1226:
[----:B0-----:R0:W1:Y:S02]  /*14fd0*/  SYNCS.PHASECHK.TRANS64.TRYWAIT P0, [R17+URZ+0x28820], R0 ;  /* 0x02882000110075a7 */ /* 0x001064000800017f */
[----:B-1----:R-:W-:Y:S05]  /*14fe0*/  @!P0 NANOSLEEP.SYNCS 0x989680 ;  /* 0x009896800000895d */ /* 0x002fea0003900000 */
[----:B------:R-:W1:Y:S02]  /*14ff0*/  @!P0 SYNCS.PHASECHK.TRANS64 P0, [R17+URZ+0x28820], R0 ;  /* 0x02882000110085a7 */ /* 0x000e64000800007f */
[----:B-1----:R-:W-:Y:S05]  /*15000*/  @!P0 BRA `(.L_x_1226) ;  /* 0xfffffffc00f08947 */ /* 0x002fea000383ffff */
[----:B------:R-:W-:Y:S05]  /*15010*/  BRA `(.L_x_1326) ;  /* 0xffffffc800287947 */ /* 0x000fea000383ffff */
.L_x_1233:
[----:B0-----:R0:W1:Y:S02]  /*15020*/  SYNCS.PHASECHK.TRANS64.TRYWAIT P0, [R7+URZ+0x28840], R3 ;  /* 0x02884003070075a7 */ /* 0x001064000800017f */
[----:B-1----:R-:W-:Y:S05]  /*15030*/  @!P0 NANOSLEEP.SYNCS 0x989680 ;  /* 0x009896800000895d */ /* 0x002fea0003900000 */
[----:B------:R-:W1:Y:S02]  /*15040*/  @!P0 SYNCS.PHASECHK.TRANS64 P0, [R7+URZ+0x28840], R3 ;  /* 0x02884003070085a7 */ /* 0x000e64000800007f */
[----:B-1----:R-:W-:Y:S05]  /*15050*/  @!P0 BRA `(.L_x_1233) ;  /* 0xfffffffc00f08947 */ /* 0x002fea000383ffff */
[----:B------:R-:W-:Y:S05]  /*15060*/  BRA `(.L_x_1327) ;  /* 0xffffffc800e07947 */ /* 0x000fea000383ffff */
.L_x_1239:
[----:B0-----:R0:W1:Y:S02]  /*15070*/  SYNCS.PHASECHK.TRANS64.TRYWAIT P0, [R7+URZ+0x60], R3 ;  /* 0x00006003070075a7 */ /* 0x001064000800017f */
[----:B-1----:R-:W-:Y:S05]  /*15080*/  @!P0 NANOSLEEP.SYNCS 0x989680 ;  /* 0x009896800000895d */ /* 0x002fea0003900000 */
[----:B------:R-:W1:Y:S02]  /*15090*/  @!P0 SYNCS.PHASECHK.TRANS64 P0, [R7+URZ+0x60], R3 ;  /* 0x00006003070085a7 */ /* 0x000e64000800007f */
[----:B-1----:R-:W-:Y:S05]  /*150a0*/  @!P0 BRA `(.L_x_1239) ;  /* 0xfffffffc00f08947 */ /* 0x002fea000383ffff */
[----:B------:R-:W-:Y:S05]  /*150b0*/  BRA `(.L_x_1328) ;  /* 0xffffffcc00b07947 */ /* 0x000fea000383ffff */
.L_x_1249:
[----:B--2---:R2:W3:Y:S02]  /*150c0*/  SYNCS.PHASECHK.TRANS64.TRYWAIT P0, [R3+URZ+0x28840], R2 ;  /* 0x02884002030075a7 */ /* 0x0044e4000800017f */
[----:B---3--:R-:W-:Y:S05]  /*150d0*/  @!P0 NANOSLEEP.SYNCS 0x989680 ;  /* 0x009896800000895d */ /* 0x008fea0003900000 */
[----:B------:R-:W3:Y:S02]  /*150e0*/  @!P0 SYNCS.PHASECHK.TRANS64 P0, [R3+URZ+0x28840], R2 ;  /* 0x02884002030085a7 */ /* 0x000ee4000800007f */
[----:B---3--:R-:W-:Y:S05]  /*150f0*/  @!P0 BRA `(.L_x_1249) ;  /* 0xfffffffc00f08947 */ /* 0x008fea000383ffff */
[----:B------:R-:W-:Y:S05]  /*15100*/  BRA `(.L_x_1329) ;  /* 0xffffffd400347947 */ /* 0x000fea000383ffff */
.L_x_1255:
[----:B0-----:R0:W1:Y:S02]  /*15110*/  SYNCS.PHASECHK.TRANS64.TRYWAIT P0, [R2+URZ+0x60], R3 ;  /* 0x00006003020075a7 */ /* 0x001064000800017f */
[----:B-1----:R-:W-:Y:S05]  /*15120*/  @!P0 NANOSLEEP.SYNCS 0x989680 ;  /* 0x009896800000895d */ /* 0x002fea0003900000 */
[----:B------:R-:W1:Y:S02]  /*15130*/  @!P0 SYNCS.PHASECHK.TRANS64 P0, [R2+URZ+0x60], R3 ;  /* 0x00006003020085a7 */ /* 0x000e64000800007f */
[----:B-1----:R-:W-:Y:S05]  /*15140*/  @!P0 BRA `(.L_x_1255) ;  /* 0xfffffffc00f08947 */ /* 0x002fea000383ffff */
[----:B------:R-:W-:Y:S05]  /*15150*/  BRA `(.L_x_1330) ;  /* 0xffffffd800047947 */ /* 0x000fea000383ffff */
.L_x_1264:
[----:B--2---:R2:W3:Y:S02]  /*15160*/  SYNCS.PHASECHK.TRANS64.TRYWAIT P0, [R2+URZ+0x28840], R3 ;  /* 0x02884003020075a7 */ /* 0x0044e4000800017f */
[----:B---3--:R-:W-:Y:S05]  /*15170*/  @!P0 NANOSLEEP.SYNCS 0x989680 ;  /* 0x009896800000895d */ /* 0x008fea0003900000 */
[----:B------:R-:W3:Y:S02]  /*15180*/  @!P0 SYNCS.PHASECHK.TRANS64 P0, [R2+URZ+0x28840], R3 ;  /* 0x02884003020085a7 */ /* 0x000ee4000800007f */
[----:B---3--:R-:W-:Y:S05]  /*15190*/  @!P0 BRA `(.L_x_1264) ;  /* 0xfffffffc00f08947 */ /* 0x008fea000383ffff */
[----:B------:R-:W-:Y:S05]  /*151a0*/  BRA `(.L_x_1331) ;  /* 0xffffffdc00587947 */ /* 0x000fea000383ffff */
.L_x_1270:
[----:B0-----:R0:W1:Y:S02]  /*151b0*/  SYNCS.PHASECHK.TRANS64.TRYWAIT P0, [R2+URZ+0x60], R5 ;  /* 0x00006005020075a7 */ /* 0x001064000800017f */
[----:B-1----:R-:W-:Y:S05]  /*151c0*/  @!P0 NANOSLEEP.SYNCS 0x989680 ;  /* 0x009896800000895d */ /* 0x002fea0003900000 */
[----:B------:R-:W1:Y:S02]  /*151d0*/  @!P0 SYNCS.PHASECHK.TRANS64 P0, [R2+URZ+0x60], R5 ;  /* 0x00006005020085a7 */ /* 0x000e64000800007f */
[----:B-1----:R-:W-:Y:S05]  /*151e0*/  @!P0 BRA `(.L_x_1270) ;  /* 0xfffffffc00f08947 */ /* 0x002fea000383ffff */
[----:B------:R-:W-:Y:S05]  /*151f0*/  BRA `(.L_x_1332) ;  /* 0xffffffe000287947 */ /* 0x000fea000383ffff */
.L_x_1281:
[----:B0-----:R0:W3:Y:S02]  /*15200*/  SYNCS.PHASECHK.TRANS64.TRYWAIT P0, [R3+URZ+0x28860], R0 ;  /* 0x02886000030075a7 */ /* 0x0010e4000800017f */
[----:B---3--:R-:W-:Y:S05]  /*15210*/  @!P0 NANOSLEEP.SYNCS 0x989680 ;  /* 0x009896800000895d */ /* 0x008fea0003900000 */
[----:B------:R-:W3:Y:S02]  /*15220*/  @!P0 SYNCS.PHASECHK.TRANS64 P0, [R3+URZ+0x28860], R0 ;  /* 0x02886000030085a7 */ /* 0x000ee4000800007f */
[----:B---3--:R-:W-:Y:S05]  /*15230*/  @!P0 BRA `(.L_x_1281) ;  /* 0xfffffffc00f08947 */ /* 0x008fea000383ffff */
[----:B------:R-:W-:Y:S05]  /*15240*/  BRA `(.L_x_1333) ;  /* 0xffffffe400687947 */ /* 0x000fea000383ffff */
.L_x_1288:
[----:B------:R-:W-:Y:S01]  /*15250*/  BSSY B0, `(.L_x_1334) ;  /* 0x0000008000007945 */ /* 0x000fe20003800000 */
[----:B-----5:R-:W-:Y:S02]  /*15260*/  IMAD.MOV.U32 R13, RZ, RZ, R2 ;  /* 0x000000ffff0d7224 */ /* 0x020fe400078e0002 */
[----:B------:R-:W-:Y:S02]  /*15270*/  IMAD.MOV.U32 R12, RZ, RZ, RZ ;  /* 0x000000ffff0c7224 */ /* 0x000fe400078e00ff */
[----:B------:R-:W-:Y:S02]  /*15280*/  IMAD.MOV.U32 R11, RZ, RZ, 0x1f ;  /* 0x0000001fff0b7424 */ /* 0x000fe400078e00ff */
[----:B------:R-:W-:-:S07]  /*15290*/  IMAD.MOV.U32 R15, RZ, RZ, -0x1 ;  /* 0xffffffffff0f7424 */ /* 0x000fce00078e00ff */
[----:B-123--:R-:W-:Y:S05]  /*152a0*/  WARPSYNC.COLLECTIVE R15, `(.L_x_1335) ;  /* 0x000000000f087348 */ /* 0x00efea0003c00000 */
[----:B------:R0:W4:Y:S02]  /*152b0*/  SHFL.IDX P6, R14, R13, R12, R11 ;  /* 0x0000000c0d0e7389 */ /* 0x00012400000c000b */
[----:B01234-:R-:W-:Y:S01]  /*152c0*/  ENDCOLLECTIVE ;  /* 0x000000000000791b */ /* 0x01ffe20003800000 */
.L_x_1335:
[----:B------:R-:W-:Y:S05]  /*152d0*/  BSYNC B0 ;  /* 0x0000000000007941 */ /* 0x000fea0003800000 */
.L_x_1334:
[----:B------:R-:W-:Y:S05]  /*152e0*/  BRA `(.L_x_1336) ;  /* 0xffffffe800607947 */ /* 0x000fea000383ffff */
.L_x_1291:
[----:B0-----:R0:W1:Y:S02]  /*152f0*/  SYNCS.PHASECHK.TRANS64.TRYWAIT P0, [R0+URZ+0x28820], R3 ;  /* 0x02882003000075a7 */ /* 0x001064000800017f */
[----:B-1----:R-:W-:Y:S05]  /*15300*/  @!P0 NANOSLEEP.SYNCS 0x989680 ;  /* 0x009896800000895d */ /* 0x002fea0003900000 */
[----:B------:R-:W1:Y:S02]  /*15310*/  @!P0 SYNCS.PHASECHK.TRANS64 P0, [R0+URZ+0x28820], R3 ;  /* 0x02882003000085a7 */ /* 0x000e64000800007f */
[----:B-1----:R-:W-:Y:S05]  /*15320*/  @!P0 BRA `(.L_x_1291) ;  /* 0xfffffffc00f08947 */ /* 0x002fea000383ffff */
[----:B------:R-:W-:Y:S05]  /*15330*/  BRA `(.L_x_1337) ;  /* 0xffffffe800ac7947 */ /* 0x000fea000383ffff */
.L_x_1292:
        /* <DEDUP_REMOVED lines=8> */
[----:B0-23--:R-:W-:Y:S05]  /*153c0*/  WARPSYNC.COLLECTIVE R15, `(.L_x_1339) ;  /* 0x000000000f087348 */ /* 0x00dfea0003c00000 */
[----:B------:R1:W4:Y:S02]  /*153d0*/  SHFL.IDX P6, R14, R13, R12, R11 ;  /* 0x0000000c0d0e7389 */ /* 0x00032400000c000b */
[----:B01234-:R-:W-:Y:S01]  /*153e0*/  ENDCOLLECTIVE ;  /* 0x000000000000791b */ /* 0x01ffe20003800000 */
.L_x_1339:
[----:B------:R-:W-:Y:S05]  /*153f0*/  BSYNC B0 ;  /* 0x0000000000007941 */ /* 0x000fea0003800000 */
.L_x_1338:
[----:B------:R-:W-:Y:S05]  /*15400*/  BRA `(.L_x_1340) ;  /* 0xffffffe800947947 */ /* 0x000fea000383ffff */
.L_x_1295:
[----:B------:R-:W-:Y:S01]  /*15410*/  BSSY B1, `(.L_x_1341) ;  /* 0x0000006000017945 */ /* 0x000fe20003800000 */
[----:B------:R-:W-:-:S07]  /*15420*/  IMAD.MOV.U32 R15, RZ, RZ, -0x1 ;  /* 0xffffffffff0f7424 */ /* 0x000fce00078e00ff */
[----:B0123--:R-:W-:Y:S05]  /*15430*/  WARPSYNC.COLLECTIVE R15, `(.L_x_1342) ;  /* 0x000000000f0c7348 */ /* 0x00ffea0003c00000 */
[----:B------:R-:W-:Y:S02]  /*15440*/  ELECT P6, UR62, PT ;  /* 0x00000000003e782f */ /* 0x000fe400038c0000 */
[----:B------:R-:W-:Y:S01]  /*15450*/  MOV R14, UR62 ;  /* 0x0000003e000e7c02 */ /* 0x000fe20008000f00 */
[----:B0123--:R-:W-:Y:S10]  /*15460*/  ENDCOLLECTIVE ;  /* 0x000000000000791b */ /* 0x00fff40003800000 */
.L_x_1342:
[----:B------:R-:W-:Y:S05]  /*15470*/  BSYNC B1 ;  /* 0x0000000000017941 */ /* 0x000fea0003800000 */
.L_x_1341:
[----:B------:R-:W-:Y:S05]  /*15480*/  BRA `(.L_x_1343) ;  /* 0xffffffe8008c7947 */ /* 0x000fea000383ffff */
.L_x_1297:
[----:B0-----:R0:W1:Y:S02]  /*15490*/  SYNCS.PHASECHK.TRANS64.TRYWAIT P0, [R6+URZ], R5 ;  /* 0x00000005060075a7 */ /* 0x001064000800017f */
[----:B-1----:R-:W-:Y:S05]  /*154a0*/  @!P0 NANOSLEEP.SYNCS 0x989680 ;  /* 0x009896800000895d */ /* 0x002fea0003900000 */
[----:B------:R-:W1:Y:S02]  /*154b0*/  @!P0 SYNCS.PHASECHK.TRANS64 P0, [R6+URZ], R5 ;  /* 0x00000005060085a7 */ /* 0x000e64000800007f */
[----:B-1----:R-:W-:Y:S05]  /*154c0*/  @!P0 BRA `(.L_x_1297) ;  /* 0xfffffffc00f08947 */ /* 0x002fea000383ffff */
[----:B------:R-:W-:Y:S05]  /*154d0*/  BRA `(.L_x_1344) ;  /* 0xffffffe800c47947 */ /* 0x000fea000383ffff */
.L_x_1298:
[----:B-1----:R1:W3:Y:S02]  /*154e0*/  SYNCS.PHASECHK.TRANS64.TRYWAIT P0, [R3+URZ], R2 ;  /* 0x00000002030075a7 */ /* 0x0022e4000800017f */
[----:B---3--:R-:W-:Y:S05]  /*154f0*/  @!P0 NANOSLEEP.SYNCS 0x989680 ;  /* 0x009896800000895d */ /* 0x008fea0003900000 */
[----:B------:R-:W3:Y:S02]  /*15500*/  @!P0 SYNCS.PHASECHK.TRANS64 P0, [R3+URZ], R2 ;  /* 0x00000002030085a7 */ /* 0x000ee4000800007f */
[----:B---3--:R-:W-:Y:S05]  /*15510*/  @!P0 BRA `(.L_x_1298) ;  /* 0xfffffffc00f08947 */ /* 0x008fea000383ffff */
[----:B------:R-:W-:Y:S05]  /*15520*/  BRA `(.L_x_1345) ;  /* 0xffffffe800b87947 */ /* 0x000fea000383ffff */
.L_x_1300:
[----:B-1----:R1:W3:Y:S02]  /*15530*/  SYNCS.PHASECHK.TRANS64.TRYWAIT P0, [R18+URZ], R5 ;  /* 0x00000005120075a7 */ /* 0x0022e4000800017f */
[----:B---3--:R-:W-:Y:S05]  /*15540*/  @!P0 NANOSLEEP.SYNCS 0x989680 ;  /* 0x009896800000895d */ /* 0x008fea0003900000 */
[----:B------:R-:W3:Y:S02]  /*15550*/  @!P0 SYNCS.PHASECHK.TRANS64 P0, [R18+URZ], R5 ;  /* 0x00000005120085a7 */ /* 0x000ee4000800007f */
[----:B---3--:R-:W-:Y:S05]  /*15560*/  @!P0 BRA `(.L_x_1300) ;  /* 0xfffffffc00f08947 */ /* 0x008fea000383ffff */
[----:B------:R-:W-:Y:S05]  /*15570*/  BRA `(.L_x_1346) ;  /* 0xffffffe800bc7947 */ /* 0x000fea000383ffff */
.L_x_1347:
        /* <DEDUP_REMOVED lines=16> */
.L_x_3221:


//--------------------- .text._ZN7cutlass13device_kernelIN5flash11enable_sm90INS1_16FlashAttnFwdSm90INS1_25CollectiveMainloopFwdSm90ILi2EN4cute5tupleIJNS5_1CILi1EEES8_S8_EEENS6_IJNS7_ILi128EEESA_SA_EEELi128ENS_6half_tEfNS_4arch4Sm90ELb0ELb1ELb0ELb1ELb0ELb0ELb0ELb1ELb1ELb1ELb0ELb0EEENS1_21CollectiveEpilogueFwdISB_S9_SC_SE_Li256ELb1ELb1ELb0ELb0EEENS1_36VarlenDynamicPersistentTileSchedulerILi128ELi128ELi256ELi128ELb0ELb1ELb1ELb1ELb0ELb1EEEEEEEEEvNT_6ParamsE --------------------------
	.section	.text._ZN7cutlass13device_kernelIN5flash11enable_sm90INS1_16FlashAttnFwdSm90INS1_25CollectiveMainloopFwdSm90ILi2EN4cute5tupleIJNS5_1CILi1EEES8_S8_EEENS6_IJNS7_ILi128EEESA_SA_EEELi128ENS_6half_tEfNS_4arch4Sm90ELb0ELb1ELb0ELb1ELb0ELb0ELb0ELb1ELb1ELb1ELb0ELb0EEENS1_21CollectiveEpilogueFwdISB_S9_SC_SE_Li256ELb1ELb1ELb0ELb0EEENS1_36VarlenDynamicPersistentTileSchedulerILi128ELi128ELi256ELi128ELb0ELb1ELb1ELb1ELb0ELb1EEEEEEEEEvNT_6ParamsE,"ax",@progbits
	.align	128
.text._ZN7cutlass13device_kernelIN5flash11enable_sm90INS1_16FlashAttnFwdSm90INS1_25CollectiveMainloopFwdSm90ILi2EN4cute5tupleIJNS5_1CILi1EEES8_S8_EEENS6_IJNS7_ILi128EEESA_SA_EEELi128ENS_6half_tEfNS_4arch4Sm90ELb0ELb1ELb0ELb1ELb0ELb0ELb0ELb1ELb1ELb1ELb0ELb0EEENS1_21CollectiveEpilogueFwdISB_S9_SC_SE_Li256ELb1ELb1ELb0ELb0EEENS1_36VarlenDynamicPersistentTileSchedulerILi128ELi128ELi256ELi128ELb0ELb1ELb1ELb1ELb0ELb1EEEEEEEEEvNT_6ParamsE:
        .type           _ZN7cutlass13device_kernelIN5flash11enable_sm90INS1_16FlashAttnFwdSm90INS1_25CollectiveMainloopFwdSm90ILi2EN4cute5tupleIJNS5_1CILi1EEES8_S8_EEENS6_IJNS7_ILi128EEESA_SA_EEELi128ENS_6half_tEfNS_4arch4Sm90ELb0ELb1ELb0ELb1ELb0ELb0ELb0ELb1ELb1ELb1ELb0ELb0EEENS1_21CollectiveEpilogueFwdISB_S9_SC_SE_Li256ELb1ELb1ELb0ELb0EEENS1_36VarlenDynamicPersistentTileSchedulerILi128ELi128ELi256ELi128ELb0ELb1ELb1ELb1ELb0ELb1EEEEEEEEEvNT_6ParamsE,@function
        .size           _ZN7cutlass13device_kernelIN5flash11enable_sm90INS1_16FlashAttnFwdSm90INS1_25CollectiveMainloopFwdSm90ILi2EN4cute5tupleIJNS5_1CILi1EEES8_S8_EEENS6_IJNS7_ILi128EEESA_SA_EEELi128ENS_6half_tEfNS_4arch4Sm90ELb0ELb1ELb0ELb1ELb0ELb0ELb0ELb1ELb1ELb1ELb0ELb0EEENS1_21CollectiveEpilogueFwdISB_S9_SC_SE_Li256ELb1ELb1ELb0ELb0EEENS1_36VarlenDynamicPersistentTileSchedulerILi128ELi128ELi256ELi128ELb0ELb1ELb1ELb1ELb0ELb1EEEEEEEEEvNT_6ParamsE,(.L_x_3222 - _ZN7cutlass13device_kernelIN5flash11enable_sm90INS1_16FlashAttnFwdSm90INS1_25CollectiveMainloopFwdSm90ILi2EN4cute5tupleIJNS5_1CILi1EEES8_S8_EEENS6_IJNS7_ILi128EEESA_SA_EEELi128ENS_6half_tEfNS_4arch4Sm90ELb0ELb1ELb0ELb1ELb0ELb0ELb0ELb1ELb1ELb1ELb0ELb0EEENS1_21CollectiveEpilogueFwdISB_S9_SC_SE_Li256ELb1ELb1ELb0ELb0EEENS1_36VarlenDynamicPersistentTileSchedulerILi128ELi128ELi256ELi128ELb0ELb1ELb1ELb1ELb0ELb1EEEEEEEEEvNT_6ParamsE)
        .other          _ZN7cutlass13device_kernelIN5flash11enable_sm90INS1_16FlashAttnFwdSm90INS1_25CollectiveMainloopFwdSm90ILi2EN4cute5tupleIJNS5_1CILi1EEES8_S8_EEENS6_IJNS7_ILi128EEESA_SA_EEELi128ENS_6half_tEfNS_4arch4Sm90ELb0ELb1ELb0ELb1ELb0ELb0ELb0ELb1ELb1ELb1ELb0ELb0EEENS1_21CollectiveEpilogueFwdISB_S9_SC_SE_Li256ELb1ELb1ELb0ELb0EEENS1_36VarlenDynamicPersistentTileSchedulerILi128ELi128ELi256ELi128ELb0ELb1ELb1ELb1ELb0ELb1EEEEEEEEEvNT_6ParamsE,@"STO_CUDA_ENTRY STV_DEFAULT"
_ZN7cutlass13device_kernelIN5flash11enable_sm90INS1_16FlashAttnFwdSm90INS1_25CollectiveMainloopFwdSm90ILi2EN4cute5tupleIJNS5_1CILi1EEES8_S8_EEENS6_IJNS7_ILi128EEESA_SA_EEELi128ENS_6half_tEfNS_4arch4Sm90ELb0ELb1ELb0ELb1ELb0ELb0ELb0ELb1ELb1ELb1ELb0ELb0EEENS1_21CollectiveEpilogueFwdISB_S9_SC_SE_Li256ELb1ELb1ELb0ELb0EEENS1_36VarlenDynamicPersistentTileSchedulerILi128ELi128ELi256ELi128ELb0ELb1ELb1ELb1ELb0ELb1EEEEEEEEEvNT_6ParamsE:
        /* <DEDUP_REMOVED lines=18> */
.L_x_1349:
[----:B------:R-:W-:Y:S05]  /*0120*/  BSYNC B0 ;  /* 0x0000000000007941 */ /* 0x000fea0003800000 */
.L_x_1348:
        /* <DEDUP_REMOVED lines=41> */
.L_x_1350:
        /* <DEDUP_REMOVED lines=22> */
.L_x_1351:
        /* <DEDUP_REMOVED lines=18> */
.L_x_1352:
        /* <DEDUP_REMOVED lines=22> */
.L_x_1353:
        /* <DEDUP_REMOVED lines=22> */
.L_x_1354:
[----:B------:R-:W-:Y:S01]  /*0900*/  PLOP3.LUT P0, PT, PT, PT, UP0, 0x80, 0x0 ;  /* 0x000000000000781c */ /* 0x000fe20003f0f008 */
[----:B------:R-:W-:Y:S01]  /*0910*/  UMOV UR36, 0x1 ;  /* 0x0000000100247882 */ /* 0x000fe20000000000 */
[----:B------:R-:W-:Y:S01]  /*0920*/  NOP ;  /* 0x0000000000007918 */ /* 0x000fe20000000000 */
[----:B------:R-:W-:Y:S01]  /*0930*/  USEL UR36, UR36, 0x2, !UP0 ;  /* 0x0000000224247887 */ /* 0x000fe2000c000000 */
[----:B------:R-:W-:Y:S01]  /*0940*/  ULDC.64 UR50, c[0x0][0x208] ;  /* 0x0000820000327ab9 */ /* 0x000fe20000000a00 */
[----:B012-4-:R-:W-:Y:S08]  /*0950*/  BAR.SYNC.DEFER_BLOCKING 0x0 ;  /* 0x0000000000007b1d */ /* 0x017ff00000010000 */
[----:B------:R-:W-:Y:S05]  /*0960*/  @!P0 BRA `(.L_x_1355) ;  /* 0x000000f000fc8947 */ /* 0x000fea0003800000 */
.L_x_1356:
[----:B------:R-:W-:-:S08]  /*0970*/  NOP ;  /* 0x0000000000007918 */ /* 0x000fd00000000000 */
[----:B------:R-:W0:Y:S02]  /*0980*/  USETMAXREG.TRY_ALLOC.CTAPOOL UP0, 0xf0 ;  /* 0x000000f0000079c8 */ /* 0x000e240008000600 */
[----:B0-----:R-:W-:-:S13]  /*0990*/  PLOP3.LUT P0, PT, PT, PT, UP0, 0x80, 0x0 ;  /* 0x000000000000781c */ /* 0x001fda0003f0f008 */
[----:B------:R-:W-:Y:S05]  /*09a0*/  @!P0 BRA `(.L_x_1356) ;  /* 0xfffffffc00f08947 */ /* 0x000fea000383ffff */
[----:B------:R-:W0:Y:S01]  /*09b0*/  S2R R2, SR_TID.X ;  /* 0x0000000000027919 */ /* 0x000e220000002100 */
        /* <DEDUP_REMOVED lines=13> */
[----:B------:R-:W-:Y:S01]  /*0a90*/  VIADD R191, R2, 0xffffff80 ;  /* 0xffffff8002bf7836 */ /* 0x000fe20000000000 */
[----:B------:R-:W-:Y:S01]  /*0aa0*/  R2UR UR7, R6 ;  /* 0x00000000060772ca */ /* 0x000fe200000e0000 */
[----:B------:R-:W-:Y:S01]  /*0ab0*/  ULOP3.LUT UR48, UR36, 0x1, URZ, 0xfc, !UPT ;  /* 0x0000000124307892 */ /* 0x000fe2000f8efc3f */
[----:B------:R-:W-:Y:S01]  /*0ac0*/  R2UR UR6, R7 ;  /* 0x00000000070672ca */ /* 0x000fe200000e0000 */
[----:B------:R-:W-:Y:S01]  /*0ad0*/  UMOV UR47, URZ ;  /* 0x0000003f002f7c82 */ /* 0x000fe20008000000 */
[----:B------:R-:W-:Y:S01]  /*0ae0*/  SHF.R.S32.HI R0, RZ, 0x1f, R191 ;  /* 0x0000001fff007819 */ /* 0x000fe200000114bf */
[----:B------:R-:W-:Y:S01]  /*0af0*/  UMOV UR46, URZ ;  /* 0x0000003f002e7c82 */ /* 0x000fe20008000000 */
[----:B------:R-:W-:Y:S01]  /*0b00*/  R2UR UR5, R5 ;  /* 0x00000000050572ca */ /* 0x000fe200000e0000 */
[----:B------:R-:W-:Y:S01]  /*0b10*/  UMOV UR45, URZ ;  /* 0x0000003f002d7c82 */ /* 0x000fe20008000000 */
[CC--:B------:R-:W-:Y:S02]  /*0b20*/  LEA.HI R3, R0.reuse, R191.reuse, RZ, 0x7 ;  /* 0x000000bf00037211 */ /* 0x0c0fe400078f38ff */
[----:B------:R-:W-:-:S02]  /*0b30*/  LEA.HI R4, R0, R191, RZ, 0x5 ;  /* 0x000000bf00047211 */ /* 0x000fc400078f28ff */
[----:B------:R-:W-:Y:S02]  /*0b40*/  LOP3.LUT R2, R3, 0xffffff80, RZ, 0xc0, !PT ;  /* 0xffffff8003027812 */ /* 0x000fe400078ec0ff */
[----:B------:R-:W-:Y:S01]  /*0b50*/  SHF.R.S32.HI R186, RZ, 0x7, R3 ;  /* 0x00000007ffba7819 */ /* 0x000fe20000011403 */
[----:B------:R-:W-:Y:S02]  /*0b60*/  IMAD.SHL.U32 R6, R4, 0x20, RZ ;  /* 0x0000002004067824 */ /* 0x000fe400078e00ff */
[----:B------:R-:W-:Y:S01]  /*0b70*/  IMAD.IADD R185, R191, 0x1, -R2 ;  /* 0x00000001bfb97824 */ /* 0x000fe200078e0a02 */
[----:B------:R-:W-:Y:S02]  /*0b80*/  LEA.HI R2, R0, R191, RZ, 0x4 ;  /* 0x000000bf00027211 */ /* 0x000fe400078f20ff */
[----:B------:R-:W-:Y:S02]  /*0b90*/  LOP3.LUT R7, R6, 0xfffffc00, RZ, 0xc0, !PT ;  /* 0xfffffc0006077812 */ /* 0x000fe400078ec0ff */
[----:B------:R-:W-:-:S02]  /*0ba0*/  SHF.R.S32.HI R8, RZ, 0x1f, R185 ;  /* 0x0000001fff087819 */ /* 0x000fc400000114b9 */
[----:B------:R-:W-:Y:S02]  /*0bb0*/  LEA.HI R6, R0, R191, RZ, 0x2 ;  /* 0x000000bf00067211 */ /* 0x000fe400078f10ff */
[----:B------:R-:W-:Y:S02]  /*0bc0*/  LEA.HI R9, R8, R185, RZ, 0x2 ;  /* 0x000000b908097211 */ /* 0x000fe400078f10ff */
[----:B------:R-:W-:Y:S02]  /*0bd0*/  SHF.R.S32.HI R5, RZ, 0x4, R2 ;  /* 0x00000004ff057819 */ /* 0x000fe40000011402 */
[--C-:B------:R-:W-:Y:S02]  /*0be0*/  SHF.R.S32.HI R10, RZ, 0x2, R9.reuse ;  /* 0x00000002ff0a7819 */ /* 0x100fe40000011409 */
[----:B------:R-:W-:Y:S02]  /*0bf0*/  SHF.R.S32.HI R11, RZ, 0x1f, R9 ;  /* 0x0000001fff0b7819 */ /* 0x000fe40000011409 */
[----:B------:R-:W-:-:S02]  /*0c00*/  LOP3.LUT R4, R2, 0x3fffff0, RZ, 0xc0, !PT ;  /* 0x03fffff002047812 */ /* 0x000fc400078ec0ff */
[----:B------:R-:W-:Y:S02]  /*0c10*/  LOP3.LUT R6, R6, 0xfffffffc, RZ, 0xc0, !PT ;  /* 0xfffffffc06067812 */ /* 0x000fe400078ec0ff */
[----:B------:R-:W-:Y:S01]  /*0c20*/  LEA.HI R0, R0, R191, RZ, 0x3 ;  /* 0x000000bf00007211 */ /* 0x000fe200078f18ff */
[----:B------:R-:W-:Y:S01]  /*0c30*/  IMAD.IADD R4, R191, 0x1, -R4 ;  /* 0x00000001bf047824 */ /* 0x000fe200078e0a04 */
[----:B------:R-:W-:Y:S01]  /*0c40*/  LEA.HI R11, R11, R10, RZ, 0x3 ;  /* 0x0000000a0b0b7211 */ /* 0x000fe200078f18ff */
[----:B------:R-:W-:Y:S01]  /*0c50*/  IMAD.IADD R6, R191, 0x1, -R6 ;  /* 0x00000001bf067824 */ /* 0x000fe200078e0a06 */
[----:B------:R-:W-:Y:S01]  /*0c60*/  LEA.HI R2, R2, R5, RZ, 0x1 ;  /* 0x0000000502027211 */ /* 0x000fe200078f08ff */
[----:B------:R-:W-:Y:S01]  /*0c70*/  IMAD R7, R4, 0x40, R7 ;  /* 0x0000004004077824 */ /* 0x000fe200078e0207 */
[----:B------:R-:W-:Y:S02]  /*0c80*/  LOP3.LUT R22, R0, 0xfffffff8, RZ, 0xc0, !PT ;  /* 0xfffffff800167812 */ /* 0x000fe400078ec0ff */
[----:B------:R-:W-:-:S02]  /*0c90*/  LOP3.LUT R11, R11, 0xfffffff8, RZ, 0xc0, !PT ;  /* 0xfffffff80b0b7812 */ /* 0x000fc400078ec0ff */
[----:B------:R-:W-:Y:S01]  /*0ca0*/  LEA.HI R8, R8, R185, RZ, 0x5 ;  /* 0x000000b908087211 */ /* 0x000fe200078f28ff */
[----:B------:R-:W-:Y:S01]  /*0cb0*/  IMAD.IADD R22, R191, 0x1, -R22 ;  /* 0x00000001bf167824 */ /* 0x000fe200078e0a16 */
[----:B------:R-:W-:Y:S01]  /*0cc0*/  LEA.HI R3, R3, R186, RZ, 0x1 ;  /* 0x000000ba03037211 */ /* 0x000fe200078f08ff */
[----:B------:R-:W-:Y:S01]  /*0cd0*/  IMAD.IADD R11, R10, 0x1, -R11 ;  /* 0x000000010a0b7824 */ /* 0x000fe200078e0a0b */
[----:B------:R-:W-:Y:S01]  /*0ce0*/  LOP3.LUT R2, R2, 0x1ffffffe, RZ, 0xc0, !PT ;  /* 0x1ffffffe02027812 */ /* 0x000fe200078ec0ff */
[----:B------:R-:W-:Y:S01]  /*0cf0*/  IMAD.SHL.U32 R18, R22, 0x8, RZ ;  /* 0x0000000816127824 */ /* 0x000fe200078e00ff */
[----:B------:R-:W-:Y:S02]  /*0d00*/  SHF.R.S32.HI R8, RZ, 0x5, R8 ;  /* 0x00000005ff087819 */ /* 0x000fe40000011408 */
[----:B------:R-:W-:Y:S01]  /*0d10*/  LEA.HI R4, R6, R6, RZ, 0x1 ;  /* 0x0000000606047211 */ /* 0x000fe200078f08ff */
[----:B------:R-:W-:Y:S01]  /*0d20*/  IMAD.IADD R2, R5, 0x1, -R2 ;  /* 0x0000000105027824 */ /* 0x000fe200078e0a02 */
[----:B------:R-:W-:Y:S01]  /*0d30*/  LOP3.LUT R3, R3, 0x3fffffe, RZ, 0xc0, !PT ;  /* 0x03fffffe03037812 */ /* 0x000fe200078ec0ff */
[----:B------:R-:W-:Y:S01]  /*0d40*/  IMAD R8, R8, 0x10, R11 ;  /* 0x0000001008087824 */ /* 0x000fe200078e020b */
[----:B------:R-:W-:Y:S01]  /*0d50*/  LOP3.LUT R5, R4, 0x1ffffffe, RZ, 0xc0, !PT ;  /* 0x1ffffffe04057812 */ /* 0x000fe200078ec0ff */
[----:B------:R-:W-:Y:S01]  /*0d60*/  VIADD R19, R18, 0x40 ;  /* 0x0000004012137836 */ /* 0x000fe20000000000 */
[----:B------:R-:W-:Y:S01]  /*0d70*/  LOP3.LUT R16, R9, 0x7ffffffc, RZ, 0xc0, !PT ;  /* 0x7ffffffc09107812 */ /* 0x000fe200078ec0ff */
[----:B------:R-:W-:Y:S01]  /*0d80*/  IMAD.IADD R3, R186, 0x1, -R3 ;  /* 0x00000001ba037824 */ /* 0x000fe200078e0a03 */
[----:B------:R-:W-:Y:S01]  /*0d90*/  SHF.R.S32.HI R184, RZ, 0x3, R0 ;  /* 0x00000003ffb87819 */ /* 0x000fe20000011400 */
[----:B------:R-:W-:Y:S01]  /*0da0*/  IMAD.IADD R6, R6, 0x1, -R5 ;  /* 0x0000000106067824 */ /* 0x000fe200078e0a05 */
[----:B------:R-:W-:Y:S01]  /*0db0*/  SHF.R.S32.HI R190, RZ, 0x1f, R18 ;  /* 0x0000001fffbe7819 */ /* 0x000fe20000011412 */
[----:B------:R-:W-:Y:S01]  /*0dc0*/  IMAD R187, R3, 0x40, R8 ;  /* 0x0000004003bb7824 */ /* 0x000fe200078e0208 */
[----:B------:R-:W-:Y:S01]  /*0dd0*/  SHF.R.S32.HI R189, RZ, 0x1f, R19 ;  /* 0x0000001fffbd7819 */ /* 0x000fe20000011413 */
[----:B------:R-:W-:-:S02]  /*0de0*/  IMAD R188, R2, 0x8, R7 ;  /* 0x0000000802bc7824 */ /* 0x000fc400078e0207 */
[----:B------:R-:W-:Y:S02]  /*0df0*/  IMAD.IADD R16, R185, 0x1, -R16 ;  /* 0x00000001b9107824 */ /* 0x000fe400078e0a10 */
[----:B------:R-:W-:-:S07]  /*0e00*/  IMAD R17, R6, 0x8, R187 ;  /* 0x0000000806117824 */ /* 0x000fce00078e02bb */
.L_x_1456:
[----:B------:R-:W-:Y:S01]  /*0e10*/  ULDC.64 UR8, c[0x0][0xa28] ;  /* 0x00028a0000087ab9 */ /* 0x000fe20000000a00 */
[----:B------:R-:W-:Y:S01]  /*0e20*/  ULDC UR4, c[0x0][0x424] ;  /* 0x0001090000047ab9 */ /* 0x000fe20000000800 */
[----:B------:R-:W-:-:S04]  /*0e30*/  UISETP.NE.U32.AND UP0, UPT, UR8, URZ, UPT ;  /* 0x0000003f0800728c */ /* 0x000fc8000bf05070 */
[----:B------:R-:W-:-:S03]  /*0e40*/  UISETP.NE.AND.EX UP0, UPT, UR9, URZ, UPT, UP0 ;  /* 0x0000003f0900728c */ /* 0x000fc6000bf05300 */
[----:B------:R-:W-:Y:S02]  /*0e50*/  ULDC.64 UR8, c[0x0][0xa18] ;  /* 0x0002860000087ab9 */ /* 0x000fe40000000a00 */
[----:B------:R-:W-:Y:S01]  /*0e60*/  UISETP.NE.U32.AND UP1, UPT, UR8, URZ, UPT ;  /* 0x0000003f0800728c */ /* 0x000fe2000bf25070 */
[----:B------:R-:W-:-:S03]  /*0e70*/  PLOP3.LUT P0, PT, PT, PT, UP0, 0x80, 0x0 ;  /* 0x000000000000781c */ /* 0x000fc60003f0f008 */
[----:B------:R-:W-:-:S03]  /*0e80*/  UISETP.NE.AND.EX UP1, UPT, UR9, URZ, UPT, UP1 ;  /* 0x0000003f0900728c */ /* 0x000fc6000bf25310 */
[----:B------:R-:W-:Y:S02]  /*0e90*/  @UP0 ULDC.64 UR8, c[0x0][0xa28] ;  /* 0x00028a0000080ab9 */ /* 0x000fe40000000a00 */
[----:B------:R-:W-:Y:S01]  /*0ea0*/  @UP0 UIMAD.WIDE UR8, UR6, 0x4, UR8 ;  /* 0x00000004060808a5 */ /* 0x000fe2000f8e0208 */
[----:B------:R-:W-:-:S05]  /*0eb0*/  PLOP3.LUT P2, PT, PT, PT, UP1, 0x80, 0x0 ;  /* 0x000000000000781c */ /* 0x000fca0003f4f018 */
[----:B------:R-:W-:Y:S01]  /*0ec0*/  @UP1 ULDC.64 UR10, c[0x0][0xa18] ;  /* 0x00028600000a1ab9 */ /* 0x000fe20000000a00 */
[----:B0-2-4-:R-:W-:Y:S02]  /*0ed0*/  IMAD.U32 R2, RZ, RZ, UR8 ;  /* 0x00000008ff027e24 */ /* 0x015fe4000f8e00ff */
[----:B------:R-:W-:Y:S01]  /*0ee0*/  IMAD.U32 R3, RZ, RZ, UR9 ;  /* 0x00000009ff037e24 */ /* 0x000fe2000f8e00ff */
[----:B------:R-:W-:-:S04]  /*0ef0*/  @UP1 UIMAD.WIDE UR8, UR6, 0x4, UR10 ;  /* 0x00000004060818a5 */ /* 0x000fc8000f8e020a */
[----:B------:R-:W2:Y:S02]  /*0f00*/  @P0 LDG.E R2, desc[UR50][R2.64] ;  /* 0x0000003202020981 */ /* 0x000ea4000c1e1900 */
[----:B------:R-:W-:Y:S02]  /*0f10*/  IMAD.U32 R4, RZ, RZ, UR8 ;  /* 0x00000008ff047e24 */ /* 0x000fe4000f8e00ff */
[----:B------:R-:W-:Y:S01]  /*0f20*/  IMAD.U32 R5, RZ, RZ, UR9 ;  /* 0x00000009ff057e24 */ /* 0x000fe2000f8e00ff */
[----:B------:R-:W-:-:S04]  /*0f30*/  ULDC.64 UR8, c[0x0][0x418] ;  /* 0x0001060000087ab9 */ /* 0x000fc80000000a00 */
[----:B---3--:R-:W3:Y:S01]  /*0f40*/  @P2 LDG.E R4, desc[UR50][R4.64] ;  /* 0x0000003204042981 */ /* 0x008ee2000c1e1900 */
[----:B------:R-:W-:Y:S01]  /*0f50*/  UISETP.NE.U32.AND UP0, UPT, UR8, URZ, UPT ;  /* 0x0000003f0800728c */ /* 0x000fe2000bf05070 */
[----:B------:R-:W-:Y:S01]  /*0f60*/  UMOV UR39, URZ ;  /* 0x0000003f00277c82 */ /* 0x000fe20008000000 */
[----:B------:R-:W-:Y:S02]  /*0f70*/  ULDC UR44, c[0x0][0x288] ;  /* 0x0000a200002c7ab9 */ /* 0x000fe40000000800 */
[----:B------:R-:W-:Y:S01]  /*0f80*/  UISETP.NE.AND.EX UP0, UPT, UR9, URZ, UPT, UP0 ;  /* 0x0000003f0900728c */ /* 0x000fe2000bf05300 */
[----:B------:R-:W-:Y:S02]  /*0f90*/  UMOV UR42, UR7 ;  /* 0x00000007002a7c82 */ /* 0x000fe40008000000 */
[----:B------:R-:W-:Y:S01]  /*0fa0*/  ULDC.64 UR8, c[0x0][0xa20] ;  /* 0x0002880000087ab9 */ /* 0x000fe20000000a00 */
[----:B------:R-:W-:Y:S01]  /*0fb0*/  USEL UR4, UR4, 0x1, UP0 ;  /* 0x0000000104047887 */ /* 0x000fe20008000000 */
[----:B------:R-:W-:Y:S01]  /*0fc0*/  ISETP.NE.U32.AND P1, PT, RZ, UR8, PT ;  /* 0x00000008ff007c0c */ /* 0x000fe2000bf25070 */
[----:B------:R-:W-:-:S02]  /*0fd0*/  ULDC UR8, c[0x0][0x2f0] ;  /* 0x0000bc0000087ab9 */ /* 0x000fc40000000800 */
[----:B------:R-:W-:Y:S01]  /*0fe0*/  UIMAD UR4, UR4, UR8, URZ ;  /* 0x00000008040472a4 */ /* 0x000fe2000f8e023f */
[----:B------:R-:W-:Y:S02]  /*0ff0*/  ISETP.NE.AND.EX P1, PT, RZ, UR9, PT, P1 ;  /* 0x00000009ff007c0c */ /* 0x000fe4000bf25310 */
[----:B--2---:R-:W-:Y:S02]  /*1000*/  @P0 R2UR UR39, R2 ;  /* 0x00000000022702ca */ /* 0x004fe400000e0000 */
[----:B---3--:R-:W-:Y:S01]  /*1010*/  @P2 R2UR UR44, R4 ;  /* 0x00000000042c22ca */ /* 0x008fe200000e0000 */
[----:B-1----:R-:W-:-:S14]  /*1020*/  @P2 BRA `(.L_x_1357) ;  /* 0x0000000000342947 */ /* 0x002fdc0003800000 */
[----:B------:R-:W-:Y:S02]  /*1030*/  ULDC.64 UR8, c[0x0][0xa00] ;  /* 0x0002800000087ab9 */ /* 0x000fe40000000a00 */
[----:B------:R-:W-:-:S04]  /*1040*/  ISETP.NE.U32.AND P0, PT, RZ, UR8, PT ;  /* 0x00000008ff007c0c */ /* 0x000fc8000bf05070 */
[----:B------:R-:W-:-:S13]  /*1050*/  ISETP.NE.AND.EX P0, PT, RZ, UR9, PT, P0 ;  /* 0x00000009ff007c0c */ /* 0x000fda000bf05300 */
[----:B------:R-:W-:Y:S05]  /*1060*/  @!P0 BRA `(.L_x_1357) ;  /* 0x0000000000248947 */ /* 0x000fea0003800000 */
[----:B------:R-:W-:Y:S02]  /*1070*/  ULDC.64 UR8, c[0x0][0xa00] ;  /* 0x0002800000087ab9 */ /* 0x000fe40000000a00 */
[----:B------:R-:W-:-:S06]  /*1080*/  UIMAD.WIDE UR8, UR6, 0x4, UR8 ;  /* 0x00000004060878a5 */ /* 0x000fcc000f8e0208 */
[----:B------:R-:W-:Y:S02]  /*1090*/  IMAD.U32 R2, RZ, RZ, UR8 ;  /* 0x00000008ff027e24 */ /* 0x000fe4000f8e00ff */
[----:B------:R-:W-:-:S05]  /*10a0*/  IMAD.U32 R3, RZ, RZ, UR9 ;  /* 0x00000009ff037e24 */ /* 0x000fca000f8e00ff */
[----:B------:R-:W2:Y:S04]  /*10b0*/  LDG.E R4, desc[UR50][R2.64] ;  /* 0x0000003202047981 */ /* 0x000ea8000c1e1900 */
[----:B------:R-:W3:Y:S01]  /*10c0*/  LDG.E R0, desc[UR50][R2.64+0x4] ;  /* 0x0000043202007981 */ /* 0x000ee2000c1e1900 */
[----:B--2---:R-:W-:Y:S02]  /*10d0*/  R2UR UR44, R4 ;  /* 0x00000000042c72ca */ /* 0x004fe400000e0000 */
[----:B---3--:R-:W-:-:S13]  /*10e0*/  R2UR UR7, R0 ;  /* 0x00000000000772ca */ /* 0x008fda00000e0000 */
[----:B------:R-:W-:-:S12]  /*10f0*/  UIADD3 UR44, -UR44, UR7, URZ ;  /* 0x000000072c2c7290 */ /* 0x000fd8000fffe13f */
.L_x_1357:
[----:B------:R-:W-:Y:S01]  /*1100*/  UMOV UR37, UR6 ;  /* 0x0000000600257c82 */ /* 0x000fe20008000000 */
[----:B------:R-:W-:Y:S05]  /*1110*/  @!P1 BRA `(.L_x_1358) ;  /* 0x00000000001c9947 */ /* 0x000fea0003800000 */
[----:B------:R-:W-:Y:S02]  /*1120*/  ULDC.64 UR8, c[0x0][0xa20] ;  /* 0x0002880000087ab9 */ /* 0x000fe40000000a00 */
[----:B------:R-:W-:-:S06]  /*1130*/  UIMAD.WIDE UR6, UR6, 0x4, UR8 ;  /* 0x00000004060678a5 */ /* 0x000fcc000f8e0208 */
[----:B------:R-:W-:Y:S02]  /*1140*/  IMAD.U32 R2, RZ, RZ, UR6 ;  /* 0x00000006ff027e24 */ /* 0x000fe4000f8e00ff */
[----:B------:R-:W-:-:S05]  /*1150*/  IMAD.U32 R3, RZ, RZ, UR7 ;  /* 0x00000007ff037e24 */ /* 0x000fca000f8e00ff */
[----:B------:R-:W2:Y:S02]  /*1160*/  LDG.E R2, desc[UR50][R2.64] ;  /* 0x0000003202027981 */ /* 0x000ea4000c1e1900 */
[----:B--2---:R-:W-:Y:S01]  /*1170*/  R2UR UR4, R2 ;  /* 0x00000000020472ca */ /* 0x004fe200000e0000 */
[----:B------:R-:W-:-:S14]  /*1180*/  BRA `(.L_x_1359) ;  /* 0x0000000000347947 */ /* 0x000fdc0003800000 */
.L_x_1358:
        /* <DEDUP_REMOVED lines=13> */
.L_x_1359:
[----:B------:R-:W-:Y:S01]  /*1260*/  ULDC UR6, c[0x0][0x448] ;  /* 0x0001120000067ab9 */ /* 0x000fe20000000800 */
[----:B------:R-:W-:Y:S02]  /*1270*/  USHF.L.U32 UR38, UR5, 0x7, URZ ;  /* 0x0000000705267899 */ /* 0x000fe4000800063f */
[----:B------:R-:W-:Y:S02]  /*1280*/  UISETP.NE.AND UP0, UPT, UR6, 0x1, UPT ;  /* 0x000000010600788c */ /* 0x000fe4000bf05270 */
[----:B------:R-:W-:Y:S02]  /*1290*/  UIADD3 UR8, UR38, 0x7f, URZ ;  /* 0x0000007f26087890 */ /* 0x000fe4000fffe03f */
[----:B------:R-:W-:-:S03]  /*12a0*/  UIADD3 UR39, -UR39, UR4, URZ ;  /* 0x0000000427277290 */ /* 0x000fc6000fffe13f */
[----:B------:R-:W-:Y:S01]  /*12b0*/  ULDC.64 UR4, c[0x0][0x9e0] ;  /* 0x0002780000047ab9 */ /* 0x000fe20000000a00 */
[----:B------:R-:W-:Y:S02]  /*12c0*/  UIADD3 UR9, UR39, 0x1, -UR44 ;  /* 0x0000000127097890 */ /* 0x000fe4000fffe82c */
[----:B------:R-:W-:Y:S01]  /*12d0*/  UISETP.GE.AND UP1, UPT, UR5, 0x1, UPT ;  /* 0x000000010500788c */ /* 0x000fe2000bf26270 */
[----:B------:R-:W-:Y:S01]  /*12e0*/  @UP0 ULDC UR6, c[0x0][0x44c] ;  /* 0x0001130000060ab9 */ /* 0x000fe20000000800 */
[----:B------:R-:W-:Y:S01]  /*12f0*/  @UP0 ULDC UR10, c[0x0][0x450] ;  /* 0x00011400000a0ab9 */ /* 0x000fe20000000800 */
[----:B------:R-:W-:-:S03]  /*1300*/  UIMAD.WIDE.U32 UR6, UR8, UR6, URZ ;  /* 0x00000006080672a5 */ /* 0x000fc6000f8e003f */
[----:B------:R-:W-:Y:S01]  /*1310*/  PLOP3.LUT P1, PT, PT, PT, UP1, 0x80, 0x0 ;  /* 0x000000000000781c */ /* 0x000fe20003f2f018 */
[----:B------:R-:W-:-:S04]  /*1320*/  @UP0 USHF.R.U32.HI UR8, URZ, UR10, UR7 ;  /* 0x0000000a3f080299 */ /* 0x000fc80008011607 */
[----:B------:R-:W-:-:S04]  /*1330*/  UIADD3 UR8, UR9, UR8, URZ ;  /* 0x0000000809087290 */ /* 0x000fc8000fffe03f */
[----:B------:R-:W-:-:S06]  /*1340*/  UIADD3 UR4, UR8, UR4, URZ ;  /* 0x0000000408047290 */ /* 0x000fcc000fffe03f */
[----:B------:R-:W-:Y:S01]  /*1350*/  IMAD.U32 R0, RZ, RZ, UR4 ;  /* 0x00000004ff007e24 */ /* 0x000fe2000f8e00ff */
[----:B------:R-:W-:Y:S06]  /*1360*/  @!P1 BRA `(.L_x_1360) ;  /* 0x0000000000409947 */ /* 0x000fec0003800000 */
        /* <DEDUP_REMOVED lines=10> */
.L_x_1361:
[----:B------:R-:W-:-:S11]  /*1410*/  UISETP.NE.AND UP1, UPT, UR5, 0x1, UPT ;  /* 0x000000010500788c */ /* 0x000fd6000bf25270 */
[----:B------:R-:W-:Y:S02]  /*1420*/  @UP1 ULDC.64 UR8, c[0x0][0x9e8] ;  /* 0x00027a0000081ab9 */ /* 0x000fe40000000a00 */
[----:B------:R-:W-:-:S04]  /*1430*/  UIMAD.WIDE.U32 UR6, UR4, UR8, URZ ;  /* 0x00000008040672a5 */ /* 0x000fc8000f8e003f */
[----:B------:R-:W-:-:S12]  /*1440*/  @UP1 USHF.R.U32.HI UR4, URZ, UR9, UR7 ;  /* 0x000000093f041299 */ /* 0x000fd80008011607 */
.L_x_1362:
[----:B------:R-:W-:-:S06]  /*1450*/  UIMAD UR4, UR4, UR5, UR5 ;  /* 0x00000005040472a4 */ /* 0x000fcc000f8e0205 */
[----:B------:R-:W-:-:S07]  /*1460*/  VIMNMX R0, R0, UR4, PT ;  /* 0x0000000400007c48 */ /* 0x000fce000bfe0100 */
.L_x_1360:
[----:B------:R-:W-:Y:S01]  /*1470*/  UIADD3 UR4, UR39, 0x7f, URZ ;  /* 0x0000007f27047890 */ /* 0x000fe2000fffe03f */
        /* <DEDUP_REMOVED lines=10> */
[----:B------:R-:W-:-:S02]  /*1520*/  UIADD3 UR52, UR39, -UR44, URZ ;  /* 0x8000002c27347290 */ /* 0x000fc4000fffe03f */
        /* <DEDUP_REMOVED lines=17> */
.L_x_1364:
[----:B------:R-:W-:-:S11]  /*1640*/  UISETP.NE.AND UP0, UPT, UR5, 0x1, UPT ;  /* 0x000000010500788c */ /* 0x000fd6000bf05270 */
[----:B------:R-:W-:Y:S02]  /*1650*/  @UP0 ULDC.64 UR10, c[0x0][0x9e8] ;  /* 0x00027a00000a0ab9 */ /* 0x000fe40000000a00 */
[----:B------:R-:W-:-:S04]  /*1660*/  UIMAD.WIDE.U32 UR6, UR4, UR10, URZ ;  /* 0x0000000a040672a5 */ /* 0x000fc8000f8e003f */
[----:B------:R-:W-:-:S12]  /*1670*/  @UP0 USHF.R.U32.HI UR4, URZ, UR11, UR7 ;  /* 0x0000000b3f040299 */ /* 0x000fd80008011607 */
.L_x_1365:
[----:B------:R-:W-:-:S04]  /*1680*/  UIMAD UR4, UR4, UR5, URZ ;  /* 0x00000005040472a4 */ /* 0x000fc8000f8e023f */
[----:B------:R-:W-:-:S04]  /*1690*/  UISETP.LT.AND UP0, UPT, UR9, UR4, UPT ;  /* 0x000000040900728c */ /* 0x000fc8000bf01270 */
[----:B------:R-:W-:-:S12]  /*16a0*/  USEL UR9, UR9, UR4, !UP0 ;  /* 0x0000000409097287 */ /* 0x000fd8000c000000 */
.L_x_1363:
        /* <DEDUP_REMOVED lines=39> */
[----:B------:R-:W-:Y:S02]  /*1920*/  IMAD.MOV.U32 R89, RZ, RZ, RZ ;  /* 0x000000ffff597224 */ /* 0x000fe400078e00ff */
        /* <DEDUP_REMOVED lines=33> */
.L_x_1367:
        /* <DEDUP_REMOVED lines=9> */
.L_x_1586:
[----:B------:R-:W-:Y:S05]  /*1bd0*/  @!P0 BRA `(.L_x_1369) ;  /* 0x0000000000048947 */ /* 0x000fea0003800000 */
[----:B------:R-:W-:Y:S01]  /*1be0*/  BPT.TRAP 0x1 ;  /* 0x000000040000795c */ /* 0x000fe20000300000 */
.L_x_1369:
[----:B------:R-:W-:Y:S02]  /*1bf0*/  IMAD.U32 R5, RZ, RZ, UR45 ;  /* 0x0000002dff057e24 */ /* 0x000fe4000f8e00ff */
[----:B0-----:R-:W-:-:S03]  /*1c00*/  IMAD.U32 R0, RZ, RZ, UR46 ;  /* 0x0000002eff007e24 */ /* 0x001fc6000f8e00ff */
[----:B------:R-:W-:Y:S02]  /*1c10*/  LEA R5, R5, UR41, 0x3 ;  /* 0x0000002905057c11 */ /* 0x000fe4000f8e18ff */
[----:B------:R-:W-:-:S04]  /*1c20*/  SHF.L.U32 R0, R0, 0x1f, RZ ;  /* 0x0000001f00007819 */ /* 0x000fc800000006ff */
[----:B------:R0:W1:Y:S01]  /*1c30*/  SYNCS.PHASECHK.TRANS64.TRYWAIT P2, [R5+URZ+0x28830], R0 ;  /* 0x02883000050075a7 */ /* 0x000062000804017f */
[----:B------:R-:W-:Y:S05]  /*1c40*/  @!P0 BRA `(.L_x_1370) ;  /* 0x0000000000048947 */ /* 0x000fea0003800000 */
[----:B------:R-:W-:Y:S01]  /*1c50*/  BPT.TRAP 0x1 ;  /* 0x000000040000795c */ /* 0x000fe20000300000 */
.L_x_1370:
[----:B------:R-:W2:Y:S02]  /*1c60*/  S2R R2, SR_TID.X ;  /* 0x0000000000027919 */ /* 0x000ea40000002100 */
[----:B--2---:R-:W-:Y:S01]  /*1c70*/  LOP3.LUT P1, RZ, R2, 0x7f, RZ, 0xc0, !PT ;  /* 0x0000007f02ff7812 */ /* 0x004fe2000782c0ff */
[----:B-1----:R-:W-:-:S12]  /*1c80*/  @P2 BRA `(.L_x_1371) ;  /* 0x0000000000082947 */ /* 0x002fd80003800000 */
[----:B------:R-:W1:Y:S02]  /*1c90*/  SYNCS.PHASECHK.TRANS64.TRYWAIT P2, [R5+URZ+0x28830], R0 ;  /* 0x02883000050075a7 */ /* 0x000e64000804017f */
[----:B-1----:R-:W-:Y:S05]  /*1ca0*/  @!P2 BRA `(.L_x_1372) ;  /* 0x000001440040a947 */ /* 0x002fea0003800000 */
.L_x_1371:
[----:B------:R-:W-:Y:S05]  /*1cb0*/  WARPSYNC.ALL ;  /* 0x0000000000007948 */ /* 0x000fea0003800000 */
[----:B------:R-:W-:Y:S01]  /*1cc0*/  UIADD3 UR4, UR41, 0x18400, URZ ;  /* 0x0001840029047890 */ /* 0x000fe2000fffe03f */
[----:B------:R-:W-:Y:S01]  /*1cd0*/  WARPGROUP.ARRIVE ;  /* 0x00000000000079c5 */ /* 0x000fe20000000000 */
[----:B------:R-:W-:Y:S01]  /*1ce0*/  ULOP3.LUT UR32, UR53, 0x10000, URZ, 0xfc, !UPT ;  /* 0x0001000035207892 */ /* 0x000fe2000f8efc3f */
[----:B01----:R-:W-:Y:S01]  /*1cf0*/  VIADD R0, R17, UR38 ;  /* 0x0000002611007c36 */ /* 0x003fe20008000000 */
[----:B------:R-:W-:Y:S01]  /*1d00*/  USHF.R.U32.HI UR4, URZ, 0x4, UR4 ;  /* 0x000000043f047899 */ /* 0x000fe20008011604 */
[----:B------:R-:W-:Y:S01]  /*1d10*/  IMAD.MOV.U32 R3, RZ, RZ, -0x80 ;  /* 0xffffff80ff037424 */ /* 0x000fe200078e00ff */
[----:B------:R-:W-:Y:S01]  /*1d20*/  UMOV UR33, 0x40000040 ;  /* 0x4000004000217882 */ /* 0x000fe20000000000 */
[----:B------:R-:W-:Y:S01]  /*1d30*/  UMOV UR35, 0x40000040 ;  /* 0x4000004000237882 */ /* 0x000fe20000000000 */
[----:B------:R-:W-:Y:S01]  /*1d40*/  ULOP3.LUT UR4, UR4, 0x3fff, URZ, 0xc0, !UPT ;  /* 0x00003fff04047892 */ /* 0x000fe2000f8ec03f */
[----:B------:R-:W-:Y:S01]  /*1d50*/  IMAD.MOV.U32 R4, RZ, RZ, R0 ;  /* 0x000000ffff047224 */ /* 0x000fe200078e0000 */
[----:B------:R-:W-:Y:S01]  /*1d60*/  UMOV UR5, 0x40000040 ;  /* 0x4000004000057882 */ /* 0x000fe20000000000 */
[----:B------:R-:W-:Y:S01]  /*1d70*/  UMOV UR7, 0x40000040 ;  /* 0x4000004000077882 */ /* 0x000fe20000000000 */
[----:B------:R-:W-:Y:S01]  /*1d80*/  ULOP3.LUT UR49, UR4, 0x10000, URZ, 0xfc, !UPT ;  /* 0x0001000004317892 */ /* 0x000fe2000f8efc3f */
[----:B------:R-:W-:Y:S01]  /*1d90*/  IMAD R6, R88, R3, 0x80 ;  /* 0x0000008058067424 */ /* 0x000fe200078e0203 */
[----:B------:R-:W-:Y:S01]  /*1da0*/  UIADD3 UR4, UR32, 0x2, URZ ;  /* 0x0000000220047890 */ /* 0x000fe2000fffe03f */
[----:B------:R-:W-:Y:S01]  /*1db0*/  IMAD.U32 R7, RZ, RZ, UR44 ;  /* 0x0000002cff077e24 */ /* 0x000fe2000f8e00ff */
[----:B------:R-:W-:Y:S01]  /*1dc0*/  ULEA UR34, UR45, UR49, 0xb ;  /* 0x000000312d227291 */ /* 0x000fe2000f8e583f */
[----:B------:R-:W-:Y:S01]  /*1dd0*/  VIADD R3, R6, 0x1 ;  /* 0x0000000106037836 */ /* 0x000fe20000000000 */
[----:B------:R-:W-:Y:S01]  /*1de0*/  UIADD3 UR8, UR32, 0x4, URZ ;  /* 0x0000000420087890 */ /* 0x000fe2000fffe03f */
[----:B------:R-:W-:Y:S01]  /*1df0*/  LEA R11, R88, 0xffffff80, 0x7 ;  /* 0xffffff80580b7811 */ /* 0x000fe200078e38ff */
[----:B------:R-:W-:-:S02]  /*1e00*/  UIADD3 UR6, UR34, 0x2, URZ ;  /* 0x0000000222067890 */ /* 0x000fc4000fffe03f */
[----:B------:R-:W-:Y:S01]  /*1e10*/  UIADD3 UR10, UR34, 0x4, URZ ;  /* 0x00000004220a7890 */ /* 0x000fe2000fffe03f */
[----:B------:R-:W-:Y:S02]  /*1e20*/  UMOV UR9, 0x40000040 ;  /* 0x4000004000097882 */ /* 0x000fe40000000000 */
[----:B------:R-:W-:Y:S01]  /*1e30*/  HGMMA.64x128x16.F32 R24, gdesc[UR32], RZ, !UPT, gsb0 ;  /* 0x01e00000201879f0 */ /* 0x000fe2000c0008ff */
        /* <DEDUP_REMOVED lines=37> */
[----:B------:R-:W0:Y:S04]  /*2090*/  SHFL.IDX PT, R5, R4, RZ, 0x1c1f ;  /* 0x001c1fff04057589 */ /* 0x000e2800000e0000 */
        /* <DEDUP_REMOVED lines=22> */
[----:B-1----:R-:W-:Y:S02]  /*2200*/  IMAD R0, R16, -0x2, R3 ;  /* 0xfffffffe10007824 */ /* 0x002fe400078e0203 */
[----:B------:R-:W-:-:S03]  /*2210*/  VIADD R3, R6, UR39 ;  /* 0x0000002706037c36 */ /* 0x000fc60008000000 */
[----:B------:R-:W-:Y:S01]  /*2220*/  IADD3 R0, -R7, UR39, R0 ;  /* 0x0000002707007c10 */ /* 0x000fe2000fffe100 */
[----:B------:R-:W-:-:S04]  /*2230*/  IMAD R8, R16, -0x2, R3 ;  /* 0xfffffffe10087824 */ /* 0x000fc800078e0203 */
[C---:B------:R-:W-:Y:S02]  /*2240*/  VIADD R13, R0.reuse, UR6 ;  /* 0x00000006000d7c36 */ /* 0x040fe40008000000 */
[----:B------:R-:W-:-:S03]  /*2250*/  VIADD R10, R0, UR10 ;  /* 0x0000000a000a7c36 */ /* 0x000fc60008000000 */
[----:B0-----:R-:W-:Y:S01]  /*2260*/  VIADDMNMX R0, R5, R13, R8, PT ;  /* 0x0000000d05007246 */ /* 0x001fe20003800108 */
[----:B------:R-:W-:Y:S01]  /*2270*/  IMAD.IADD R2, R10, 0x1, R5 ;  /* 0x000000010a027824 */ /* 0x000fe200078e0205 */
[----:B------:R-:W-:Y:S06]  /*2280*/  @P2 BRA `(.L_x_1373) ;  /* 0x00000000005c2947 */ /* 0x000fec0003800000 */
[----:B------:R-:W-:Y:S01]  /*2290*/  IMAD.U32 R12, RZ, RZ, UR44 ;  /* 0x0000002cff0c7e24 */ /* 0x000fe2000f8e00ff */
[----:B------:R-:W-:Y:S04]  /*22a0*/  BSSY B0, `(.L_x_1374) ;  /* 0x0000011000007945 */ /* 0x000fe80003800000 */
[----:B------:R-:W-:-:S04]  /*22b0*/  IADD3 R3, -R12, UR39, R5 ;  /* 0x000000270c037c10 */ /* 0x000fc8000fffe105 */
        /* <DEDUP_REMOVED lines=10> */
.L_x_1375:
[----:B------:R-:W-:-:S06]  /*2360*/  UISETP.NE.AND UP2, UPT, UR7, 0x1, UPT ;  /* 0x000000010700788c */ /* 0x000fcc000bf45270 */
[----:B------:R-:W-:-:S05]  /*2370*/  PLOP3.LUT P2, PT, PT, PT, UP2, 0x80, 0x0 ;  /* 0x000000000000781c */ /* 0x000fca0003f4f028 */
[----:B------:R-:W-:-:S08]  /*2380*/  @UP2 ULDC.64 UR10, c[0x0][0x9e8] ;  /* 0x00027a00000a2ab9 */ /* 0x000fd00000000a00 */
[----:B------:R-:W-:-:S05]  /*2390*/  @P2 IMAD.HI.U32 R5, R3, UR10, RZ ;  /* 0x0000000a03052c27 */ /* 0x000fca000f8e00ff */
[----:B------:R-:W-:-:S07]  /*23a0*/  @P2 SHF.R.U32.HI R3, RZ, UR11, R5 ;  /* 0x0000000bff032c19 */ /* 0x000fce0008011605 */
.L_x_1376:
[----:B------:R-:W-:Y:S05]  /*23b0*/  BSYNC B0 ;  /* 0x0000000000007941 */ /* 0x000fea0003800000 */
.L_x_1374:
[----:B------:R-:W-:-:S04]  /*23c0*/  IMAD R3, R3, UR7, -R11 ;  /* 0x0000000703037c24 */ /* 0x000fc8000f8e0a0b */
[----:B------:R-:W-:-:S05]  /*23d0*/  IMAD R3, R16, -0x2, R3 ;  /* 0xfffffffe10037824 */ /* 0x000fca00078e0203 */
[----:B------:R-:W-:Y:S02]  /*23e0*/  VIMNMX R2, R2, R3, !PT ;  /* 0x0000000302027248 */ /* 0x000fe40007fe0100 */
[----:B------:R-:W-:-:S07]  /*23f0*/  VIADDMNMX R0, R3, UR7, R0, PT ;  /* 0x0000000703007c46 */ /* 0x000fce000b800100 */
.L_x_1373:
[C---:B------:R-:W-:Y:S01]  /*2400*/  ISETP.GE.AND P2, PT, R6.reuse, 0x2, PT ;  /* 0x000000020600780c */ /* 0x040fe20003f46270 */
[----:B------:R-:W0:Y:S01]  /*2410*/  SHFL.IDX PT, R15, R4, 0x1, 0x1c1f ;  /* 0x003c1f00040f7f89 */ /* 0x000e2200000e0000 */
[----:B------:R-:W-:Y:S02]  /*2420*/  ISETP.GE.AND P5, PT, R6, 0xa, PT ;  /* 0x0000000a0600780c */ /* 0x000fe40003fa6270 */
[----:B------:R-:W-:Y:S02]  /*2430*/  ISETP.GT.AND P3, PT, R2, 0x1, !P2 ;  /* 0x000000010200780c */ /* 0x000fe40005764270 */
[----:B------:R-:W-:Y:S02]  /*2440*/  ISETP.GE.AND P4, PT, R6, 0x9, PT ;  /* 0x000000090600780c */ /* 0x000fe40003f86270 */
[----:B------:R-:W-:Y:S02]  /*2450*/  ISETP.LT.OR P3, PT, R0, 0x2, P3 ;  /* 0x000000020000780c */ /* 0x000fe40001f61670 */
[----:B------:R-:W-:-:S02]  /*2460*/  P2R R14, PR, RZ, 0x10 ;  /* 0x00000010ff0e7803 */ /* 0x000fc40000000000 */
[----:B------:R-:W-:Y:S02]  /*2470*/  FSEL R89, R25, -INF , !P3 ;  /* 0xff80000019597808 */ /* 0x000fe40005800000 */
[----:B------:R-:W-:Y:S02]  /*2480*/  ISETP.GT.AND P3, PT, R2, 0x9, !P5 ;  /* 0x000000090200780c */ /* 0x000fe40006f64270 */
        /* <DEDUP_REMOVED lines=143> */
[----:B------:R-:W-:Y:S01]  /*2d80*/  ISETP.GE.AND P6, PT, R6, 0x7a, PT ;  /* 0x0000007a0600780c */ /* 0x000fe20003fc6270 */
[----:B0-----:R-:W-:-:S03]  /*2d90*/  IMAD.IADD R6, R10, 0x1, R15 ;  /* 0x000000010a067824 */ /* 0x001fc600078e020f */
[----:B------:R-:W-:Y:S02]  /*2da0*/  P2R R24, PR, RZ, 0x40 ;  /* 0x00000040ff187803 */ /* 0x000fe40000000000 */
[----:B------:R-:W-:Y:S02]  /*2db0*/  ISETP.GT.AND P6, PT, R2, 0x79, !P6 ;  /* 0x000000790200780c */ /* 0x000fe400077c4270 */
[----:B------:R-:W-:Y:S02]  /*2dc0*/  VIADDMNMX R2, R15, R13, R8, PT ;  /* 0x0000000d0f027246 */ /* 0x000fe40003800108 */
[----:B------:R-:W-:-:S04]  /*2dd0*/  ISETP.LT.OR P6, PT, R0, 0x7a, P6 ;  /* 0x0000007a0000780c */ /* 0x000fc800037c1670 */
[----:B------:R-:W-:Y:S02]  /*2de0*/  FSEL R85, R85, -INF , !P6 ;  /* 0xff80000055557808 */ /* 0x000fe40007000000 */
[----:B------:R-:W-:-:S13]  /*2df0*/  PLOP3.LUT P6, PT, PT, PT, UP1, 0x40, 0x0 ;  /* 0x000000000000781c */ /* 0x000fda0003fce818 */
[----:B------:R-:W-:Y:S05]  /*2e00*/  @P6 BRA `(.L_x_1377) ;  /* 0x0000000000646947 */ /* 0x000fea0003800000 */
        /* <DEDUP_REMOVED lines=14> */
.L_x_1379:
[----:B------:R-:W-:-:S06]  /*2ef0*/  UISETP.NE.AND UP2, UPT, UR7, 0x1, UPT ;  /* 0x000000010700788c */ /* 0x000fcc000bf45270 */
[----:B------:R-:W-:-:S05]  /*2f00*/  PLOP3.LUT P6, PT, PT, PT, UP2, 0x80, 0x0 ;  /* 0x000000000000781c */ /* 0x000fca0003fcf028 */
[----:B------:R-:W-:-:S08]  /*2f10*/  @UP2 ULDC.64 UR10, c[0x0][0x9e8] ;  /* 0x00027a00000a2ab9 */ /* 0x000fd00000000a00 */
[----:B------:R-:W-:Y:S01]  /*2f20*/  @P6 IMAD.HI.U32 R4, R0, UR10, RZ ;  /* 0x0000000a00046c27 */ /* 0x000fe2000f8e00ff */
[----:B------:R-:W-:-:S13]  /*2f30*/  PLOP3.LUT P6, PT, PT, PT, UP2, 0x80, 0x0 ;  /* 0x000000000000781c */ /* 0x000fda0003fcf028 */
[----:B------:R-:W-:-:S07]  /*2f40*/  @P6 SHF.R.U32.HI R0, RZ, UR11, R4 ;  /* 0x0000000bff006c19 */ /* 0x000fce0008011604 */
.L_x_1380:
[----:B------:R-:W-:Y:S05]  /*2f50*/  BSYNC B0 ;  /* 0x0000000000007941 */ /* 0x000fea0003800000 */
.L_x_1378:
[----:B------:R-:W-:-:S04]  /*2f60*/  IMAD R11, R0, UR7, -R11 ;  /* 0x00000007000b7c24 */ /* 0x000fc8000f8e0a0b */
[----:B------:R-:W-:-:S05]  /*2f70*/  IMAD R11, R16, -0x2, R11 ;  /* 0xfffffffe100b7824 */ /* 0x000fca00078e020b */
[----:B------:R-:W-:Y:S02]  /*2f80*/  VIMNMX R6, R6, R11, !PT ;  /* 0x0000000b06067248 */ /* 0x000fe40007fe0100 */
[----:B------:R-:W-:-:S07]  /*2f90*/  VIADDMNMX R2, R11, UR7, R2, PT ;  /* 0x000000070b027c46 */ /* 0x000fce000b800102 */
.L_x_1377:
        /* <DEDUP_REMOVED lines=87> */
[----:B------:R-:W-:Y:S02]  /*3510*/  ISETP.GT.AND P3, PT, R6, 0x70, !P3 ;  /* 0x000000700600780c */ /* 0x000fe40005f64270 */
        /* <DEDUP_REMOVED lines=11> */
[C---:B------:R-:W-:Y:S02]  /*35d0*/  ISETP.LT.OR P5, PT, R2.reuse, 0x79, P5 ;  /* 0x000000790200780c */ /* 0x040fe40002fa1670 */
[----:B------:R-:W-:-:S02]  /*35e0*/  ISETP.LT.OR P2, PT, R2, 0x39, P2 ;  /* 0x000000390200780c */ /* 0x000fc40001741670 */
[----:B------:R-:W-:Y:S02]  /*35f0*/  FSEL R83, R83, -INF , !P4 ;  /* 0xff80000053537808 */ /* 0x000fe40006000000 */
[----:B------:R-:W-:Y:S02]  /*3600*/  FSEL R33, R54, -INF , !P2 ;  /* 0xff80000036217808 */ /* 0x000fe40005000000 */
[----:B------:R-:W-:Y:S02]  /*3610*/  ISETP.GT.AND P2, PT, R6, 0x39, !P6 ;  /* 0x000000390600780c */ /* 0x000fe40007744270 */
[----:B------:R-:W-:Y:S02]  /*3620*/  ISETP.NE.AND P6, PT, R72, RZ, PT ;  /* 0x000000ff4800720c */ /* 0x000fe40003fc5270 */
        /* <DEDUP_REMOVED lines=30> */
[----:B------:R-:W-:Y:S02]  /*3810*/  ISETP.NE.AND P2, PT, R61, RZ, PT ;  /* 0x000000ff3d00720c */ /* 0x000fe40003f45270 */
[----:B------:R-:W0:Y:S02]  /*3820*/  SHFL.BFLY PT, R61, R8, 0x2, 0x1f ;  /* 0x0c401f00083d7f89 */ /* 0x000e2400000e0000 */
[----:B------:R-:W-:-:S04]  /*3830*/  ISETP.GT.AND P2, PT, R6, 0x59, !P2 ;  /* 0x000000590600780c */ /* 0x000fc80005744270 */
[----:B------:R-:W-:-:S04]  /*3840*/  ISETP.LT.OR P2, PT, R2, 0x5a, P2 ;  /* 0x0000005a0200780c */ /* 0x000fc80001741670 */
[----:B------:R-:W-:Y:S02]  /*3850*/  FSEL R71, R71, -INF , !P2 ;  /* 0xff80000047477808 */ /* 0x000fe40005000000 */
[----:B------:R-:W-:-:S04]  /*3860*/  ISETP.NE.AND P2, PT, R64, RZ, PT ;  /* 0x000000ff4000720c */ /* 0x000fc80003f45270 */
[----:B------:R-:W-:-:S04]  /*3870*/  ISETP.GT.AND P2, PT, R6, 0x60, !P2 ;  /* 0x000000600600780c */ /* 0x000fc80005744270 */
[----:B------:R-:W-:Y:S02]  /*3880*/  ISETP.LT.OR P2, PT, R2, 0x61, P2 ;  /* 0x000000610200780c */ /* 0x000fe40001741670 */
[----:B0-----:R-:W-:Y:S02]  /*3890*/  FMNMX.FTZ R61, R8, R61, !PT ;  /* 0x0000003d083d7209 */ /* 0x001fe40007810000 */
[----:B------:R-:W-:Y:S02]  /*38a0*/  FSEL R53, R74, -INF , !P2 ;  /* 0xff8000004a357808 */ /* 0x000fe40005000000 */
[----:B------:R-:W-:Y:S01]  /*38b0*/  ISETP.NE.AND P2, PT, R68, RZ, PT ;  /* 0x000000ff4400720c */ /* 0x000fe20003f45270 */
[----:B------:R-:W0:Y:S03]  /*38c0*/  SHFL.BFLY PT, R0, R61, 0x1, 0x1f ;  /* 0x0c201f003d007f89 */ /* 0x000e2600000e0000 */
[----:B------:R-:W-:-:S04]  /*38d0*/  ISETP.GT.AND P2, PT, R6, 0x61, !P2 ;  /* 0x000000610600780c */ /* 0x000fc80005744270 */
[----:B------:R-:W-:-:S04]  /*38e0*/  ISETP.LT.OR P2, PT, R2, 0x62, P2 ;  /* 0x000000620200780c */ /* 0x000fc80001741670 */
[----:B------:R-:W-:Y:S02]  /*38f0*/  FSEL R75, R75, -INF , !P2 ;  /* 0xff8000004b4b7808 */ /* 0x000fe40005000000 */
[----:B------:R-:W-:Y:S02]  /*3900*/  ISETP.GT.AND P2, PT, R6, 0x68, !P6 ;  /* 0x000000680600780c */ /* 0x000fe40007744270 */
[----:B------:R-:W-:Y:S02]  /*3910*/  ISETP.NE.AND P6, PT, R12, RZ, PT ;  /* 0x000000ff0c00720c */ /* 0x000fe40003fc5270 */
[----:B------:R-:W-:-:S04]  /*3920*/  ISETP.LT.OR P2, PT, R2, 0x69, P2 ;  /* 0x000000690200780c */ /* 0x000fc80001741670 */
        /* <DEDUP_REMOVED lines=10> */
[----:B------:R-:W-:Y:S01]  /*39d0*/  FSEL R113, R82, -INF , !P3 ;  /* 0xff80000052717808 */ /* 0x000fe20005800000 */
        /* <DEDUP_REMOVED lines=19> */
[----:B------:R-:W-:Y:S01]  /*3b10*/  ISETP.GT.AND P6, PT, R6, 0x79, !P6 ;  /* 0x000000790600780c */ /* 0x000fe200077c4270 */
[--C-:B------:R-:W-:Y:S01]  /*3b20*/  FFMA.FTZ R6, R111, R4, -R10.reuse ;  /* 0x000000046f067223 */ /* 0x100fe2000001080a */
[----:B------:R-:W-:Y:S01]  /*3b30*/  FMNMX.FTZ R8, R35, R8, !PT ;  /* 0x0000000823087209 */ /* 0x000fe20007810000 */
[----:B------:R-:W1:Y:S01]  /*3b40*/  MUFU.EX2 R182, R182 ;  /* 0x000000b600b67308 */ /* 0x000e620000000800 */
[----:B------:R-:W-:Y:S01]  /*3b50*/  ISETP.LT.OR P6, PT, R2, 0x7a, P6 ;  /* 0x0000007a0200780c */ /* 0x000fe200037c1670 */
[--C-:B------:R-:W-:Y:S01]  /*3b60*/  FFMA.FTZ R2, R107, R4, -R10.reuse ;  /* 0x000000046b027223 */ /* 0x100fe2000001080a */
[----:B------:R-:W-:Y:S01]  /*3b70*/  FMNMX.FTZ R8, R15, R8, !PT ;  /* 0x000000080f087209 */ /* 0x000fe20007810000 */
[-CC-:B------:R-:W-:Y:S01]  /*3b80*/  FFMA.FTZ R172, R121, R4.reuse, -R10.reuse ;  /* 0x0000000479ac7223 */ /* 0x180fe2000001080a */
[----:B------:R-:W-:Y:S01]  /*3b90*/  FSEL R111, R86, -INF , !P5 ;  /* 0xff800000566f7808 */ /* 0x000fe20006800000 */
[--C-:B------:R-:W-:Y:S01]  /*3ba0*/  FFMA.FTZ R93, R93, R4, -R10.reuse ;  /* 0x000000045d5d7223 */ /* 0x100fe2000001080a */
[----:B------:R-:W-:Y:S01]  /*3bb0*/  FMNMX.FTZ R8, R39, R8, !PT ;  /* 0x0000000827087209 */ /* 0x000fe20007810000 */
[----:B------:R-:W-:Y:S01]  /*3bc0*/  MUFU.EX2 R166, R2 ;  /* 0x0000000200a67308 */ /* 0x000fe20000000800 */
[----:B------:R-:W-:Y:S01]  /*3bd0*/  FSEL R87, R87, -INF , !P6 ;  /* 0xff80000057577808 */ /* 0x000fe20007000000 */
[--C-:B------:R-:W-:Y:S01]  /*3be0*/  FFMA.FTZ R174, R119, R4, -R10.reuse ;  /* 0x0000000477ae7223 */ /* 0x100fe2000001080a */
[----:B------:R-:W-:Y:S01]  /*3bf0*/  FMNMX.FTZ R8, R21, R8, !PT ;  /* 0x0000000815087209 */ /* 0x000fe20007810000 */
[-CC-:B------:R-:W-:Y:S01]  /*3c00*/  FFMA.FTZ R95, R95, R4.reuse, -R10.reuse ;  /* 0x000000045f5f7223 */ /* 0x180fe2000001080a */
[-CC-:B------:R-:W-:Y:S01]  /*3c10*/  FFMA.FTZ R168, R117, R4.reuse, -R10.reuse ;  /* 0x0000000475a87223 */ /* 0x180fe2000001080a */
[--C-:B------:R-:W-:Y:S01]  /*3c20*/  FFMA.FTZ R97, R97, R4, -R10.reuse ;  /* 0x0000000461617223 */ /* 0x100fe2000001080a */
[----:B------:R-:W-:Y:S01]  /*3c30*/  FMNMX.FTZ R8, R43, R8, !PT ;  /* 0x000000082b087209 */ /* 0x000fe20007810000 */
[----:B------:R2:W-:Y:S01]  /*3c40*/  MUFU.EX2 R115, R6 ;  /* 0x0000000600737308 */ /* 0x0005e20000000800 */
        /* <DEDUP_REMOVED lines=8> */
[-CC-:B--2---:R-:W-:Y:S01]  /*3cd0*/  FFMA.FTZ R6, R7, R4.reuse, -R10.reuse ;  /* 0x0000000407067223 */ /* 0x184fe2000001080a */
        /* <DEDUP_REMOVED lines=11> */
[----:B------:R-:W-:-:S02]  /*3d90*/  FFMA.FTZ R10, R85, R4, -R10 ;  /* 0x00000004550a7223 */ /* 0x000fc4000001080a */
[----:B------:R-:W-:Y:S01]  /*3da0*/  FMNMX.FTZ R8, R55, R8, !PT ;  /* 0x0000000837087209 */ /* 0x000fe20007810000 */
[----:B------:R-:W4:Y:S03]  /*3db0*/  MUFU.EX2 R89, R89 ;  /* 0x0000005900597308 */ /* 0x000f260000000800 */
        /* <DEDUP_REMOVED lines=23> */
[----:B------:R-:W-:Y:S04]  /*3f30*/  MUFU.EX2 R97, R97 ;  /* 0x0000006100617308 */ /* 0x000fe80000000800 */
[----:B------:R-:W0:Y:S04]  /*3f40*/  SHFL.BFLY PT, R107, R8, 0x2, 0x1f ;  /* 0x0c401f00086b7f89 */ /* 0x000e2800000e0000 */
        /* <DEDUP_REMOVED lines=14> */
[----:B------:R-:W-:-:S03]  /*4030*/  PLOP3.LUT P2, PT, PT, PT, UP1, 0x40, 0x0 ;  /* 0x000000000000781c */ /* 0x000fc60003f4e818 */
[-CC-:B------:R-:W-:Y:S01]  /*4040*/  FFMA.FTZ R31, R31, R4.reuse, -R2.reuse ;  /* 0x000000041f1f7223 */ /* 0x180fe20000010802 */
[-CC-:B------:R-:W-:Y:S01]  /*4050*/  FFMA.FTZ R26, R26, R4.reuse, -R2.reuse ;  /* 0x000000041a1a7223 */ /* 0x180fe20000010802 */
[-CC-:B------:R-:W-:Y:S01]  /*4060*/  FFMA.FTZ R27, R27, R4.reuse, -R2.reuse ;  /* 0x000000041b1b7223 */ /* 0x180fe20000010802 */
[-CC-:B------:R-:W-:Y:S01]  /*4070*/  FFMA.FTZ R11, R11, R4.reuse, -R2.reuse ;  /* 0x000000040b0b7223 */ /* 0x180fe20000010802 */
[----:B------:R0:W-:Y:S01]  /*4080*/  MUFU.EX2 R8, R31 ;  /* 0x0000001f00087308 */ /* 0x0001e20000000800 */
        /* <DEDUP_REMOVED lines=8> */
[----:B0-----:R-:W-:Y:S01]  /*4110*/  FADD.FTZ R31, R180, R61 ;  /* 0x0000003db41f7221 */ /* 0x001fe20000010000 */
[-CC-:B------:R-:W-:Y:S01]  /*4120*/  FFMA.FTZ R47, R47, R4.reuse, -R2.reuse ;  /* 0x000000042f2f7223 */ /* 0x180fe20000010802 */
[-CC-:B------:R-:W-:Y:S01]  /*4130*/  FFMA.FTZ R29, R29, R4.reuse, -R2.reuse ;  /* 0x000000041d1d7223 */ /* 0x180fe20000010802 */
[-CC-:B------:R-:W-:Y:S01]  /*4140*/  FFMA.FTZ R51, R51, R4.reuse, -R2.reuse ;  /* 0x0000000433337223 */ /* 0x180fe20000010802 */
[----:B-1----:R-:W-:Y:S01]  /*4150*/  FADD.FTZ R30, R182, R31 ;  /* 0x0000001fb61e7221 */ /* 0x002fe20000010000 */
[-CC-:B------:R-:W-:Y:S01]  /*4160*/  FFMA.FTZ R33, R33, R4.reuse, -R2.reuse ;  /* 0x0000000421217223 */ /* 0x180fe20000010802 */
[-C--:B------:R-:W-:Y:S01]  /*4170*/  FFMA.FTZ R55, R55, R4.reuse, -R2 ;  /* 0x0000000437377223 */ /* 0x080fe20000010802 */
[----:B------:R-:W0:Y:S01]  /*4180*/  MUFU.EX2 R27, R27 ;  /* 0x0000001b001b7308 */ /* 0x000e220000000800 */
[----:B---3--:R-:W-:Y:S01]  /*4190*/  FADD.FTZ R31, R65, R30 ;  /* 0x0000001e411f7221 */ /* 0x008fe20000010000 */
[-CC-:B------:R-:W-:Y:S01]  /*41a0*/  FFMA.FTZ R37, R37, R4.reuse, -R2.reuse ;  /* 0x0000000425257223 */ /* 0x180fe20000010802 */
[-CC-:B------:R-:W-:Y:S01]  /*41b0*/  FFMA.FTZ R59, R59, R4.reuse, -R2.reuse ;  /* 0x000000043b3b7223 */ /* 0x180fe20000010802 */
[-CC-:B------:R-:W-:Y:S01]  /*41c0*/  FFMA.FTZ R41, R41, R4.reuse, -R2.reuse ;  /* 0x0000000429297223 */ /* 0x180fe20000010802 */
[----:B--2---:R-:W-:Y:S01]  /*41d0*/  FADD.FTZ R32, R176, R31 ;  /* 0x0000001fb0207221 */ /* 0x004fe20000010000 */
[-CC-:B------:R-:W-:Y:S01]  /*41e0*/  FFMA.FTZ R63, R63, R4.reuse, -R2.reuse ;  /* 0x000000043f3f7223 */ /* 0x180fe20000010802 */
[-C--:B------:R-:W-:Y:S01]  /*41f0*/  FFMA.FTZ R45, R45, R4.reuse, -R2 ;  /* 0x000000042d2d7223 */ /* 0x080fe20000010802 */
[----:B------:R-:W1:Y:S01]  /*4200*/  MUFU.EX2 R11, R11 ;  /* 0x0000000b000b7308 */ /* 0x000e620000000800 */
[----:B----4-:R-:W-:Y:S01]  /*4210*/  FADD.FTZ R31, R89, R32 ;  /* 0x00000020591f7221 */ /* 0x010fe20000010000 */
[-CC-:B------:R-:W-:Y:S01]  /*4220*/  FFMA.FTZ R67, R67, R4.reuse, -R2.reuse ;  /* 0x0000000443437223 */ /* 0x180fe20000010802 */
[-CC-:B------:R-:W-:Y:S01]  /*4230*/  FFMA.FTZ R49, R49, R4.reuse, -R2.reuse ;  /* 0x0000000431317223 */ /* 0x180fe20000010802 */
[-CC-:B------:R-:W-:Y:S01]  /*4240*/  FFMA.FTZ R71, R71, R4.reuse, -R2.reuse ;  /* 0x0000000447477223 */ /* 0x180fe20000010802 */
[----:B-----5:R-:W-:Y:S01]  /*4250*/  FADD.FTZ R32, R178, R31 ;  /* 0x0000001fb2207221 */ /* 0x020fe20000010000 */
[-CC-:B------:R-:W-:Y:S01]  /*4260*/  FFMA.FTZ R53, R53, R4.reuse, -R2.reuse ;  /* 0x0000000435357223 */ /* 0x180fe20000010802 */
[-C--:B------:R-:W-:Y:S01]  /*4270*/  FFMA.FTZ R75, R75, R4.reuse, -R2 ;  /* 0x000000044b4b7223 */ /* 0x080fe20000010802 */
[----:B------:R-:W2:Y:S01]  /*4280*/  MUFU.EX2 R13, R13 ;  /* 0x0000000d000d7308 */ /* 0x000ea20000000800 */
[----:B------:R-:W-:Y:S01]  /*4290*/  FADD.FTZ R31, R91, R32 ;  /* 0x000000205b1f7221 */ /* 0x000fe20000010000 */
[-CC-:B------:R-:W-:Y:S01]  /*42a0*/  FFMA.FTZ R57, R57, R4.reuse, -R2.reuse ;  /* 0x0000000439397223 */ /* 0x180fe20000010802 */
[-CC-:B------:R-:W-:Y:S01]  /*42b0*/  FFMA.FTZ R79, R79, R4.reuse, -R2.reuse ;  /* 0x000000044f4f7223 */ /* 0x180fe20000010802 */
[-CC-:B------:R-:W-:Y:S01]  /*42c0*/  FFMA.FTZ R113, R113, R4.reuse, -R2.reuse ;  /* 0x0000000471717223 */ /* 0x180fe20000010802 */
[----:B------:R-:W-:Y:S01]  /*42d0*/  FADD.FTZ R34, R172, R31 ;  /* 0x0000001fac227221 */ /* 0x000fe20000010000 */
[-CC-:B------:R-:W-:Y:S01]  /*42e0*/  FFMA.FTZ R83, R83, R4.reuse, -R2.reuse ;  /* 0x0000000453537223 */ /* 0x180fe20000010802 */
[-C--:B------:R-:W-:Y:S01]  /*42f0*/  FFMA.FTZ R111, R111, R4.reuse, -R2 ;  /* 0x000000046f6f7223 */ /* 0x080fe20000010802 */
[----:B------:R3:W4:Y:S01]  /*4300*/  MUFU.EX2 R12, R35 ;  /* 0x00000023000c7308 */ /* 0x0007220000000800 */
[----:B------:R-:W-:Y:S01]  /*4310*/  FADD.FTZ R31, R93, R34 ;  /* 0x000000225d1f7221 */ /* 0x000fe20000010000 */
[----:B0-----:R-:W-:Y:S01]  /*4320*/  FADD.FTZ R34, R26, R27 ;  /* 0x0000001b1a227221 */ /* 0x001fe20000010000 */
[----:B------:R-:W-:Y:S01]  /*4330*/  FFMA.FTZ R87, R87, R4, -R2 ;  /* 0x0000000457577223 */ /* 0x000fe20000010802 */
[----:B-1----:R-:W-:Y:S01]  /*4340*/  F2FP.F16.F32.PACK_AB R183, R8, R11 ;  /* 0x0000000b08b7723e */ /* 0x002fe200000000ff */
[----:B------:R-:W-:Y:S01]  /*4350*/  FADD.FTZ R36, R174, R31 ;  /* 0x0000001fae247221 */ /* 0x000fe20000010000 */
[----:B------:R-:W-:Y:S01]  /*4360*/  FADD.FTZ R31, R11, R34 ;  /* 0x000000220b1f7221 */ /* 0x000fe20000010000 */
[----:B------:R-:W-:Y:S01]  /*4370*/  F2FP.F16.F32.PACK_AB R180, R61, R180 ;  /* 0x000000b43db4723e */ /* 0x000fe200000000ff */
[----:B------:R-:W0:Y:S01]  /*4380*/  MUFU.EX2 R15, R15 ;  /* 0x0000000f000f7308 */ /* 0x000e220000000800 */
[----:B---3--:R-:W-:Y:S01]  /*4390*/  FADD.FTZ R35, R95, R36 ;  /* 0x000000245f237221 */ /* 0x008fe20000010000 */
[----:B------:R-:W-:Y:S01]  /*43a0*/  FADD.FTZ R36, R8, R31 ;  /* 0x0000001f08247221 */ /* 0x000fe20000010000 */
[----:B------:R-:W-:-:S02]  /*43b0*/  F2FP.F16.F32.PACK_AB R182, R65, R182 ;  /* 0x000000b641b6723e */ /* 0x000fc400000000ff */
[----:B------:R-:W-:Y:S01]  /*43c0*/  FADD.FTZ R38, R168, R35 ;  /* 0x00000023a8267221 */ /* 0x000fe20000010000 */
[----:B--2---:R-:W-:Y:S01]  /*43d0*/  FADD.FTZ R31, R13, R36 ;  /* 0x000000240d1f7221 */ /* 0x004fe20000010000 */
[----:B------:R-:W-:Y:S01]  /*43e0*/  F2FP.F16.F32.PACK_AB R176, R89, R176 ;  /* 0x000000b059b0723e */ /* 0x000fe200000000ff */
[----:B------:R-:W1:Y:S01]  /*43f0*/  MUFU.EX2 R14, R39 ;  /* 0x00000027000e7308 */ /* 0x000e620000000800 */
[----:B------:R-:W-:Y:S01]  /*4400*/  FADD.FTZ R35, R97, R38 ;  /* 0x0000002661237221 */ /* 0x000fe20000010000 */
[----:B----4-:R-:W-:Y:S01]  /*4410*/  FADD.FTZ R36, R12, R31 ;  /* 0x0000001f0c247221 */ /* 0x010fe20000010000 */
[----:B------:R-:W-:Y:S02]  /*4420*/  F2FP.F16.F32.PACK_AB R178, R91, R178 ;  /* 0x000000b25bb2723e */ /* 0x000fe400000000ff */
[----:B------:R-:W-:Y:S01]  /*4430*/  FADD.FTZ R38, R170, R35 ;  /* 0x00000023aa267221 */ /* 0x000fe20000010000 */
[----:B------:R-:W-:Y:S02]  /*4440*/  F2FP.F16.F32.PACK_AB R172, R93, R172 ;  /* 0x000000ac5dac723e */ /* 0x000fe400000000ff */
[----:B------:R-:W2:Y:S01]  /*4450*/  MUFU.EX2 R21, R21 ;  /* 0x0000001500157308 */ /* 0x000ea20000000800 */
[----:B------:R-:W-:Y:S01]  /*4460*/  FADD.FTZ R35, R99, R38 ;  /* 0x0000002663237221 */ /* 0x000fe20000010000 */
[----:B0-----:R-:W-:Y:S01]  /*4470*/  FADD.FTZ R31, R15, R36 ;  /* 0x000000240f1f7221 */ /* 0x001fe20000010000 */
[----:B------:R-:W-:-:S02]  /*4480*/  F2FP.F16.F32.PACK_AB R174, R95, R174 ;  /* 0x000000ae5fae723e */ /* 0x000fc400000000ff */
[----:B------:R-:W-:Y:S01]  /*4490*/  FADD.FTZ R40, R164, R35 ;  /* 0x00000023a4287221 */ /* 0x000fe20000010000 */
[----:B------:R-:W-:Y:S02]  /*44a0*/  F2FP.F16.F32.PACK_AB R168, R97, R168 ;  /* 0x000000a861a8723e */ /* 0x000fe400000000ff */
        /* <DEDUP_REMOVED lines=9> */
[C---:B------:R-:W-:Y:S01]  /*4540*/  FADD.FTZ R40, R166.reuse, R35 ;  /* 0x00000023a6287221 */ /* 0x040fe20000010000 */
        /* <DEDUP_REMOVED lines=8> */
[----:B------:R-:W-:Y:S01]  /*45d0*/  F2FP.F16.F32.PACK_AB R173, R20, R21 ;  /* 0x0000001514ad723e */ /* 0x000fe200000000ff */
[----:B------:R-:W-:Y:S02]  /*45e0*/  FADD.FTZ R35, R101, R2 ;  /* 0x0000000265237221 */ /* 0x000fe40000010000 */
[----:B------:R-:W0:Y:S01]  /*45f0*/  MUFU.EX2 R29, R29 ;  /* 0x0000001d001d7308 */ /* 0x000e220000000800 */
[----:B-1----:R-:W-:-:S07]  /*4600*/  FADD.FTZ R31, R25, R38 ;  /* 0x00000026191f7221 */ /* 0x002fce0000010000 */
[----:B------:R-:W1:Y:S01]  /*4610*/  MUFU.EX2 R28, R51 ;  /* 0x00000033001c7308 */ /* 0x000e620000000800 */
[C---:B--2---:R-:W-:Y:S01]  /*4620*/  FADD.FTZ R40, R24.reuse, R31 ;  /* 0x0000001f18287221 */ /* 0x044fe20000010000 */
[----:B------:R-:W-:-:S06]  /*4630*/  F2FP.F16.F32.PACK_AB R175, R24, R25 ;  /* 0x0000001918af723e */ /* 0x000fcc00000000ff */
[----:B------:R-:W2:Y:S01]  /*4640*/  MUFU.EX2 R33, R33 ;  /* 0x0000002100217308 */ /* 0x000ea20000000800 */
[----:B0-----:R-:W-:Y:S01]  /*4650*/  FADD.FTZ R31, R29, R40 ;  /* 0x000000281d1f7221 */ /* 0x001fe20000010000 */
[C---:B------:R-:W-:Y:S01]  /*4660*/  FADD.FTZ R40, R162.reuse, R35 ;  /* 0x00000023a2287221 */ /* 0x040fe20000010000 */
[----:B------:R-:W-:-:S05]  /*4670*/  F2FP.F16.F32.PACK_AB R162, R162, R101 ;  /* 0x00000065a2a2723e */ /* 0x000fca00000000ff */
        /* <DEDUP_REMOVED lines=62> */
[----:B------:R-:W-:-:S03]  /*4a60*/  F2FP.F16.F32.PACK_AB R153, R6, R113 ;  /* 0x000000710699723e */ /* 0x000fc600000000ff */
[----:B--2---:R-:W-:-:S04]  /*4a70*/  FADD.FTZ R5, R111, R10 ;  /* 0x0000000a6f057221 */ /* 0x004fc80000010000 */
[C---:B0-----:R-:W-:Y:S01]  /*4a80*/  FADD.FTZ R2, R8.reuse, R5 ;  /* 0x0000000508027221 */ /* 0x041fe20000010000 */
[----:B------:R-:W-:Y:S01]  /*4a90*/  F2FP.F16.F32.PACK_AB R155, R8, R111 ;  /* 0x0000006f089b723e */ /* 0x000fe200000000ff */
[----:B------:R-:W-:Y:S01]  /*4aa0*/  VIADD R5, R88, 0xfffffffe ;  /* 0xfffffffe58057836 */ /* 0x000fe20000000000 */
        /* <DEDUP_REMOVED lines=11> */
.L_x_1382:
[----:B------:R-:W-:-:S11]  /*4b60*/  UISETP.NE.AND UP2, UPT, UR7, 0x1, UPT ;  /* 0x000000010700788c */ /* 0x000fd6000bf45270 */
[----:B------:R-:W-:Y:S02]  /*4b70*/  @UP2 ULDC.64 UR10, c[0x0][0x9e8] ;  /* 0x00027a00000a2ab9 */ /* 0x000fe40000000a00 */
[----:B------:R-:W-:-:S04]  /*4b80*/  UIMAD.WIDE.U32 UR14, UR18, UR10, URZ ;  /* 0x0000000a120e72a5 */ /* 0x000fc8000f8e003f */
[----:B------:R-:W-:-:S12]  /*4b90*/  @UP2 USHF.R.U32.HI UR18, URZ, UR11, UR15 ;  /* 0x0000000b3f122299 */ /* 0x000fd8000801160f */
.L_x_1383:
[----:B------:R-:W-:-:S04]  /*4ba0*/  UIMAD UR7, UR18, UR7, UR7 ;  /* 0x00000007120772a4 */ /* 0x000fc8000f8e0207 */
[----:B------:R-:W-:-:S04]  /*4bb0*/  UISETP.LT.AND UP2, UPT, UR6, UR7, UPT ;  /* 0x000000070600728c */ /* 0x000fc8000bf41270 */
[----:B------:R-:W-:-:S12]  /*4bc0*/  USEL UR6, UR6, UR7, UP2 ;  /* 0x0000000706067287 */ /* 0x000fd80009000000 */
.L_x_1381:
        /* <DEDUP_REMOVED lines=43> */
.L_x_1401:
        /* <DEDUP_REMOVED lines=9> */
.L_x_1386:
[----:B------:R-:W-:Y:S01]  /*4f10*/  ULEA UR6, UR56, UR41, 0x3 ;  /* 0x0000002938067291 */ /* 0x000fe2000f8e183f */
[----:B------:R-:W-:-:S05]  /*4f20*/  IMAD.U32 R4, RZ, RZ, UR55 ;  /* 0x00000037ff047e24 */ /* 0x000fca000f8e00ff */
[----:B------:R-:W-:-:S04]  /*4f30*/  SHF.L.U32 R4, R4, 0x1f, RZ ;  /* 0x0000001f04047819 */ /* 0x000fc800000006ff */
[----:B------:R0:W1:Y:S01]  /*4f40*/  SYNCS.PHASECHK.TRANS64.TRYWAIT P2, [UR6+0x28830], R4 ;  /* 0x02883004ff0075a7 */ /* 0x0000620008040146 */
[----:B------:R-:W-:Y:S05]  /*4f50*/  @!P0 BRA `(.L_x_1387) ;  /* 0x0000000000048947 */ /* 0x000fea0003800000 */
[----:B------:R-:W-:Y:S01]  /*4f60*/  BPT.TRAP 0x1 ;  /* 0x000000040000795c */ /* 0x000fe20000300000 */
.L_x_1387:
[----:B-1----:R-:W-:Y:S05]  /*4f70*/  @P2 BRA `(.L_x_1385) ;  /* 0x0000000000082947 */ /* 0x002fea0003800000 */
[----:B------:R-:W1:Y:S02]  /*4f80*/  SYNCS.PHASECHK.TRANS64.TRYWAIT P2, [UR6+0x28830], R4 ;  /* 0x02883004ff0075a7 */ /* 0x000e640008040146 */
[----:B-1----:R-:W-:Y:S05]  /*4f90*/  @!P2 BRA `(.L_x_1388) ;  /* 0x000001100098a947 */ /* 0x002fea0003800000 */
.L_x_1385:
        /* <DEDUP_REMOVED lines=45> */
.L_x_1390:
[----:B------:R-:W-:Y:S01]  /*5270*/  ULEA UR6, UR45, UR41, 0x3 ;  /* 0x000000292d067291 */ /* 0x000fe2000f8e183f */
[----:B------:R-:W-:-:S05]  /*5280*/  IMAD.U32 R4, RZ, RZ, UR46 ;  /* 0x0000002eff047e24 */ /* 0x000fca000f8e00ff */
[----:B------:R-:W-:-:S04]  /*5290*/  SHF.L.U32 R4, R4, 0x1f, RZ ;  /* 0x0000001f04047819 */ /* 0x000fc800000006ff */
[----:B------:R0:W1:Y:S01]  /*52a0*/  SYNCS.PHASECHK.TRANS64.TRYWAIT P2, [UR6+0x28850], R4 ;  /* 0x02885004ff0075a7 */ /* 0x0000620008040146 */
[----:B------:R-:W-:Y:S05]  /*52b0*/  @!P0 BRA `(.L_x_1391) ;  /* 0x0000000000048947 */ /* 0x000fea0003800000 */
[----:B------:R-:W-:Y:S01]  /*52c0*/  BPT.TRAP 0x1 ;  /* 0x000000040000795c */ /* 0x000fe20000300000 */
.L_x_1391:
[----:B-1----:R-:W-:Y:S05]  /*52d0*/  @P2 BRA `(.L_x_1389) ;  /* 0x0000000000082947 */ /* 0x002fea0003800000 */
[----:B------:R-:W1:Y:S02]  /*52e0*/  SYNCS.PHASECHK.TRANS64.TRYWAIT P2, [UR6+0x28850], R4 ;  /* 0x02885004ff0075a7 */ /* 0x000e640008040146 */
[----:B-1----:R-:W-:Y:S05]  /*52f0*/  @!P2 BRA `(.L_x_1392) ;  /* 0x0000010c00d8a947 */ /* 0x002fea0003800000 */
.L_x_1389:
[----:B------:R-:W-:Y:S01]  /*5300*/  UIADD3 UR6, UR41, 0x400, URZ ;  /* 0x0000040029067890 */ /* 0x000fe2000fffe03f */
[----:B------:R-:W-:Y:S01]  /*5310*/  WARPGROUP.ARRIVE ;  /* 0x00000000000079c5 */ /* 0x000fe20000000000 */
[----:B------:R-:W-:Y:S01]  /*5320*/  UMOV UR7, 0x40000040 ;  /* 0x4000004000077882 */ /* 0x000fe20000000000 */
[----:B------:R-:W-:Y:S01]  /*5330*/  PLOP3.LUT P2, PT, PT, PT, UP0, 0x80, 0x0 ;  /* 0x000000000000781c */ /* 0x000fe20003f4f008 */
[----:B------:R-:W-:Y:S01]  /*5340*/  USHF.R.U32.HI UR6, URZ, 0x4, UR6 ;  /* 0x000000043f067899 */ /* 0x000fe20008011606 */
[----:B------:R-:W-:Y:S01]  /*5350*/  PLOP3.LUT P3, PT, PT, PT, UP0, 0x80, 0x0 ;  /* 0x000000000000781c */ /* 0x000fe20003f6f008 */
[----:B------:R-:W-:Y:S02]  /*5360*/  VIADD R8, R17, UR38 ;  /* 0x0000002611087c36 */ /* 0x000fe40008000000 */
[----:B------:R-:W-:Y:S01]  /*5370*/  ULOP3.LUT UR6, UR6, 0x3fff, URZ, 0xc0, !UPT ;  /* 0x00003fff06067892 */ /* 0x000fe2000f8ec03f */
[----:B------:R-:W-:Y:S02]  /*5380*/  IMAD.U32 R6, RZ, RZ, UR56 ;  /* 0x00000038ff067e24 */ /* 0x000fe4000f8e00ff */
[----:B------:R-:W-:Y:S01]  /*5390*/  IMAD.SHL.U32 R12, R5, 0x80, RZ ;  /* 0x00000080050c7824 */ /* 0x000fe200078e00ff */
[----:B------:R-:W-:-:S02]  /*53a0*/  ULOP3.LUT UR6, UR6, 0x4000000, URZ, 0xfc, !UPT ;  /* 0x0400000006067892 */ /* 0x000fc4000f8efc3f */
[----:B------:R-:W-:Y:S02]  /*53b0*/  @!P1 LEA R6, R6, UR41, 0x3 ;  /* 0x0000002906069c11 */ /* 0x000fe4000f8e18ff */
[----:B------:R-:W-:Y:S01]  /*53c0*/  ULEA UR10, UR45, UR6, 0xb ;  /* 0x000000062d0a7291 */ /* 0x000fe2000f8e583f */
[----:B-1----:R-:W-:Y:S02]  /*53d0*/  IADD3 R9, -R12, 0x1, RZ ;  /* 0x000000010c097810 */ /* 0x002fe40007ffe1ff */
[----:B------:R-:W-:-:S03]  /*53e0*/  @!P1 VIADD R6, R6, 0x28840 ;  /* 0x0002884006069836 */ /* 0x000fc60000000000 */
[----:B------:R-:W-:Y:S01]  /*53f0*/  IMAD R9, R16, -0x2, R9 ;  /* 0xfffffffe10097824 */ /* 0x000fe200078e0209 */
        /* <DEDUP_REMOVED lines=38> */
[----:B------:R-:W-:Y:S02]  /*5660*/  @UP0 ULDC UR6, c[0x0][0x44c] ;  /* 0x0001130000060ab9 */ /* 0x000fe40000000800 */
[----:B0-----:R-:W-:Y:S01]  /*5670*/  @P2 IMAD.HI.U32 R4, R8, UR6, RZ ;  /* 0x0000000608042c27 */ /* 0x001fe2000f8e00ff */
[----:B------:R-:W-:Y:S01]  /*5680*/  @UP0 ULDC UR6, c[0x0][0x450] ;  /* 0x0001140000060ab9 */ /* 0x000fe20000000800 */
[----:B------:R-:W-:-:S03]  /*5690*/  PLOP3.LUT P2, PT, PT, PT, UP1, 0x40, 0x0 ;  /* 0x000000000000781c */ /* 0x000fc60003f4e818 */
[----:B------:R-:W-:Y:S01]  /*56a0*/  @P3 SHF.R.U32.HI R8, RZ, UR6, R4 ;  /* 0x00000006ff083c19 */ /* 0x000fe20008011604 */
[----:B------:R-:W-:Y:S01]  /*56b0*/  ULOP3.LUT UR6, URZ, UR53, URZ, 0x33, !UPT ;  /* 0x000000353f067292 */ /* 0x000fe2000f8e333f */
[----:B------:R-:W-:-:S03]  /*56c0*/  IADD3 R4, -R23, 0xb, RZ ;  /* 0x0000000b17047810 */ /* 0x000fc60007ffe1ff */
[----:B------:R-:W0:Y:S01]  /*56d0*/  SHFL.IDX PT, R11, R8, RZ, 0x1c1f ;  /* 0x001c1fff080b7589 */ /* 0x000e2200000e0000 */
[----:B------:R-:W-:Y:S02]  /*56e0*/  WARPGROUP.DEPBAR.LE gsb0, 0x0 ;  /* 0x00008000000079c5 */ /* 0x000fe40000010000 */
[----:B------:R1:W-:Y:S06]  /*56f0*/  BAR.ARV R4, 0x100 ;  /* 0x000400040000751d */ /* 0x0003ec0000002000 */
[----:B------:R2:W-:Y:S02]  /*5700*/  @!P1 SYNCS.ARRIVE.TRANS64.RED.A1T0 RZ, [R6+URZ], RZ ;  /* 0x000000ff06ff99a7 */ /* 0x0005e4000810043f */
[----:B--2---:R-:W-:-:S05]  /*5710*/  IMAD.U32 R6, RZ, RZ, UR44 ;  /* 0x0000002cff067e24 */ /* 0x004fca000f8e00ff */
[----:B------:R-:W-:-:S05]  /*5720*/  IADD3 R9, -R6, UR39, R9 ;  /* 0x0000002706097c10 */ /* 0x000fca000fffe109 */
[C---:B------:R-:W-:Y:S02]  /*5730*/  VIADD R14, R9.reuse, UR54 ;  /* 0x00000036090e7c36 */ /* 0x040fe40008000000 */
[----:B------:R-:W-:Y:S02]  /*5740*/  VIADD R20, R9, UR6 ;  /* 0x0000000609147c36 */ /* 0x000fe40008000000 */
[--C-:B0-----:R-:W-:Y:S02]  /*5750*/  IMAD.IADD R6, R14, 0x1, R11.reuse ;  /* 0x000000010e067824 */ /* 0x101fe400078e020b */
[----:B-1----:R-:W-:Y:S01]  /*5760*/  IMAD.IADD R4, R20, 0x1, R11 ;  /* 0x0000000114047824 */ /* 0x002fe200078e020b */
[----:B------:R-:W-:Y:S06]  /*5770*/  @P2 BRA `(.L_x_1393) ;  /* 0x00000000005c2947 */ /* 0x000fec0003800000 */
[----:B------:R-:W-:Y:S01]  /*5780*/  IMAD.U32 R10, RZ, RZ, UR44 ;  /* 0x0000002cff0a7e24 */ /* 0x000fe2000f8e00ff */
[----:B------:R-:W-:Y:S04]  /*5790*/  BSSY B0, `(.L_x_1394) ;  /* 0x0000011000007945 */ /* 0x000fe80003800000 */
[----:B------:R-:W-:-:S04]  /*57a0*/  IADD3 R9, -R10, UR39, R11 ;  /* 0x000000270a097c10 */ /* 0x000fc8000fffe10b */
        /* <DEDUP_REMOVED lines=10> */
.L_x_1395:
[----:B------:R-:W-:-:S05]  /*5850*/  IMAD.U32 R11, RZ, RZ, UR52 ;  /* 0x00000034ff0b7e24 */ /* 0x000fca000f8e00ff */
[----:B------:R-:W-:-:S13]  /*5860*/  ISETP.NE.AND P2, PT, R11, 0x1, PT ;  /* 0x000000010b00780c */ /* 0x000fda0003f45270 */
[----:B------:R-:W0:Y:S02]  /*5870*/  @P2 LDC.64 R152, c[0x0][0x9e8] ;  /* 0x00027a00ff982b82 */ /* 0x000e240000000a00 */
[----:B0-----:R-:W-:-:S05]  /*5880*/  @P2 IMAD.HI.U32 R10, R9, R152, RZ ;  /* 0x00000098090a2227 */ /* 0x001fca00078e00ff */
[----:B------:R-:W-:-:S07]  /*5890*/  @P2 SHF.R.U32.HI R9, RZ, R153, R10 ;  /* 0x00000099ff092219 */ /* 0x000fce000001160a */
.L_x_1396:
[----:B------:R-:W-:Y:S05]  /*58a0*/  BSYNC B0 ;  /* 0x0000000000007941 */ /* 0x000fea0003800000 */
.L_x_1394:
[----:B------:R-:W-:-:S04]  /*58b0*/  IMAD R9, R9, R11, -R12 ;  /* 0x0000000b09097224 */ /* 0x000fc800078e0a0c */
[----:B------:R-:W-:-:S05]  /*58c0*/  IMAD R9, R16, -0x2, R9 ;  /* 0xfffffffe10097824 */ /* 0x000fca00078e0209 */
[----:B------:R-:W-:Y:S02]  /*58d0*/  VIADDMNMX R6, R9, R11, R6, PT ;  /* 0x0000000b09067246 */ /* 0x000fe40003800106 */
[----:B------:R-:W-:-:S07]  /*58e0*/  VIMNMX R4, R4, R9, !PT ;  /* 0x0000000904047248 */ /* 0x000fce0007fe0100 */
.L_x_1393:
[----:B------:R-:W-:Y:S01]  /*58f0*/  ISETP.GT.AND P2, PT, R5, -0x1, PT ;  /* 0xffffffff0500780c */ /* 0x000fe20003f44270 */
[----:B------:R-:W0:Y:S03]  /*5900*/  SHFL.IDX PT, R9, R8, 0x1, 0x1c1f ;  /* 0x003c1f0008097f89 */ /* 0x000e2600000e0000 */
[C---:B------:R-:W-:Y:S02]  /*5910*/  ISETP.GT.AND P5, PT, R4.reuse, RZ, P2 ;  /* 0x000000ff0400720c */ /* 0x040fe400017a4270 */
[----:B------:R-:W-:Y:S02]  /*5920*/  ISETP.GT.AND P3, PT, R4, 0x9, P2 ;  /* 0x000000090400780c */ /* 0x000fe40001764270 */
[C---:B------:R-:W-:Y:S02]  /*5930*/  ISETP.LT.OR P5, PT, R6.reuse, 0x1, P5 ;  /* 0x000000010600780c */ /* 0x040fe40002fa1670 */
[----:B------:R-:W-:-:S02]  /*5940*/  ISETP.LT.OR P3, PT, R6, 0xa, P3 ;  /* 0x0000000a0600780c */ /* 0x000fc40001f61670 */
[----:B------:R-:W-:Y:S02]  /*5950*/  FSEL R169, R24, -INF , !P5 ;  /* 0xff80000018a97808 */ /* 0x000fe40006800000 */
[C---:B------:R-:W-:Y:S02]  /*5960*/  ISETP.GT.AND P5, PT, R4.reuse, 0x10, P2 ;  /* 0x000000100400780c */ /* 0x040fe400017a4270 */
[----:B------:R-:W-:Y:S02]  /*5970*/  ISETP.GT.AND P4, PT, R4, 0x1, P2 ;  /* 0x000000010400780c */ /* 0x000fe40001784270 */
[----:B------:R-:W-:Y:S02]  /*5980*/  ISETP.LT.OR P5, PT, R6, 0x11, P5 ;  /* 0x000000110600780c */ /* 0x000fe40002fa1670 */
[----:B------:R-:W-:Y:S02]  /*5990*/  ISETP.GT.AND P6, PT, R4, 0x8, P2 ;  /* 0x000000080400780c */ /* 0x000fe400017c4270 */
[----:B------:R-:W-:-:S02]  /*59a0*/  FSEL R193, R29, -INF , !P3 ;  /* 0xff8000001dc17808 */ /* 0x000fc40005800000 */
[----:B------:R-:W-:Y:S01]  /*59b0*/  ISETP.GT.AND P3, PT, R4, 0x19, P2 ;  /* 0x000000190400780c */ /* 0x000fe20001764270 */
[----:B0-----:R-:W-:Y:S01]  /*59c0*/  IMAD.IADD R8, R20, 0x1, R9 ;  /* 0x0000000114087824 */ /* 0x001fe200078e0209 */
[----:B------:R-:W-:Y:S02]  /*59d0*/  FSEL R181, R32, -INF , !P5 ;  /* 0xff80000020b57808 */ /* 0x000fe40006800000 */
[----:B------:R-:W-:Y:S02]  /*59e0*/  ISETP.GT.AND P5, PT, R4, 0x20, P2 ;  /* 0x000000200400780c */ /* 0x000fe400017a4270 */
[C---:B------:R-:W-:Y:S02]  /*59f0*/  ISETP.LT.OR P4, PT, R6.reuse, 0x2, P4 ;  /* 0x000000020600780c */ /* 0x040fe40002781670 */
[C---:B------:R-:W-:Y:S02]  /*5a00*/  ISETP.LT.OR P6, PT, R6.reuse, 0x9, P6 ;  /* 0x000000090600780c */ /* 0x040fe400037c1670 */
[----:B------:R-:W-:-:S02]  /*5a10*/  ISETP.LT.OR P3, PT, R6, 0x1a, P3 ;  /* 0x0000001a0600780c */ /* 0x000fc40001f61670 */
[----:B------:R-:W-:Y:S02]  /*5a20*/  ISETP.LT.OR P5, PT, R6, 0x21, P5 ;  /* 0x000000210600780c */ /* 0x000fe40002fa1670 */
[----:B------:R-:W-:Y:S02]  /*5a30*/  FSEL R171, R25, -INF , !P4 ;  /* 0xff80000019ab7808 */ /* 0x000fe40006000000 */
[----:B------:R-:W-:Y:S02]  /*5a40*/  FSEL R175, R28, -INF , !P6 ;  /* 0xff8000001caf7808 */ /* 0x000fe40007000000 */
[C---:B------:R-:W-:Y:S02]  /*5a50*/  ISETP.GT.AND P4, PT, R4.reuse, 0x11, P2 ;  /* 0x000000110400780c */ /* 0x040fe40001784270 */
[----:B------:R-:W-:Y:S02]  /*5a60*/  ISETP.GT.AND P6, PT, R4, 0x18, P2 ;  /* 0x000000180400780c */ /* 0x000fe400017c4270 */
[----:B------:R-:W-:-:S02]  /*5a70*/  FSEL R177, R37, -INF , !P3 ;  /* 0xff80000025b17808 */ /* 0x000fc40005800000 */
[----:B------:R-:W-:Y:S02]  /*5a80*/  ISETP.GT.AND P3, PT, R4, 0x29, P2 ;  /* 0x000000290400780c */ /* 0x000fe40001764270 */
        /* <DEDUP_REMOVED lines=11> */
[----:B------:R-:W-:Y:S02]  /*5b40*/  FSEL R45, R48, -INF , !P5 ;  /* 0xff800000302d7808 */ /* 0x000fe40006800000 */
[----:B------:R-:W-:Y:S02]  /*5b50*/  ISETP.GT.AND P5, PT, R4, 0x40, P2 ;  /* 0x000000400400780c */ /* 0x000fe400017a4270 */
[C---:B------:R-:W-:Y:S02]  /*5b60*/  ISETP.LT.OR P4, PT, R6.reuse, 0x22, P4 ;  /* 0x000000220600780c */ /* 0x040fe40002781670 */
[C---:B------:R-:W-:Y:S02]  /*5b70*/  ISETP.LT.OR P6, PT, R6.reuse, 0x29, P6 ;  /* 0x000000290600780c */ /* 0x040fe400037c1670 */
[----:B------:R-:W-:Y:S02]  /*5b80*/  ISETP.LT.OR P5, PT, R6, 0x41, P5 ;  /* 0x000000410600780c */ /* 0x000fe40002fa1670 */
[----:B------:R-:W-:-:S02]  /*5b90*/  FSEL R157, R41, -INF , !P4 ;  /* 0xff800000299d7808 */ /* 0x000fc40006000000 */
[----:B------:R-:W-:Y:S02]  /*5ba0*/  FSEL R155, R44, -INF , !P6 ;  /* 0xff8000002c9b7808 */ /* 0x000fe40007000000 */
[C---:B------:R-:W-:Y:S02]  /*5bb0*/  ISETP.GT.AND P4, PT, R4.reuse, 0x31, P2 ;  /* 0x000000310400780c */ /* 0x040fe40001784270 */
[C---:B------:R-:W-:Y:S02]  /*5bc0*/  ISETP.GT.AND P6, PT, R4.reuse, 0x38, P2 ;  /* 0x000000380400780c */ /* 0x040fe400017c4270 */
[----:B------:R-:W-:Y:S02]  /*5bd0*/  ISETP.GT.AND P3, PT, R4, 0x39, P2 ;  /* 0x000000390400780c */ /* 0x000fe40001764270 */
        /* <DEDUP_REMOVED lines=49> */
[----:B------:R-:W-:Y:S01]  /*5ef0*/  ISETP.LT.OR P3, PT, R6, 0x7a, P3 ;  /* 0x0000007a0600780c */ /* 0x000fe20001f61670 */
[----:B------:R-:W-:Y:S01]  /*5f00*/  IMAD.IADD R6, R14, 0x1, R9 ;  /* 0x000000010e067824 */ /* 0x000fe200078e0209 */
[----:B------:R-:W-:-:S02]  /*5f10*/  FSEL R81, R81, -INF , !P4 ;  /* 0xff80000051517808 */ /* 0x000fc40006000000 */
[----:B------:R-:W-:Y:S02]  /*5f20*/  FSEL R29, R84, -INF , !P6 ;  /* 0xff800000541d7808 */ /* 0x000fe40007000000 */
[----:B------:R-:W-:Y:S01]  /*5f30*/  FSEL R85, R85, -INF , !P3 ;  /* 0xff80000055557808 */ /* 0x000fe20005800000 */
        /* <DEDUP_REMOVED lines=14> */
.L_x_1399:
[----:B------:R-:W-:-:S05]  /*6020*/  IMAD.U32 R10, RZ, RZ, UR52 ;  /* 0x00000034ff0a7e24 */ /* 0x000fca000f8e00ff */
[----:B------:R-:W-:-:S13]  /*6030*/  ISETP.NE.AND P3, PT, R10, 0x1, PT ;  /* 0x000000010a00780c */ /* 0x000fda0003f65270 */
[----:B------:R-:W0:Y:S02]  /*6040*/  @P3 LDC.64 R158, c[0x0][0x9e8] ;  /* 0x00027a00ff9e3b82 */ /* 0x000e240000000a00 */
[----:B0-----:R-:W-:-:S05]  /*6050*/  @P3 IMAD.HI.U32 R4, R9, R158, RZ ;  /* 0x0000009e09043227 */ /* 0x001fca00078e00ff */
[----:B------:R-:W-:-:S07]  /*6060*/  @P3 SHF.R.U32.HI R9, RZ, R159, R4 ;  /* 0x0000009fff093219 */ /* 0x000fce0000011604 */
.L_x_1400:
[----:B------:R-:W-:Y:S05]  /*6070*/  BSYNC B0 ;  /* 0x0000000000007941 */ /* 0x000fea0003800000 */
.L_x_1398:
[----:B------:R-:W-:-:S04]  /*6080*/  IMAD R9, R9, R10, -R12 ;  /* 0x0000000a09097224 */ /* 0x000fc800078e0a0c */
[----:B------:R-:W-:-:S05]  /*6090*/  IMAD R9, R16, -0x2, R9 ;  /* 0xfffffffe10097824 */ /* 0x000fca00078e0209 */
[----:B------:R-:W-:Y:S02]  /*60a0*/  VIADDMNMX R6, R9, R10, R6, PT ;  /* 0x0000000a09067246 */ /* 0x000fe40003800106 */
[----:B------:R-:W-:-:S07]  /*60b0*/  VIMNMX R8, R8, R9, !PT ;  /* 0x0000000908087248 */ /* 0x000fce0007fe0100 */
.L_x_1397:
        /* <DEDUP_REMOVED lines=74> */
[----:B------:R-:W-:Y:S01]  /*6560*/  ISETP.GT.AND P3, PT, R8, 0x21, P2 ;  /* 0x000000210800780c */ /* 0x000fe20001764270 */
        /* <DEDUP_REMOVED lines=29> */
[----:B------:R-:W-:Y:S01]  /*6740*/  ISETP.GT.AND P3, PT, R8, 0x31, P2 ;  /* 0x000000310800780c */ /* 0x000fe20001764270 */
[--C-:B------:R-:W-:Y:S01]  /*6750*/  FFMA.FTZ R162, R21, R4, -R10.reuse ;  /* 0x0000000415a27223 */ /* 0x100fe2000001080a */
[----:B------:R-:W-:Y:S01]  /*6760*/  FMNMX.FTZ R12, R159, R12, !PT ;  /* 0x0000000c9f0c7209 */ /* 0x000fe20007810000 */
[-CC-:B------:R-:W-:Y:S01]  /*6770*/  FFMA.FTZ R21, R69, R4.reuse, -R10.reuse ;  /* 0x0000000445157223 */ /* 0x180fe2000001080a */
[----:B------:R-:W-:Y:S01]  /*6780*/  FSEL R47, R47, -INF , !P4 ;  /* 0xff8000002f2f7808 */ /* 0x000fe20006000000 */
[--C-:B------:R-:W-:Y:S01]  /*6790*/  FFMA.FTZ R158, R11, R4, -R10.reuse ;  /* 0x000000040b9e7223 */ /* 0x100fe2000001080a */
[----:B------:R-:W-:Y:S01]  /*67a0*/  FMNMX.FTZ R12, R169, R12, !PT ;  /* 0x0000000ca90c7209 */ /* 0x000fe20007810000 */
[----:B------:R-:W-:Y:S01]  /*67b0*/  MUFU.EX2 R180, R180 ;  /* 0x000000b400b47308 */ /* 0x000fe20000000800 */
[----:B------:R-:W-:Y:S01]  /*67c0*/  ISETP.LT.OR P5, PT, R6, 0x31, P5 ;  /* 0x000000310600780c */ /* 0x000fe20002fa1670 */
[--C-:B------:R-:W-:Y:S01]  /*67d0*/  FFMA.FTZ R156, R13, R4, -R10.reuse ;  /* 0x000000040d9c7223 */ /* 0x100fe2000001080a */
[----:B------:R-:W-:Y:S01]  /*67e0*/  FMNMX.FTZ R12, R35, R12, !PT ;  /* 0x0000000c230c7209 */ /* 0x000fe20007810000 */
[-CC-:B------:R-:W-:Y:S01]  /*67f0*/  FFMA.FTZ R13, R73, R4.reuse, -R10.reuse ;  /* 0x00000004490d7223 */ /* 0x180fe2000001080a */
[----:B------:R-:W-:Y:S01]  /*6800*/  ISETP.GT.AND P4, PT, R8, 0x38, P2 ;  /* 0x000000380800780c */ /* 0x000fe20001784270 */
[--C-:B------:R-:W-:Y:S01]  /*6810*/  FFMA.FTZ R152, R33, R4, -R10.reuse ;  /* 0x0000000421987223 */ /* 0x100fe2000001080a */
[----:B------:R-:W-:Y:S01]  /*6820*/  FMNMX.FTZ R12, R173, R12, !PT ;  /* 0x0000000cad0c7209 */ /* 0x000fe20007810000 */
[----:B------:R-:W-:Y:S01]  /*6830*/  MUFU.EX2 R27, R27 ;  /* 0x0000001b001b7308 */ /* 0x000fe20000000800 */
        /* <DEDUP_REMOVED lines=8> */
[----:B------:R-:W-:-:S02]  /*68c0*/  ISETP.GT.AND P5, PT, R8, 0x39, P2 ;  /* 0x000000390800780c */ /* 0x000fc400017a4270 */
[----:B------:R-:W-:Y:S02]  /*68d0*/  FMNMX.FTZ R12, R43, R12, !PT ;  /* 0x0000000c2b0c7209 */ /* 0x000fe40007810000 */
[----:B------:R-:W-:Y:S01]  /*68e0*/  FSEL R183, R51, -INF , !P3 ;  /* 0xff80000033b77808 */ /* 0x000fe20005800000 */
[----:B------:R-:W-:Y:S01]  /*68f0*/  FFMA.FTZ R51, R177, R4, -R10 ;  /* 0x00000004b1337223 */ /* 0x000fe2000001080a */
[----:B------:R-:W-:Y:S01]  /*6900*/  FMNMX.FTZ R12, R47, R12, !PT ;  /* 0x0000000c2f0c7209 */ /* 0x000fe20007810000 */
        /* <DEDUP_REMOVED lines=17> */
[----:B------:R-:W-:Y:S02]  /*6a20*/  FMNMX.FTZ R12, R55, R12, !PT ;  /* 0x0000000c370c7209 */ /* 0x000fe40007810000 */
[----:B------:R-:W-:-:S02]  /*6a30*/  ISETP.GT.AND P3, PT, R8, 0x49, P2 ;  /* 0x000000490800780c */ /* 0x000fc40001764270 */
[----:B------:R-:W-:Y:S01]  /*6a40*/  FSEL R167, R59, -INF , !P4 ;  /* 0xff8000003ba77808 */ /* 0x000fe20006000000 */
[----:B------:R-:W-:Y:S01]  /*6a50*/  FFMA.FTZ R59, R157, R4, -R10 ;  /* 0x000000049d3b7223 */ /* 0x000fe2000001080a */
[----:B------:R-:W-:Y:S01]  /*6a60*/  ISETP.LT.OR P5, PT, R6, 0x49, P5 ;  /* 0x000000490600780c */ /* 0x000fe20002fa1670 */
[----:B------:R-:W-:Y:S01]  /*6a70*/  MUFU.EX2 R51, R51 ;  /* 0x0000003300337308 */ /* 0x000fe20000000800 */
[----:B------:R-:W-:Y:S02]  /*6a80*/  FMNMX.FTZ R12, R177, R12, !PT ;  /* 0x0000000cb10c7209 */ /* 0x000fe40007810000 */
[----:B------:R-:W-:Y:S02]  /*6a90*/  ISETP.GT.AND P4, PT, R8, 0x50, P2 ;  /* 0x000000500800780c */ /* 0x000fe40001784270 */
[----:B------:R-:W-:Y:S02]  /*6aa0*/  ISETP.LT.OR P3, PT, R6, 0x4a, P3 ;  /* 0x0000004a0600780c */ /* 0x000fe40001f61670 */
[----:B------:R-:W-:Y:S01]  /*6ab0*/  FSEL R157, R62, -INF , !P5 ;  /* 0xff8000003e9d7808 */ /* 0x000fe20006800000 */
[----:B------:R-:W-:Y:S01]  /*6ac0*/  MUFU.EX2 R172, R172 ;  /* 0x000000ac00ac7308 */ /* 0x000fe20000000800 */
[----:B------:R-:W-:-:S02]  /*6ad0*/  FMNMX.FTZ R12, R167, R12, !PT ;  /* 0x0000000ca70c7209 */ /* 0x000fc40007810000 */
[----:B------:R-:W-:Y:S02]  /*6ae0*/  ISETP.GT.AND P5, PT, R8, 0x51, P2 ;  /* 0x000000510800780c */ /* 0x000fe400017a4270 */
[----:B------:R-:W-:Y:S02]  /*6af0*/  FSEL R63, R63, -INF , !P3 ;  /* 0xff8000003f3f7808 */ /* 0x000fe40005800000 */
[----:B------:R-:W-:Y:S01]  /*6b00*/  ISETP.LT.OR P4, PT, R6, 0x51, P4 ;  /* 0x000000510600780c */ /* 0x000fe20002781670 */
[----:B------:R-:W-:Y:S01]  /*6b10*/  MUFU.EX2 R59, R59 ;  /* 0x0000003b003b7308 */ /* 0x000fe20000000800 */
[----:B------:R-:W-:Y:S02]  /*6b20*/  FMNMX.FTZ R12, R157, R12, !PT ;  /* 0x0000000c9d0c7209 */ /* 0x000fe40007810000 */
[----:B------:R-:W-:Y:S02]  /*6b30*/  ISETP.GT.AND P3, PT, R8, 0x58, P2 ;  /* 0x000000580800780c */ /* 0x000fe40001764270 */
[----:B------:R-:W-:-:S02]  /*6b40*/  ISETP.LT.OR P5, PT, R6, 0x52, P5 ;  /* 0x000000520600780c */ /* 0x000fc40002fa1670 */
[----:B------:R-:W-:Y:S01]  /*6b50*/  FSEL R155, R66, -INF , !P4 ;  /* 0xff800000429b7808 */ /* 0x000fe20006000000 */
[----:B------:R-:W-:Y:S01]  /*6b60*/  MUFU.EX2 R174, R174 ;  /* 0x000000ae00ae7308 */ /* 0x000fe20000000800 */
[----:B------:R-:W-:Y:S02]  /*6b70*/  FMNMX.FTZ R12, R63, R12, !PT ;  /* 0x0000000c3f0c7209 */ /* 0x000fe40007810000 */
[----:B------:R-:W-:Y:S02]  /*6b80*/  ISETP.GT.AND P4, PT, R8, 0x59, P2 ;  /* 0x000000590800780c */ /* 0x000fe40001784270 */
[----:B------:R-:W-:Y:S02]  /*6b90*/  FSEL R153, R67, -INF , !P5 ;  /* 0xff80000043997808 */ /* 0x000fe40006800000 */
[----:B------:R-:W-:Y:S01]  /*6ba0*/  ISETP.LT.OR P3, PT, R6, 0x59, P3 ;  /* 0x000000590600780c */ /* 0x000fe20001f61670 */
[----:B------:R-:W-:Y:S01]  /*6bb0*/  MUFU.EX2 R67, R14 ;  /* 0x0000000e00437308 */ /* 0x000fe20000000800 */
[----:B------:R-:W-:-:S02]  /*6bc0*/  FMNMX.FTZ R12, R155, R12, !PT ;  /* 0x0000000c9b0c7209 */ /* 0x000fc40007810000 */
[----:B------:R-:W-:Y:S02]  /*6bd0*/  ISETP.GT.AND P5, PT, R8, 0x60, P2 ;  /* 0x000000600800780c */ /* 0x000fe400017a4270 */
[----:B------:R-:W-:Y:S02]  /*6be0*/  ISETP.LT.OR P4, PT, R6, 0x5a, P4 ;  /* 0x0000005a0600780c */ /* 0x000fe40002781670 */
[----:B------:R-:W-:Y:S01]  /*6bf0*/  FSEL R193, R70, -INF , !P3 ;  /* 0xff80000046c17808 */ /* 0x000fe20005800000 */
[----:B------:R-:W-:Y:S01]  /*6c00*/  MUFU.EX2 R168, R168 ;  /* 0x000000a800a87308 */ /* 0x000fe20000000800 */
[----:B------:R-:W-:Y:S02]  /*6c10*/  FMNMX.FTZ R12, R153, R12, !PT ;  /* 0x0000000c990c7209 */ /* 0x000fe40007810000 */
[----:B------:R-:W-:Y:S02]  /*6c20*/  ISETP.GT.AND P3, PT, R8, 0x61, P2 ;  /* 0x000000610800780c */ /* 0x000fe40001764270 */
[----:B------:R-:W-:-:S02]  /*6c30*/  FSEL R71, R71, -INF , !P4 ;  /* 0xff80000047477808 */ /* 0x000fc40006000000 */
        /* <DEDUP_REMOVED lines=29> */
[----:B------:R-:W-:-:S02]  /*6e10*/  ISETP.LT.OR P5, PT, R6, 0x79, P5 ;  /* 0x000000790600780c */ /* 0x000fc40002fa1670 */
[----:B------:R-:W-:Y:S01]  /*6e20*/  FSEL R83, R83, -INF , !P4 ;  /* 0xff80000053537808 */ /* 0x000fe20006000000 */
[----:B------:R-:W-:Y:S01]  /*6e30*/  MUFU.EX2 R25, R25 ;  /* 0x0000001900197308 */ /* 0x000fe20000000800 */
[----:B------:R-:W-:Y:S02]  /*6e40*/  FMNMX.FTZ R12, R195, R12, !PT ;  /* 0x0000000cc30c7209 */ /* 0x000fe40007810000 */
[----:B------:R-:W-:Y:S02]  /*6e50*/  ISETP.LT.OR P2, PT, R6, 0x7a, P2 ;  /* 0x0000007a0600780c */ /* 0x000fe40001741670 */
[----:B------:R-:W-:Y:S02]  /*6e60*/  FSEL R57, R86, -INF , !P5 ;  /* 0xff80000056397808 */ /* 0x000fe40006800000 */
[----:B------:R-:W-:Y:S01]  /*6e70*/  FMNMX.FTZ R12, R83, R12, !PT ;  /* 0x0000000c530c7209 */ /* 0x000fe20007810000 */
[----:B------:R-:W-:Y:S01]  /*6e80*/  MUFU.EX2 R160, R160 ;  /* 0x000000a000a07308 */ /* 0x000fe20000000800 */
[----:B------:R-:W-:-:S02]  /*6e90*/  FSEL R87, R87, -INF , !P2 ;  /* 0xff80000057577808 */ /* 0x000fc40005000000 */
[----:B------:R-:W-:Y:S02]  /*6ea0*/  FMNMX.FTZ R12, R57, R12, !PT ;  /* 0x0000000c390c7209 */ /* 0x000fe40007810000 */
[----:B------:R-:W-:Y:S02]  /*6eb0*/  FSEL R69, R9, RZ, P6 ;  /* 0x000000ff09457208 */ /* 0x000fe40003000000 */
[----:B------:R-:W-:Y:S01]  /*6ec0*/  FMNMX.FTZ R12, R87, R12, !PT ;  /* 0x0000000c570c7209 */ /* 0x000fe20007810000 */
[----:B------:R-:W-:Y:S02]  /*6ed0*/  MUFU.EX2 R15, R15 ;  /* 0x0000000f000f7308 */ /* 0x000fe40000000800 */
[----:B------:R-:W-:Y:S02]  /*6ee0*/  FADD.FTZ R69, -R69, R0 ;  /* 0x0000000045457221 */ /* 0x000fe40000010100 */
[----:B------:R-:W0:Y:S04]  /*6ef0*/  SHFL.BFLY PT, R61, R12, 0x2, 0x1f ;  /* 0x0c401f000c3d7f89 */ /* 0x000e2800000e0000 */
[----:B------:R-:W-:Y:S08]  /*6f00*/  MUFU.EX2 R162, R162 ;  /* 0x000000a200a27308 */ /* 0x000ff00000000800 */
[----:B------:R-:W-:Y:S08]  /*6f10*/  MUFU.EX2 R21, R21 ;  /* 0x0000001500157308 */ /* 0x000ff00000000800 */
[----:B------:R-:W-:Y:S01]  /*6f20*/  MUFU.EX2 R156, R156 ;  /* 0x0000009c009c7308 */ /* 0x000fe20000000800 */
[----:B0-----:R-:W-:Y:S01]  /*6f30*/  FMNMX.FTZ R6, R12, R61, !PT ;  /* 0x0000003d0c067209 */ /* 0x001fe20007810000 */
[----:B------:R-:W-:-:S06]  /*6f40*/  FFMA.FTZ R61, R77, R4, -R10 ;  /* 0x000000044d3d7223 */ /* 0x000fcc000001080a */
[----:B------:R-:W-:Y:S01]  /*6f50*/  MUFU.EX2 R13, R13 ;  /* 0x0000000d000d7308 */ /* 0x000fe20000000800 */
[----:B------:R-:W0:Y:S07]  /*6f60*/  SHFL.BFLY PT, R65, R6, 0x1, 0x1f ;  /* 0x0c201f0006417f89 */ /* 0x000e2e00000e0000 */
[----:B------:R-:W-:Y:S08]  /*6f70*/  MUFU.EX2 R158, R158 ;  /* 0x0000009e009e7308 */ /* 0x000ff00000000800 */
[----:B------:R-:W-:Y:S08]  /*6f80*/  MUFU.EX2 R61, R61 ;  /* 0x0000003d003d7308 */ /* 0x000ff00000000800 */
[----:B------:R-:W-:Y:S01]  /*6f90*/  MUFU.EX2 R152, R152 ;  /* 0x0000009800987308 */ /* 0x000fe20000000800 */
[----:B0-----:R-:W-:Y:S01]  /*6fa0*/  FMNMX.FTZ R11, R6, R65, !PT ;  /* 0x00000041060b7209 */ /* 0x001fe20007810000 */
[----:B------:R-:W-:-:S03]  /*6fb0*/  FMUL.FTZ R65, R69, R4 ;  /* 0x0000000445417220 */ /* 0x000fc60000410000 */
[C---:B------:R-:W-:Y:S01]  /*6fc0*/  FSETP.NEU.FTZ.AND P2, PT, R11.reuse, -INF , PT ;  /* 0xff8000000b00780b */ /* 0x040fe20003f5d000 */
[----:B------:R-:W-:Y:S02]  /*6fd0*/  FMUL.FTZ R0, R11, R4 ;  /* 0x000000040b007220 */ /* 0x000fe40000410000 */
[----:B------:R-:W0:Y:S03]  /*6fe0*/  MUFU.EX2 R65, R65 ;  /* 0x0000004100417308 */ /* 0x000e260000000800 */
[----:B------:R-:W-:-:S05]  /*6ff0*/  FSEL R30, R0, RZ, P2 ;  /* 0x000000ff001e7208 */ /* 0x000fca0001000000 */
        /* <DEDUP_REMOVED lines=9> */
[----:B0-----:R-:W-:Y:S01]  /*7090*/  FFMA.FTZ R14, R65, R3, R180 ;  /* 0x00000003410e7223 */ /* 0x001fe200000100b4 */
[-CC-:B------:R-:W-:Y:S01]  /*70a0*/  FFMA.FTZ R10, R35, R4.reuse, -R30.reuse ;  /* 0x00000004230a7223 */ /* 0x180fe2000001081e */
[-CC-:B------:R-:W-:Y:S01]  /*70b0*/  FFMA.FTZ R35, R173, R4.reuse, -R30.reuse ;  /* 0x00000004ad237223 */ /* 0x180fe2000001081e */
[-C--:B------:R-:W-:Y:S01]  /*70c0*/  FFMA.FTZ R173, R171, R4.reuse, -R30 ;  /* 0x00000004abad7223 */ /* 0x080fe2000001081e */
[----:B------:R-:W-:Y:S01]  /*70d0*/  FADD.FTZ R3, R27, R14 ;  /* 0x0000000e1b037221 */ /* 0x000fe20000010000 */
[-CC-:B------:R-:W-:Y:S01]  /*70e0*/  FFMA.FTZ R14, R47, R4.reuse, -R30.reuse ;  /* 0x000000042f0e7223 */ /* 0x180fe2000001081e */
[-CC-:B------:R-:W-:Y:S01]  /*70f0*/  FFMA.FTZ R169, R181, R4.reuse, -R30.reuse ;  /* 0x00000004b5a97223 */ /* 0x180fe2000001081e */
[----:B------:R-:W0:Y:S01]  /*7100*/  MUFU.EX2 R0, R0 ;  /* 0x0000000000007308 */ /* 0x000e220000000800 */
[----:B------:R-:W-:Y:S01]  /*7110*/  FADD.FTZ R20, R182, R3 ;  /* 0x00000003b6147221 */ /* 0x000fe20000010000 */
[-CC-:B------:R-:W-:Y:S01]  /*7120*/  FFMA.FTZ R171, R179, R4.reuse, -R30.reuse ;  /* 0x00000004b3ab7223 */ /* 0x180fe2000001081e */
[-CC-:B------:R-:W-:Y:S01]  /*7130*/  FFMA.FTZ R26, R55, R4.reuse, -R30.reuse ;  /* 0x00000004371a7223 */ /* 0x180fe2000001081e */
[-C--:B------:R-:W-:Y:S01]  /*7140*/  FFMA.FTZ R165, R177, R4.reuse, -R30 ;  /* 0x00000004b1a57223 */ /* 0x080fe2000001081e */
[----:B------:R-:W-:Y:S01]  /*7150*/  FADD.FTZ R3, R31, R20 ;  /* 0x000000141f037221 */ /* 0x000fe20000010000 */
[-CC-:B------:R-:W-:Y:S01]  /*7160*/  FFMA.FTZ R157, R157, R4.reuse, -R30.reuse ;  /* 0x000000049d9d7223 */ /* 0x180fe2000001081e */
[-CC-:B------:R-:W-:Y:S01]  /*7170*/  FFMA.FTZ R63, R63, R4.reuse, -R30.reuse ;  /* 0x000000043f3f7223 */ /* 0x180fe2000001081e */
        /* <DEDUP_REMOVED lines=19> */
[----:B------:R-:W-:Y:S01]  /*72b0*/  FFMA.FTZ R57, R57, R4, -R30 ;  /* 0x0000000439397223 */ /* 0x000fe2000001081e */
[----:B0-----:R-:W-:Y:S01]  /*72c0*/  F2FP.F16.F32.PACK_AB R181, R0, R69 ;  /* 0x0000004500b5723e */ /* 0x001fe200000000ff */
[----:B------:R-:W-:Y:S01]  /*72d0*/  FADD.FTZ R3, R59, R24 ;  /* 0x000000183b037221 */ /* 0x000fe20000010000 */
[----:B------:R-:W-:Y:S01]  /*72e0*/  FSEL R24, R11, RZ, P2 ;  /* 0x000000ff0b187208 */ /* 0x000fe20001000000 */
[----:B------:R-:W-:Y:S01]  /*72f0*/  FMUL.FTZ R88, R88, R65 ;  /* 0x0000004158587220 */ /* 0x000fe20000410000 */
[----:B------:R-:W-:Y:S01]  /*7300*/  MUFU.EX2 R77, R77 ;  /* 0x0000004d004d7308 */ /* 0x000fe20000000800 */
[----:B------:R-:W-:Y:S01]  /*7310*/  FADD.FTZ R28, R174, R3 ;  /* 0x00000003ae1c7221 */ /* 0x000fe20000010000 */
[----:B------:R-:W-:Y:S01]  /*7320*/  ISETP.GT.AND P2, PT, R5, UR57, PT ;  /* 0x0000003905007c0c */ /* 0x000fe2000bf44270 */
[----:B------:R-:W-:Y:S01]  /*7330*/  FADD.FTZ R3, -R24, R7 ;  /* 0x0000000718037221 */ /* 0x000fe20000010100 */
[----:B------:R-:W-:Y:S01]  /*7340*/  F2FP.F16.F32.PACK_AB R180, R27, R180 ;  /* 0x000000b41bb4723e */ /* 0x000fe200000000ff */
[----:B------:R-:W-:Y:S01]  /*7350*/  FADD.FTZ R43, R67, R28 ;  /* 0x0000001c432b7221 */ /* 0x000fe20000010000 */
[----:B------:R-:W-:-:S02]  /*7360*/  @!P1 VIADD R28, R32, 0x28860 ;  /* 0x00028860201c9836 */ /* 0x000fc40000000000 */
[----:B------:R-:W-:Y:S01]  /*7370*/  FMUL.FTZ R3, R3, R4 ;  /* 0x0000000403037220 */ /* 0x000fe20000410000 */
[----:B------:R-:W-:Y:S01]  /*7380*/  MUFU.EX2 R10, R10 ;  /* 0x0000000a000a7308 */ /* 0x000fe20000000800 */
[----:B------:R-:W-:Y:S01]  /*7390*/  FADD.FTZ R24, R168, R43 ;  /* 0x0000002ba8187221 */ /* 0x000fe20000010000 */
[----:B------:R-:W-:Y:S01]  /*73a0*/  F2FP.F16.F32.PACK_AB R182, R31, R182 ;  /* 0x000000b61fb6723e */ /* 0x000fe200000000ff */
[-C--:B------:R-:W-:Y:S01]  /*73b0*/  FMUL.FTZ R89, R89, R65.reuse ;  /* 0x0000004159597220 */ /* 0x080fe20000410000 */
[----:B------:R-:W-:Y:S01]  /*73c0*/  @!P1 PRMT R28, RZ, 0x654, R28 ;  /* 0x00000654ff1c9816 */ /* 0x000fe2000000001c */
[----:B------:R-:W-:Y:S01]  /*73d0*/  FADD.FTZ R7, R45, R24 ;  /* 0x000000182d077221 */ /* 0x000fe20000010000 */
[----:B------:R-:W-:Y:S01]  /*73e0*/  F2FP.F16.F32.PACK_AB R176, R39, R176 ;  /* 0x000000b027b0723e */ /* 0x000fe200000000ff */
[-C--:B------:R-:W-:Y:S01]  /*73f0*/  FMUL.FTZ R92, R92, R65.reuse ;  /* 0x000000415c5c7220 */ /* 0x080fe20000410000 */
[----:B------:R0:W1:Y:S01]  /*7400*/  MUFU.EX2 R24, R3 ;  /* 0x0000000300187308 */ /* 0x0000620000000800 */
[----:B------:R-:W-:Y:S01]  /*7410*/  FADD.FTZ R32, R170, R7 ;  /* 0x00000007aa207221 */ /* 0x000fe20000010000 */
[----:B------:R2:W-:Y:S01]  /*7420*/  @!P1 SYNCS.ARRIVE.TRANS64.RED.A1T0 RZ, [R28+URZ], RZ ;  /* 0x000000ff1cff99a7 */ /* 0x0005e2000810043f */
[----:B------:R-:W-:Y:S01]  /*7430*/  F2FP.F16.F32.PACK_AB R178, R51, R178 ;  /* 0x000000b233b2723e */ /* 0x000fe200000000ff */
[-C--:B------:R-:W-:Y:S01]  /*7440*/  FMUL.FTZ R93, R93, R65.reuse ;  /* 0x000000415d5d7220 */ /* 0x080fe20000410000 */
[----:B------:R-:W-:Y:S01]  /*7450*/  FADD.FTZ R7, R41, R32 ;  /* 0x0000002029077221 */ /* 0x000fe20000010000 */
[----:B------:R-:W-:Y:S01]  /*7460*/  F2FP.F16.F32.PACK_AB R172, R59, R172 ;  /* 0x000000ac3bac723e */ /* 0x000fe200000000ff */
[-C--:B------:R-:W-:Y:S01]  /*7470*/  FMUL.FTZ R96, R96, R65.reuse ;  /* 0x0000004160607220 */ /* 0x080fe20000410000 */
[----:B------:R-:W3:Y:S01]  /*7480*/  MUFU.EX2 R35, R35 ;  /* 0x0000002300237308 */ /* 0x000ee20000000800 */
[----:B------:R-:W-:Y:S01]  /*7490*/  FADD.FTZ R32, R164, R7 ;  /* 0x00000007a4207221 */ /* 0x000fe20000010000 */
[-CC-:B--2---:R-:W-:Y:S01]  /*74a0*/  FFMA.FTZ R28, R167, R4.reuse, -R30.reuse ;  /* 0x00000004a71c7223 */ /* 0x184fe2000001081e */
[----:B------:R-:W-:Y:S01]  /*74b0*/  FFMA.FTZ R30, R87, R4, -R30 ;  /* 0x00000004571e7223 */ /* 0x000fe2000001081e */
[----:B------:R-:W-:Y:S01]  /*74c0*/  F2FP.F16.F32.PACK_AB R174, R67, R174 ;  /* 0x000000ae43ae723e */ /* 0x000fe200000000ff */
[----:B0-----:R-:W-:Y:S01]  /*74d0*/  FADD.FTZ R3, R37, R32 ;  /* 0x0000002025037221 */ /* 0x001fe20000010000 */
[----:B------:R-:W-:Y:S01]  /*74e0*/  F2FP.F16.F32.PACK_AB R168, R45, R168 ;  /* 0x000000a82da8723e */ /* 0x000fe200000000ff */
[-C--:B------:R-:W-:Y:S01]  /*74f0*/  FMUL.FTZ R97, R97, R65.reuse ;  /* 0x0000004161617220 */ /* 0x080fe20000410000 */
[----:B------:R-:W0:Y:S01]  /*7500*/  MUFU.EX2 R173, R173 ;  /* 0x000000ad00ad7308 */ /* 0x000e220000000800 */
[----:B------:R-:W-:Y:S01]  /*7510*/  FADD.FTZ R32, R166, R3 ;  /* 0x00000003a6207221 */ /* 0x000fe20000010000 */
[----:B-1----:R-:W-:Y:S01]  /*7520*/  FFMA.FTZ R3, R24, R2, R69 ;  /* 0x0000000218037223 */ /* 0x002fe20000010045 */
[----:B------:R-:W-:Y:S01]  /*7530*/  F2FP.F16.F32.PACK_AB R170, R41, R170 ;  /* 0x000000aa29aa723e */ /* 0x000fe200000000ff */
[-C--:B------:R-:W-:Y:S01]  /*7540*/  FMUL.FTZ R100, R100, R65.reuse ;  /* 0x0000004164647220 */ /* 0x080fe20000410000 */
[----:B------:R-:W-:Y:S01]  /*7550*/  FADD.FTZ R7, R25, R32 ;  /* 0x0000002019077221 */ /* 0x000fe20000010000 */
[----:B------:R-:W-:Y:S01]  /*7560*/  FADD.FTZ R3, R0, R3 ;  /* 0x0000000300037221 */ /* 0x000fe20000010000 */
[----:B------:R-:W-:Y:S01]  /*7570*/  F2FP.F16.F32.PACK_AB R164, R37, R164 ;  /* 0x000000a425a4723e */ /* 0x000fe200000000ff */
[----:B------:R-:W1:Y:S01]  /*7580*/  MUFU.EX2 R12, R12 ;  /* 0x0000000c000c7308 */ /* 0x000e620000000800 */
[----:B------:R-:W-:Y:S01]  /*7590*/  FADD.FTZ R32, R160, R7 ;  /* 0x00000007a0207221 */ /* 0x000fe20000010000 */
[----:B------:R-:W-:Y:S01]  /*75a0*/  FADD.FTZ R2, R6, R3 ;  /* 0x0000000306027221 */ /* 0x000fe20000010000 */
[----:B------:R-:W-:Y:S01]  /*75b0*/  F2FP.F16.F32.PACK_AB R166, R25, R166 ;  /* 0x000000a619a6723e */ /* 0x000fe200000000ff */
[-C--:B------:R-:W-:Y:S01]  /*75c0*/  FMUL.FTZ R101, R101, R65.reuse ;  /* 0x0000004165657220 */ /* 0x080fe20000410000 */
[----:B------:R-:W-:Y:S01]  /*75d0*/  FADD.FTZ R7, R15, R32 ;  /* 0x000000200f077221 */ /* 0x000fe20000010000 */
[----:B------:R-:W-:Y:S01]  /*75e0*/  FADD.FTZ R3, R73, R2 ;  /* 0x0000000249037221 */ /* 0x000fe20000010000 */
[----:B------:R-:W-:Y:S01]  /*75f0*/  F2FP.F16.F32.PACK_AB R160, R15, R160 ;  /* 0x000000a00fa0723e */ /* 0x000fe200000000ff */
[----:B------:R-:W2:Y:S01]  /*7600*/  MUFU.EX2 R175, R175 ;  /* 0x000000af00af7308 */ /* 0x000ea20000000800 */
[----:B------:R-:W-:Y:S01]  /*7610*/  FADD.FTZ R32, R162, R7 ;  /* 0x00000007a2207221 */ /* 0x000fe20000010000 */
[----:B------:R-:W-:Y:S01]  /*7620*/  FADD.FTZ R2, R8, R3 ;  /* 0x0000000308027221 */ /* 0x000fe20000010000 */
[C---:B------:R-:W-:Y:S01]  /*7630*/  F2FP.F16.F32.PACK_AB R162, R21.reuse, R162 ;  /* 0x000000a215a2723e */ /* 0x040fe200000000ff */
[-C--:B------:R-:W-:Y:S01]  /*7640*/  FMUL.FTZ R104, R104, R65.reuse ;  /* 0x0000004168687220 */ /* 0x080fe20000410000 */
[----:B------:R-:W-:Y:S01]  /*7650*/  FADD.FTZ R7, R21, R32 ;  /* 0x0000002015077221 */ /* 0x000fe20000010000 */
[----:B------:R-:W-:Y:S01]  /*7660*/  FADD.FTZ R3, R77, R2 ;  /* 0x000000024d037221 */ /* 0x000fe20000010000 */
[-C--:B------:R-:W-:Y:S01]  /*7670*/  FMUL.FTZ R105, R105, R65.reuse ;  /* 0x0000004169697220 */ /* 0x080fe20000410000 */
[----:B------:R-:W4:Y:S01]  /*7680*/  MUFU.EX2 R33, R33 ;  /* 0x0000002100217308 */ /* 0x000f220000000800 */
[----:B------:R-:W-:Y:S01]  /*7690*/  FADD.FTZ R32, R156, R7 ;  /* 0x000000079c207221 */ /* 0x000fe20000010000 */
[----:B------:R-:W-:Y:S01]  /*76a0*/  FADD.FTZ R2, R10, R3 ;  /* 0x000000030a027221 */ /* 0x000fe20000010000 */
[C---:B------:R-:W-:Y:S01]  /*76b0*/  F2FP.F16.F32.PACK_AB R156, R13.reuse, R156 ;  /* 0x0000009c0d9c723e */ /* 0x040fe200000000ff */
[-C--:B------:R-:W-:Y:S01]  /*76c0*/  FMUL.FTZ R108, R108, R65.reuse ;  /* 0x000000416c6c7220 */ /* 0x080fe20000410000 */
[----:B------:R-:W-:Y:S01]  /*76d0*/  FADD.FTZ R3, R13, R32 ;  /* 0x000000200d037221 */ /* 0x000fe20000010000 */
[----:B---3--:R-:W-:Y:S01]  /*76e0*/  FADD.FTZ R2, R35, R2 ;  /* 0x0000000223027221 */ /* 0x008fe20000010000 */
[-C--:B------:R-:W-:Y:S01]  /*76f0*/  FMUL.FTZ R109, R109, R65.reuse ;  /* 0x000000416d6d7220 */ /* 0x080fe20000410000 */
[----:B------:R-:W3:Y:S01]  /*7700*/  MUFU.EX2 R14, R14 ;  /* 0x0000000e000e7308 */ /* 0x000ee20000000800 */
[----:B------:R-:W-:Y:S01]  /*7710*/  FADD.FTZ R32, R158, R3 ;  /* 0x000000039e207221 */ /* 0x000fe20000010000 */
[----:B0-----:R-:W-:Y:S01]  /*7720*/  FADD.FTZ R3, R173, R2 ;  /* 0x00000002ad037221 */ /* 0x001fe20000010000 */
[C---:B------:R-:W-:Y:S01]  /*7730*/  F2FP.F16.F32.PACK_AB R158, R61.reuse, R158 ;  /* 0x0000009e3d9e723e */ /* 0x040fe200000000ff */
[-C--:B------:R-:W-:Y:S01]  /*7740*/  FMUL.FTZ R112, R112, R65.reuse ;  /* 0x0000004170707220 */ /* 0x080fe20000410000 */
[----:B------:R-:W-:Y:S01]  /*7750*/  FADD.FTZ R7, R61, R32 ;  /* 0x000000203d077221 */ /* 0x000fe20000010000 */
[----:B-1----:R-:W-:Y:S01]  /*7760*/  FADD.FTZ R2, R12, R3 ;  /* 0x000000030c027221 */ /* 0x002fe20000010000 */
[-C--:B------:R-:W-:Y:S01]  /*7770*/  FMUL.FTZ R113, R113, R65.reuse ;  /* 0x0000004171717220 */ /* 0x080fe20000410000 */
[----:B------:R-:W0:Y:S01]  /*7780*/  MUFU.EX2 R154, R154 ;  /* 0x0000009a009a7308 */ /* 0x000e220000000800 */
[----:B------:R-:W-:Y:S01]  /*7790*/  FADD.FTZ R32, R152, R7 ;  /* 0x0000000798207221 */ /* 0x000fe20000010000 */
[----:B--2---:R-:W-:Y:S01]  /*77a0*/  FADD.FTZ R3, R175, R2 ;  /* 0x00000002af037221 */ /* 0x004fe20000010000 */
[C---:B----4-:R-:W-:Y:S01]  /*77b0*/  F2FP.F16.F32.PACK_AB R152, R33.reuse, R152 ;  /* 0x000000982198723e */ /* 0x050fe200000000ff */
[-C--:B------:R-:W-:Y:S01]  /*77c0*/  FMUL.FTZ R116, R116, R65.reuse ;  /* 0x0000004174747220 */ /* 0x080fe20000410000 */
[----:B------:R-:W-:Y:S01]  /*77d0*/  FADD.FTZ R7, R33, R32 ;  /* 0x0000002021077221 */ /* 0x000fe20000010000 */
[-C--:B------:R-:W-:Y:S01]  /*77e0*/  FMUL.FTZ R117, R117, R65.reuse ;  /* 0x0000004175757220 */ /* 0x080fe20000410000 */
[-C--:B------:R-:W-:Y:S01]  /*77f0*/  FMUL.FTZ R120, R120, R65.reuse ;  /* 0x0000004178787220 */ /* 0x080fe20000410000 */
[----:B------:R-:W1:Y:S01]  /*7800*/  MUFU.EX2 R169, R169 ;  /* 0x000000a900a97308 */ /* 0x000e620000000800 */
[----:B---3--:R-:W-:Y:S01]  /*7810*/  FADD.FTZ R2, R14, R3 ;  /* 0x000000030e027221 */ /* 0x008fe20000010000 */
        /* <DEDUP_REMOVED lines=18> */
[----:B------:R-:W-:Y:S01]  /*7940*/  FMUL.FTZ R149, R149, R65 ;  /* 0x0000004195957220 */ /* 0x000fe20000410000 */
[----:B------:R-:W-:Y:S01]  /*7950*/  F2FP.F16.F32.PACK_AB R183, R73, R6 ;  /* 0x0000000649b7723e */ /* 0x000fe200000000ff */
[----:B------:R-:W-:Y:S01]  /*7960*/  VIADD R5, R5, 0xffffffff ;  /* 0xffffffff05057836 */ /* 0x000fe20000000000 */
[----:B------:R-:W-:Y:S01]  /*7970*/  F2FP.F16.F32.PACK_AB R177, R77, R8 ;  /* 0x000000084db1723e */ /* 0x000fe200000000ff */
[----:B------:R-:W1:Y:S01]  /*7980*/  MUFU.EX2 R26, R26 ;  /* 0x0000001a001a7308 */ /* 0x000e620000000800 */
[----:B--2---:R-:W-:Y:S01]  /*7990*/  FADD.FTZ R2, R20, R7 ;  /* 0x0000000714027221 */ /* 0x004fe20000010000 */
[----:B------:R-:W-:Y:S01]  /*79a0*/  F2FP.F16.F32.PACK_AB R179, R35, R10 ;  /* 0x0000000a23b3723e */ /* 0x000fe200000000ff */
[-C--:B------:R-:W-:Y:S01]  /*79b0*/  FMUL.FTZ R90, R90, R24.reuse ;  /* 0x000000185a5a7220 */ /* 0x080fe20000410000 */
[----:B------:R-:W-:Y:S01]  /*79c0*/  F2FP.F16.F32.PACK_AB R173, R12, R173 ;  /* 0x000000ad0cad723e */ /* 0x000fe200000000ff */
[-C--:B------:R-:W-:Y:S01]  /*79d0*/  FMUL.FTZ R91, R91, R24.reuse ;  /* 0x000000185b5b7220 */ /* 0x080fe20000410000 */
[----:B------:R-:W-:Y:S01]  /*79e0*/  F2FP.F16.F32.PACK_AB R175, R14, R175 ;  /* 0x000000af0eaf723e */ /* 0x000fe200000000ff */
[-C--:B------:R-:W-:Y:S01]  /*79f0*/  FMUL.FTZ R94, R94, R24.reuse ;  /* 0x000000185e5e7220 */ /* 0x080fe20000410000 */
[----:B------:R-:W2:Y:S01]  /*7a00*/  MUFU.EX2 R165, R165 ;  /* 0x000000a500a57308 */ /* 0x000ea20000000800 */
[----:B0-----:R-:W-:Y:S01]  /*7a10*/  FADD.FTZ R7, R171, R2 ;  /* 0x00000002ab077221 */ /* 0x001fe20000010000 */
[----:B------:R-:W-:Y:S01]  /*7a20*/  F2FP.F16.F32.PACK_AB R169, R20, R169 ;  /* 0x000000a914a9723e */ /* 0x000fe200000000ff */
[-C--:B------:R-:W-:Y:S01]  /*7a30*/  FMUL.FTZ R95, R95, R24.reuse ;  /* 0x000000185f5f7220 */ /* 0x080fe20000410000 */
[-C--:B------:R-:W-:Y:S01]  /*7a40*/  FMUL.FTZ R98, R98, R24.reuse ;  /* 0x0000001862627220 */ /* 0x080fe20000410000 */
[-C--:B------:R-:W-:Y:S01]  /*7a50*/  FMUL.FTZ R99, R99, R24.reuse ;  /* 0x0000001863637220 */ /* 0x080fe20000410000 */
[-C--:B------:R-:W-:Y:S01]  /*7a60*/  FMUL.FTZ R102, R102, R24.reuse ;  /* 0x0000001866667220 */ /* 0x080fe20000410000 */
[-C--:B------:R-:W-:Y:S01]  /*7a70*/  FMUL.FTZ R103, R103, R24.reuse ;  /* 0x0000001867677220 */ /* 0x080fe20000410000 */
        /* <DEDUP_REMOVED lines=31> */
[----:B------:R-:W-:Y:S01]  /*7c70*/  FMUL.FTZ R147, R147, R24 ;  /* 0x0000001893937220 */ /* 0x000fe20000410000 */
[----:B------:R-:W1:Y:S01]  /*7c80*/  MUFU.EX2 R36, R155 ;  /* 0x0000009b00247308 */ /* 0x000e620000000800 */
[C---:B--2---:R-:W-:Y:S01]  /*7c90*/  FADD.FTZ R7, R63.reuse, R7 ;  /* 0x000000073f077221 */ /* 0x044fe20000010000 */
[----:B------:R-:W-:Y:S01]  /*7ca0*/  F2FP.F16.F32.PACK_AB R167, R63, R34 ;  /* 0x000000223fa7723e */ /* 0x000fe200000000ff */
[-C--:B------:R-:W-:Y:S01]  /*7cb0*/  FMUL.FTZ R150, R150, R24.reuse ;  /* 0x0000001896967220 */ /* 0x080fe20000410000 */
[----:B------:R-:W-:Y:S01]  /*7cc0*/  FMUL.FTZ R151, R151, R24 ;  /* 0x0000001897977220 */ /* 0x000fe20000410000 */
[----:B------:R-:W-:-:S03]  /*7cd0*/  IMAD.MOV.U32 R0, RZ, RZ, R9 ;  /* 0x000000ffff007224 */ /* 0x000fc600078e0009 */
        /* <DEDUP_REMOVED lines=31> */
[----:B------:R-:W-:Y:S01]  /*7ed0*/  IMAD.MOV.U32 R7, RZ, RZ, R11 ;  /* 0x000000ffff077224 */ /* 0x000fe200078e000b */
[----:B------:R-:W-:Y:S06]  /*7ee0*/  @P2 BRA `(.L_x_1401) ;  /* 0xffffffcc00e42947 */ /* 0x000fec000383ffff */
[----:B------:R-:W-:Y:S01]  /*7ef0*/  IMAD.MOV.U32 R7, RZ, RZ, R11 ;  /* 0x000000ffff077224 */ /* 0x000fe200078e000b */
[----:B------:R-:W-:Y:S01]  /*7f00*/  UMOV UR45, UR56 ;  /* 0x00000038002d7c82 */ /* 0x000fe20008000000 */
[----:B------:R-:W-:Y:S01]  /*7f10*/  IMAD.MOV.U32 R0, RZ, RZ, R9 ;  /* 0x000000ffff007224 */ /* 0x000fe200078e0009 */
[----:B------:R-:W-:-:S06]  /*7f20*/  UMOV UR46, UR55 ;  /* 0x00000037002e7c82 */ /* 0x000fcc0008000000 */
.L_x_1384:
[----:B------:R-:W-:Y:S01]  /*7f30*/  ULDC UR6, c[0x0][0x448] ;  /* 0x0001120000067ab9 */ /* 0x000fe20000000800 */
[----:B------:R-:W-:Y:S01]  /*7f40*/  ULDC UR14, c[0x0][0x9e4] ;  /* 0x00027900000e7ab9 */ /* 0x000fe20000000800 */
[----:B------:R-:W-:Y:S02]  /*7f50*/  UISETP.NE.AND UP0, UPT, UR6, 0x1, UPT ;  /* 0x000000010600788c */ /* 0x000fe4000bf05270 */
[----:B------:R-:W-:Y:S02]  /*7f60*/  UISETP.GE.AND UP1, UPT, UR14, 0x1, UPT ;  /* 0x000000010e00788c */ /* 0x000fe4000bf26270 */
[----:B------:R-:W-:Y:S02]  /*7f70*/  UIADD3 UR10, UR38, 0x7f, URZ ;  /* 0x0000007f260a7890 */ /* 0x000fe4000fffe03f */
[----:B------:R-:W-:Y:S02]  /*7f80*/  UIADD3 UR11, UR39, 0x1, -UR44 ;  /* 0x00000001270b7890 */ /* 0x000fe4000fffe82c */
[----:B------:R-:W-:-:S03]  /*7f90*/  PLOP3.LUT P6, PT, PT, PT, UP1, 0x80, 0x0 ;  /* 0x000000000000781c */ /* 0x000fc60003fcf018 */
[----:B------:R-:W-:Y:S01]  /*7fa0*/  @UP0 ULDC UR6, c[0x0][0x44c] ;  /* 0x0001130000060ab9 */ /* 0x000fe20000000800 */
[----:B------:R-:W-:Y:S01]  /*7fb0*/  @UP0 ULDC UR15, c[0x0][0x450] ;  /* 0x00011400000f0ab9 */ /* 0x000fe20000000800 */
[----:B------:R-:W-:-:S04]  /*7fc0*/  UIMAD.WIDE.U32 UR6, UR10, UR6, URZ ;  /* 0x000000060a0672a5 */ /* 0x000fc8000f8e003f */
[----:B------:R-:W-:-:S04]  /*7fd0*/  @UP0 USHF.R.U32.HI UR10, URZ, UR15, UR7 ;  /* 0x0000000f3f0a0299 */ /* 0x000fc80008011607 */
[----:B------:R-:W-:-:S04]  /*7fe0*/  UIADD3 UR10, UR11, UR10, URZ ;  /* 0x0000000a0b0a7290 */ /* 0x000fc8000fffe03f */
        /* <DEDUP_REMOVED lines=12> */
.L_x_1403:
[----:B------:R-:W-:-:S11]  /*80b0*/  UISETP.NE.AND UP1, UPT, UR14, 0x1, UPT ;  /* 0x000000010e00788c */ /* 0x000fd6000bf25270 */
[----:B------:R-:W-:Y:S02]  /*80c0*/  @UP1 ULDC.64 UR18, c[0x0][0x9e8] ;  /* 0x00027a0000121ab9 */ /* 0x000fe40000000a00 */
[----:B------:R-:W-:-:S04]  /*80d0*/  UIMAD.WIDE.U32 UR6, UR10, UR18, URZ ;  /* 0x000000120a0672a5 */ /* 0x000fc8000f8e003f */
[----:B------:R-:W-:-:S12]  /*80e0*/  @UP1 USHF.R.U32.HI UR10, URZ, UR19, UR7 ;  /* 0x000000133f0a1299 */ /* 0x000fd80008011607 */
.L_x_1404:
[----:B------:R-:W-:-:S04]  /*80f0*/  UIMAD UR10, UR10, UR14, URZ ;  /* 0x0000000e0a0a72a4 */ /* 0x000fc8000f8e023f */
[----:B------:R-:W-:-:S04]  /*8100*/  UISETP.LT.AND UP1, UPT, UR53, UR10, UPT ;  /* 0x0000000a3500728c */ /* 0x000fc8000bf21270 */
[----:B------:R-:W-:-:S12]  /*8110*/  USEL UR53, UR53, UR10, !UP1 ;  /* 0x0000000a35357287 */ /* 0x000fd8000c800000 */
.L_x_1402:
[----:B------:R-:W-:-:S04]  /*8120*/  UIADD3 UR53, UR53, 0x7f, URZ ;  /* 0x0000007f35357890 */ /* 0x000fc8000fffe03f */
[----:B------:R-:W-:-:S04]  /*8130*/  USHF.R.S32.HI UR6, URZ, 0x1f, UR53 ;  /* 0x0000001f3f067899 */ /* 0x000fc80008011435 */
[----:B------:R-:W-:-:S04]  /*8140*/  ULEA.HI UR6, UR6, UR53, URZ, 0x7 ;  /* 0x0000003506067291 */ /* 0x000fc8000f8f383f */
[----:B------:R-:W-:-:S04]  /*8150*/  USHF.R.S32.HI UR6, URZ, 0x7, UR6 ;  /* 0x000000073f067899 */ /* 0x000fc80008011406 */
[----:B------:R-:W-:-:S04]  /*8160*/  UISETP.LT.AND UP1, UPT, UR40, UR6, UPT ;  /* 0x000000062800728c */ /* 0x000fc8000bf21270 */
[----:B------:R-:W-:-:S06]  /*8170*/  USEL UR52, UR40, UR6, !UP1 ;  /* 0x0000000628347287 */ /* 0x000fcc000c800000 */
[----:B------:R-:W-:-:S13]  /*8180*/  ISETP.GE.AND P2, PT, R5, UR52, PT ;  /* 0x0000003405007c0c */ /* 0x000fda000bf46270 */
[----:B------:R-:W-:Y:S05]  /*8190*/  @!P2 BRA `(.L_x_1405) ;  /* 0x0000001c00f4a947 */ /* 0x000fea0003800000 */
[----:B------:R-:W-:Y:S01]  /*81a0*/  IMAD.MOV.U32 R8, RZ, RZ, R7 ;  /* 0x000000ffff087224 */ /* 0x000fe200078e0007 */
[----:B------:R-:W-:Y:S01]  /*81b0*/  UMOV UR54, UR46 ;  /* 0x0000002e00367c82 */ /* 0x000fe20008000000 */
[----:B------:R-:W-:Y:S01]  /*81c0*/  IMAD.MOV.U32 R9, RZ, RZ, R0 ;  /* 0x000000ffff097224 */ /* 0x000fe200078e0000 */
[----:B------:R-:W-:-:S06]  /*81d0*/  UMOV UR53, UR45 ;  /* 0x0000002d00357c82 */ /* 0x000fcc0008000000 */
.L_x_1414:
        /* <DEDUP_REMOVED lines=9> */
.L_x_1407:
[----:B------:R-:W-:Y:S01]  /*8270*/  ULEA UR6, UR45, UR41, 0x3 ;  /* 0x000000292d067291 */ /* 0x000fe2000f8e183f */
[----:B------:R-:W-:-:S05]  /*8280*/  IMAD.U32 R0, RZ, RZ, UR46 ;  /* 0x0000002eff007e24 */ /* 0x000fca000f8e00ff */
[----:B------:R-:W-:-:S04]  /*8290*/  SHF.L.U32 R0, R0, 0x1f, RZ ;  /* 0x0000001f00007819 */ /* 0x000fc800000006ff */
[----:B------:R0:W1:Y:S01]  /*82a0*/  SYNCS.PHASECHK.TRANS64.TRYWAIT P2, [UR6+0x28830], R0 ;  /* 0x02883000ff0075a7 */ /* 0x0000620008040146 */
[----:B------:R-:W-:Y:S05]  /*82b0*/  @!P0 BRA `(.L_x_1408) ;  /* 0x0000000000048947 */ /* 0x000fea0003800000 */
[----:B------:R-:W-:Y:S01]  /*82c0*/  BPT.TRAP 0x1 ;  /* 0x000000040000795c */ /* 0x000fe20000300000 */
.L_x_1408:
[----:B-1----:R-:W-:Y:S05]  /*82d0*/  @P2 BRA `(.L_x_1406) ;  /* 0x0000000000082947 */ /* 0x002fea0003800000 */
[----:B------:R-:W1:Y:S02]  /*82e0*/  SYNCS.PHASECHK.TRANS64.TRYWAIT P2, [UR6+0x28830], R0 ;  /* 0x02883000ff0075a7 */ /* 0x000e640008040146 */
[----:B-1----:R-:W-:Y:S05]  /*82f0*/  @!P2 BRA `(.L_x_1409) ;  /* 0x000000dc00f0a947 */ /* 0x002fea0003800000 */
.L_x_1406:
        /* <DEDUP_REMOVED lines=45> */
.L_x_1411:
[----:B------:R-:W-:Y:S01]  /*85d0*/  ULEA UR6, UR53, UR41, 0x3 ;  /* 0x0000002935067291 */ /* 0x000fe2000f8e183f */
[----:B------:R-:W-:-:S05]  /*85e0*/  IMAD.U32 R0, RZ, RZ, UR54 ;  /* 0x00000036ff007e24 */ /* 0x000fca000f8e00ff */
[----:B------:R-:W-:-:S04]  /*85f0*/  SHF.L.U32 R0, R0, 0x1f, RZ ;  /* 0x0000001f00007819 */ /* 0x000fc800000006ff */
[----:B------:R0:W1:Y:S01]  /*8600*/  SYNCS.PHASECHK.TRANS64.TRYWAIT P2, [UR6+0x28850], R0 ;  /* 0x02885000ff0075a7 */ /* 0x0000620008040146 */
[----:B------:R-:W-:Y:S05]  /*8610*/  @!P0 BRA `(.L_x_1412) ;  /* 0x0000000000048947 */ /* 0x000fea0003800000 */
[----:B------:R-:W-:Y:S01]  /*8620*/  BPT.TRAP 0x1 ;  /* 0x000000040000795c */ /* 0x000fe20000300000 */
.L_x_1412:
[----:B-1----:R-:W-:Y:S05]  /*8630*/  @P2 BRA `(.L_x_1410) ;  /* 0x0000000000082947 */ /* 0x002fea0003800000 */
[----:B------:R-:W1:Y:S02]  /*8640*/  SYNCS.PHASECHK.TRANS64.TRYWAIT P2, [UR6+0x28850], R0 ;  /* 0x02885000ff0075a7 */ /* 0x000e640008040146 */
[----:B-1----:R-:W-:Y:S05]  /*8650*/  @!P2 BRA `(.L_x_1413) ;  /* 0x000000dc0030a947 */ /* 0x002fea0003800000 */
.L_x_1410:
[----:B------:R-:W-:Y:S01]  /*8660*/  UIADD3 UR6, UR41, 0x400, URZ ;  /* 0x0000040029067890 */ /* 0x000fe2000fffe03f */
[----:B------:R-:W-:Y:S01]  /*8670*/  WARPGROUP.ARRIVE ;  /* 0x00000000000079c5 */ /* 0x000fe20000000000 */
[----:B------:R-:W-:Y:S01]  /*8680*/  UMOV UR7, 0x40000040 ;  /* 0x4000004000077882 */ /* 0x000fe20000000000 */
[----:B01----:R-:W-:Y:S01]  /*8690*/  FMNMX.FTZ R0, R24, R9, !PT ;  /* 0x0000000918007209 */ /* 0x003fe20007810000 */
[----:B------:R-:W-:Y:S01]  /*86a0*/  USHF.R.U32.HI UR6, URZ, 0x4, UR6 ;  /* 0x000000043f067899 */ /* 0x000fe20008011606 */
[----:B------:R-:W0:Y:S01]  /*86b0*/  LDC R4, c[0x0][0x988] ;  /* 0x00026200ff047b82 */ /* 0x000e220000000800 */
[----:B------:R-:W-:Y:S01]  /*86c0*/  ISETP.GT.AND P2, PT, R5, UR52, PT ;  /* 0x0000003405007c0c */ /* 0x000fe2000bf44270 */
[----:B------:R-:W-:Y:S01]  /*86d0*/  UMOV UR54, UR46 ;  /* 0x0000002e00367c82 */ /* 0x000fe20008000000 */
[----:B------:R-:W-:Y:S01]  /*86e0*/  ULOP3.LUT UR6, UR6, 0x3fff, URZ, 0xc0, !UPT ;  /* 0x00003fff06067892 */ /* 0x000fe2000f8ec03f */
[----:B------:R-:W-:Y:S01]  /*86f0*/  FMNMX.FTZ R7, R25, R0, !PT ;  /* 0x0000000019077209 */ /* 0x000fe20007810000 */
[----:B------:R-:W-:-:S02]  /*8700*/  VIADD R5, R5, 0xffffffff ;  /* 0xffffffff05057836 */ /* 0x000fc40000000000 */
[----:B------:R-:W-:Y:S01]  /*8710*/  ULOP3.LUT UR6, UR6, 0x4000000, URZ, 0xfc, !UPT ;  /* 0x0400000006067892 */ /* 0x000fe2000f8efc3f */
[----:B------:R-:W-:-:S03]  /*8720*/  FMNMX.FTZ R0, R28, R7, !PT ;  /* 0x000000071c007209 */ /* 0x000fc60007810000 */
[----:B------:R-:W-:Y:S01]  /*8730*/  ULEA UR10, UR53, UR6, 0xb ;  /* 0x00000006350a7291 */ /* 0x000fe2000f8e583f */
        /* <DEDUP_REMOVED lines=33> */
[----:B------:R-:W1:Y:S02]  /*8950*/  SHFL.BFLY PT, R0, R7, 0x2, 0x1f ;  /* 0x0c401f0007007f89 */ /* 0x000e6400000e0000 */
[----:B-1----:R-:W-:-:S05]  /*8960*/  FMNMX.FTZ R10, R7, R0, !PT ;  /* 0x00000000070a7209 */ /* 0x002fca0007810000 */
[----:B------:R-:W1:Y:S01]  /*8970*/  SHFL.BFLY PT, R11, R10, 0x1, 0x1f ;  /* 0x0c201f000a0b7f89 */ /* 0x000e6200000e0000 */
[----:B------:R-:W-:Y:S02]  /*8980*/  WARPGROUP.DEPBAR.LE gsb0, 0x0 ;  /* 0x00008000000079c5 */ /* 0x000fe40000010000 */
[----:B------:R-:W-:-:S06]  /*8990*/  WARPGROUP.ARRIVE ;  /* 0x00000000000079c5 */ /* 0x000fcc0000000000 */
[----:B------:R-:W-:Y:S01]  /*89a0*/  HGMMA.64x128x16.F32 R88, R176, gdesc[UR4].tnspB, R88, gsb0 ;  /* 0x41e00004b0587df0 */ /* 0x000fe20008000858 */
[----:B------:R-:W-:Y:S01]  /*89b0*/  UIADD3 UR6, UR10, 0x100, URZ ;  /* 0x000001000a067890 */ /* 0x000fe2000fffe03f */
[----:B------:R-:W-:Y:S01]  /*89c0*/  UMOV UR7, 0x40000040 ;  /* 0x4000004000077882 */ /* 0x000fe20000000000 */
[----:B-1----:R-:W-:Y:S02]  /*89d0*/  FMNMX.FTZ R0, R10, R11, !PT ;  /* 0x0000000b0a007209 */ /* 0x002fe40007810000 */
[----:B------:R-:W-:-:S03]  /*89e0*/  FMNMX.FTZ R10, R26, R8, !PT ;  /* 0x000000081a0a7209 */ /* 0x000fc60007810000 */
[----:B------:R-:W-:Y:S01]  /*89f0*/  FADD.FTZ R9, -R0, R9 ;  /* 0x0000000900097221 */ /* 0x000fe20000010100 */
[----:B------:R-:W-:-:S03]  /*8a00*/  FMNMX.FTZ R7, R27, R10, !PT ;  /* 0x0000000a1b077209 */ /* 0x000fc60007810000 */
[----:B0-----:R-:W-:Y:S01]  /*8a10*/  FMUL.FTZ R6, R9, R4 ;  /* 0x0000000409067220 */ /* 0x001fe20000410000 */
        /* <DEDUP_REMOVED lines=32> */
[----:B------:R-:W-:Y:S02]  /*8c20*/  WARPGROUP.ARRIVE ;  /* 0x00000000000079c5 */ /* 0x000fe40000000000 */
[----:B------:R-:W0:Y:S04]  /*8c30*/  SHFL.BFLY PT, R12, R7, 0x2, 0x1f ;  /* 0x0c401f00070c7f89 */ /* 0x000e2800000e0000 */
[----:B------:R-:W-:Y:S01]  /*8c40*/  HGMMA.64x128x16.F32 R88, R172, gdesc[UR4].tnspB, R88, gsb0 ;  /* 0x41e00004ac587df0 */ /* 0x000fe20008000858 */
[----:B------:R-:W-:Y:S01]  /*8c50*/  UIADD3 UR6, UR10, 0x180, URZ ;  /* 0x000001800a067890 */ /* 0x000fe2000fffe03f */
[----:B------:R-:W-:Y:S01]  /*8c60*/  UMOV UR7, 0x40000040 ;  /* 0x4000004000077882 */ /* 0x000fe20000000000 */
[----:B0-----:R-:W-:-:S05]  /*8c70*/  FMNMX.FTZ R20, R7, R12, !PT ;  /* 0x0000000c07147209 */ /* 0x001fca0007810000 */
[----:B------:R-:W0:Y:S02]  /*8c80*/  SHFL.BFLY PT, R7, R20, 0x1, 0x1f ;  /* 0x0c201f0014077f89 */ /* 0x000e2400000e0000 */
[----:B0-----:R-:W-:Y:S01]  /*8c90*/  FMNMX.FTZ R7, R20, R7, !PT ;  /* 0x0000000714077209 */ /* 0x001fe20007810000 */
[----:B------:R-:W-:Y:S02]  /*8ca0*/  WARPGROUP.DEPBAR.LE gsb0, 0x0 ;  /* 0x00008000000079c5 */ /* 0x000fe40000010000 */
[----:B------:R-:W-:-:S06]  /*8cb0*/  WARPGROUP.ARRIVE ;  /* 0x00000000000079c5 */ /* 0x000fcc0000000000 */
[----:B------:R-:W-:Y:S01]  /*8cc0*/  HGMMA.64x128x16.F32 R88, R168, gdesc[UR4].tnspB, R88, gsb0 ;  /* 0x41e00004a8587df0 */ /* 0x000fe20008000858 */
[----:B------:R-:W-:Y:S01]  /*8cd0*/  UIADD3 UR6, UR10, 0x200, URZ ;  /* 0x000002000a067890 */ /* 0x000fe2000fffe03f */
[----:B------:R-:W-:Y:S01]  /*8ce0*/  UMOV UR7, 0x40000040 ;  /* 0x4000004000077882 */ /* 0x000fe20000000000 */
[----:B------:R-:W-:Y:S02]  /*8cf0*/  WARPGROUP.DEPBAR.LE gsb0, 0x0 ;  /* 0x00008000000079c5 */ /* 0x000fe40000010000 */
[----:B------:R-:W-:Y:S01]  /*8d00*/  WARPGROUP.ARRIVE ;  /* 0x00000000000079c5 */ /* 0x000fe20000000000 */
[----:B------:R-:W-:-:S04]  /*8d10*/  FMUL.FTZ R169, R0, R4 ;  /* 0x0000000400a97220 */ /* 0x000fc80000410000 */
[-CC-:B------:R-:W-:Y:S02]  /*8d20*/  FFMA.FTZ R13, R33, R4.reuse, -R169.reuse ;  /* 0x00000004210d7223 */ /* 0x180fe400000108a9 */
[----:B------:R-:W-:Y:S01]  /*8d30*/  HGMMA.64x128x16.F32 R88, R164, gdesc[UR4].tnspB, R88, gsb0 ;  /* 0x41e00004a4587df0 */ /* 0x000fe20008000858 */
[----:B------:R-:W-:Y:S01]  /*8d40*/  UIADD3 UR6, UR10, 0x280, URZ ;  /* 0x000002800a067890 */ /* 0x000fe2000fffe03f */
[-CC-:B------:R-:W-:Y:S01]  /*8d50*/  FFMA.FTZ R33, R53, R4.reuse, -R169.reuse ;  /* 0x0000000435217223 */ /* 0x180fe200000108a9 */
[----:B------:R-:W-:Y:S01]  /*8d60*/  UMOV UR7, 0x40000040 ;  /* 0x4000004000077882 */ /* 0x000fe20000000000 */
[-CC-:B------:R-:W-:Y:S01]  /*8d70*/  FFMA.FTZ R53, R73, R4.reuse, -R169.reuse ;  /* 0x0000000449357223 */ /* 0x180fe200000108a9 */
[-CC-:B------:R-:W-:Y:S01]  /*8d80*/  FFMA.FTZ R11, R29, R4.reuse, -R169.reuse ;  /* 0x000000041d0b7223 */ /* 0x180fe200000108a9 */
[-C--:B------:R-:W-:Y:S01]  /*8d90*/  FMUL.FTZ R73, R7, R4.reuse ;  /* 0x0000000407497220 */ /* 0x080fe20000410000 */
[-CC-:B------:R-:W-:Y:S01]  /*8da0*/  FFMA.FTZ R29, R49, R4.reuse, -R169.reuse ;  /* 0x00000004311d7223 */ /* 0x180fe200000108a9 */
[-C--:B------:R-:W-:Y:S01]  /*8db0*/  FFMA.FTZ R49, R69, R4.reuse, -R169 ;  /* 0x0000000445317223 */ /* 0x080fe200000108a9 */
[----:B------:R-:W-:Y:S01]  /*8dc0*/  FADD.FTZ R69, -R7, R8 ;  /* 0x0000000807457221 */ /* 0x000fe20000010100 */
[----:B------:R-:W-:Y:S01]  /*8dd0*/  FFMA.FTZ R181, R27, R4, -R73 ;  /* 0x000000041bb57223 */ /* 0x000fe20000010849 */
[----:B------:R-:W-:-:S02]  /*8de0*/  IMAD.U32 R27, RZ, RZ, UR45 ;  /* 0x0000002dff1b7e24 */ /* 0x000fc4000f8e00ff */
[-C--:B------:R-:W-:Y:S01]  /*8df0*/  FFMA.FTZ R9, R24, R4.reuse, -R169 ;  /* 0x0000000418097223 */ /* 0x080fe200000108a9 */
[-C--:B------:R-:W-:Y:S01]  /*8e00*/  FMUL.FTZ R69, R69, R4.reuse ;  /* 0x0000000445457220 */ /* 0x080fe20000410000 */
[-C--:B------:R-:W-:Y:S01]  /*8e10*/  FFMA.FTZ R8, R26, R4.reuse, -R73 ;  /* 0x000000041a087223 */ /* 0x080fe20000010849 */
[-CC-:B------:R-:W-:Y:S01]  /*8e20*/  FFMA.FTZ R180, R25, R4.reuse, -R169.reuse ;  /* 0x0000000419b47223 */ /* 0x180fe200000108a9 */
[----:B------:R-:W-:Y:S01]  /*8e30*/  @!P1 LEA R27, R27, UR41, 0x3 ;  /* 0x000000291b1b9c11 */ /* 0x000fe2000f8e18ff */
[-C--:B------:R-:W-:Y:S01]  /*8e40*/  FFMA.FTZ R182, R28, R4.reuse, -R169 ;  /* 0x000000041cb67223 */ /* 0x080fe200000108a9 */
[----:B------:R-:W0:Y:S01]  /*8e50*/  MUFU.EX2 R9, R9 ;  /* 0x0000000900097308 */ /* 0x000e220000000800 */
[-C--:B------:R-:W-:Y:S01]  /*8e60*/  FFMA.FTZ R183, R30, R4.reuse, -R73 ;  /* 0x000000041eb77223 */ /* 0x080fe20000010849 */
[-C--:B------:R-:W-:Y:S01]  /*8e70*/  FFMA.FTZ R176, R32, R4.reuse, -R169 ;  /* 0x0000000420b07223 */ /* 0x080fe200000108a9 */
[----:B------:R-:W-:Y:S02]  /*8e80*/  @!P1 VIADD R27, R27, 0x28840 ;  /* 0x000288401b1b9836 */ /* 0x000fe40000000000 */
[-CC-:B------:R-:W-:Y:S01]  /*8e90*/  FFMA.FTZ R32, R31, R4.reuse, -R73.reuse ;  /* 0x000000041f207223 */ /* 0x180fe20000010849 */
[----:B------:R-:W-:Y:S01]  /*8ea0*/  IADD3 R31, -R23, 0xb, RZ ;  /* 0x0000000b171f7810 */ /* 0x000fe20007ffe1ff */
[-CC-:B------:R-:W-:Y:S01]  /*8eb0*/  FFMA.FTZ R177, R34, R4.reuse, -R73.reuse ;  /* 0x0000000422b17223 */ /* 0x180fe20000010849 */
[-C--:B------:R-:W-:Y:S01]  /*8ec0*/  FFMA.FTZ R34, R35, R4.reuse, -R73 ;  /* 0x0000000423227223 */ /* 0x080fe20000010849 */
[----:B------:R-:W-:Y:S01]  /*8ed0*/  MUFU.EX2 R69, R69 ;  /* 0x0000004500457308 */ /* 0x000fe20000000800 */
[----:B------:R-:W-:Y:S01]  /*8ee0*/  @!P1 PRMT R27, RZ, 0x654, R27 ;  /* 0x00000654ff1b9816 */ /* 0x000fe2000000001b */
[-C--:B------:R-:W-:Y:S01]  /*8ef0*/  FFMA.FTZ R178, R36, R4.reuse, -R169 ;  /* 0x0000000424b27223 */ /* 0x080fe200000108a9 */
[-C--:B------:R-:W-:Y:S01]  /*8f00*/  FFMA.FTZ R179, R38, R4.reuse, -R73 ;  /* 0x0000000426b37223 */ /* 0x080fe20000010849 */
[-C--:B------:R-:W-:Y:S01]  /*8f10*/  FFMA.FTZ R15, R37, R4.reuse, -R169 ;  /* 0x00000004250f7223 */ /* 0x080fe200000108a9 */
[-C--:B------:R-:W-:Y:S01]  /*8f20*/  FFMA.FTZ R36, R39, R4.reuse, -R73 ;  /* 0x0000000427247223 */ /* 0x080fe20000010849 */
[-C--:B------:R-:W-:Y:S01]  /*8f30*/  FFMA.FTZ R172, R40, R4.reuse, -R169 ;  /* 0x0000000428ac7223 */ /* 0x080fe200000108a9 */
[-C--:B------:R-:W-:Y:S01]  /*8f40*/  FFMA.FTZ R173, R42, R4.reuse, -R73 ;  /* 0x000000042aad7223 */ /* 0x080fe20000010849 */
[----:B------:R-:W1:Y:S01]  /*8f50*/  MUFU.EX2 R8, R8 ;  /* 0x0000000800087308 */ /* 0x000e620000000800 */
[----:B0-----:R-:W-:Y:S01]  /*8f60*/  FFMA.FTZ R3, R6, R3, R9 ;  /* 0x0000000306037223 */ /* 0x001fe20000010009 */
[-C--:B------:R-:W-:Y:S01]  /*8f70*/  FFMA.FTZ R21, R41, R4.reuse, -R169 ;  /* 0x0000000429157223 */ /* 0x080fe200000108a9 */
[-C--:B------:R-:W-:Y:S01]  /*8f80*/  FFMA.FTZ R30, R43, R4.reuse, -R73 ;  /* 0x000000042b1e7223 */ /* 0x080fe20000010849 */
[-C--:B------:R-:W-:Y:S01]  /*8f90*/  FFMA.FTZ R174, R44, R4.reuse, -R169 ;  /* 0x000000042cae7223 */ /* 0x080fe200000108a9 */
[-C--:B------:R-:W-:Y:S01]  /*8fa0*/  FFMA.FTZ R175, R46, R4.reuse, -R73 ;  /* 0x000000042eaf7223 */ /* 0x080fe20000010849 */
[-C--:B------:R-:W-:Y:S01]  /*8fb0*/  FFMA.FTZ R25, R45, R4.reuse, -R169 ;  /* 0x000000042d197223 */ /* 0x080fe200000108a9 */
[-C--:B------:R-:W-:Y:S01]  /*8fc0*/  FFMA.FTZ R26, R47, R4.reuse, -R73 ;  /* 0x000000042f1a7223 */ /* 0x080fe20000010849 */
[----:B------:R-:W0:Y:S01]  /*8fd0*/  MUFU.EX2 R180, R180 ;  /* 0x000000b400b47308 */ /* 0x000e220000000800 */
        /* <DEDUP_REMOVED lines=8> */
[----:B-1----:R-:W-:Y:S01]  /*9060*/  FFMA.FTZ R2, R69, R2, R8 ;  /* 0x0000000245027223 */ /* 0x002fe20000010008 */
[-CC-:B------:R-:W-:Y:S01]  /*9070*/  FFMA.FTZ R57, R77, R4.reuse, -R169.reuse ;  /* 0x000000044d397223 */ /* 0x180fe200000108a9 */
[-CC-:B------:R-:W-:Y:S01]  /*9080*/  FFMA.FTZ R14, R80, R4.reuse, -R169.reuse ;  /* 0x00000004500e7223 */ /* 0x180fe200000108a9 */
[-CC-:B------:R-:W-:Y:S01]  /*9090*/  FFMA.FTZ R61, R81, R4.reuse, -R169.reuse ;  /* 0x00000004513d7223 */ /* 0x180fe200000108a9 */
[-CC-:B------:R-:W-:Y:S01]  /*90a0*/  FFMA.FTZ R84, R84, R4.reuse, -R169.reuse ;  /* 0x0000000454547223 */ /* 0x180fe200000108a9 */
[-C--:B------:R-:W-:Y:S01]  /*90b0*/  FFMA.FTZ R65, R85, R4.reuse, -R169 ;  /* 0x0000000455417223 */ /* 0x080fe200000108a9 */
[-C--:B------:R-:W-:Y:S01]  /*90c0*/  FFMA.FTZ R28, R51, R4.reuse, -R73 ;  /* 0x00000004331c7223 */ /* 0x080fe20000010849 */
[----:B------:R-:W1:Y:S01]  /*90d0*/  MUFU.EX2 R182, R182 ;  /* 0x000000b600b67308 */ /* 0x000e620000000800 */
[----:B0-----:R-:W-:Y:S01]  /*90e0*/  FADD.FTZ R3, R180, R3 ;  /* 0x00000003b4037221 */ /* 0x001fe20000010000 */
[-CC-:B------:R-:W-:Y:S01]  /*90f0*/  FFMA.FTZ R171, R54, R4.reuse, -R73.reuse ;  /* 0x0000000436ab7223 */ /* 0x180fe20000010849 */
[-CC-:B------:R-:W-:Y:S01]  /*9100*/  FFMA.FTZ R24, R55, R4.reuse, -R73.reuse ;  /* 0x0000000437187223 */ /* 0x180fe20000010849 */
[-CC-:B------:R-:W-:Y:S01]  /*9110*/  FFMA.FTZ R38, R59, R4.reuse, -R73.reuse ;  /* 0x000000043b267223 */ /* 0x180fe20000010849 */
[----:B------:R-:W-:Y:S01]  /*9120*/  F2FP.F16.F32.PACK_AB R180, R180, R9 ;  /* 0x00000009b4b4723e */ /* 0x000fe200000000ff */
[-CC-:B------:R-:W-:Y:S01]  /*9130*/  FFMA.FTZ R63, R63, R4.reuse, -R73.reuse ;  /* 0x000000043f3f7223 */ /* 0x180fe20000010849 */
[-CC-:B------:R-:W-:Y:S01]  /*9140*/  FFMA.FTZ R66, R66, R4.reuse, -R73.reuse ;  /* 0x0000000442427223 */ /* 0x180fe20000010849 */
[----:B------:R-:W0:Y:S01]  /*9150*/  MUFU.EX2 R183, R183 ;  /* 0x000000b700b77308 */ /* 0x000e220000000800 */
[----:B--2---:R-:W-:Y:S01]  /*9160*/  FADD.FTZ R2, R181, R2 ;  /* 0x00000002b5027221 */ /* 0x004fe20000010000 */
[--C-:B------:R-:W-:Y:S01]  /*9170*/  FFMA.FTZ R67, R67, R4, -R73.reuse ;  /* 0x0000000443437223 */ /* 0x100fe20000010849 */
[----:B------:R-:W-:Y:S01]  /*9180*/  F2FP.F16.F32.PACK_AB R181, R181, R8 ;  /* 0x00000008b5b5723e */ /* 0x000fe200000000ff */
[-CC-:B------:R-:W-:Y:S01]  /*9190*/  FFMA.FTZ R70, R70, R4.reuse, -R73.reuse ;  /* 0x0000000446467223 */ /* 0x180fe20000010849 */
[-CC-:B------:R-:W-:Y:S01]  /*91a0*/  FFMA.FTZ R71, R71, R4.reuse, -R73.reuse ;  /* 0x0000000447477223 */ /* 0x180fe20000010849 */
[-CC-:B------:R-:W-:Y:S01]  /*91b0*/  FFMA.FTZ R74, R74, R4.reuse, -R73.reuse ;  /* 0x000000044a4a7223 */ /* 0x180fe20000010849 */
[-C--:B------:R-:W-:Y:S01]  /*91c0*/  FFMA.FTZ R75, R75, R4.reuse, -R73 ;  /* 0x000000044b4b7223 */ /* 0x080fe20000010849 */
[----:B------:R-:W2:Y:S01]  /*91d0*/  MUFU.EX2 R11, R11 ;  /* 0x0000000b000b7308 */ /* 0x000ea20000000800 */
[----:B-1----:R-:W-:Y:S01]  /*91e0*/  FADD.FTZ R40, R182, R3 ;  /* 0x00000003b6287221 */ /* 0x002fe20000010000 */
[-CC-:B------:R-:W-:Y:S01]  /*91f0*/  FFMA.FTZ R78, R78, R4.reuse, -R73.reuse ;  /* 0x000000044e4e7223 */ /* 0x180fe20000010849 */
[-CC-:B------:R-:W-:Y:S01]  /*9200*/  FFMA.FTZ R79, R79, R4.reuse, -R73.reuse ;  /* 0x000000044f4f7223 */ /* 0x180fe20000010849 */
[-CC-:B------:R-:W-:Y:S01]  /*9210*/  FFMA.FTZ R82, R82, R4.reuse, -R73.reuse ;  /* 0x0000000452527223 */ /* 0x180fe20000010849 */
[-CC-:B------:R-:W-:Y:S01]  /*9220*/  FFMA.FTZ R83, R83, R4.reuse, -R73.reuse ;  /* 0x0000000453537223 */ /* 0x180fe20000010849 */
[----:B------:R-:W-:-:S02]  /*9230*/  FFMA.FTZ R86, R86, R4, -R73 ;  /* 0x0000000456567223 */ /* 0x000fc40000010849 */
[----:B------:R-:W1:Y:S01]  /*9240*/  MUFU.EX2 R32, R32 ;  /* 0x0000002000207308 */ /* 0x000e620000000800 */
[----:B0-----:R-:W-:-:S07]  /*9250*/  FADD.FTZ R3, R183, R2 ;  /* 0x00000002b7037221 */ /* 0x001fce0000010000 */
[----:B------:R-:W-:Y:S01]  /*9260*/  MUFU.EX2 R176, R176 ;  /* 0x000000b000b07308 */ /* 0x000fe20000000800 */
[----:B--2---:R-:W-:-:S07]  /*9270*/  F2FP.F16.F32.PACK_AB R182, R11, R182 ;  /* 0x000000b60bb6723e */ /* 0x004fce00000000ff */
[----:B------:R-:W0:Y:S01]  /*9280*/  MUFU.EX2 R177, R177 ;  /* 0x000000b100b17308 */ /* 0x000e220000000800 */
[C---:B-1----:R-:W-:Y:S01]  /*9290*/  FADD.FTZ R2, R32.reuse, R3 ;  /* 0x0000000320027221 */ /* 0x042fe20000010000 */
[----:B------:R-:W-:-:S06]  /*92a0*/  F2FP.F16.F32.PACK_AB R183, R32, R183 ;  /* 0x000000b720b7723e */ /* 0x000fcc00000000ff */
[----:B------:R-:W-:Y:S08]  /*92b0*/  MUFU.EX2 R13, R13 ;  /* 0x0000000d000d7308 */ /* 0x000ff00000000800 */
[----:B------:R-:W1:Y:S01]  /*92c0*/  MUFU.EX2 R34, R34 ;  /* 0x0000002200227308 */ /* 0x000e620000000800 */
[----:B0-----:R-:W-:-:S07]  /*92d0*/  FADD.FTZ R3, R177, R2 ;  /* 0x00000002b1037221 */ /* 0x001fce0000010000 */
[----:B------:R-:W-:Y:S08]  /*92e0*/  MUFU.EX2 R178, R178 ;  /* 0x000000b200b27308 */ /* 0x000ff00000000800 */
[----:B------:R-:W0:Y:S01]  /*92f0*/  MUFU.EX2 R179, R179 ;  /* 0x000000b300b37308 */ /* 0x000e220000000800 */
[C---:B-1----:R-:W-:Y:S01]  /*9300*/  FADD.FTZ R2, R34.reuse, R3 ;  /* 0x0000000322027221 */ /* 0x042fe20000010000 */
[----:B------:R-:W-:-:S06]  /*9310*/  F2FP.F16.F32.PACK_AB R177, R34, R177 ;  /* 0x000000b122b1723e */ /* 0x000fcc00000000ff */
[----:B------:R-:W-:Y:S01]  /*9320*/  MUFU.EX2 R15, R15 ;  /* 0x0000000f000f7308 */ /* 0x000fe20000000800 */
[----:B------:R-:W-:Y:S02]  /*9330*/  WARPGROUP.DEPBAR.LE gsb0, 0x0 ;  /* 0x00008000000079c5 */ /* 0x000fe40000010000 */
[----:B------:R-:W-:Y:S01]  /*9340*/  WARPGROUP.ARRIVE ;  /* 0x00000000000079c5 */ /* 0x000fe20000000000 */
[----:B------:R-:W-:-:S04]  /*9350*/  FFMA.FTZ R164, R56, R4, -R169 ;  /* 0x0000000438a47223 */ /* 0x000fc800000108a9 */
[----:B------:R-:W1:Y:S01]  /*9360*/  MUFU.EX2 R36, R36 ;  /* 0x0000002400247308 */ /* 0x000e620000000800 */
[-C--:B------:R-:W-:Y:S01]  /*9370*/  FFMA.FTZ R166, R60, R4.reuse, -R169 ;  /* 0x000000043ca67223 */ /* 0x080fe200000108a9 */
[----:B0-----:R-:W-:Y:S01]  /*9380*/  FADD.FTZ R3, R179, R2 ;  /* 0x00000002b3037221 */ /* 0x001fe20000010000 */
[-CC-:B------:R-:W-:Y:S01]  /*9390*/  FFMA.FTZ R165, R58, R4.reuse, -R73.reuse ;  /* 0x000000043aa57223 */ /* 0x180fe20000010849 */
[----:B------:R-:W-:Y:S01]  /*93a0*/  HGMMA.64x128x16.F32 R88, R160, gdesc[UR4].tnspB, R88, gsb0 ;  /* 0x41e00004a0587df0 */ /* 0x000fe20008000858 */
[----:B------:R-:W-:Y:S01]  /*93b0*/  UIADD3 UR6, UR10, 0x300, URZ ;  /* 0x000003000a067890 */ /* 0x000fe2000fffe03f */
[----:B------:R-:W-:Y:S01]  /*93c0*/  FFMA.FTZ R167, R62, R4, -R73 ;  /* 0x000000043ea77223 */ /* 0x000fe20000010849 */
[----:B------:R-:W-:Y:S01]  /*93d0*/  UMOV UR7, 0x40000040 ;  /* 0x4000004000077882 */ /* 0x000fe20000000000 */
[----:B------:R-:W-:Y:S08]  /*93e0*/  MUFU.EX2 R172, R172 ;  /* 0x000000ac00ac7308 */ /* 0x000ff00000000800 */
        /* <DEDUP_REMOVED lines=14> */
[----:B------:R-:W-:Y:S01]  /*94d0*/  MUFU.EX2 R29, R29 ;  /* 0x0000001d001d7308 */ /* 0x000fe20000000800 */
[C---:B-1----:R-:W-:Y:S01]  /*94e0*/  FADD.FTZ R2, R26.reuse, R3 ;  /* 0x000000031a027221 */ /* 0x042fe20000010000 */
[----:B------:R-:W-:-:S06]  /*94f0*/  F2FP.F16.F32.PACK_AB R175, R26, R175 ;  /* 0x000000af1aaf723e */ /* 0x000fcc00000000ff */
        /* <DEDUP_REMOVED lines=12> */
[-CC-:B------:R-:W-:Y:S02]  /*95c0*/  FFMA.FTZ R169, R50, R4.reuse, -R73.reuse ;  /* 0x0000000432a97223 */ /* 0x180fe40000010849 */
[----:B------:R-:W-:Y:S01]  /*95d0*/  MUFU.EX2 R38, R38 ;  /* 0x0000002600267308 */ /* 0x000fe20000000800 */
[----:B------:R-:W-:Y:S01]  /*95e0*/  FFMA.FTZ R73, R87, R4, -R73 ;  /* 0x0000000457497223 */ /* 0x000fe20000010849 */
[----:B------:R-:W-:Y:S01]  /*95f0*/  HGMMA.64x128x16.F32 R88, R156, gdesc[UR4].tnspB, R88, gsb0 ;  /* 0x41e000049c587df0 */ /* 0x000fe20008000858 */
[----:B------:R-:W-:Y:S01]  /*9600*/  UIADD3 UR6, UR10, 0x380, URZ ;  /* 0x000003800a067890 */ /* 0x000fe2000fffe03f */
[----:B------:R-:W-:-:S04]  /*9610*/  UMOV UR7, 0x40000040 ;  /* 0x4000004000077882 */ /* 0x000fc80000000000 */
[----:B------:R-:W0:Y:S08]  /*9620*/  MUFU.EX2 R169, R169 ;  /* 0x000000a900a97308 */ /* 0x000e300000000800 */
[----:B------:R-:W-:Y:S08]  /*9630*/  MUFU.EX2 R166, R166 ;  /* 0x000000a600a67308 */ /* 0x000ff00000000800 */
[----:B------:R-:W1:Y:S01]  /*9640*/  MUFU.EX2 R167, R167 ;  /* 0x000000a700a77308 */ /* 0x000e620000000800 */
[----:B0-----:R-:W-:Y:S01]  /*9650*/  FADD.FTZ R3, R169, R2 ;  /* 0x00000002a9037221 */ /* 0x001fe20000010000 */
[----:B------:R-:W-:-:S03]  /*9660*/  F2FP.F16.F32.PACK_AB R169, R28, R169 ;  /* 0x000000a91ca9723e */ /* 0x000fc600000000ff */
[----:B------:R-:W-:-:S03]  /*9670*/  FADD.FTZ R2, R28, R3 ;  /* 0x000000031c027221 */ /* 0x000fc60000010000 */
[----:B------:R-:W-:Y:S01]  /*9680*/  MUFU.EX2 R41, R41 ;  /* 0x0000002900297308 */ /* 0x000fe20000000800 */
[----:B------:R-:W-:Y:S01]  /*9690*/  FADD.FTZ R3, R171, R2 ;  /* 0x00000002ab037221 */ /* 0x000fe20000010000 */
[----:B------:R-:W-:-:S03]  /*96a0*/  F2FP.F16.F32.PACK_AB R171, R24, R171 ;  /* 0x000000ab18ab723e */ /* 0x000fc600000000ff */
[----:B------:R-:W-:-:S03]  /*96b0*/  FADD.FTZ R2, R24, R3 ;  /* 0x0000000318027221 */ /* 0x000fc60000010000 */
[----:B------:R-:W0:Y:S01]  /*96c0*/  MUFU.EX2 R63, R63 ;  /* 0x0000003f003f7308 */ /* 0x000e220000000800 */
[----:B------:R-:W-:Y:S01]  /*96d0*/  FADD.FTZ R3, R165, R2 ;  /* 0x00000002a5037221 */ /* 0x000fe20000010000 */
[----:B------:R-:W-:-:S03]  /*96e0*/  F2FP.F16.F32.PACK_AB R165, R38, R165 ;  /* 0x000000a526a5723e */ /* 0x000fc600000000ff */
[----:B------:R-:W-:-:S03]  /*96f0*/  FADD.FTZ R2, R38, R3 ;  /* 0x0000000326027221 */ /* 0x000fc60000010000 */
[----:B------:R-:W-:Y:S01]  /*9700*/  MUFU.EX2 R160, R160 ;  /* 0x000000a000a07308 */ /* 0x000fe20000000800 */
[----:B-1----:R-:W-:-:S07]  /*9710*/  FADD.FTZ R2, R167, R2 ;  /* 0x00000002a7027221 */ /* 0x002fce0000010000 */
[----:B------:R-:W1:Y:S01]  /*9720*/  MUFU.EX2 R161, R66 ;  /* 0x0000004200a17308 */ /* 0x000e620000000800 */
[C---:B0-----:R-:W-:Y:S01]  /*9730*/  FADD.FTZ R2, R63.reuse, R2 ;  /* 0x000000023f027221 */ /* 0x041fe20000010000 */
[----:B------:R-:W-:-:S06]  /*9740*/  F2FP.F16.F32.PACK_AB R167, R63, R167 ;  /* 0x000000a73fa7723e */ /* 0x000fcc00000000ff */
[----:B------:R-:W-:Y:S08]  /*9750*/  MUFU.EX2 R45, R45 ;  /* 0x0000002d002d7308 */ /* 0x000ff00000000800 */
[----:B------:R-:W0:Y:S01]  /*9760*/  MUFU.EX2 R67, R67 ;  /* 0x0000004300437308 */ /* 0x000e220000000800 */
[----:B-1----:R-:W-:-:S07]  /*9770*/  FADD.FTZ R2, R161, R2 ;  /* 0x00000002a1027221 */ /* 0x002fce0000010000 */
[----:B------:R-:W-:Y:S08]  /*9780*/  MUFU.EX2 R162, R162 ;  /* 0x000000a200a27308 */ /* 0x000ff00000000800 */
        /* <DEDUP_REMOVED lines=11> */
[----:B------:R-:W-:Y:S01]  /*9840*/  MUFU.EX2 R12, R12 ;  /* 0x0000000c000c7308 */ /* 0x000fe20000000800 */
[----:B------:R-:W-:Y:S02]  /*9850*/  WARPGROUP.DEPBAR.LE gsb0, 0x0 ;  /* 0x00008000000079c5 */ /* 0x000fe40000010000 */
[----:B------:R-:W-:-:S05]  /*9860*/  WARPGROUP.ARRIVE ;  /* 0x00000000000079c5 */ /* 0x000fca0000000000 */
[----:B------:R-:W0:Y:S01]  /*9870*/  MUFU.EX2 R157, R74 ;  /* 0x0000004a009d7308 */ /* 0x000e220000000800 */
[----:B-1----:R-:W-:Y:S01]  /*9880*/  F2FP.F16.F32.PACK_AB R156, R53, R10 ;  /* 0x0000000a359c723e */ /* 0x002fe200000000ff */
[----:B------:R-:W-:Y:S06]  /*9890*/  HGMMA.64x128x16.F32 R88, R152, gdesc[UR4].tnspB, R88, gsb0 ;  /* 0x41e0000498587df0 */ /* 0x000fec0008000858 */
[----:B------:R-:W1:Y:S08]  /*98a0*/  MUFU.EX2 R159, R78 ;  /* 0x0000004e009f7308 */ /* 0x000e700000000800 */
[----:B------:R-:W2:Y:S01]  /*98b0*/  MUFU.EX2 R57, R57 ;  /* 0x0000003900397308 */ /* 0x000ea20000000800 */
[----:B0-----:R-:W-:Y:S01]  /*98c0*/  FADD.FTZ R2, R157, R2 ;  /* 0x000000029d027221 */ /* 0x001fe20000010000 */
[----:B------:R-:W-:-:S03]  /*98d0*/  F2FP.F16.F32.PACK_AB R157, R75, R157 ;  /* 0x0000009d4b9d723e */ /* 0x000fc600000000ff */
[----:B------:R-:W-:-:S03]  /*98e0*/  FADD.FTZ R2, R75, R2 ;  /* 0x000000024b027221 */ /* 0x000fc60000010000 */
[----:B------:R-:W0:Y:S01]  /*98f0*/  MUFU.EX2 R79, R79 ;  /* 0x0000004f004f7308 */ /* 0x000e220000000800 */
[----:B-1----:R-:W-:-:S07]  /*9900*/  FADD.FTZ R2, R159, R2 ;  /* 0x000000029f027221 */ /* 0x002fce0000010000 */
[----:B------:R-:W-:Y:S01]  /*9910*/  MUFU.EX2 R14, R14 ;  /* 0x0000000e000e7308 */ /* 0x000fe20000000800 */
[----:B--2---:R-:W-:-:S07]  /*9920*/  F2FP.F16.F32.PACK_AB R158, R57, R12 ;  /* 0x0000000c399e723e */ /* 0x004fce00000000ff */
[----:B------:R-:W1:Y:S01]  /*9930*/  MUFU.EX2 R61, R61 ;  /* 0x0000003d003d7308 */ /* 0x000e620000000800 */
[C---:B0-----:R-:W-:Y:S01]  /*9940*/  FADD.FTZ R2, R79.reuse, R2 ;  /* 0x000000024f027221 */ /* 0x041fe20000010000 */
[----:B------:R-:W-:-:S06]  /*9950*/  F2FP.F16.F32.PACK_AB R159, R79, R159 ;  /* 0x0000009f4f9f723e */ /* 0x000fcc00000000ff */
[----:B------:R-:W-:Y:S08]  /*9960*/  MUFU.EX2 R83, R83 ;  /* 0x0000005300537308 */ /* 0x000ff00000000800 */
[----:B------:R-:W-:Y:S08]  /*9970*/  MUFU.EX2 R20, R84 ;  /* 0x0000005400147308 */ /* 0x000ff00000000800 */
[----:B------:R-:W0:Y:S08]  /*9980*/  MUFU.EX2 R65, R65 ;  /* 0x0000004100417308 */ /* 0x000e300000000800 */
[----:B------:R-:W-:Y:S01]  /*9990*/  MUFU.EX2 R73, R73 ;  /* 0x0000004900497308 */ /* 0x000fe20000000800 */
[----:B------:R-:W-:-:S02]  /*99a0*/  WARPGROUP.DEPBAR.LE gsb0, 0x0 ;  /* 0x00008000000079c5 */ /* 0x000fc40000010000 */
[----:B------:R2:W-:Y:S06]  /*99b0*/  BAR.ARV R31, 0x100 ;  /* 0x0004001f0000751d */ /* 0x0005ec0000002000 */
[----:B------:R3:W-:Y:S01]  /*99c0*/  @!P1 SYNCS.ARRIVE.TRANS64.RED.A1T0 RZ, [R27+URZ], RZ ;  /* 0x000000ff1bff99a7 */ /* 0x0007e2000810043f */
[----:B------:R-:W4:Y:S01]  /*99d0*/  MUFU.EX2 R153, R82 ;  /* 0x0000005200997308 */ /* 0x000f220000000800 */
[----:B-1----:R-:W-:Y:S01]  /*99e0*/  F2FP.F16.F32.PACK_AB R152, R61, R14 ;  /* 0x0000000e3d98723e */ /* 0x002fe200000000ff */
[----:B------:R-:W-:Y:S01]  /*99f0*/  FMUL.FTZ R88, R88, R6 ;  /* 0x0000000658587220 */ /* 0x000fe20000410000 */
[----:B0-----:R-:W-:Y:S01]  /*9a00*/  F2FP.F16.F32.PACK_AB R154, R65, R20 ;  /* 0x00000014419a723e */ /* 0x001fe200000000ff */
[-C--:B------:R-:W-:Y:S01]  /*9a10*/  FMUL.FTZ R89, R89, R6.reuse ;  /* 0x0000000659597220 */ /* 0x080fe20000410000 */
[-C--:B------:R-:W-:Y:S01]  /*9a20*/  FMUL.FTZ R92, R92, R6.reuse ;  /* 0x000000065c5c7220 */ /* 0x080fe20000410000 */
[-C--:B------:R-:W-:Y:S01]  /*9a30*/  FMUL.FTZ R93, R93, R6.reuse ;  /* 0x000000065d5d7220 */ /* 0x080fe20000410000 */
[----:B---3--:R-:W-:Y:S01]  /*9a40*/  IMAD.U32 R27, RZ, RZ, UR53 ;  /* 0x00000035ff1b7e24 */ /* 0x008fe2000f8e00ff */
[----:B------:R-:W0:Y:S01]  /*9a50*/  MUFU.EX2 R155, R86 ;  /* 0x00000056009b7308 */ /* 0x000e220000000800 */
[----:B------:R-:W-:Y:S01]  /*9a60*/  UMOV UR53, UR45 ;  /* 0x0000002d00357c82 */ /* 0x000fe20008000000 */
        /* <DEDUP_REMOVED lines=8> */
[----:B----4-:R-:W-:Y:S01]  /*9af0*/  FADD.FTZ R2, R153, R2 ;  /* 0x0000000299027221 */ /* 0x010fe20000010000 */
[----:B------:R-:W-:Y:S01]  /*9b00*/  F2FP.F16.F32.PACK_AB R153, R83, R153 ;  /* 0x000000995399723e */ /* 0x000fe200000000ff */
[-C--:B------:R-:W-:Y:S01]  /*9b10*/  FMUL.FTZ R108, R108, R6.reuse ;  /* 0x000000066c6c7220 */ /* 0x080fe20000410000 */
[-C--:B------:R-:W-:Y:S01]  /*9b20*/  FMUL.FTZ R109, R109, R6.reuse ;  /* 0x000000066d6d7220 */ /* 0x080fe20000410000 */
[----:B--2---:R-:W-:Y:S01]  /*9b30*/  @!P1 PRMT R31, RZ, 0x654, R27 ;  /* 0x00000654ff1f9816 */ /* 0x004fe2000000001b */
[----:B------:R-:W-:Y:S01]  /*9b40*/  FADD.FTZ R27, R11, R40 ;  /* 0x000000280b1b7221 */ /* 0x000fe20000010000 */
[----:B------:R-:W-:Y:S01]  /*9b50*/  FADD.FTZ R2, R83, R2 ;  /* 0x0000000253027221 */ /* 0x000fe20000010000 */
[----:B------:R-:W-:Y:S01]  /*9b60*/  FMUL.FTZ R112, R112, R6 ;  /* 0x0000000670707220 */ /* 0x000fe20000410000 */
[----:B------:R1:W-:Y:S01]  /*9b70*/  @!P1 SYNCS.ARRIVE.TRANS64.RED.A1T0 RZ, [R31+URZ], RZ ;  /* 0x000000ff1fff99a7 */ /* 0x0003e2000810043f */
[----:B------:R-:W-:Y:S01]  /*9b80*/  FADD.FTZ R40, R176, R27 ;  /* 0x0000001bb0287221 */ /* 0x000fe20000010000 */
[----:B0-----:R-:W-:Y:S01]  /*9b90*/  FADD.FTZ R2, R155, R2 ;  /* 0x000000029b027221 */ /* 0x001fe20000010000 */
[----:B------:R-:W-:Y:S01]  /*9ba0*/  F2FP.F16.F32.PACK_AB R176, R13, R176 ;  /* 0x000000b00db0723e */ /* 0x000fe200000000ff */
[-C--:B------:R-:W-:Y:S01]  /*9bb0*/  FMUL.FTZ R113, R113, R6.reuse ;  /* 0x0000000671717220 */ /* 0x080fe20000410000 */
[----:B------:R-:W-:Y:S01]  /*9bc0*/  FADD.FTZ R27, R13, R40 ;  /* 0x000000280d1b7221 */ /* 0x000fe20000010000 */
[C---:B------:R-:W-:Y:S01]  /*9bd0*/  FADD.FTZ R2, R73.reuse, R2 ;  /* 0x0000000249027221 */ /* 0x040fe20000010000 */
[----:B------:R-:W-:Y:S01]  /*9be0*/  F2FP.F16.F32.PACK_AB R155, R73, R155 ;  /* 0x0000009b499b723e */ /* 0x000fe200000000ff */
        /* <DEDUP_REMOVED lines=28> */
[----:B------:R-:W-:Y:S01]  /*9db0*/  FMUL.FTZ R149, R149, R6 ;  /* 0x0000000695957220 */ /* 0x000fe20000410000 */
        /* <DEDUP_REMOVED lines=45> */
[-C--:B------:R-:W-:Y:S01]  /*a090*/  FMUL.FTZ R146, R146, R69.reuse ;  /* 0x0000004592927220 */ /* 0x080fe20000410000 */
[-C--:B------:R-:W-:Y:S01]  /*a0a0*/  FMUL.FTZ R147, R147, R69.reuse ;  /* 0x0000004593937220 */ /* 0x080fe20000410000 */
[-C--:B------:R-:W-:Y:S01]  /*a0b0*/  FMUL.FTZ R150, R150, R69.reuse ;  /* 0x0000004596967220 */ /* 0x080fe20000410000 */
[----:B------:R-:W-:Y:S01]  /*a0c0*/  FADD.FTZ R3, R53, R8 ;  /* 0x0000000835037221 */ /* 0x000fe20000010000 */
[----:B------:R-:W-:Y:S01]  /*a0d0*/  FMUL.FTZ R151, R151, R69 ;  /* 0x0000004597977220 */ /* 0x000fe20000410000 */
[----:B------:R-:W-:-:S02]  /*a0e0*/  IMAD.MOV.U32 R9, RZ, RZ, R0 ;  /* 0x000000ffff097224 */ /* 0x000fc400078e0000 */
[----:B------:R-:W-:-:S04]  /*a0f0*/  FADD.FTZ R8, R12, R3 ;  /* 0x000000030c087221 */ /* 0x000fc80000010000 */
[----:B------:R-:W-:-:S04]  /*a100*/  FADD.FTZ R3, R57, R8 ;  /* 0x0000000839037221 */ /* 0x000fc80000010000 */
[----:B------:R-:W-:-:S04]  /*a110*/  FADD.FTZ R8, R14, R3 ;  /* 0x000000030e087221 */ /* 0x000fc80000010000 */
[----:B------:R-:W-:-:S04]  /*a120*/  FADD.FTZ R3, R61, R8 ;  /* 0x000000083d037221 */ /* 0x000fc80000010000 */
[----:B------:R-:W-:-:S04]  /*a130*/  FADD.FTZ R8, R20, R3 ;  /* 0x0000000314087221 */ /* 0x000fc80000010000 */
[----:B------:R-:W-:Y:S01]  /*a140*/  FADD.FTZ R3, R65, R8 ;  /* 0x0000000841037221 */ /* 0x000fe20000010000 */
[----:B------:R-:W-:Y:S01]  /*a150*/  IMAD.MOV.U32 R8, RZ, RZ, R7 ;  /* 0x000000ffff087224 */ /* 0x000fe200078e0007 */
[----:B-1----:R-:W-:Y:S06]  /*a160*/  @P2 BRA `(.L_x_1414) ;  /* 0xffffffe0001c2947 */ /* 0x002fec000383ffff */
.L_x_1405:
        /* <DEDUP_REMOVED lines=8> */
[----:B------:R-:W-:-:S05]  /*a1f0*/  ULDC UR53, c[0x0][0x9e0] ;  /* 0x0002780000357ab9 */ /* 0x000fca0000000800 */
.L_x_1432:
        /* <DEDUP_REMOVED lines=9> */
.L_x_1417:
[----:B------:R-:W-:Y:S01]  /*a290*/  ULEA UR6, UR45, UR41, 0x3 ;  /* 0x000000292d067291 */ /* 0x000fe2000f8e183f */
[----:B------:R-:W-:-:S05]  /*a2a0*/  IMAD.U32 R0, RZ, RZ, UR46 ;  /* 0x0000002eff007e24 */ /* 0x000fca000f8e00ff */
[----:B------:R-:W-:-:S04]  /*a2b0*/  SHF.L.U32 R0, R0, 0x1f, RZ ;  /* 0x0000001f00007819 */ /* 0x000fc800000006ff */
[----:B------:R0:W1:Y:S01]  /*a2c0*/  SYNCS.PHASECHK.TRANS64.TRYWAIT P2, [UR6+0x28830], R0 ;  /* 0x02883000ff0075a7 */ /* 0x0000620008040146 */
[----:B------:R-:W-:Y:S05]  /*a2d0*/  @!P0 BRA `(.L_x_1418) ;  /* 0x0000000000048947 */ /* 0x000fea0003800000 */
[----:B------:R-:W-:Y:S01]  /*a2e0*/  BPT.TRAP 0x1 ;  /* 0x000000040000795c */ /* 0x000fe20000300000 */
.L_x_1418:
[----:B-1----:R-:W-:Y:S05]  /*a2f0*/  @P2 BRA `(.L_x_1416) ;  /* 0x0000000000082947 */ /* 0x002fea0003800000 */
[----:B------:R-:W1:Y:S02]  /*a300*/  SYNCS.PHASECHK.TRANS64.TRYWAIT P2, [UR6+0x28830], R0 ;  /* 0x02883000ff0075a7 */ /* 0x000e640008040146 */
[----:B-1----:R-:W-:Y:S05]  /*a310*/  @!P2 BRA `(.L_x_1419) ;  /* 0x000000c00018a947 */ /* 0x002fea0003800000 */
.L_x_1416:
        /* <DEDUP_REMOVED lines=45> */
.L_x_1421:
[----:B------:R-:W-:Y:S01]  /*a5f0*/  ULEA UR6, UR55, UR41, 0x3 ;  /* 0x0000002937067291 */ /* 0x000fe2000f8e183f */
[----:B------:R-:W-:-:S05]  /*a600*/  IMAD.U32 R0, RZ, RZ, UR56 ;  /* 0x00000038ff007e24 */ /* 0x000fca000f8e00ff */
[----:B------:R-:W-:-:S04]  /*a610*/  SHF.L.U32 R0, R0, 0x1f, RZ ;  /* 0x0000001f00007819 */ /* 0x000fc800000006ff */
[----:B------:R0:W1:Y:S01]  /*a620*/  SYNCS.PHASECHK.TRANS64.TRYWAIT P2, [UR6+0x28850], R0 ;  /* 0x02885000ff0075a7 */ /* 0x0000620008040146 */
[----:B------:R-:W-:Y:S05]  /*a630*/  @!P0 BRA `(.L_x_1422) ;  /* 0x0000000000048947 */ /* 0x000fea0003800000 */
[----:B------:R-:W-:Y:S01]  /*a640*/  BPT.TRAP 0x1 ;  /* 0x000000040000795c */ /* 0x000fe20000300000 */
.L_x_1422:
[----:B-1----:R-:W-:Y:S05]  /*a650*/  @P2 BRA `(.L_x_1420) ;  /* 0x0000000000082947 */ /* 0x002fea0003800000 */
[----:B------:R-:W1:Y:S02]  /*a660*/  SYNCS.PHASECHK.TRANS64.TRYWAIT P2, [UR6+0x28850], R0 ;  /* 0x02885000ff0075a7 */ /* 0x000e640008040146 */
[----:B-1----:R-:W-:Y:S05]  /*a670*/  @!P2 BRA `(.L_x_1423) ;  /* 0x000000bc0058a947 */ /* 0x002fea0003800000 */
.L_x_1420:
[----:B------:R-:W-:Y:S01]  /*a680*/  UIADD3 UR6, UR41, 0x400, URZ ;  /* 0x0000040029067890 */ /* 0x000fe2000fffe03f */
[----:B------:R-:W-:Y:S01]  /*a690*/  WARPGROUP.ARRIVE ;  /* 0x00000000000079c5 */ /* 0x000fe20000000000 */
[----:B------:R-:W-:Y:S01]  /*a6a0*/  UMOV UR7, 0x40000040 ;  /* 0x4000004000077882 */ /* 0x000fe20000000000 */
[----:B------:R-:W-:Y:S01]  /*a6b0*/  PLOP3.LUT P2, PT, PT, PT, UP0, 0x80, 0x0 ;  /* 0x000000000000781c */ /* 0x000fe20003f4f008 */
[----:B------:R-:W-:Y:S01]  /*a6c0*/  USHF.R.U32.HI UR6, URZ, 0x4, UR6 ;  /* 0x000000043f067899 */ /* 0x000fe20008011606 */
[----:B01----:R-:W-:Y:S01]  /*a6d0*/  VIADD R0, R17, UR38 ;  /* 0x0000002611007c36 */ /* 0x003fe20008000000 */
[----:B------:R-:W-:Y:S01]  /*a6e0*/  IADD3 R11, -R23, 0xb, RZ ;  /* 0x0000000b170b7810 */ /* 0x000fe20007ffe1ff */
[----:B------:R-:W-:Y:S01]  /*a6f0*/  IMAD.U32 R4, RZ, RZ, UR45 ;  /* 0x0000002dff047e24 */ /* 0x000fe2000f8e00ff */
[----:B------:R-:W-:Y:S01]  /*a700*/  ULOP3.LUT UR6, UR6, 0x3fff, URZ, 0xc0, !UPT ;  /* 0x00003fff06067892 */ /* 0x000fe2000f8ec03f */
[----:B------:R-:W-:-:S03]  /*a710*/  IMAD.SHL.U32 R14, R5, 0x80, RZ ;  /* 0x00000080050e7824 */ /* 0x000fc600078e00ff */
[----:B------:R-:W-:Y:S01]  /*a720*/  ULOP3.LUT UR6, UR6, 0x4000000, URZ, 0xfc, !UPT ;  /* 0x0400000006067892 */ /* 0x000fe2000f8efc3f */
[----:B------:R-:W-:-:S03]  /*a730*/  @!P1 LEA R4, R4, UR41, 0x3 ;  /* 0x0000002904049c11 */ /* 0x000fc6000f8e18ff */
[----:B------:R-:W-:Y:S02]  /*a740*/  ULEA UR10, UR55, UR6, 0xb ;  /* 0x00000006370a7291 */ /* 0x000fe4000f8e583f */
[----:B------:R-:W-:-:S05]  /*a750*/  @!P1 VIADD R4, R4, 0x28840 ;  /* 0x0002884004049836 */ /* 0x000fca0000000000 */
        /* <DEDUP_REMOVED lines=39> */
[----:B------:R-:W-:Y:S01]  /*a9d0*/  @P2 IMAD.HI.U32 R7, R0, UR6, RZ ;  /* 0x0000000600072c27 */ /* 0x000fe2000f8e00ff */
[----:B------:R-:W-:-:S04]  /*a9e0*/  @UP0 ULDC UR6, c[0x0][0x450] ;  /* 0x0001140000060ab9 */ /* 0x000fc80000000800 */
[----:B------:R-:W-:Y:S01]  /*a9f0*/  @P2 SHF.R.U32.HI R0, RZ, UR6, R7 ;  /* 0x00000006ff002c19 */ /* 0x000fe20008011607 */
[----:B------:R-:W-:Y:S01]  /*aa00*/  ULOP3.LUT UR6, URZ, UR54, URZ, 0x33, !UPT ;  /* 0x000000363f067292 */ /* 0x000fe2000f8e333f */
[----:B------:R-:W-:-:S03]  /*aa10*/  IADD3 R7, -R14, 0x1, RZ ;  /* 0x000000010e077810 */ /* 0x000fc60007ffe1ff */
[----:B------:R-:W0:Y:S02]  /*aa20*/  SHFL.IDX PT, R9, R0, RZ, 0x1c1f ;  /* 0x001c1fff00097589 */ /* 0x000e2400000e0000 */
[----:B------:R-:W-:Y:S01]  /*aa30*/  IMAD R7, R16, -0x2, R7 ;  /* 0xfffffffe10077824 */ /* 0x000fe200078e0207 */
        /* <DEDUP_REMOVED lines=8> */
[----:B------:R-:W-:Y:S01]  /*aac0*/  IMAD.IADD R10, R152, 0x1, R9 ;  /* 0x00000001980a7824 */ /* 0x000fe200078e0209 */
[----:B-1----:R-:W-:Y:S06]  /*aad0*/  @!P6 BRA `(.L_x_1424) ;  /* 0x00000000005ce947 */ /* 0x002fec0003800000 */
        /* <DEDUP_REMOVED lines=13> */
.L_x_1426:
[----:B------:R-:W-:-:S05]  /*abb0*/  IMAD.U32 R9, RZ, RZ, UR52 ;  /* 0x00000034ff097e24 */ /* 0x000fca000f8e00ff */
[----:B------:R-:W-:-:S13]  /*abc0*/  ISETP.NE.AND P2, PT, R9, 0x1, PT ;  /* 0x000000010900780c */ /* 0x000fda0003f45270 */
[----:B------:R-:W0:Y:S02]  /*abd0*/  @P2 LDC.64 R12, c[0x0][0x9e8] ;  /* 0x00027a00ff0c2b82 */ /* 0x000e240000000a00 */
[----:B0-----:R-:W-:-:S05]  /*abe0*/  @P2 IMAD.HI.U32 R12, R7, R12, RZ ;  /* 0x0000000c070c2227 */ /* 0x001fca00078e00ff */
[----:B------:R-:W-:-:S07]  /*abf0*/  @P2 SHF.R.U32.HI R7, RZ, R13, R12 ;  /* 0x0000000dff072219 */ /* 0x000fce000001160c */
.L_x_1427:
[----:B------:R-:W-:Y:S05]  /*ac00*/  BSYNC B0 ;  /* 0x0000000000007941 */ /* 0x000fea0003800000 */
.L_x_1425:
[----:B------:R-:W-:-:S04]  /*ac10*/  IMAD R7, R7, R9, -R14 ;  /* 0x0000000907077224 */ /* 0x000fc800078e0a0e */
[----:B------:R-:W-:-:S05]  /*ac20*/  IMAD R7, R16, -0x2, R7 ;  /* 0xfffffffe10077824 */ /* 0x000fca00078e0207 */
[----:B------:R-:W-:Y:S02]  /*ac30*/  VIADDMNMX R4, R7, R9, R4, PT ;  /* 0x0000000907047246 */ /* 0x000fe40003800104 */
[----:B------:R-:W-:-:S07]  /*ac40*/  VIMNMX R10, R10, R7, !PT ;  /* 0x000000070a0a7248 */ /* 0x000fce0007fe0100 */
.L_x_1424:
        /* <DEDUP_REMOVED lines=8> */
[----:B------:R-:W-:Y:S02]  /*acd0*/  FSEL R167, R25, -INF , !P5 ;  /* 0xff80000019a77808 */ /* 0x000fe40006800000 */
[C---:B------:R-:W-:Y:S02]  /*ace0*/  ISETP.GT.AND P3, PT, R10.reuse, 0x8, P2 ;  /* 0x000000080a00780c */ /* 0x040fe40001764270 */
[----:B------:R-:W-:Y:S02]  /*acf0*/  ISETP.GT.AND P5, PT, R10, 0x10, P2 ;  /* 0x000000100a00780c */ /* 0x000fe400017a4270 */
[----:B------:R-:W-:-:S02]  /*ad00*/  ISETP.LT.OR P4, PT, R4, 0xa, P4 ;  /* 0x0000000a0400780c */ /* 0x000fc40002781670 */
[----:B------:R-:W-:Y:S01]  /*ad10*/  ISETP.LT.OR P3, PT, R4, 0x9, P3 ;  /* 0x000000090400780c */ /* 0x000fe20001f61670 */
[----:B0-----:R-:W-:Y:S01]  /*ad20*/  IMAD.IADD R12, R152, 0x1, R157 ;  /* 0x00000001980c7824 */ /* 0x001fe200078e029d */
[----:B------:R-:W-:Y:S02]  /*ad30*/  ISETP.LT.OR P5, PT, R4, 0x11, P5 ;  /* 0x000000110400780c */ /* 0x000fe40002fa1670 */
[----:B------:R-:W-:Y:S02]  /*ad40*/  FSEL R181, R29, -INF , !P4 ;  /* 0xff8000001db57808 */ /* 0x000fe40006000000 */
[----:B------:R-:W-:Y:S02]  /*ad50*/  FSEL R173, R28, -INF , !P3 ;  /* 0xff8000001cad7808 */ /* 0x000fe40005800000 */
[----:B------:R-:W-:Y:S02]  /*ad60*/  ISETP.GT.AND P4, PT, R10, 0x18, P2 ;  /* 0x000000180a00780c */ /* 0x000fe40001784270 */
[----:B------:R-:W-:-:S02]  /*ad70*/  FSEL R177, R32, -INF , !P5 ;  /* 0xff80000020b17808 */ /* 0x000fc40006800000 */
[C---:B------:R-:W-:Y:S02]  /*ad80*/  ISETP.GT.AND P3, PT, R10.reuse, 0x11, P2 ;  /* 0x000000110a00780c */ /* 0x040fe40001764270 */
[----:B------:R-:W-:Y:S02]  /*ad90*/  ISETP.GT.AND P5, PT, R10, 0x19, P2 ;  /* 0x000000190a00780c */ /* 0x000fe400017a4270 */
[C---:B------:R-:W-:Y:S02]  /*ada0*/  ISETP.LT.OR P4, PT, R4.reuse, 0x19, P4 ;  /* 0x000000190400780c */ /* 0x040fe40002781670 */
[C---:B------:R-:W-:Y:S02]  /*adb0*/  ISETP.LT.OR P3, PT, R4.reuse, 0x12, P3 ;  /* 0x000000120400780c */ /* 0x040fe40001f61670 */
[----:B------:R-:W-:Y:S02]  /*adc0*/  ISETP.LT.OR P5, PT, R4, 0x1a, P5 ;  /* 0x0000001a0400780c */ /* 0x000fe40002fa1670 */
[----:B------:R-:W-:-:S02]  /*add0*/  FSEL R175, R36, -INF , !P4 ;  /* 0xff80000024af7808 */ /* 0x000fc40006000000 */
[----:B------:R-:W-:Y:S02]  /*ade0*/  FSEL R179, R33, -INF , !P3 ;  /* 0xff80000021b37808 */ /* 0x000fe40005800000 */
[C---:B------:R-:W-:Y:S02]  /*adf0*/  ISETP.GT.AND P4, PT, R10.reuse, 0x21, P2 ;  /* 0x000000210a00780c */ /* 0x040fe40001784270 */
[----:B------:R-:W-:Y:S02]  /*ae00*/  FSEL R171, R37, -INF , !P5 ;  /* 0xff80000025ab7808 */ /* 0x000fe40006800000 */
[C---:B------:R-:W-:Y:S02]  /*ae10*/  ISETP.GT.AND P3, PT, R10.reuse, 0x20, P2 ;  /* 0x000000200a00780c */ /* 0x040fe40001764270 */
[----:B------:R-:W-:Y:S02]  /*ae20*/  ISETP.GT.AND P5, PT, R10, 0x28, P2 ;  /* 0x000000280a00780c */ /* 0x000fe400017a4270 */
[----:B------:R-:W-:-:S02]  /*ae30*/  ISETP.LT.OR P4, PT, R4, 0x22, P4 ;  /* 0x000000220400780c */ /* 0x000fc40002781670 */
[C---:B------:R-:W-:Y:S02]  /*ae40*/  ISETP.LT.OR P3, PT, R4.reuse, 0x21, P3 ;  /* 0x000000210400780c */ /* 0x040fe40001f61670 */
[----:B------:R-:W-:Y:S02]  /*ae50*/  ISETP.LT.OR P5, PT, R4, 0x29, P5 ;  /* 0x000000290400780c */ /* 0x000fe40002fa1670 */
[----:B------:R-:W-:Y:S02]  /*ae60*/  FSEL R153, R41, -INF , !P4 ;  /* 0xff80000029997808 */ /* 0x000fe40006000000 */
[----:B------:R-:W-:Y:S02]  /*ae70*/  FSEL R155, R40, -INF , !P3 ;  /* 0xff800000289b7808 */ /* 0x000fe40005800000 */
[----:B------:R-:W-:Y:S02]  /*ae80*/  FSEL R41, R44, -INF , !P5 ;  /* 0xff8000002c297808 */ /* 0x000fe40006800000 */
[----:B------:R-:W-:-:S02]  /*ae90*/  ISETP.GT.AND P3, PT, R10, 0x29, P2 ;  /* 0x000000290a00780c */ /* 0x000fc40001764270 */
[C---:B------:R-:W-:Y:S02]  /*aea0*/  ISETP.GT.AND P4, PT, R10.reuse, 0x30, P2 ;  /* 0x000000300a00780c */ /* 0x040fe40001784270 */
[----:B------:R-:W-:Y:S02]  /*aeb0*/  ISETP.GT.AND P5, PT, R10, 0x31, P2 ;  /* 0x000000310a00780c */ /* 0x000fe400017a4270 */
[C---:B------:R-:W-:Y:S02]  /*aec0*/  ISETP.LT.OR P3, PT, R4.reuse, 0x2a, P3 ;  /* 0x0000002a0400780c */ /* 0x040fe40001f61670 */
[C---:B------:R-:W-:Y:S02]  /*aed0*/  ISETP.LT.OR P4, PT, R4.reuse, 0x31, P4 ;  /* 0x000000310400780c */ /* 0x040fe40002781670 */
[----:B------:R-:W-:Y:S02]  /*aee0*/  ISETP.LT.OR P5, PT, R4, 0x32, P5 ;  /* 0x000000320400780c */ /* 0x000fe40002fa1670 */
[----:B------:R-:W-:-:S02]  /*aef0*/  FSEL R45, R45, -INF , !P3 ;  /* 0xff8000002d2d7808 */ /* 0x000fc40005800000 */
[----:B------:R-:W-:Y:S02]  /*af00*/  FSEL R37, R48, -INF , !P4 ;  /* 0xff80000030257808 */ /* 0x000fe40006000000 */
[----:B------:R-:W-:Y:S02]  /*af10*/  FSEL R49, R49, -INF , !P5 ;  /* 0xff80000031317808 */ /* 0x000fe40006800000 */
[C---:B------:R-:W-:Y:S02]  /*af20*/  ISETP.GT.AND P3, PT, R10.reuse, 0x38, P2 ;  /* 0x000000380a00780c */ /* 0x040fe40001764270 */
        /* <DEDUP_REMOVED lines=46> */
[----:B------:R-:W-:Y:S01]  /*b210*/  ISETP.GT.AND P5, PT, R10, 0x79, P2 ;  /* 0x000000790a00780c */ /* 0x000fe200017a4270 */
[----:B------:R-:W-:Y:S01]  /*b220*/  IMAD.IADD R10, R20, 0x1, R157 ;  /* 0x00000001140a7824 */ /* 0x000fe200078e029d */
[C---:B------:R-:W-:Y:S02]  /*b230*/  ISETP.LT.OR P3, PT, R4.reuse, 0x72, P3 ;  /* 0x000000720400780c */ /* 0x040fe40001f61670 */
[C---:B------:R-:W-:Y:S02]  /*b240*/  ISETP.LT.OR P4, PT, R4.reuse, 0x79, P4 ;  /* 0x000000790400780c */ /* 0x040fe40002781670 */
[----:B------:R-:W-:Y:S02]  /*b250*/  ISETP.LT.OR P5, PT, R4, 0x7a, P5 ;  /* 0x0000007a0400780c */ /* 0x000fe40002fa1670 */
[----:B------:R-:W-:-:S02]  /*b260*/  FSEL R81, R81, -INF , !P3 ;  /* 0xff80000051517808 */ /* 0x000fc40005800000 */
[----:B------:R-:W-:Y:S02]  /*b270*/  FSEL R25, R84, -INF , !P4 ;  /* 0xff80000054197808 */ /* 0x000fe40006000000 */
[----:B------:R-:W-:Y:S01]  /*b280*/  FSEL R85, R85, -INF , !P5 ;  /* 0xff80000055557808 */ /* 0x000fe20006800000 */
[----:B------:R-:W-:Y:S06]  /*b290*/  @!P6 BRA `(.L_x_1428) ;  /* 0x00000000005ce947 */ /* 0x000fec0003800000 */
        /* <DEDUP_REMOVED lines=13> */
.L_x_1430:
[----:B------:R-:W-:-:S05]  /*b370*/  IMAD.U32 R4, RZ, RZ, UR52 ;  /* 0x00000034ff047e24 */ /* 0x000fca000f8e00ff */
[----:B------:R-:W-:-:S13]  /*b380*/  ISETP.NE.AND P3, PT, R4, 0x1, PT ;  /* 0x000000010400780c */ /* 0x000fda0003f65270 */
[----:B------:R-:W0:Y:S02]  /*b390*/  @P3 LDC.64 R158, c[0x0][0x9e8] ;  /* 0x00027a00ff9e3b82 */ /* 0x000e240000000a00 */
[----:B0-----:R-:W-:-:S05]  /*b3a0*/  @P3 IMAD.HI.U32 R0, R157, R158, RZ ;  /* 0x0000009e9d003227 */ /* 0x001fca00078e00ff */
[----:B------:R-:W-:-:S07]  /*b3b0*/  @P3 SHF.R.U32.HI R157, RZ, R159, R0 ;  /* 0x0000009fff9d3219 */ /* 0x000fce0000011600 */
.L_x_1431:
[----:B------:R-:W-:Y:S05]  /*b3c0*/  BSYNC B0 ;  /* 0x0000000000007941 */ /* 0x000fea0003800000 */
.L_x_1429:
[----:B------:R-:W-:-:S04]  /*b3d0*/  IMAD R157, R157, R4, -R14 ;  /* 0x000000049d9d7224 */ /* 0x000fc800078e0a0e */
[----:B------:R-:W-:-:S05]  /*b3e0*/  IMAD R157, R16, -0x2, R157 ;  /* 0xfffffffe109d7824 */ /* 0x000fca00078e029d */
[----:B------:R-:W-:Y:S02]  /*b3f0*/  VIADDMNMX R10, R157, R4, R10, PT ;  /* 0x000000049d0a7246 */ /* 0x000fe4000380010a */
[----:B------:R-:W-:-:S07]  /*b400*/  VIMNMX R12, R12, R157, !PT ;  /* 0x0000009d0c0c7248 */ /* 0x000fce0007fe0100 */
.L_x_1428:
[----:B------:R-:W-:Y:S01]  /*b410*/  FMNMX.FTZ R0, R165, R6, !PT ;  /* 0x00000006a5007209 */ /* 0x000fe20007810000 */
[----:B------:R-:W0:Y:S01]  /*b420*/  LDC R4, c[0x0][0x988] ;  /* 0x00026200ff047b82 */ /* 0x000e220000000800 */
[----:B------:R-:W-:Y:S01]  /*b430*/  ISETP.GT.AND P4, PT, R12, 0x8, P2 ;  /* 0x000000080c00780c */ /* 0x000fe20001784270 */
[----:B------:R-:W-:Y:S01]  /*b440*/  UMOV UR56, UR46 ;  /* 0x0000002e00387c82 */ /* 0x000fe20008000000 */
[----:B------:R-:W-:Y:S02]  /*b450*/  FMNMX.FTZ R0, R167, R0, !PT ;  /* 0x00000000a7007209 */ /* 0x000fe40007810000 */
        /* <DEDUP_REMOVED lines=28> */
[C---:B------:R-:W-:Y:S02]  /*b620*/  ISETP.GT.AND P3, PT, R12.reuse, 0x9, P2 ;  /* 0x000000090c00780c */ /* 0x040fe40001764270 */
[----:B------:R-:W-:Y:S02]  /*b630*/  FMNMX.FTZ R0, R29, R0, !PT ;  /* 0x000000001d007209 */ /* 0x000fe40007810000 */
[----:B------:R-:W-:Y:S02]  /*b640*/  FSEL R169, R43, -INF , !P4 ;  /* 0xff8000002ba97808 */ /* 0x000fe40006000000 */
[----:B------:R-:W-:Y:S02]  /*b650*/  FMNMX.FTZ R0, R57, R0, !PT ;  /* 0x0000000039007209 */ /* 0x000fe40007810000 */
[----:B------:R-:W-:-:S02]  /*b660*/  ISETP.GT.AND P4, PT, R12, RZ, P2 ;  /* 0x000000ff0c00720c */ /* 0x000fc40001784270 */
[----:B------:R-:W-:Y:S02]  /*b670*/  FMNMX.FTZ R0, R15, R0, !PT ;  /* 0x000000000f007209 */ /* 0x000fe40007810000 */
[C---:B------:R-:W-:Y:S02]  /*b680*/  ISETP.LT.OR P5, PT, R10.reuse, 0x11, P5 ;  /* 0x000000110a00780c */ /* 0x040fe40002fa1670 */
        /* <DEDUP_REMOVED lines=11> */
[----:B------:R-:W-:Y:S02]  /*b740*/  ISETP.LT.OR P3, PT, R10, 0x19, P3 ;  /* 0x000000190a00780c */ /* 0x000fe40001f61670 */
        /* <DEDUP_REMOVED lines=9> */
[----:B------:R-:W-:-:S02]  /*b7e0*/  ISETP.GT.AND P4, PT, R12, 0x30, P2 ;  /* 0x000000300c00780c */ /* 0x000fc40001784270 */
[----:B------:R-:W-:Y:S02]  /*b7f0*/  FMNMX.FTZ R0, R25, R0, !PT ;  /* 0x0000000019007209 */ /* 0x000fe40007810000 */
[----:B------:R-:W-:Y:S02]  /*b800*/  ISETP.LT.OR P4, PT, R10, 0x31, P4 ;  /* 0x000000310a00780c */ /* 0x000fe40002781670 */
[----:B------:R-:W-:-:S05]  /*b810*/  FMNMX.FTZ R14, R85, R0, !PT ;  /* 0x00000000550e7209 */ /* 0x000fca0007810000 */
[----:B------:R-:W1:Y:S02]  /*b820*/  SHFL.BFLY PT, R157, R14, 0x2, 0x1f ;  /* 0x0c401f000e9d7f89 */ /* 0x000e6400000e0000 */
[----:B-1----:R-:W-:-:S05]  /*b830*/  FMNMX.FTZ R157, R14, R157, !PT ;  /* 0x0000009d0e9d7209 */ /* 0x002fca0007810000 */
[----:B------:R-:W1:Y:S02]  /*b840*/  SHFL.BFLY PT, R0, R157, 0x1, 0x1f ;  /* 0x0c201f009d007f89 */ /* 0x000e6400000e0000 */
[----:B-1----:R-:W-:Y:S02]  /*b850*/  FMNMX.FTZ R0, R157, R0, !PT ;  /* 0x000000009d007209 */ /* 0x002fe40007810000 */
[----:B------:R-:W-:Y:S01]  /*b860*/  FSEL R157, R34, -INF , !P5 ;  /* 0xff800000229d7808 */ /* 0x000fe20006800000 */
[----:B------:R-:W-:Y:S01]  /*b870*/  IMAD.U32 R34, RZ, RZ, UR55 ;  /* 0x00000037ff227e24 */ /* 0x000fe2000f8e00ff */
[C---:B------:R-:W-:Y:S01]  /*b880*/  FSETP.NEU.FTZ.AND P5, PT, R0.reuse, -INF , PT ;  /* 0xff8000000000780b */ /* 0x040fe20003fbd000 */
[----:B0-----:R-:W-:Y:S01]  /*b890*/  FMUL.FTZ R14, R0, R4 ;  /* 0x00000004000e7220 */ /* 0x001fe20000410000 */
[----:B------:R-:W-:Y:S01]  /*b8a0*/  FMNMX.FTZ R20, R157, R20, !PT ;  /* 0x000000149d147209 */ /* 0x000fe20007810000 */
[----:B------:R-:W-:Y:S01]  /*b8b0*/  UMOV UR55, UR45 ;  /* 0x0000002d00377c82 */ /* 0x000fe20008000000 */
[----:B------:R-:W-:-:S02]  /*b8c0*/  @!P1 LEA R34, R34, UR41, 0x3 ;  /* 0x0000002922229c11 */ /* 0x000fc4000f8e18ff */
[----:B------:R-:W-:Y:S02]  /*b8d0*/  FSEL R14, R14, RZ, P5 ;  /* 0x000000ff0e0e7208 */ /* 0x000fe40002800000 */
[----:B------:R-:W-:-:S03]  /*b8e0*/  FMNMX.FTZ R20, R35, R20, !PT ;  /* 0x0000001423147209 */ /* 0x000fc60007810000 */
        /* <DEDUP_REMOVED lines=18> */
[-CC-:B------:R-:W-:Y:S01]  /*ba10*/  FFMA.FTZ R41, R45, R4.reuse, -R14.reuse ;  /* 0x000000042d297223 */ /* 0x180fe2000001080e */
[----:B------:R-:W-:Y:S01]  /*ba20*/  FSEL R177, R50, -INF , !P4 ;  /* 0xff80000032b17808 */ /* 0x000fe20006000000 */
[-CC-:B------:R-:W-:Y:S01]  /*ba30*/  FFMA.FTZ R168, R37, R4.reuse, -R14.reuse ;  /* 0x0000000425a87223 */ /* 0x180fe2000001080e */
[----:B------:R-:W-:Y:S01]  /*ba40*/  FSEL R173, R46, -INF , !P3 ;  /* 0xff8000002ead7808 */ /* 0x000fe20005800000 */
[-CC-:B------:R-:W-:Y:S01]  /*ba50*/  FFMA.FTZ R37, R49, R4.reuse, -R14.reuse ;  /* 0x0000000431257223 */ /* 0x180fe2000001080e */
[C---:B------:R-:W-:Y:S01]  /*ba60*/  ISETP.GT.AND P3, PT, R12.reuse, 0x29, P2 ;  /* 0x000000290c00780c */ /* 0x040fe20001764270 */
[-CC-:B------:R-:W-:Y:S01]  /*ba70*/  FFMA.FTZ R170, R33, R4.reuse, -R14.reuse ;  /* 0x0000000421aa7223 */ /* 0x180fe2000001080e */
[----:B------:R-:W-:Y:S01]  /*ba80*/  ISETP.GT.AND P4, PT, R12, 0x38, P2 ;  /* 0x000000380c00780c */ /* 0x000fe20001784270 */
        /* <DEDUP_REMOVED lines=8> */
[-CC-:B------:R-:W-:Y:S01]  /*bb10*/  FFMA.FTZ R29, R57, R4.reuse, -R14.reuse ;  /* 0x00000004391d7223 */ /* 0x180fe2000001080e */
[C---:B------:R-:W-:Y:S01]  /*bb20*/  ISETP.LT.OR P4, PT, R10.reuse, 0x39, P4 ;  /* 0x000000390a00780c */ /* 0x040fe20002781670 */
[-CC-:B------:R-:W-:Y:S01]  /*bb30*/  FFMA.FTZ R61, R65, R4.reuse, -R14.reuse ;  /* 0x00000004413d7223 */ /* 0x180fe2000001080e */
[----:B------:R-:W-:Y:S01]  /*bb40*/  ISETP.LT.OR P3, PT, R10, 0x32, P3 ;  /* 0x000000320a00780c */ /* 0x000fe20001f61670 */
[--C-:B------:R-:W-:Y:S01]  /*bb50*/  FFMA.FTZ R160, R7, R4, -R14.reuse ;  /* 0x0000000407a07223 */ /* 0x100fe2000001080e */
[----:B------:R-:W-:Y:S01]  /*bb60*/  FMNMX.FTZ R20, R173, R20, !PT ;  /* 0x00000014ad147209 */ /* 0x000fe20007810000 */
[----:B------:R-:W-:Y:S01]  /*bb70*/  MUFU.EX2 R180, R180 ;  /* 0x000000b400b47308 */ /* 0x000fe20000000800 */
[----:B------:R-:W-:Y:S01]  /*bb80*/  FSEL R179, R51, -INF , !P3 ;  /* 0xff80000033b37808 */ /* 0x000fe20005800000 */
[-CC-:B------:R-:W-:Y:S01]  /*bb90*/  FFMA.FTZ R51, R171, R4.reuse, -R14.reuse ;  /* 0x00000004ab337223 */ /* 0x180fe2000001080e */
[----:B------:R-:W-:Y:S01]  /*bba0*/  ISETP.GT.AND P3, PT, R12, 0x39, P2 ;  /* 0x000000390c00780c */ /* 0x000fe20001764270 */
[-CC-:B------:R-:W-:Y:S01]  /*bbb0*/  FFMA.FTZ R158, R11, R4.reuse, -R14.reuse ;  /* 0x000000040b9e7223 */ /* 0x180fe2000001080e */
[----:B------:R-:W-:Y:S01]  /*bbc0*/  FSEL R181, R54, -INF , !P4 ;  /* 0xff80000036b57808 */ /* 0x000fe20006000000 */
[--C-:B------:R-:W-:Y:S01]  /*bbd0*/  FFMA.FTZ R11, R77, R4, -R14.reuse ;  /* 0x000000044d0b7223 */ /* 0x100fe2000001080e */
[----:B------:R-:W-:Y:S01]  /*bbe0*/  FMNMX.FTZ R20, R47, R20, !PT ;  /* 0x000000142f147209 */ /* 0x000fe20007810000 */
[----:B------:R-:W-:Y:S01]  /*bbf0*/  MUFU.EX2 R27, R27 ;  /* 0x0000001b001b7308 */ /* 0x000fe20000000800 */
[----:B------:R-:W-:Y:S01]  /*bc00*/  ISETP.GT.AND P4, PT, R12, 0x40, P2 ;  /* 0x000000400c00780c */ /* 0x000fe20001784270 */
[-CC-:B------:R-:W-:Y:S01]  /*bc10*/  FFMA.FTZ R162, R9, R4.reuse, -R14.reuse ;  /* 0x0000000409a27223 */ /* 0x180fe2000001080e */
[C---:B------:R-:W-:Y:S01]  /*bc20*/  ISETP.LT.OR P3, PT, R10.reuse, 0x3a, P3 ;  /* 0x0000003a0a00780c */ /* 0x040fe20001f61670 */
[--C-:B------:R-:W-:Y:S01]  /*bc30*/  FFMA.FTZ R9, R69, R4, -R14.reuse ;  /* 0x0000000445097223 */ /* 0x100fe2000001080e */
[----:B------:R-:W-:Y:S01]  /*bc40*/  FMNMX.FTZ R20, R177, R20, !PT ;  /* 0x00000014b1147209 */ /* 0x000fe20007810000 */
[-CC-:B------:R-:W-:Y:S01]  /*bc50*/  FFMA.FTZ R156, R13, R4.reuse, -R14.reuse ;  /* 0x000000040d9c7223 */ /* 0x180fe2000001080e */
[----:B------:R-:W-:Y:S01]  /*bc60*/  ISETP.LT.OR P4, PT, R10, 0x41, P4 ;  /* 0x000000410a00780c */ /* 0x000fe20002781670 */
[----:B------:R-:W-:Y:S01]  /*bc70*/  MUFU.EX2 R182, R182 ;  /* 0x000000b600b67308 */ /* 0x000fe20000000800 */
[----:B------:R-:W-:Y:S01]  /*bc80*/  FSEL R55, R55, -INF , !P3 ;  /* 0xff80000037377808 */ /* 0x000fe20005800000 */
[-CC-:B------:R-:W-:Y:S01]  /*bc90*/  FFMA.FTZ R152, R21, R4.reuse, -R14.reuse ;  /* 0x0000000415987223 */ /* 0x180fe2000001080e */
[----:B------:R-:W-:Y:S01]  /*bca0*/  ISETP.GT.AND P3, PT, R12, 0x41, P2 ;  /* 0x000000410c00780c */ /* 0x000fe20001764270 */
[--C-:B------:R-:W-:Y:S01]  /*bcb0*/  FFMA.FTZ R154, R25, R4, -R14.reuse ;  /* 0x00000004199a7223 */ /* 0x100fe2000001080e */
[----:B------:R-:W-:Y:S01]  /*bcc0*/  FMNMX.FTZ R20, R179, R20, !PT ;  /* 0x00000014b3147209 */ /* 0x000fe20007810000 */
[-CC-:B------:R-:W-:Y:S01]  /*bcd0*/  FFMA.FTZ R13, R73, R4.reuse, -R14.reuse ;  /* 0x00000004490d7223 */ /* 0x180fe2000001080e */
[----:B------:R-:W-:Y:S01]  /*bce0*/  FSEL R171, R58, -INF , !P4 ;  /* 0xff8000003aab7808 */ /* 0x000fe20006000000 */
[----:B------:R-:W-:Y:S01]  /*bcf0*/  MUFU.EX2 R31, R31 ;  /* 0x0000001f001f7308 */ /* 0x000fe20000000800 */
[----:B------:R-:W-:Y:S01]  /*bd00*/  ISETP.GT.AND P4, PT, R12, 0x48, P2 ;  /* 0x000000480c00780c */ /* 0x000fe20001784270 */
[-CC-:B------:R-:W-:Y:S01]  /*bd10*/  FFMA.FTZ R21, R81, R4.reuse, -R14.reuse ;  /* 0x0000000451157223 */ /* 0x180fe2000001080e */
[----:B------:R-:W-:Y:S01]  /*bd20*/  ISETP.LT.OR P3, PT, R10, 0x42, P3 ;  /* 0x000000420a00780c */ /* 0x000fe20001f61670 */
[----:B------:R-:W-:Y:S01]  /*bd30*/  FFMA.FTZ R25, R85, R4, -R14 ;  /* 0x0000000455197223 */ /* 0x000fe2000001080e */
[----:B------:R-:W-:-:S02]  /*bd40*/  FMNMX.FTZ R20, R181, R20, !PT ;  /* 0x00000014b5147209 */ /* 0x000fc40007810000 */
[----:B------:R-:W-:Y:S01]  /*bd50*/  ISETP.LT.OR P4, PT, R10, 0x49, P4 ;  /* 0x000000490a00780c */ /* 0x000fe20002781670 */
[----:B------:R-:W-:Y:S01]  /*bd60*/  MUFU.EX2 R176, R176 ;  /* 0x000000b000b07308 */ /* 0x000fe20000000800 */
[----:B------:R-:W-:Y:S01]  /*bd70*/  FSEL R155, R59, -INF , !P3 ;  /* 0xff8000003b9b7808 */ /* 0x000fe20005800000 */
[----:B------:R-:W-:Y:S01]  /*bd80*/  FFMA.FTZ R59, R153, R4, -R14 ;  /* 0x00000004993b7223 */ /* 0x000fe2000001080e */
[----:B------:R-:W-:Y:S02]  /*bd90*/  ISETP.GT.AND P3, PT, R12, 0x49, P2 ;  /* 0x000000490c00780c */ /* 0x000fe40001764270 */
[----:B------:R-:W-:Y:S02]  /*bda0*/  FMNMX.FTZ R20, R55, R20, !PT ;  /* 0x0000001437147209 */ /* 0x000fe40007810000 */
[----:B------:R-:W-:Y:S01]  /*bdb0*/  FSEL R175, R62, -INF , !P4 ;  /* 0xff8000003eaf7808 */ /* 0x000fe20006000000 */
[----:B------:R-:W-:Y:S01]  /*bdc0*/  MUFU.EX2 R43, R43 ;  /* 0x0000002b002b7308 */ /* 0x000fe20000000800 */
[----:B------:R-:W-:-:S02]  /*bdd0*/  ISETP.GT.AND P4, PT, R12, 0x50, P2 ;  /* 0x000000500c00780c */ /* 0x000fc40001784270 */
[C---:B------:R-:W-:Y:S02]  /*bde0*/  ISETP.LT.OR P3, PT, R10.reuse, 0x4a, P3 ;  /* 0x0000004a0a00780c */ /* 0x040fe40001f61670 */
[----:B------:R-:W-:Y:S02]  /*bdf0*/  FMNMX.FTZ R20, R171, R20, !PT ;  /* 0x00000014ab147209 */ /* 0x000fe40007810000 */
[----:B------:R-:W-:Y:S01]  /*be00*/  ISETP.LT.OR P4, PT, R10, 0x51, P4 ;  /* 0x000000510a00780c */ /* 0x000fe20002781670 */
[----:B------:R-:W-:Y:S01]  /*be10*/  MUFU.EX2 R178, R178 ;  /* 0x000000b200b27308 */ /* 0x000fe20000000800 */
[----:B------:R-:W-:Y:S02]  /*be20*/  FSEL R63, R63, -INF , !P3 ;  /* 0xff8000003f3f7808 */ /* 0x000fe40005800000 */
[----:B------:R-:W-:Y:S02]  /*be30*/  ISETP.GT.AND P3, PT, R12, 0x51, P2 ;  /* 0x000000510c00780c */ /* 0x000fe40001764270 */
[----:B------:R-:W-:-:S02]  /*be40*/  FMNMX.FTZ R20, R155, R20, !PT ;  /* 0x000000149b147209 */ /* 0x000fc40007810000 */
[----:B------:R-:W-:Y:S01]  /*be50*/  FSEL R153, R66, -INF , !P4 ;  /* 0xff80000042997808 */ /* 0x000fe20006000000 */
[----:B------:R-:W-:Y:S01]  /*be60*/  MUFU.EX2 R51, R51 ;  /* 0x0000003300337308 */ /* 0x000fe20000000800 */
[----:B------:R-:W-:Y:S02]  /*be70*/  ISETP.GT.AND P4, PT, R12, 0x58, P2 ;  /* 0x000000580c00780c */ /* 0x000fe40001784270 */
[C---:B------:R-:W-:Y:S02]  /*be80*/  ISETP.LT.OR P3, PT, R10.reuse, 0x52, P3 ;  /* 0x000000520a00780c */ /* 0x040fe40001f61670 */
[----:B------:R-:W-:Y:S02]  /*be90*/  FMNMX.FTZ R20, R175, R20, !PT ;  /* 0x00000014af147209 */ /* 0x000fe40007810000 */
[----:B------:R-:W-:Y:S01]  /*bea0*/  ISETP.LT.OR P4, PT, R10, 0x59, P4 ;  /* 0x000000590a00780c */ /* 0x000fe20002781670 */
[----:B------:R-:W-:Y:S01]  /*beb0*/  MUFU.EX2 R172, R172 ;  /* 0x000000ac00ac7308 */ /* 0x000fe20000000800 */
[----:B------:R-:W-:-:S02]  /*bec0*/  FSEL R67, R67, -INF , !P3 ;  /* 0xff80000043437808 */ /* 0x000fc40005800000 */
[----:B------:R-:W-:Y:S02]  /*bed0*/  FMNMX.FTZ R20, R63, R20, !PT ;  /* 0x000000143f147209 */ /* 0x000fe40007810000 */
[----:B------:R-:W-:Y:S02]  /*bee0*/  ISETP.GT.AND P3, PT, R12, 0x59, P2 ;  /* 0x000000590c00780c */ /* 0x000fe40001764270 */
[----:B------:R-:W-:Y:S01]  /*bef0*/  FSEL R45, R70, -INF , !P4 ;  /* 0xff800000462d7808 */ /* 0x000fe20006000000 */
[----:B------:R-:W-:Y:S01]  /*bf00*/  MUFU.EX2 R59, R59 ;  /* 0x0000003b003b7308 */ /* 0x000fe20000000800 */
[----:B------:R-:W-:Y:S02]  /*bf10*/  FMNMX.FTZ R20, R153, R20, !PT ;  /* 0x0000001499147209 */ /* 0x000fe40007810000 */
[----:B------:R-:W-:Y:S02]  /*bf20*/  ISETP.GT.AND P4, PT, R12, 0x60, P2 ;  /* 0x000000600c00780c */ /* 0x000fe40001784270 */
[----:B------:R-:W-:-:S02]  /*bf30*/  ISETP.LT.OR P3, PT, R10, 0x5a, P3 ;  /* 0x0000005a0a00780c */ /* 0x000fc40001f61670 */
[----:B------:R-:W-:Y:S01]  /*bf40*/  FMNMX.FTZ R20, R67, R20, !PT ;  /* 0x0000001443147209 */ /* 0x000fe20007810000 */
[----:B------:R-:W-:Y:S01]  /*bf50*/  MUFU.EX2 R174, R174 ;  /* 0x000000ae00ae7308 */ /* 0x000fe20000000800 */
[----:B------:R-:W-:Y:S02]  /*bf60*/  ISETP.LT.OR P4, PT, R10, 0x61, P4 ;  /* 0x000000610a00780c */ /* 0x000fe40002781670 */
[----:B------:R-:W-:Y:S02]  /*bf70*/  FSEL R71, R71, -INF , !P3 ;  /* 0xff80000047477808 */ /* 0x000fe40005800000 */
[----:B------:R-:W-:Y:S02]  /*bf80*/  ISETP.GT.AND P3, PT, R12, 0x61, P2 ;  /* 0x000000610c00780c */ /* 0x000fe40001764270 */
[----:B------:R-:W-:Y:S01]  /*bf90*/  FMNMX.FTZ R20, R45, R20, !PT ;  /* 0x000000142d147209 */ /* 0x000fe20007810000 */
[----:B------:R-:W-:Y:S01]  /*bfa0*/  MUFU.EX2 R41, R41 ;  /* 0x0000002900297308 */ /* 0x000fe20000000800 */
[----:B------:R-:W-:-:S02]  /*bfb0*/  FSEL R49, R74, -INF , !P4 ;  /* 0xff8000004a317808 */ /* 0x000fc40006000000 */
[----:B------:R-:W-:Y:S02]  /*bfc0*/  ISETP.GT.AND P4, PT, R12, 0x68, P2 ;  /* 0x000000680c00780c */ /* 0x000fe40001784270 */
[C---:B------:R-:W-:Y:S02]  /*bfd0*/  ISETP.LT.OR P3, PT, R10.reuse, 0x62, P3 ;  /* 0x000000620a00780c */ /* 0x040fe40001f61670 */
[----:B------:R-:W-:Y:S01]  /*bfe0*/  FMNMX.FTZ R20, R71, R20, !PT ;  /* 0x0000001447147209 */ /* 0x000fe20007810000 */
[----:B------:R-:W-:Y:S01]  /*bff0*/  MUFU.EX2 R168, R168 ;  /* 0x000000a800a87308 */ /* 0x000fe20000000800 */
[----:B------:R-:W-:Y:S02]  /*c000*/  ISETP.LT.OR P4, PT, R10, 0x69, P4 ;  /* 0x000000690a00780c */ /* 0x000fe40002781670 */
[----:B------:R-:W-:Y:S02]  /*c010*/  FSEL R75, R75, -INF , !P3 ;  /* 0xff8000004b4b7808 */ /* 0x000fe40005800000 */
[----:B------:R-:W-:-:S02]  /*c020*/  ISETP.GT.AND P3, PT, R12, 0x69, P2 ;  /* 0x000000690c00780c */ /* 0x000fc40001764270 */
[----:B------:R-:W-:Y:S01]  /*c030*/  FMNMX.FTZ R20, R49, R20, !PT ;  /* 0x0000001431147209 */ /* 0x000fe20007810000 */
[----:B------:R-:W-:Y:S01]  /*c040*/  MUFU.EX2 R37, R37 ;  /* 0x0000002500257308 */ /* 0x000fe20000000800 */
[----:B------:R-:W-:Y:S02]  /*c050*/  FSEL R193, R78, -INF , !P4 ;  /* 0xff8000004ec17808 */ /* 0x000fe40006000000 */
[----:B------:R-:W-:Y:S02]  /*c060*/  ISETP.GT.AND P4, PT, R12, 0x70, P2 ;  /* 0x000000700c00780c */ /* 0x000fe40001784270 */
[C---:B------:R-:W-:Y:S02]  /*c070*/  ISETP.LT.OR P3, PT, R10.reuse, 0x6a, P3 ;  /* 0x0000006a0a00780c */ /* 0x040fe40001f61670 */
[----:B------:R-:W-:Y:S01]  /*c080*/  FMNMX.FTZ R20, R75, R20, !PT ;  /* 0x000000144b147209 */ /* 0x000fe20007810000 */
[----:B------:R-:W-:Y:S01]  /*c090*/  MUFU.EX2 R170, R170 ;  /* 0x000000aa00aa7308 */ /* 0x000fe20000000800 */
[----:B------:R-:W-:-:S02]  /*c0a0*/  ISETP.LT.OR P4, PT, R10, 0x71, P4 ;  /* 0x000000710a00780c */ /* 0x000fc40002781670 */
[----:B------:R-:W-:Y:S02]  /*c0b0*/  FSEL R79, R79, -INF , !P3 ;  /* 0xff8000004f4f7808 */ /* 0x000fe40005800000 */
[----:B------:R-:W-:Y:S02]  /*c0c0*/  ISETP.GT.AND P3, PT, R12, 0x71, P2 ;  /* 0x000000710c00780c */ /* 0x000fe40001764270 */
[----:B------:R-:W-:Y:S01]  /*c0d0*/  FMNMX.FTZ R20, R193, R20, !PT ;  /* 0x00000014c1147209 */ /* 0x000fe20007810000 */
[----:B------:R-:W-:Y:S01]  /*c0e0*/  MUFU.EX2 R33, R33 ;  /* 0x0000002100217308 */ /* 0x000fe20000000800 */
[----:B------:R-:W-:Y:S02]  /*c0f0*/  FSEL R53, R82, -INF , !P4 ;  /* 0xff80000052357808 */ /* 0x000fe40006000000 */
[----:B------:R-:W-:Y:S02]  /*c100*/  ISETP.GT.AND P4, PT, R12, 0x78, P2 ;  /* 0x000000780c00780c */ /* 0x000fe40001784270 */
[----:B------:R-:W-:-:S02]  /*c110*/  ISETP.LT.OR P3, PT, R10, 0x72, P3 ;  /* 0x000000720a00780c */ /* 0x000fc40001f61670 */
[----:B------:R-:W-:Y:S01]  /*c120*/  FMNMX.FTZ R20, R79, R20, !PT ;  /* 0x000000144f147209 */ /* 0x000fe20007810000 */
[----:B------:R-:W-:Y:S01]  /*c130*/  MUFU.EX2 R164, R164 ;  /* 0x000000a400a47308 */ /* 0x000fe20000000800 */
[----:B------:R-:W-:Y:S02]  /*c140*/  ISETP.GT.AND P2, PT, R12, 0x79, P2 ;  /* 0x000000790c00780c */ /* 0x000fe40001744270 */
[C---:B------:R-:W-:Y:S02]  /*c150*/  ISETP.LT.OR P4, PT, R10.reuse, 0x79, P4 ;  /* 0x000000790a00780c */ /* 0x040fe40002781670 */
[----:B------:R-:W-:Y:S02]  /*c160*/  FSEL R83, R83, -INF , !P3 ;  /* 0xff80000053537808 */ /* 0x000fe40005800000 */
[----:B------:R-:W-:Y:S01]  /*c170*/  FMNMX.FTZ R20, R53, R20, !PT ;  /* 0x0000001435147209 */ /* 0x000fe20007810000 */
[----:B------:R-:W-:Y:S01]  /*c180*/  MUFU.EX2 R29, R29 ;  /* 0x0000001d001d7308 */ /* 0x000fe20000000800 */
[----:B------:R-:W-:-:S02]  /*c190*/  ISETP.LT.OR P2, PT, R10, 0x7a, P2 ;  /* 0x0000007a0a00780c */ /* 0x000fc40001741670 */
[----:B------:R-:W-:Y:S02]  /*c1a0*/  FSEL R57, R86, -INF , !P4 ;  /* 0xff80000056397808 */ /* 0x000fe40006000000 */
[----:B------:R-:W-:Y:S02]  /*c1b0*/  FMNMX.FTZ R20, R83, R20, !PT ;  /* 0x0000001453147209 */ /* 0x000fe40007810000 */
[----:B------:R-:W-:Y:S01]  /*c1c0*/  FSEL R65, R0, RZ, P5 ;  /* 0x000000ff00417208 */ /* 0x000fe20002800000 */
[----:B------:R-:W-:Y:S01]  /*c1d0*/  MUFU.EX2 R166, R166 ;  /* 0x000000a600a67308 */ /* 0x000fe20000000800 */
[----:B------:R-:W-:Y:S02]  /*c1e0*/  FSEL R87, R87, -INF , !P2 ;  /* 0xff80000057577808 */ /* 0x000fe40005000000 */
[----:B------:R-:W-:Y:S01]  /*c1f0*/  FMNMX.FTZ R20, R57, R20, !PT ;  /* 0x0000001439147209 */ /* 0x000fe20007810000 */
[----:B------:R-:W-:-:S03]  /*c200*/  FADD.FTZ R65, -R65, R6 ;  /* 0x0000000641417221 */ /* 0x000fc60000010100 */
[----:B------:R-:W-:Y:S01]  /*c210*/  FMNMX.FTZ R20, R87, R20, !PT ;  /* 0x0000001457147209 */ /* 0x000fe20007810000 */
[----:B------:R-:W-:Y:S01]  /*c220*/  FMUL.FTZ R65, R65, R4 ;  /* 0x0000000441417220 */ /* 0x000fe20000410000 */
[----:B------:R-:W-:Y:S03]  /*c230*/  MUFU.EX2 R15, R15 ;  /* 0x0000000f000f7308 */ /* 0x000fe60000000800 */
[----:B------:R-:W0:Y:S05]  /*c240*/  SHFL.BFLY PT, R7, R20, 0x2, 0x1f ;  /* 0x0c401f0014077f89 */ /* 0x000e2a00000e0000 */
[----:B------:R-:W1:Y:S08]  /*c250*/  MUFU.EX2 R65, R65 ;  /* 0x0000004100417308 */ /* 0x000e700000000800 */
[----:B------:R-:W-:Y:S08]  /*c260*/  MUFU.EX2 R160, R160 ;  /* 0x000000a000a07308 */ /* 0x000ff00000000800 */
[----:B------:R-:W-:Y:S01]  /*c270*/  MUFU.EX2 R61, R61 ;  /* 0x0000003d003d7308 */ /* 0x000fe20000000800 */
[----:B-1----:R-:W-:Y:S01]  /*c280*/  FFMA.FTZ R26, R65, R3, R180 ;  /* 0x00000003411a7223 */ /* 0x002fe200000100b4 */
[C---:B------:R-:W-:Y:S01]  /*c290*/  F2FP.F16.F32.PACK_AB R180, R27.reuse, R180 ;  /* 0x000000b41bb4723e */ /* 0x040fe200000000ff */
[----:B------:R-:W-:Y:S01]  /*c2a0*/  FMUL.FTZ R88, R88, R65 ;  /* 0x0000004158587220 */ /* 0x000fe20000410000 */
[----:B0-----:R-:W-:Y:S01]  /*c2b0*/  FMNMX.FTZ R7, R20, R7, !PT ;  /* 0x0000000714077209 */ /* 0x001fe20007810000 */
[----:B------:R-:W-:Y:S01]  /*c2c0*/  FADD.FTZ R3, R27, R26 ;  /* 0x0000001a1b037221 */ /* 0x000fe20000010000 */
[-C--:B------:R-:W-:Y:S01]  /*c2d0*/  FMUL.FTZ R89, R89, R65.reuse ;  /* 0x0000004159597220 */ /* 0x080fe20000410000 */
[-C--:B------:R-:W-:Y:S01]  /*c2e0*/  FMUL.FTZ R92, R92, R65.reuse ;  /* 0x000000415c5c7220 */ /* 0x080fe20000410000 */
[----:B------:R-:W-:Y:S01]  /*c2f0*/  MUFU.EX2 R162, R162 ;  /* 0x000000a200a27308 */ /* 0x000fe20000000800 */
[----:B------:R-:W-:Y:S01]  /*c300*/  FADD.FTZ R26, R182, R3 ;  /* 0x00000003b61a7221 */ /* 0x000fe20000010000 */
[----:B------:R-:W0:Y:S01]  /*c310*/  SHFL.BFLY PT, R10, R7, 0x1, 0x1f ;  /* 0x0c201f00070a7f89 */ /* 0x000e2200000e0000 */
[----:B------:R-:W-:Y:S01]  /*c320*/  F2FP.F16.F32.PACK_AB R182, R31, R182 ;  /* 0x000000b61fb6723e */ /* 0x000fe200000000ff */
[-C--:B------:R-:W-:Y:S01]  /*c330*/  FMUL.FTZ R93, R93, R65.reuse ;  /* 0x000000415d5d7220 */ /* 0x080fe20000410000 */
[----:B------:R-:W-:Y:S01]  /*c340*/  FADD.FTZ R3, R31, R26 ;  /* 0x0000001a1f037221 */ /* 0x000fe20000010000 */
[-C--:B------:R-:W-:Y:S01]  /*c350*/  FMUL.FTZ R96, R96, R65.reuse ;  /* 0x0000004160607220 */ /* 0x080fe20000410000 */
[-C--:B------:R-:W-:Y:S01]  /*c360*/  FMUL.FTZ R97, R97, R65.reuse ;  /* 0x0000004161617220 */ /* 0x080fe20000410000 */
[----:B------:R-:W-:Y:S01]  /*c370*/  MUFU.EX2 R9, R9 ;  /* 0x0000000900097308 */ /* 0x000fe20000000800 */
[----:B------:R-:W-:Y:S01]  /*c380*/  FADD.FTZ R26, R176, R3 ;  /* 0x00000003b01a7221 */ /* 0x000fe20000010000 */
[----:B------:R-:W-:Y:S01]  /*c390*/  F2FP.F16.F32.PACK_AB R176, R43, R176 ;  /* 0x000000b02bb0723e */ /* 0x000fe200000000ff */
[-C--:B------:R-:W-:Y:S01]  /*c3a0*/  FMUL.FTZ R100, R100, R65.reuse ;  /* 0x0000004164647220 */ /* 0x080fe20000410000 */
        /* <DEDUP_REMOVED lines=14> */
[----:B0-----:R-:W-:Y:S01]  /*c490*/  FMNMX.FTZ R7, R7, R10, !PT ;  /* 0x0000000a07077209 */ /* 0x001fe20007810000 */
[-C--:B------:R-:W-:Y:S01]  /*c4a0*/  FMUL.FTZ R116, R116, R65.reuse ;  /* 0x0000004174747220 */ /* 0x080fe20000410000 */
[C---:B------:R-:W-:Y:S01]  /*c4b0*/  F2FP.F16.F32.PACK_AB R172, R59.reuse, R172 ;  /* 0x000000ac3bac723e */ /* 0x040fe200000000ff */
[----:B------:R-:W-:Y:S01]  /*c4c0*/  FADD.FTZ R3, R59, R30 ;  /* 0x0000001e3b037221 */ /* 0x000fe20000010000 */
[C---:B------:R-:W-:Y:S01]  /*c4d0*/  FSETP.NEU.FTZ.AND P2, PT, R7.reuse, -INF , PT ;  /* 0xff8000000700780b */ /* 0x040fe20003f5d000 */
[C---:B------:R-:W-:Y:S01]  /*c4e0*/  FMUL.FTZ R6, R7.reuse, R4 ;  /* 0x0000000407067220 */ /* 0x040fe20000410000 */
[----:B------:R-:W-:Y:S01]  /*c4f0*/  MUFU.EX2 R158, R158 ;  /* 0x0000009e009e7308 */ /* 0x000fe20000000800 */
[----:B------:R-:W-:Y:S01]  /*c500*/  FADD.FTZ R30, R174, R3 ;  /* 0x00000003ae1e7221 */ /* 0x000fe20000010000 */
[----:B------:R-:W-:Y:S01]  /*c510*/  FSEL R3, R7, RZ, P2 ;  /* 0x000000ff07037208 */ /* 0x000fe20001000000 */
[----:B------:R-:W-:Y:S01]  /*c520*/  FMUL.FTZ R117, R117, R65 ;  /* 0x0000004175757220 */ /* 0x000fe20000410000 */
[----:B------:R-:W-:Y:S01]  /*c530*/  FSEL R32, R6, RZ, P2 ;  /* 0x000000ff06207208 */ /* 0x000fe20001000000 */
[----:B------:R-:W-:Y:S01]  /*c540*/  FADD.FTZ R77, R41, R30 ;  /* 0x0000001e294d7221 */ /* 0x000fe20000010000 */
[----:B------:R-:W-:-:S02]  /*c550*/  @!P1 VIADD R30, R34, 0x28860 ;  /* 0x00028860221e9836 */ /* 0x000fc40000000000 */
[----:B------:R-:W-:Y:S01]  /*c560*/  FADD.FTZ R3, -R3, R8 ;  /* 0x0000000803037221 */ /* 0x000fe20000010100 */
[----:B------:R-:W-:Y:S01]  /*c570*/  MUFU.EX2 R11, R11 ;  /* 0x0000000b000b7308 */ /* 0x000fe20000000800 */
[----:B------:R-:W-:Y:S01]  /*c580*/  FADD.FTZ R8, R168, R77 ;  /* 0x0000004da8087221 */ /* 0x000fe20000010000 */
[-CC-:B------:R-:W-:Y:S01]  /*c590*/  FFMA.FTZ R69, R183, R4.reuse, -R32.reuse ;  /* 0x00000004b7457223 */ /* 0x180fe20000010820 */
[-C--:B------:R-:W-:Y:S01]  /*c5a0*/  FMUL.FTZ R3, R3, R4.reuse ;  /* 0x0000000403037220 */ /* 0x080fe20000410000 */
        /* <DEDUP_REMOVED lines=12> */
[----:B------:R0:W1:Y:S01]  /*c670*/  MUFU.EX2 R8, R3 ;  /* 0x0000000300087308 */ /* 0x0000620000000800 */
[----:B------:R-:W-:Y:S01]  /*c680*/  FADD.FTZ R34, R164, R77 ;  /* 0x0000004da4227221 */ /* 0x000fe20000010000 */
        /* <DEDUP_REMOVED lines=8> */
[-C--:B------:R-:W-:Y:S01]  /*c710*/  FFMA.FTZ R55, R55, R4.reuse, -R32 ;  /* 0x0000000437377223 */ /* 0x080fe20000010820 */
[----:B------:R-:W-:Y:S01]  /*c720*/  @!P1 PRMT R30, RZ, 0x654, R30 ;  /* 0x00000654ff1e9816 */ /* 0x000fe2000000001e */
[-CC-:B------:R-:W-:Y:S01]  /*c730*/  FFMA.FTZ R165, R171, R4.reuse, -R32.reuse ;  /* 0x00000004aba57223 */ /* 0x180fe20000010820 */
[----:B------:R-:W-:Y:S01]  /*c740*/  FADD.FTZ R34, R166, R3 ;  /* 0x00000003a6227221 */ /* 0x000fe20000010000 */
[----:B------:R-:W-:Y:S01]  /*c750*/  FFMA.FTZ R175, R175, R4, -R32 ;  /* 0x00000004afaf7223 */ /* 0x000fe20000010820 */
[----:B------:R0:W-:Y:S01]  /*c760*/  @!P1 SYNCS.ARRIVE.TRANS64.RED.A1T0 RZ, [R30+URZ], RZ ;  /* 0x000000ff1eff99a7 */ /* 0x0001e2000810043f */
[----:B------:R-:W3:Y:S01]  /*c770*/  MUFU.EX2 R183, R183 ;  /* 0x000000b700b77308 */ /* 0x000ee20000000800 */
[----:B-1----:R-:W-:Y:S01]  /*c780*/  FFMA.FTZ R3, R8, R2, R69 ;  /* 0x0000000208037223 */ /* 0x002fe20000010045 */
[----:B------:R-:W-:Y:S01]  /*c790*/  FADD.FTZ R77, R15, R34 ;  /* 0x000000220f4d7221 */ /* 0x000fe20000010000 */
[-CC-:B------:R-:W-:Y:S01]  /*c7a0*/  FFMA.FTZ R63, R63, R4.reuse, -R32.reuse ;  /* 0x000000043f3f7223 */ /* 0x180fe20000010820 */
[-CC-:B------:R-:W-:Y:S01]  /*c7b0*/  FFMA.FTZ R153, R153, R4.reuse, -R32.reuse ;  /* 0x0000000499997223 */ /* 0x180fe20000010820 */
[-CC-:B------:R-:W-:Y:S01]  /*c7c0*/  FFMA.FTZ R67, R67, R4.reuse, -R32.reuse ;  /* 0x0000000443437223 */ /* 0x180fe20000010820 */
[----:B------:R-:W-:Y:S01]  /*c7d0*/  FADD.FTZ R34, R160, R77 ;  /* 0x0000004da0227221 */ /* 0x000fe20000010000 */
[-C--:B0-----:R-:W-:Y:S01]  /*c7e0*/  FFMA.FTZ R30, R155, R4.reuse, -R32 ;  /* 0x000000049b1e7223 */ /* 0x081fe20000010820 */
[----:B------:R-:W0:Y:S01]  /*c7f0*/  MUFU.EX2 R10, R10 ;  /* 0x0000000a000a7308 */ /* 0x000e220000000800 */
[----:B--2---:R-:W-:Y:S01]  /*c800*/  FADD.FTZ R2, R6, R3 ;  /* 0x0000000306027221 */ /* 0x004fe20000010000 */
[----:B------:R-:W-:Y:S01]  /*c810*/  FADD.FTZ R77, R61, R34 ;  /* 0x000000223d4d7221 */ /* 0x000fe20000010000 */
[-CC-:B------:R-:W-:Y:S01]  /*c820*/  FFMA.FTZ R45, R45, R4.reuse, -R32.reuse ;  /* 0x000000042d2d7223 */ /* 0x180fe20000010820 */
[-CC-:B------:R-:W-:Y:S01]  /*c830*/  FFMA.FTZ R71, R71, R4.reuse, -R32.reuse ;  /* 0x0000000447477223 */ /* 0x180fe20000010820 */
[----:B------:R-:W-:Y:S01]  /*c840*/  FFMA.FTZ R49, R49, R4, -R32 ;  /* 0x0000000431317223 */ /* 0x000fe20000010820 */
[----:B------:R-:W-:Y:S01]  /*c850*/  FADD.FTZ R34, R162, R77 ;  /* 0x0000004da2227221 */ /* 0x000fe20000010000 */
[----:B------:R-:W-:Y:S01]  /*c860*/  F2FP.F16.F32.PACK_AB R162, R9, R162 ;  /* 0x000000a209a2723e */ /* 0x000fe200000000ff */
[----:B------:R-:W1:Y:S01]  /*c870*/  MUFU.EX2 R12, R12 ;  /* 0x0000000c000c7308 */ /* 0x000e620000000800 */
[----:B---3--:R-:W-:Y:S01]  /*c880*/  FADD.FTZ R3, R183, R2 ;  /* 0x00000002b7037221 */ /* 0x008fe20000010000 */
[----:B------:R-:W-:Y:S01]  /*c890*/  FADD.FTZ R27, R9, R34 ;  /* 0x00000022091b7221 */ /* 0x000fe20000010000 */
[-CC-:B------:R-:W-:Y:S01]  /*c8a0*/  FFMA.FTZ R75, R75, R4.reuse, -R32.reuse ;  /* 0x000000044b4b7223 */ /* 0x180fe20000010820 */
        /* <DEDUP_REMOVED lines=9> */
[----:B------:R-:W-:Y:S01]  /*c940*/  FFMA.FTZ R32, R87, R4, -R32 ;  /* 0x0000000457207223 */ /* 0x000fe20000010820 */
[----:B------:R-:W-:Y:S01]  /*c950*/  FADD.FTZ R34, R158, R27 ;  /* 0x0000001b9e227221 */ /* 0x000fe20000010000 */
[----:B------:R-:W-:Y:S01]  /*c960*/  ISETP.GT.AND P2, PT, R5, UR40, PT ;  /* 0x0000002805007c0c */ /* 0x000fe2000bf44270 */
[----:B------:R-:W0:Y:S01]  /*c970*/  MUFU.EX2 R14, R14 ;  /* 0x0000000e000e7308 */ /* 0x000e220000000800 */
[----:B-1----:R-:W-:Y:S01]  /*c980*/  FADD.FTZ R2, R12, R3 ;  /* 0x000000030c027221 */ /* 0x002fe20000010000 */
[----:B------:R-:W-:Y:S01]  /*c990*/  FADD.FTZ R27, R11, R34 ;  /* 0x000000220b1b7221 */ /* 0x000fe20000010000 */
[----:B------:R-:W-:Y:S01]  /*c9a0*/  F2FP.F16.F32.PACK_AB R181, R6, R69 ;  /* 0x0000004506b5723e */ /* 0x000fe200000000ff */
        /* <DEDUP_REMOVED lines=41> */
[----:B------:R-:W-:Y:S01]  /*cc40*/  FMUL.FTZ R151, R151, R8 ;  /* 0x0000000897977220 */ /* 0x000fe20000410000 */
[----:B------:R-:W-:Y:S01]  /*cc50*/  F2FP.F16.F32.PACK_AB R174, R41, R174 ;  /* 0x000000ae29ae723e */ /* 0x000fe200000000ff */
[-C--:B------:R-:W-:Y:S01]  /*cc60*/  FMUL.FTZ R120, R120, R65.reuse ;  /* 0x0000004178787220 */ /* 0x080fe20000410000 */
[----:B------:R-:W0:Y:S01]  /*cc70*/  MUFU.EX2 R169, R169 ;  /* 0x000000a900a97308 */ /* 0x000e220000000800 */
[----:B-1----:R-:W-:Y:S01]  /*cc80*/  FADD.FTZ R2, R24, R3 ;  /* 0x0000000318027221 */ /* 0x002fe20000010000 */
[----:B------:R-:W-:Y:S01]  /*cc90*/  F2FP.F16.F32.PACK_AB R168, R37, R168 ;  /* 0x000000a825a8723e */ /* 0x000fe200000000ff */
[-C--:B------:R-:W-:Y:S01]  /*cca0*/  FMUL.FTZ R121, R121, R65.reuse ;  /* 0x0000004179797220 */ /* 0x080fe20000410000 */
[----:B------:R-:W-:Y:S01]  /*ccb0*/  F2FP.F16.F32.PACK_AB R170, R33, R170 ;  /* 0x000000aa21aa723e */ /* 0x000fe200000000ff */
[-C--:B------:R-:W-:Y:S01]  /*ccc0*/  FMUL.FTZ R124, R124, R65.reuse ;  /* 0x000000417c7c7220 */ /* 0x080fe20000410000 */
[----:B------:R-:W-:Y:S01]  /*ccd0*/  F2FP.F16.F32.PACK_AB R164, R29, R164 ;  /* 0x000000a41da4723e */ /* 0x000fe200000000ff */
[-C--:B------:R-:W-:Y:S01]  /*cce0*/  FMUL.FTZ R125, R125, R65.reuse ;  /* 0x000000417d7d7220 */ /* 0x080fe20000410000 */
        /* <DEDUP_REMOVED lines=21> */
[----:B------:R-:W-:Y:S01]  /*ce40*/  FMUL.FTZ R149, R149, R65 ;  /* 0x0000004195957220 */ /* 0x000fe20000410000 */
[----:B------:R-:W-:Y:S01]  /*ce50*/  F2FP.F16.F32.PACK_AB R183, R10, R183 ;  /* 0x000000b70ab7723e */ /* 0x000fe200000000ff */
[----:B------:R-:W-:Y:S01]  /*ce60*/  VIADD R5, R5, 0xffffffff ;  /* 0xffffffff05057836 */ /* 0x000fe20000000000 */
[----:B------:R-:W1:Y:S01]  /*ce70*/  MUFU.EX2 R165, R165 ;  /* 0x000000a500a57308 */ /* 0x000e620000000800 */
[----:B--2---:R-:W-:Y:S01]  /*ce80*/  FADD.FTZ R2, R28, R9 ;  /* 0x000000091c027221 */ /* 0x004fe20000010000 */
[----:B------:R-:W-:Y:S01]  /*ce90*/  F2FP.F16.F32.PACK_AB R177, R35, R12 ;  /* 0x0000000c23b1723e */ /* 0x000fe200000000ff */
[----:B------:R-:W-:Y:S01]  /*cea0*/  IMAD.MOV.U32 R6, RZ, RZ, R0 ;  /* 0x000000ffff067224 */ /* 0x000fe200078e0000 */
[----:B------:R-:W-:Y:S01]  /*ceb0*/  F2FP.F16.F32.PACK_AB R179, R39, R14 ;  /* 0x0000000e27b3723e */ /* 0x000fe200000000ff */
[----:B------:R-:W-:Y:S01]  /*cec0*/  IMAD.MOV.U32 R8, RZ, RZ, R7 ;  /* 0x000000ffff087224 */ /* 0x000fe200078e0007 */
[----:B------:R-:W-:-:S02]  /*ced0*/  F2FP.F16.F32.PACK_AB R173, R73, R20 ;  /* 0x0000001449ad723e */ /* 0x000fc400000000ff */
[----:B------:R-:W2:Y:S01]  /*cee0*/  MUFU.EX2 R152, R152 ;  /* 0x0000009800987308 */ /* 0x000ea20000000800 */
[C---:B0-----:R-:W-:Y:S01]  /*cef0*/  FADD.FTZ R2, R55.reuse, R2 ;  /* 0x0000000237027221 */ /* 0x041fe20000010000 */
[----:B------:R-:W-:Y:S02]  /*cf00*/  F2FP.F16.F32.PACK_AB R169, R26, R169 ;  /* 0x000000a91aa9723e */ /* 0x000fe400000000ff */
[----:B------:R-:W-:-:S04]  /*cf10*/  F2FP.F16.F32.PACK_AB R171, R55, R28 ;  /* 0x0000001c37ab723e */ /* 0x000fc800000000ff */
[----:B------:R-:W0:Y:S01]  /*cf20*/  MUFU.EX2 R30, R30 ;  /* 0x0000001e001e7308 */ /* 0x000e220000000800 */
[----:B-1----:R-:W-:-:S07]  /*cf30*/  FADD.FTZ R9, R165, R2 ;  /* 0x00000002a5097221 */ /* 0x002fce0000010000 */
[----:B------:R-:W1:Y:S01]  /*cf40*/  MUFU.EX2 R21, R21 ;  /* 0x0000001500157308 */ /* 0x000e620000000800 */
[----:B--2---:R-:W-:-:S07]  /*cf50*/  FADD.FTZ R34, R152, R27 ;  /* 0x0000001b98227221 */ /* 0x004fce0000010000 */
[----:B------:R2:W3:Y:S01]  /*cf60*/  MUFU.EX2 R36, R175 ;  /* 0x000000af00247308 */ /* 0x0004e20000000800 */
[C---:B0-----:R-:W-:Y:S01]  /*cf70*/  FADD.FTZ R9, R30.reuse, R9 ;  /* 0x000000091e097221 */ /* 0x041fe20000010000 */
[----:B------:R-:W-:-:S06]  /*cf80*/  F2FP.F16.F32.PACK_AB R165, R30, R165 ;  /* 0x000000a51ea5723e */ /* 0x000fcc00000000ff */
[----:B------:R-:W0:Y:S01]  /*cf90*/  MUFU.EX2 R154, R154 ;  /* 0x0000009a009a7308 */ /* 0x000e220000000800 */
[C---:B-1----:R-:W-:Y:S01]  /*cfa0*/  FADD.FTZ R3, R21.reuse, R34 ;  /* 0x0000002215037221 */ /* 0x042fe20000010000 */
[----:B------:R-:W-:Y:S02]  /*cfb0*/  F2FP.F16.F32.PACK_AB R152, R21, R152 ;  /* 0x000000981598723e */ /* 0x000fe400000000ff */
[----:B--2---:R-:W-:-:S04]  /*cfc0*/  F2FP.F16.F32.PACK_AB R175, R47, R24 ;  /* 0x000000182faf723e */ /* 0x004fc800000000ff */
[----:B------:R-:W1:Y:S01]  /*cfd0*/  MUFU.EX2 R63, R63 ;  /* 0x0000003f003f7308 */ /* 0x000e620000000800 */
[----:B---3--:R-:W-:-:S07]  /*cfe0*/  FADD.FTZ R9, R36, R9 ;  /* 0x0000000924097221 */ /* 0x008fce0000010000 */
        /* <DEDUP_REMOVED lines=32> */
[----:B------:R-:W-:-:S03]  /*d1f0*/  F2FP.F16.F32.PACK_AB R153, R83, R42 ;  /* 0x0000002a5399723e */ /* 0x000fc600000000ff */
[----:B-1----:R-:W-:-:S04]  /*d200*/  FADD.FTZ R9, R44, R9 ;  /* 0x000000092c097221 */ /* 0x002fc80000010000 */
[C---:B--2---:R-:W-:Y:S01]  /*d210*/  FADD.FTZ R2, R32.reuse, R9 ;  /* 0x0000000920027221 */ /* 0x044fe20000010000 */
[----:B------:R-:W-:Y:S01]  /*d220*/  F2FP.F16.F32.PACK_AB R155, R32, R44 ;  /* 0x0000002c209b723e */ /* 0x000fe200000000ff */
[----:B------:R-:W-:Y:S06]  /*d230*/  @P2 BRA `(.L_x_1432) ;  /* 0xffffffcc00f02947 */ /* 0x000fec000383ffff */
.L_x_1415:
[----:B------:R-:W-:Y:S06]  /*d240*/  BAR.ARV 0x8, 0x180 ;  /* 0x0206000000007b1d */ /* 0x000fec0000002000 */
[----:B------:R-:W-:Y:S05]  /*d250*/  @!P0 BRA `(.L_x_1433) ;  /* 0x0000000000048947 */ /* 0x000fea0003800000 */
[----:B------:R-:W-:Y:S01]  /*d260*/  BPT.TRAP 0x1 ;  /* 0x000000040000795c */ /* 0x000fe20000300000 */
.L_x_1433:
[----:B------:R-:W-:Y:S01]  /*d270*/  ULEA UR5, UR45, UR41, 0x3 ;  /* 0x000000292d057291 */ /* 0x000fe2000f8e183f */
[----:B------:R-:W-:-:S05]  /*d280*/  IMAD.U32 R5, RZ, RZ, UR46 ;  /* 0x0000002eff057e24 */ /* 0x000fca000f8e00ff */
[----:B------:R-:W-:-:S04]  /*d290*/  SHF.L.U32 R5, R5, 0x1f, RZ ;  /* 0x0000001f05057819 */ /* 0x000fc800000006ff */
[----:B------:R0:W1:Y:S01]  /*d2a0*/  SYNCS.PHASECHK.TRANS64.TRYWAIT P2, [UR5+0x28850], R5 ;  /* 0x02885005ff0075a7 */ /* 0x0000620008040145 */
[----:B------:R-:W-:Y:S05]  /*d2b0*/  @!P0 BRA `(.L_x_1434) ;  /* 0x0000000000048947 */ /* 0x000fea0003800000 */
[----:B------:R-:W-:Y:S01]  /*d2c0*/  BPT.TRAP 0x1 ;  /* 0x000000040000795c */ /* 0x000fe20000300000 */
.L_x_1434:
[----:B-1----:R-:W-:Y:S05]  /*d2d0*/  @P2 BRA `(.L_x_1435) ;  /* 0x0000000000082947 */ /* 0x002fea0003800000 */
[----:B------:R-:W1:Y:S02]  /*d2e0*/  SYNCS.PHASECHK.TRANS64.TRYWAIT P0, [UR5+0x28850], R5 ;  /* 0x02885005ff0075a7 */ /* 0x000e640008000145 */
[----:B-1----:R-:W-:Y:S05]  /*d2f0*/  @!P0 BRA `(.L_x_1436) ;  /* 0x0000009000508947 */ /* 0x002fea0003800000 */
.L_x_1435:
[----:B------:R-:W-:Y:S01]  /*d300*/  UIADD3 UR41, UR41, 0x400, URZ ;  /* 0x0000040029297890 */ /* 0x000fe2000fffe03f */
[----:B------:R-:W-:Y:S01]  /*d310*/  WARPGROUP.ARRIVE ;  /* 0x00000000000079c5 */ /* 0x000fe20000000000 */
[----:B------:R-:W-:Y:S01]  /*d320*/  UMOV UR7, 0x40000040 ;  /* 0x4000004000077882 */ /* 0x000fe20000000000 */
[----:B-1----:R-:W1:Y:S01]  /*d330*/  SHFL.BFLY PT, R6, R3, 0x2, 0x1f ;  /* 0x0c401f0003067f89 */ /* 0x002e6200000e0000 */
[----:B------:R-:W-:Y:S01]  /*d340*/  USHF.R.U32.HI UR41, URZ, 0x4, UR41 ;  /* 0x000000043f297899 */ /* 0x000fe20008011629 */
[----:B------:R-:W-:Y:S01]  /*d350*/  IMAD.MOV.U32 R11, RZ, RZ, RZ ;  /* 0x000000ffff0b7224 */ /* 0x000fe200078e00ff */
[----:B------:R-:W-:Y:S01]  /*d360*/  UIADD3 UR47, UR47, 0x1, URZ ;  /* 0x000000012f2f7890 */ /* 0x000fe2000fffe03f */
[----:B0-----:R-:W0:Y:S01]  /*d370*/  SHFL.BFLY PT, R5, R2, 0x2, 0x1f ;  /* 0x0c401f0002057f89 */ /* 0x001e2200000e0000 */
[----:B------:R-:W-:-:S04]  /*d380*/  ULOP3.LUT UR41, UR41, 0x3fff, URZ, 0xc0, !UPT ;  /* 0x00003fff29297892 */ /* 0x000fc8000f8ec03f */
[----:B------:R-:W-:-:S04]  /*d390*/  ULOP3.LUT UR4, UR41, 0x4000000, URZ, 0xfc, !UPT ;  /* 0x0400000029047892 */ /* 0x000fc8000f8efc3f */
[----:B------:R-:W-:Y:S02]  /*d3a0*/  ULEA UR4, UR45, UR4, 0xb ;  /* 0x000000042d047291 */ /* 0x000fe4000f8e583f */
[----:B------:R-:W-:-:S04]  /*d3b0*/  UIADD3 UR45, UR45, 0x1, URZ ;  /* 0x000000012d2d7890 */ /* 0x000fc8000fffe03f */
[----:B------:R-:W-:Y:S01]  /*d3c0*/  UISETP.NE.AND UP0, UPT, UR45, 0x2, UPT ;  /* 0x000000022d00788c */ /* 0x000fe2000bf05270 */
[----:B------:R-:W-:Y:S02]  /*d3d0*/  UMOV UR6, UR4 ;  /* 0x0000000400067c82 */ /* 0x000fe40008000000 */
[----:B------:R-:W-:Y:S01]  /*d3e0*/  HGMMA.64x128x16.F32 R88, R180, gdesc[UR4].tnspB, R88, gsb0 ;  /* 0x41e00004b4587df0 */ /* 0x000fe20008000858 */
[----:B------:R-:W-:Y:S01]  /*d3f0*/  UIADD3 UR6, UR4, 0x80, URZ ;  /* 0x0000008004067890 */ /* 0x000fe2000fffe03f */
[----:B-1----:R-:W-:Y:S01]  /*d400*/  FADD.FTZ R6, R6, R3 ;  /* 0x0000000306067221 */ /* 0x002fe20000010000 */
[----:B------:R-:W-:Y:S01]  /*d410*/  UMOV UR7, 0x40000040 ;  /* 0x4000004000077882 */ /* 0x000fe20000000000 */
[----:B------:R-:W-:Y:S02]  /*d420*/  IMAD.MOV.U32 R3, RZ, RZ, -0x800000 ;  /* 0xff800000ff037424 */ /* 0x000fe400078e00ff */
[----:B0-----:R-:W-:Y:S01]  /*d430*/  FADD.FTZ R8, R5, R2 ;  /* 0x0000000205087221 */ /* 0x001fe20000010000 */
[----:B------:R-:W-:Y:S01]  /*d440*/  IMAD.MOV.U32 R2, RZ, RZ, -0x800000 ;  /* 0xff800000ff027424 */ /* 0x000fe200078e00ff */
[----:B------:R-:W0:Y:S01]  /*d450*/  SHFL.BFLY PT, R5, R6, 0x1, 0x1f ;  /* 0x0c201f0006057f89 */ /* 0x000e2200000e0000 */
[----:B------:R-:W-:-:S03]  /*d460*/  USEL UR45, UR45, URZ, UP0 ;  /* 0x0000003f2d2d7287 */ /* 0x000fc60008000000 */
[----:B------:R-:W1:Y:S01]  /*d470*/  SHFL.BFLY PT, R9, R8, 0x1, 0x1f ;  /* 0x0c201f0008097f89 */ /* 0x000e6200000e0000 */
[----:B0-----:R-:W-:Y:S01]  /*d480*/  FADD.FTZ R13, R6, R5 ;  /* 0x00000005060d7221 */ /* 0x001fe20000010000 */
[----:B------:R-:W-:Y:S02]  /*d490*/  IMAD.U32 R6, RZ, RZ, UR5 ;  /* 0x00000005ff067e24 */ /* 0x000fe4000f8e00ff */
[----:B------:R-:W-:Y:S02]  /*d4a0*/  IMAD.MOV.U32 R5, RZ, RZ, RZ ;  /* 0x000000ffff057224 */ /* 0x000fe400078e00ff */
[----:B-1----:R-:W-:Y:S01]  /*d4b0*/  FADD.FTZ R14, R8, R9 ;  /* 0x00000009080e7221 */ /* 0x002fe20000010000 */
[----:B------:R-:W-:-:S04]  /*d4c0*/  FSETP.NE.FTZ.AND P0, PT, R13, RZ, PT ;  /* 0x000000ff0d00720b */ /* 0x000fc80003f15000 */
[----:B------:R-:W-:-:S09]  /*d4d0*/  FSETP.NE.FTZ.AND P2, PT, R14, RZ, PT ;  /* 0x000000ff0e00720b */ /* 0x000fd20003f55000 */
[C---:B------:R-:W-:Y:S01]  /*d4e0*/  @P0 FMUL.FTZ R9, R4.reuse, 0.69314718246459960938 ;  /* 0x3f31721804090820 */ /* 0x040fe20000410000 */
[----:B------:R-:W0:Y:S03]  /*d4f0*/  @P0 MUFU.LG2 R10, R13 ;  /* 0x0000000d000a0308 */ /* 0x000e260000000c00 */
[----:B------:R-:W-:Y:S01]  /*d500*/  @P2 FMUL.FTZ R15, R4, 0.69314718246459960938 ;  /* 0x3f317218040f2820 */ /* 0x000fe20000410000 */
[----:B------:R-:W-:-:S04]  /*d510*/  @!P1 VIADD R4, R6, 0x28860 ;  /* 0x0002886006049836 */ /* 0x000fc80000000000 */
[----:B------:R-:W1:Y:S01]  /*d520*/  @P2 MUFU.LG2 R12, R14 ;  /* 0x0000000e000c2308 */ /* 0x000e620000000c00 */
[----:B------:R-:W-:-:S07]  /*d530*/  @!P1 PRMT R4, RZ, 0x654, R4 ;  /* 0x00000654ff049816 */ /* 0x000fce0000000004 */
        /* <DEDUP_REMOVED lines=109> */
.L_x_1366:
[----:B------:R-:W0:Y:S01]  /*dc10*/  S2R R5, SR_CgaCtaId ;  /* 0x0000000000057919 */ /* 0x000e220000008800 */
[----:B------:R-:W-:Y:S01]  /*dc20*/  MOV R0, 0x400 ;  /* 0x0000040000007802 */ /* 0x000fe20000000f00 */
[----:B------:R-:W-:Y:S01]  /*dc30*/  BSSY B0, `(.L_x_1437) ;  /* 0x000020d000007945 */ /* 0x000fe20003800000 */
[----:B------:R-:W-:Y:S02]  /*dc40*/  BAR.SYNC.DEFER_BLOCKING 0x5, 0x180 ;  /* 0x0146000000007b1d */ /* 0x000fe40000010000 */
[----:B0-----:R-:W-:-:S05]  /*dc50*/  LEA R0, R5, R0, 0x18 ;  /* 0x0000000005007211 */ /* 0x001fca00078ec0ff */
[----:B------:R-:W0:Y:S02]  /*dc60*/  LDS.128 R4, [R0+0x288d0] ;  /* 0x0288d00000047984 */ /* 0x000e240000000c00 */
[----:B0-----:R-:W-:Y:S02]  /*dc70*/  R2UR UR5, R5 ;  /* 0x00000000050572ca */ /* 0x001fe400000e0000 */
[----:B------:R-:W-:Y:S02]  /*dc80*/  R2UR UR7, R6 ;  /* 0x00000000060772ca */ /* 0x000fe400000e0000 */
[----:B------:R-:W-:Y:S01]  /*dc90*/  R2UR UR6, R7 ;  /* 0x00000000070672ca */ /* 0x000fe200000e0000 */
[----:B------:R-:W-:Y:S06]  /*dca0*/  BAR.ARV 0x4, 0x180 ;  /* 0x0106000000007b1d */ /* 0x000fec0000002000 */
[----:B------:R-:W-:Y:S08]  /*dcb0*/  @P0 BRA `(.L_x_1438) ;  /* 0x0000001400300947 */ /* 0x000ff00003800000 */
[----:B------:R-:W0:Y:S01]  /*dcc0*/  S2R R5, SR_SWINHI ;  /* 0x0000000000057919 */ /* 0x000e220000002f00 */
[----:B------:R-:W-:Y:S01]  /*dcd0*/  F2FP.F16.F32.PACK_AB R120, R121, R120 ;  /* 0x000000787978723e */ /* 0x000fe200000000ff */
[----:B------:R-:W-:Y:S01]  /*dce0*/  ULDC.64 UR8, c[0x0][0xc00] ;  /* 0x0003000000087ab9 */ /* 0x000fe20000000a00 */
[----:B------:R-:W-:Y:S01]  /*dcf0*/  F2FP.F16.F32.PACK_AB R121, R123, R122 ;  /* 0x0000007a7b79723e */ /* 0x000fe200000000ff */
[----:B------:R-:W-:Y:S01]  /*dd00*/  UISETP.NE.U32.AND UP0, UPT, UR8, URZ, UPT ;  /* 0x0000003f0800728c */ /* 0x000fe2000bf05070 */
[----:B------:R-:W-:Y:S01]  /*dd10*/  F2FP.F16.F32.PACK_AB R128, R129, R128 ;  /* 0x000000808180723e */ /* 0x000fe200000000ff */
[----:B------:R-:W1:Y:S01]  /*dd20*/  LDC R49, c[0x0][0xbe8] ;  /* 0x0002fa00ff317b82 */ /* 0x000e620000000800 */
[----:B------:R-:W-:Y:S01]  /*dd30*/  F2FP.F16.F32.PACK_AB R122, R125, R124 ;  /* 0x0000007c7d7a723e */ /* 0x000fe200000000ff */
[----:B------:R-:W-:Y:S01]  /*dd40*/  UISETP.NE.AND.EX UP0, UPT, UR9, URZ, UPT, UP0 ;  /* 0x0000003f0900728c */ /* 0x000fe2000bf05300 */
[----:B------:R-:W-:Y:S02]  /*dd50*/  F2FP.F16.F32.PACK_AB R123, R127, R126 ;  /* 0x0000007e7f7b723e */ /* 0x000fe400000000ff */
[----:B------:R-:W-:Y:S01]  /*dd60*/  F2FP.F16.F32.PACK_AB R129, R131, R130 ;  /* 0x000000828381723e */ /* 0x000fe200000000ff */
[----:B------:R-:W-:Y:S01]  /*dd70*/  ULDC.64 UR8, c[0x0][0xc00] ;  /* 0x0003000000087ab9 */ /* 0x000fe20000000a00 */
[----:B------:R-:W-:Y:S01]  /*dd80*/  F2FP.F16.F32.PACK_AB R136, R137, R136 ;  /* 0x000000888988723e */ /* 0x000fe200000000ff */
[----:B------:R-:W-:Y:S01]  /*dd90*/  UIMAD.WIDE UR8, UR37, 0x4, UR8 ;  /* 0x00000004250878a5 */ /* 0x000fe2000f8e0208 */
        /* <DEDUP_REMOVED lines=9> */
[----:B------:R-:W-:Y:S02]  /*de30*/  MOV R20, R0 ;  /* 0x0000000000147202 */ /* 0x000fe40000000f00 */
[----:B0-----:R-:W-:-:S03]  /*de40*/  MOV R21, R5 ;  /* 0x0000000500157202 */ /* 0x001fc60000000f00 */
[----:B------:R-:W-:-:S03]  /*de50*/  IMAD.WIDE R4, R188, 0x2, R20 ;  /* 0x00000002bc047825 */ /* 0x000fc600078e0214 */
[C---:B------:R-:W-:Y:S02]  /*de60*/  LOP3.LUT R7, R4.reuse, 0x380, RZ, 0xc0, !PT ;  /* 0x0000038004077812 */ /* 0x040fe400078ec0ff */
[C---:B------:R-:W-:Y:S02]  /*de70*/  IADD3 R31, P6, R4.reuse, 0x20, RZ ;  /* 0x00000020041f7810 */ /* 0x040fe40007fde0ff */
[----:B------:R-:W-:Y:S02]  /*de80*/  SHF.R.U64 R7, R7, 0x3, RZ ;  /* 0x0000000307077819 */ /* 0x000fe400000012ff */
[C---:B------:R-:W-:Y:S01]  /*de90*/  IADD3 R10, P5, R4.reuse, 0x40, RZ ;  /* 0x00000040040a7810 */ /* 0x040fe20007fbe0ff */
[--C-:B------:R-:W-:Y:S01]  /*dea0*/  IMAD.X R29, RZ, RZ, R5.reuse, P6 ;  /* 0x000000ffff1d7224 */ /* 0x100fe200030e0605 */
[C---:B------:R-:W-:Y:S02]  /*deb0*/  IADD3 R33, P4, R4.reuse, 0x60, RZ ;  /* 0x0000006004217810 */ /* 0x040fe40007f9e0ff */
[C---:B------:R-:W-:Y:S01]  /*dec0*/  IADD3 R35, P3, R4.reuse, 0x4000, RZ ;  /* 0x0000400004237810 */ /* 0x040fe20007f7e0ff */
[--C-:B------:R-:W-:Y:S01]  /*ded0*/  IMAD.X R27, RZ, RZ, R5.reuse, P5 ;  /* 0x000000ffff1b7224 */ /* 0x100fe200028e0605 */
        /* <DEDUP_REMOVED lines=9> */
[----:B------:R-:W-:Y:S01]  /*df70*/  IMAD.X R25, RZ, RZ, R5, P0 ;  /* 0x000000ffff197224 */ /* 0x000fe200000e0605 */
[----:B------:R-:W-:-:S02]  /*df80*/  MOV R32, R4 ;  /* 0x0000000400207202 */ /* 0x000fc40000000f00 */
[----:B------:R-:W-:Y:S02]  /*df90*/  F2FP.F16.F32.PACK_AB R4, R89, R8 ;  /* 0x000000085904723e */ /* 0x000fe400000000ff */
[----:B------:R-:W-:Y:S02]  /*dfa0*/  LOP3.LUT R6, R31, 0x380, RZ, 0xc0, !PT ;  /* 0x000003801f067812 */ /* 0x000fe400078ec0ff */
[----:B------:R-:W-:Y:S02]  /*dfb0*/  LOP3.LUT R8, R37, 0x380, RZ, 0xc0, !PT ;  /* 0x0000038025087812 */ /* 0x000fe400078ec0ff */
[----:B------:R-:W-:Y:S02]  /*dfc0*/  LOP3.LUT R24, R39, 0x380, RZ, 0xc0, !PT ;  /* 0x0000038027187812 */ /* 0x000fe400078ec0ff */
[----:B------:R-:W-:Y:S02]  /*dfd0*/  LOP3.LUT R12, R33, 0x380, RZ, 0xc0, !PT ;  /* 0x00000380210c7812 */ /* 0x000fe400078ec0ff */
[----:B------:R-:W-:-:S02]  /*dfe0*/  LOP3.LUT R14, R35, 0x380, RZ, 0xc0, !PT ;  /* 0x00000380230e7812 */ /* 0x000fc400078ec0ff */
[----:B------:R-:W-:Y:S02]  /*dff0*/  SHF.R.U64 R7, R7, 0x3, RZ ;  /* 0x0000000307077819 */ /* 0x000fe400000012ff */
[----:B------:R-:W-:Y:S02]  /*e000*/  LOP3.LUT R30, R41, 0x380, RZ, 0xc0, !PT ;  /* 0x00000380291e7812 */ /* 0x000fe400078ec0ff */
[----:B------:R-:W-:Y:S02]  /*e010*/  SHF.R.U64 R6, R6, 0x3, RZ ;  /* 0x0000000306067819 */ /* 0x000fe400000012ff */
[----:B------:R-:W-:Y:S02]  /*e020*/  SHF.R.U64 R8, R8, 0x3, RZ ;  /* 0x0000000308087819 */ /* 0x000fe400000012ff */
[----:B------:R-:W-:Y:S02]  /*e030*/  SHF.R.U64 R24, R24, 0x3, RZ ;  /* 0x0000000318187819 */ /* 0x000fe400000012ff */
[----:B------:R-:W-:-:S02]  /*e040*/  SHF.R.U64 R12, R12, 0x3, RZ ;  /* 0x000000030c0c7819 */ /* 0x000fc400000012ff */
[----:B------:R-:W-:Y:S02]  /*e050*/  SHF.R.U64 R14, R14, 0x3, RZ ;  /* 0x000000030e0e7819 */ /* 0x000fe400000012ff */
[----:B------:R-:W-:Y:S02]  /*e060*/  LOP3.LUT R26, R7, R10, RZ, 0x3c, !PT ;  /* 0x0000000a071a7212 */ /* 0x000fe400078e3cff */
[----:B------:R-:W-:Y:S02]  /*e070*/  SHF.R.U64 R30, R30, 0x3, RZ ;  /* 0x000000031e1e7819 */ /* 0x000fe400000012ff */
[----:B------:R-:W-:Y:S02]  /*e080*/  LOP3.LUT R28, R6, R31, RZ, 0x3c, !PT ;  /* 0x0000001f061c7212 */ /* 0x000fe400078e3cff */
[----:B------:R-:W-:Y:S02]  /*e090*/  LOP3.LUT R10, R8, R37, RZ, 0x3c, !PT ;  /* 0x00000025080a7212 */ /* 0x000fe400078e3cff */
[----:B------:R-:W-:-:S02]  /*e0a0*/  F2FP.F16.F32.PACK_AB R5, R91, R90 ;  /* 0x0000005a5b05723e */ /* 0x000fc400000000ff */
[----:B------:R-:W-:Y:S02]  /*e0b0*/  F2FP.F16.F32.PACK_AB R6, R93, R92 ;  /* 0x0000005c5d06723e */ /* 0x000fe400000000ff */
[----:B------:R-:W-:Y:S01]  /*e0c0*/  F2FP.F16.F32.PACK_AB R7, R95, R94 ;  /* 0x0000005e5f07723e */ /* 0x000fe200000000ff */
[----:B------:R-:W-:Y:S01]  /*e0d0*/  BAR.SYNC.DEFER_BLOCKING 0x1, 0x100 ;  /* 0x0044000000007b1d */ /* 0x000fe20000010000 */
[----:B------:R-:W-:Y:S02]  /*e0e0*/  LOP3.LUT R8, R24, R39, RZ, 0x3c, !PT ;  /* 0x0000002718087212 */ /* 0x000fe400078e3cff */
[----:B------:R-:W-:Y:S02]  /*e0f0*/  LOP3.LUT R12, R12, R33, RZ, 0x3c, !PT ;  /* 0x000000210c0c7212 */ /* 0x000fe400078e3cff */
[----:B------:R-:W-:Y:S02]  /*e100*/  LOP3.LUT R14, R14, R35, RZ, 0x3c, !PT ;  /* 0x000000230e0e7212 */ /* 0x000fe400078e3cff */
[----:B------:R-:W-:-:S02]  /*e110*/  LOP3.LUT R24, R30, R41, RZ, 0x3c, !PT ;  /* 0x000000291e187212 */ /* 0x000fc400078e3cff */
[----:B------:R-:W-:Y:S02]  /*e120*/  MOV R30, R26 ;  /* 0x0000001a001e7202 */ /* 0x000fe40000000f00 */
[----:B------:R-:W-:Y:S02]  /*e130*/  MOV R27, R10 ;  /* 0x0000000a001b7202 */ /* 0x000fe40000000f00 */
[----:B------:R-:W-:Y:S02]  /*e140*/  MOV R26, R8 ;  /* 0x00000008001a7202 */ /* 0x000fe40000000f00 */
[----:B------:R-:W-:Y:S02]  /*e150*/  MOV R31, R28 ;  /* 0x0000001c001f7202 */ /* 0x000fe40000000f00 */
[----:B------:R-:W-:Y:S02]  /*e160*/  F2FP.F16.F32.PACK_AB R8, R97, R96 ;  /* 0x000000606108723e */ /* 0x000fe400000000ff */
[----:B------:R-:W-:-:S02]  /*e170*/  F2FP.F16.F32.PACK_AB R9, R99, R98 ;  /* 0x000000626309723e */ /* 0x000fc400000000ff */
[----:B------:R-:W-:Y:S02]  /*e180*/  F2FP.F16.F32.PACK_AB R10, R101, R100 ;  /* 0x00000064650a723e */ /* 0x000fe400000000ff */
[----:B------:R-:W-:Y:S01]  /*e190*/  F2FP.F16.F32.PACK_AB R11, R103, R102 ;  /* 0x00000066670b723e */ /* 0x000fe200000000ff */
[----:B------:R0:W-:Y:S01]  /*e1a0*/  STSM.16.M88.4 [R32], R4 ;  /* 0x0000000420007844 */ /* 0x0001e20000000200 */
[----:B------:R-:W-:Y:S02]  /*e1b0*/  MOV R29, R12 ;  /* 0x0000000c001d7202 */ /* 0x000fe40000000f00 */
[----:B------:R-:W-:Y:S01]  /*e1c0*/  MOV R28, R14 ;  /* 0x0000000e001c7202 */ /* 0x000fe20000000f00 */
[----:B------:R-:W-:Y:S01]  /*e1d0*/  STSM.16.M88.4 [R31], R8 ;  /* 0x000000081f007844 */ /* 0x000fe20000000200 */
[----:B------:R-:W-:Y:S02]  /*e1e0*/  F2FP.F16.F32.PACK_AB R12, R113, R112 ;  /* 0x00000070710c723e */ /* 0x000fe400000000ff */
[----:B------:R-:W-:-:S02]  /*e1f0*/  F2FP.F16.F32.PACK_AB R13, R115, R114 ;  /* 0x00000072730d723e */ /* 0x000fc400000000ff */
[----:B------:R-:W-:Y:S02]  /*e200*/  F2FP.F16.F32.PACK_AB R14, R117, R116 ;  /* 0x00000074750e723e */ /* 0x000fe400000000ff */
[----:B------:R-:W-:Y:S02]  /*e210*/  F2FP.F16.F32.PACK_AB R15, R119, R118 ;  /* 0x00000076770f723e */ /* 0x000fe400000000ff */
[----:B------:R-:W-:Y:S02]  /*e220*/  MOV R24, R24 ;  /* 0x0000001800187202 */ /* 0x000fe40000000f00 */
[----:B------:R-:W-:Y:S02]  /*e230*/  PLOP3.LUT P0, PT, PT, PT, UP0, 0x80, 0x0 ;  /* 0x000000000000781c */ /* 0x000fe40003f0f008 */
[----:B0-----:R-:W-:Y:S02]  /*e240*/  F2FP.F16.F32.PACK_AB R4, R105, R104 ;  /* 0x000000686904723e */ /* 0x001fe400000000ff */
[----:B------:R-:W-:-:S02]  /*e250*/  F2FP.F16.F32.PACK_AB R5, R107, R106 ;  /* 0x0000006a6b05723e */ /* 0x000fc400000000ff */
[----:B------:R-:W-:Y:S02]  /*e260*/  F2FP.F16.F32.PACK_AB R6, R109, R108 ;  /* 0x0000006c6d06723e */ /* 0x000fe400000000ff */
[----:B------:R-:W-:-:S05]  /*e270*/  F2FP.F16.F32.PACK_AB R7, R111, R110 ;  /* 0x0000006e6f07723e */ /* 0x000fca00000000ff */
[----:B------:R0:W-:Y:S04]  /*e280*/  STSM.16.M88.4 [R30], R4 ;  /* 0x000000041e007844 */ /* 0x0001e80000000200 */
[----:B------:R2:W-:Y:S04]  /*e290*/  STSM.16.M88.4 [R29], R12 ;  /* 0x0000000c1d007844 */ /* 0x0005e80000000200 */
[----:B------:R2:W-:Y:S04]  /*e2a0*/  STSM.16.M88.4 [R28], R120 ;  /* 0x000000781c007844 */ /* 0x0005e80000000200 */
[----:B------:R2:W-:Y:S04]  /*e2b0*/  STSM.16.M88.4 [R27], R128 ;  /* 0x000000801b007844 */ /* 0x0005e80000000200 */
[----:B------:R2:W-:Y:S01]  /*e2c0*/  STSM.16.M88.4 [R26], R136 ;  /* 0x000000881a007844 */ /* 0x0005e20000000200 */
[----:B0-----:R-:W-:-:S02]  /*e2d0*/  IMAD.U32 R4, RZ, RZ, UR8 ;  /* 0x00000008ff047e24 */ /* 0x001fc4000f8e00ff */
[----:B------:R-:W-:Y:S01]  /*e2e0*/  IMAD.U32 R5, RZ, RZ, UR9 ;  /* 0x00000009ff057e24 */ /* 0x000fe2000f8e00ff */
[----:B------:R2:W-:Y:S01]  /*e2f0*/  STSM.16.M88.4 [R24], R144 ;  /* 0x0000009018007844 */ /* 0x0005e20000000200 */
[----:B------:R-:W-:Y:S01]  /*e300*/  ULDC.64 UR8, c[0x0][0xc08] ;  /* 0x0003020000087ab9 */ /* 0x000fe20000000a00 */
[----:B------:R-:W-:Y:S06]  /*e310*/  BAR.SYNC.DEFER_BLOCKING 0x1, 0x100 ;  /* 0x0044000000007b1d */ /* 0x000fec0000010000 */
[----:B------:R-:W3:Y:S01]  /*e320*/  @P0 LDG.E R6, desc[UR50][R4.64] ;  /* 0x0000003204060981 */ /* 0x000ee2000c1e1900 */
[----:B------:R-:W-:Y:S01]  /*e330*/  UISETP.NE.U32.AND UP1, UPT, UR8, URZ, UPT ;  /* 0x0000003f0800728c */ /* 0x000fe2000bf25070 */
[----:B-1----:R-:W-:Y:S01]  /*e340*/  ISETP.NE.AND P1, PT, R49, 0x1, PT ;  /* 0x000000013100780c */ /* 0x002fe20003f25270 */
[----:B------:R-:W-:Y:S01]  /*e350*/  ULDC UR10, c[0x0][0xa88] ;  /* 0x0002a200000a7ab9 */ /* 0x000fe20000000800 */
[----:B------:R-:W-:Y:S01]  /*e360*/  UMOV UR4, URZ ;  /* 0x0000003f00047c82 */ /* 0x000fe20008000000 */
[----:B------:R-:W-:-:S06]  /*e370*/  UISETP.NE.AND.EX UP1, UPT, UR9, URZ, UPT, UP1 ;  /* 0x0000003f0900728c */ /* 0x000fcc000bf25310 */
[----:B------:R-:W-:-:S04]  /*e380*/  PLOP3.LUT P2, PT, PT, PT, UP1, 0x80, 0x0 ;  /* 0x000000000000781c */ /* 0x000fc80003f4f018 */
[----:B------:R-:W0:Y:S01]  /*e390*/  @P1 LDC R7, c[0x0][0xbec] ;  /* 0x0002fb00ff071b82 */ /* 0x000e220000000800 */
[----:B------:R-:W-:Y:S02]  /*e3a0*/  @UP1 ULDC.64 UR8, c[0x0][0xc08] ;  /* 0x0003020000081ab9 */ /* 0x000fe40000000a00 */
[----:B------:R-:W-:-:S05]  /*e3b0*/  @UP1 UIMAD.WIDE UR8, UR37, 0x4, UR8 ;  /* 0x00000004250818a5 */ /* 0x000fca000f8e0208 */
[----:B------:R-:W1:Y:S01]  /*e3c0*/  @P1 LDC R8, c[0x0][0xbf0] ;  /* 0x0002fc00ff081b82 */ /* 0x000e620000000800 */
[----:B------:R-:W-:Y:S02]  /*e3d0*/  IMAD.U32 R10, RZ, RZ, UR8 ;  /* 0x00000008ff0a7e24 */ /* 0x000fe4000f8e00ff */
[----:B------:R-:W-:Y:S01]  /*e3e0*/  IMAD.U32 R11, RZ, RZ, UR9 ;  /* 0x00000009ff0b7e24 */ /* 0x000fe2000f8e00ff */
[----:B---3--:R-:W-:Y:S01]  /*e3f0*/  @P0 R2UR UR4, R6 ;  /* 0x00000000060402ca */ /* 0x008fe200000e0000 */
[----:B------:R-:W-:-:S06]  /*e400*/  IMAD.U32 R6, RZ, RZ, UR10 ;  /* 0x0000000aff067e24 */ /* 0x000fcc000f8e00ff */
[----:B------:R2:W5:Y:S01]  /*e410*/  @P2 LDG.E R6, desc[UR50][R10.64] ;  /* 0x000000320a062981 */ /* 0x000562000c1e1900 */
[----:B01----:R-:W-:Y:S07]  /*e420*/  @P2 BRA `(.L_x_1439) ;  /* 0x0000000000102947 */ /* 0x003fee0003800000 */
[----:B------:R-:W-:Y:S05]  /*e430*/  @!P0 BRA `(.L_x_1439) ;  /* 0x00000000000c8947 */ /* 0x000fea0003800000 */
[----:B------:R-:W3:Y:S04]  /*e440*/  LDG.E R9, desc[UR50][R4.64] ;  /* 0x0000003204097981 */ /* 0x000ee8000c1e1900 */
[----:B-----5:R-:W3:Y:S02]  /*e450*/  LDG.E R6, desc[UR50][R4.64+0x4] ;  /* 0x0000043204067981 */ /* 0x020ee4000c1e1900 */
[----:B---3--:R-:W-:-:S07]  /*e460*/  IMAD.IADD R6, R6, 0x1, -R9 ;  /* 0x0000000106067824 */ /* 0x008fce00078e0a09 */
.L_x_1439:
[----:B------:R-:W-:Y:S01]  /*e470*/  USHF.R.S32.HI UR9, URZ, 0x1f, UR4 ;  /* 0x0000001f3f097899 */ /* 0x000fe20008011404 */
[----:B--2---:R-:W-:Y:S01]  /*e480*/  VIADD R10, R17, UR38 ;  /* 0x00000026110a7c36 */ /* 0x004fe20008000000 */
[----:B------:R-:W-:Y:S01]  /*e490*/  USHF.R.S32.HI UR16, URZ, 0x1f, UR42 ;  /* 0x0000001f3f107899 */ /* 0x000fe2000801142a */
[----:B------:R-:W-:Y:S01]  /*e4a0*/  VIADD R24, R187, UR38 ;  /* 0x00000026bb187c36 */ /* 0x000fe20008000000 */
[----:B------:R-:W-:Y:S01]  /*e4b0*/  ULDC.64 UR14, c[0x0][0xb90] ;  /* 0x0002e400000e7ab9 */ /* 0x000fe20000000a00 */
[----:B------:R-:W-:Y:S01]  /*e4c0*/  UMOV UR8, UR4 ;  /* 0x0000000400087c82 */ /* 0x000fe20008000000 */
[----:B------:R-:W-:Y:S01]  /*e4d0*/  UIMAD UR12, UR16, UR14, URZ ;  /* 0x0000000e100c72a4 */ /* 0x000fe2000f8e023f */
[----:B------:R-:W-:Y:S01]  /*e4e0*/  @P1 IMAD.HI.U32 R5, R10, R7, RZ ;  /* 0x000000070a051227 */ /* 0x000fe200078e00ff */
[----:B------:R-:W-:Y:S02]  /*e4f0*/  UIMAD.WIDE.U32 UR10, UR42, UR14, UR8 ;  /* 0x0000000e2a0a72a5 */ /* 0x000fe4000f8e0008 */
[----:B------:R-:W-:Y:S01]  /*e500*/  USHF.R.S32.HI UR8, URZ, 0x1f, UR37 ;  /* 0x0000001f3f087899 */ /* 0x000fe20008011425 */
[----:B------:R-:W-:Y:S01]  /*e510*/  IMAD.MOV.U32 R4, RZ, RZ, R10 ;  /* 0x000000ffff047224 */ /* 0x000fe200078e000a */
[----:B------:R-:W-:Y:S01]  /*e520*/  UIMAD UR12, UR42, UR15, UR12 ;  /* 0x0000000f2a0c72a4 */ /* 0x000fe2000f8e020c */
[----:B------:R-:W-:Y:S01]  /*e530*/  @P1 SHF.R.U32.HI R4, RZ, R8, R5 ;  /* 0x00000008ff041219 */ /* 0x000fe20000011605 */
[----:B------:R-:W-:Y:S01]  /*e540*/  USEL UR18, UR8, URZ, !UP0 ;  /* 0x0000003f08127287 */ /* 0x000fe2000c000000 */
[----:B------:R-:W-:Y:S01]  /*e550*/  IMAD R5, R184, 0x40, R18 ;  /* 0x00000040b8057824 */ /* 0x000fe200078e0212 */
[----:B------:R-:W-:Y:S01]  /*e560*/  ULDC.64 UR14, c[0x0][0xb98] ;  /* 0x0002e600000e7ab9 */ /* 0x000fe20000000a00 */
[----:B------:R-:W-:Y:S01]  /*e570*/  USEL UR17, UR37, URZ, !UP0 ;  /* 0x0000003f25117287 */ /* 0x000fe2000c000000 */
[----:B------:R-:W-:Y:S01]  /*e580*/  IMAD.MOV R8, RZ, RZ, -R4 ;  /* 0x000000ffff087224 */ /* 0x000fe200078e0a04 */
[----:B------:R-:W-:Y:S01]  /*e590*/  UIMAD UR8, UR18, UR14, URZ ;  /* 0x0000000e120872a4 */ /* 0x000fe2000f8e023f */
[----:B------:R-:W-:Y:S01]  /*e5a0*/  IMAD.WIDE R20, R5, 0x2, R20 ;  /* 0x0000000205147825 */ /* 0x000fe200078e0214 */
[----:B------:R-:W-:Y:S01]  /*e5b0*/  UIADD3 UR11, UR11, UR12, URZ ;  /* 0x0000000c0b0b7290 */ /* 0x000fe2000fffe03f */
[----:B------:R-:W-:Y:S01]  /*e5c0*/  SHF.R.S32.HI R5, RZ, 0x1f, R4 ;  /* 0x0000001fff057819 */ /* 0x000fe20000011404 */
[----:B------:R-:W-:Y:S01]  /*e5d0*/  UIMAD UR8, UR17, UR15, UR8 ;  /* 0x0000000f110872a4 */ /* 0x000fe2000f8e0208 */
[----:B------:R-:W-:Y:S01]  /*e5e0*/  IMAD R7, R49, R8, R10 ;  /* 0x0000000831077224 */ /* 0x000fe200078e020a */
[----:B------:R-:W-:Y:S01]  /*e5f0*/  UIMAD.WIDE.U32 UR10, UR17, UR14, UR10 ;  /* 0x0000000e110a72a5 */ /* 0x000fe2000f8e000a */
[----:B------:R-:W-:Y:S01]  /*e600*/  IADD3 R11, P3, R20, 0x2000, RZ ;  /* 0x00002000140b7810 */ /* 0x000fe20007f7e0ff */
[----:B-----5:R-:W-:Y:S01]  /*e610*/  IMAD R51, R6, R49, RZ ;  /* 0x0000003106337224 */ /* 0x020fe200078e02ff */
[----:B------:R-:W-:Y:S01]  /*e620*/  IADD3 R13, P0, R20, 0x1000, RZ ;  /* 0x00001000140d7810 */ /* 0x000fe20007f1e0ff */
[----:B------:R-:W-:Y:S01]  /*e630*/  IMAD.U32 R10, RZ, RZ, UR8 ;  /* 0x00000008ff0a7e24 */ /* 0x000fe2000f8e00ff */
[----:B------:R-:W-:Y:S01]  /*e640*/  SHF.R.S32.HI R8, RZ, 0x1f, R7 ;  /* 0x0000001fff087819 */ /* 0x000fe20000011407 */
[----:B------:R-:W-:Y:S01]  /*e650*/  ULDC.64 UR12, c[0x0][0xaa0] ;  /* 0x0002a800000c7ab9 */ /* 0x000fe20000000a00 */
[----:B------:R-:W-:-:S02]  /*e660*/  IADD3 R4, P2, R4, UR10, RZ ;  /* 0x0000000a04047c10 */ /* 0x000fc4000ff5e0ff */
[----:B------:R-:W-:Y:S02]  /*e670*/  LOP3.LUT R9, R11, 0x380, RZ, 0xc0, !PT ;  /* 0x000003800b097812 */ /* 0x000fe400078ec0ff */
[----:B------:R-:W-:Y:S01]  /*e680*/  IADD3.X R5, R5, UR11, R10, P2, !PT ;  /* 0x0000000b05057c10 */ /* 0x000fe200097fe40a */
[----:B------:R-:W-:Y:S01]  /*e690*/  ULDC.64 UR10, c[0x0][0xb88] ;  /* 0x0002e200000a7ab9 */ /* 0x000fe20000000a00 */
[----:B------:R-:W-:Y:S01]  /*e6a0*/  LOP3.LUT R12, R13, 0x380, RZ, 0xc0, !PT ;  /* 0x000003800d0c7812 */ /* 0x000fe200078ec0ff */
[----:B------:R-:W-:Y:S01]  /*e6b0*/  IMAD R10, R8, UR10, RZ ;  /* 0x0000000a080a7c24 */ /* 0x000fe2000f8e02ff */
[----:B------:R-:W-:Y:S01]  /*e6c0*/  SHF.R.U64 R8, R9, 0x3, RZ ;  /* 0x0000000309087819 */ /* 0x000fe200000012ff */
[C---:B------:R-:W-:Y:S01]  /*e6d0*/  IMAD.WIDE.U32 R4, R7.reuse, UR10, R4 ;  /* 0x0000000a07047c25 */ /* 0x040fe2000f8e0004 */
[----:B------:R-:W-:Y:S02]  /*e6e0*/  SHF.R.U64 R12, R12, 0x3, RZ ;  /* 0x000000030c0c7819 */ /* 0x000fe400000012ff */
[C---:B------:R-:W-:Y:S01]  /*e6f0*/  IADD3 R41, P6, R20.reuse, 0x4000, RZ ;  /* 0x0000400014297810 */ /* 0x040fe20007fde0ff */
[----:B------:R-:W-:Y:S01]  /*e700*/  IMAD R9, R7, UR11, R10 ;  /* 0x0000000b07097c24 */ /* 0x000fe2000f8e020a */
[----:B------:R-:W-:Y:S01]  /*e710*/  ULDC.64 UR10, c[0x0][0xb50] ;  /* 0x0002d400000a7ab9 */ /* 0x000fe20000000a00 */
[----:B------:R-:W-:-:S02]  /*e720*/  IADD3 R7, P2, R20, 0x3000, RZ ;  /* 0x0000300014077810 */ /* 0x000fc40007f5e0ff */
[----:B------:R-:W-:Y:S01]  /*e730*/  IMAD.IADD R9, R5, 0x1, R9 ;  /* 0x0000000105097824 */ /* 0x000fe200078e0209 */
[----:B------:R-:W-:Y:S02]  /*e740*/  LEA R10, P4, R4, UR10, 0x2 ;  /* 0x0000000a040a7c11 */ /* 0x000fe4000f8810ff */
[----:B------:R-:W-:Y:S01]  /*e750*/  LOP3.LUT R12, R12, R13, RZ, 0x3c, !PT ;  /* 0x0000000d0c0c7212 */ /* 0x000fe200078e3cff */
[----:B------:R-:W-:Y:S01]  /*e760*/  IMAD.X R13, RZ, RZ, R21, P0 ;  /* 0x000000ffff0d7224 */ /* 0x000fe200000e0615 */
[----:B------:R-:W-:Y:S01]  /*e770*/  LEA.HI.X R14, R4, UR11, R9, 0x2, P4 ;  /* 0x0000000b040e7c11 */ /* 0x000fe2000a0f1409 */
[----:B------:R-:W-:Y:S01]  /*e780*/  SHFL.IDX PT, R44, R10, RZ, 0x1c1f ;  /* 0x001c1fff0a2c7589 */ /* 0x000fe200000e0000 */
[----:B------:R-:W-:Y:S01]  /*e790*/  LOP3.LUT R5, R7, 0x380, RZ, 0xc0, !PT ;  /* 0x0000038007057812 */ /* 0x000fe200078ec0ff */
[----:B------:R-:W-:Y:S01]  /*e7a0*/  UIMAD UR10, UR9, UR12, URZ ;  /* 0x0000000c090a72a4 */ /* 0x000fe2000f8e023f */
[----:B------:R-:W-:Y:S01]  /*e7b0*/  LOP3.LUT P0, RZ, R185, 0x3, RZ, 0xc0, !PT ;  /* 0x00000003b9ff7812 */ /* 0x000fe2000780c0ff */
[----:B------:R-:W0:Y:S01]  /*e7c0*/  SHFL.IDX PT, R45, R14, RZ, 0x1c1f ;  /* 0x001c1fff0e2d7589 */ /* 0x000e2200000e0000 */
[----:B------:R-:W-:Y:S01]  /*e7d0*/  SHF.R.U64 R4, R5, 0x3, RZ ;  /* 0x0000000305047819 */ /* 0x000fe200000012ff */
[--C-:B------:R-:W-:Y:S01]  /*e7e0*/  IMAD.X R5, RZ, RZ, R21.reuse, P2 ;  /* 0x000000ffff057224 */ /* 0x100fe200010e0615 */
[----:B------:R-:W-:Y:S01]  /*e7f0*/  ISETP.GE.OR P2, PT, R24, R51, P0 ;  /* 0x000000331800720c */ /* 0x000fe20000746670 */
[----:B------:R-:W-:Y:S01]  /*e800*/  SHFL.IDX PT, R46, R10, 0x1, 0x1c1f ;  /* 0x003c1f000a2e7f89 */ /* 0x000fe200000e0000 */
[----:B------:R-:W-:Y:S01]  /*e810*/  LOP3.LUT R4, R4, R7, RZ, 0x3c, !PT ;  /* 0x0000000704047212 */ /* 0x000fe200078e3cff */
[----:B------:R-:W-:Y:S01]  /*e820*/  VIADD R7, R24, 0x8 ;  /* 0x0000000818077836 */ /* 0x000fe20000000000 */
[C---:B------:R-:W-:Y:S01]  /*e830*/  IADD3 R37, P5, R20.reuse, 0x5000, RZ ;  /* 0x0000500014257810 */ /* 0x040fe20007fbe0ff */
[----:B------:R-:W1:Y:S01]  /*e840*/  SHFL.IDX PT, R47, R14, 0x1, 0x1c1f ;  /* 0x003c1f000e2f7f89 */ /* 0x000e6200000e0000 */
[C---:B------:R-:W-:Y:S01]  /*e850*/  IADD3 R33, P4, R20.reuse, 0x6000, RZ ;  /* 0x0000600014217810 */ /* 0x040fe20007f9e0ff */
[----:B------:R-:W-:Y:S01]  /*e860*/  IMAD.X R9, RZ, RZ, R21, P3 ;  /* 0x000000ffff097224 */ /* 0x000fe200018e0615 */
[----:B------:R-:W-:Y:S01]  /*e870*/  ISETP.GE.OR P0, PT, R7, R51, P0 ;  /* 0x000000330700720c */ /* 0x000fe20000706670 */
[----:B------:R-:W-:Y:S01]  /*e880*/  UIMAD.WIDE.U32 UR8, UR4, UR12, URZ ;  /* 0x0000000c040872a5 */ /* 0x000fe2000f8e003f */
[----:B------:R-:W-:Y:S01]  /*e890*/  LOP3.LUT R15, R20, 0x380, RZ, 0xc0, !PT ;  /* 0x00000380140f7812 */ /* 0x000fe200078ec0ff */
[----:B------:R-:W-:Y:S01]  /*e8a0*/  UIMAD UR10, UR4, UR13, UR10 ;  /* 0x0000000d040a72a4 */ /* 0x000fe2000f8e020a */
[----:B------:R-:W-:-:S02]  /*e8b0*/  LOP3.LUT R40, R41, 0x380, RZ, 0xc0, !PT ;  /* 0x0000038029287812 */ /* 0x000fc400078ec0ff */
[----:B------:R-:W-:Y:S01]  /*e8c0*/  ULDC.64 UR12, c[0x0][0xae8] ;  /* 0x0002ba00000c7ab9 */ /* 0x000fe20000000a00 */
[----:B------:R-:W-:Y:S01]  /*e8d0*/  LOP3.LUT R8, R8, R11, RZ, 0x3c, !PT ;  /* 0x0000000b08087212 */ /* 0x000fe200078e3cff */
[----:B0-----:R0:W-:Y:S01]  /*e8e0*/  @!P2 ST.E desc[UR50][R44.64], R3 ;  /* 0x000000032c00a985 */ /* 0x0011e2000c101932 */
[----:B------:R-:W-:Y:S01]  /*e8f0*/  UIADD3 UR9, UR9, UR10, URZ ;  /* 0x0000000a09097290 */ /* 0x000fe2000fffe03f */
[----:B------:R-:W-:Y:S01]  /*e900*/  LOP3.LUT R36, R37, 0x380, RZ, 0xc0, !PT ;  /* 0x0000038025247812 */ /* 0x000fe200078ec0ff */
[----:B------:R-:W-:Y:S01]  /*e910*/  UIMAD UR4, UR16, UR12, URZ ;  /* 0x0000000c100472a4 */ /* 0x000fe2000f8e023f */
[----:B------:R-:W-:Y:S02]  /*e920*/  LOP3.LUT R32, R33, 0x380, RZ, 0xc0, !PT ;  /* 0x0000038021207812 */ /* 0x000fe400078ec0ff */
[----:B------:R-:W-:Y:S01]  /*e930*/  SHF.R.U64 R15, R15, 0x3, RZ ;  /* 0x000000030f0f7819 */ /* 0x000fe200000012ff */
[----:B-1----:R1:W-:Y:S01]  /*e940*/  @!P0 ST.E desc[UR50][R46.64], R2 ;  /* 0x000000022e008985 */ /* 0x0023e2000c101932 */
[----:B------:R-:W-:-:S02]  /*e950*/  IADD3 R11, P3, R20, 0x7000, RZ ;  /* 0x00007000140b7810 */ /* 0x000fc40007f7e0ff */
[----:B------:R-:W-:Y:S01]  /*e960*/  SHF.R.U64 R40, R40, 0x3, RZ ;  /* 0x0000000328287819 */ /* 0x000fe200000012ff */
[----:B0-----:R-:W0:Y:S08]  /*e970*/  @P1 LDC R44, c[0x0][0xbec] ;  /* 0x0002fb00ff2c1b82 */ /* 0x001e300000000800 */
[----:B------:R-:W2:Y:S01]  /*e980*/  @P1 LDC R3, c[0x0][0xbf0] ;  /* 0x0002fc00ff031b82 */ /* 0x000ea20000000800 */
[----:B-1----:R-:W-:Y:S01]  /*e990*/  IMAD R2, R22, 0x20, R184 ;  /* 0x0000002016027824 */ /* 0x002fe200078e02b8 */
[----:B------:R-:W-:Y:S01]  /*e9a0*/  UIMAD UR4, UR42, UR13, UR4 ;  /* 0x0000000d2a0472a4 */ /* 0x000fe2000f8e0204 */
[----:B------:R-:W-:Y:S01]  /*e9b0*/  SHF.R.U64 R36, R36, 0x3, RZ ;  /* 0x0000000324247819 */ /* 0x000fe200000012ff */
[----:B------:R-:W-:Y:S01]  /*e9c0*/  UIMAD.WIDE.U32 UR8, UR42, UR12, UR8 ;  /* 0x0000000c2a0872a5 */ /* 0x000fe2000f8e0008 */
[----:B------:R-:W-:Y:S01]  /*e9d0*/  VIADD R45, R2, UR38 ;  /* 0x00000026022d7c36 */ /* 0x000fe20008000000 */
[----:B------:R-:W-:Y:S01]  /*e9e0*/  SHF.R.U64 R32, R32, 0x3, RZ ;  /* 0x0000000320207819 */ /* 0x000fe200000012ff */
[----:B------:R-:W-:Y:S01]  /*e9f0*/  ULDC.64 UR10, c[0x0][0xaf0] ;  /* 0x0002bc00000a7ab9 */ /* 0x000fe20000000a00 */
[----:B------:R-:W-:Y:S01]  /*ea00*/  LOP3.LUT R20, R15, R20, RZ, 0x3c, !PT ;  /* 0x000000140f147212 */ /* 0x000fe200078e3cff */
[----:B------:R-:W-:Y:S01]  /*ea10*/  UIADD3 UR9, UR9, UR4, URZ ;  /* 0x0000000409097290 */ /* 0x000fe2000fffe03f */
[----:B------:R-:W-:Y:S01]  /*ea20*/  LOP3.LUT R40, R40, R41, RZ, 0x3c, !PT ;  /* 0x0000002928287212 */ /* 0x000fe200078e3cff */
[----:B------:R-:W-:Y:S01]  /*ea30*/  UIMAD UR4, UR18, UR10, URZ ;  /* 0x0000000a120472a4 */ /* 0x000fe2000f8e023f */
[----:B------:R-:W-:Y:S01]  /*ea40*/  LOP3.LUT R36, R36, R37, RZ, 0x3c, !PT ;  /* 0x0000002524247212 */ /* 0x000fe200078e3cff */
[--C-:B------:R-:W-:Y:S01]  /*ea50*/  IMAD.X R41, RZ, RZ, R21.reuse, P6 ;  /* 0x000000ffff297224 */ /* 0x100fe200030e0615 */
[----:B------:R-:W-:Y:S01]  /*ea60*/  LOP3.LUT R32, R32, R33, RZ, 0x3c, !PT ;  /* 0x0000002120207212 */ /* 0x000fe200078e3cff */
[--C-:B------:R-:W-:Y:S01]  /*ea70*/  IMAD.X R37, RZ, RZ, R21.reuse, P5 ;  /* 0x000000ffff257224 */ /* 0x100fe200028e0615 */
[----:B------:R-:W-:Y:S01]  /*ea80*/  LOP3.LUT R6, R11, 0x380, RZ, 0xc0, !PT ;  /* 0x000003800b067812 */ /* 0x000fe200078ec0ff */
[----:B0-----:R-:W-:Y:S01]  /*ea90*/  @P1 IMAD.HI.U32 R2, R45, R44, RZ ;  /* 0x0000002c2d021227 */ /* 0x001fe200078e00ff */
[----:B------:R0:W5:Y:S03]  /*eaa0*/  LD.E.128 R28, desc[UR50][R20.64] ;  /* 0x00000032141c7980 */ /* 0x000166000c101d00 */
[--C-:B------:R-:W-:Y:S01]  /*eab0*/  IMAD.X R25, RZ, RZ, R21.reuse, P3 ;  /* 0x000000ffff197224 */ /* 0x100fe200018e0615 */
[----:B------:R-:W-:Y:S01]  /*eac0*/  SHF.R.U64 R6, R6, 0x3, RZ ;  /* 0x0000000306067819 */ /* 0x000fe200000012ff */
[----:B------:R-:W-:Y:S01]  /*ead0*/  IMAD.X R33, RZ, RZ, R21, P4 ;  /* 0x000000ffff217224 */ /* 0x000fe200020e0615 */
[----:B------:R-:W-:Y:S01]  /*eae0*/  UIMAD UR4, UR17, UR11, UR4 ;  /* 0x0000000b110472a4 */ /* 0x000fe2000f8e0204 */
[----:B------:R-:W5:Y:S01]  /*eaf0*/  LD.E.128 R12, desc[UR50][R12.64] ;  /* 0x000000320c0c7980 */ /* 0x000f62000c101d00 */
[----:B------:R-:W-:Y:S01]  /*eb00*/  UIMAD.WIDE.U32 UR8, UR17, UR10, UR8 ;  /* 0x0000000a110872a5 */ /* 0x000fe2000f8e0008 */
[----:B------:R-:W-:Y:S01]  /*eb10*/  LOP3.LUT R24, R6, R11, RZ, 0x3c, !PT ;  /* 0x0000000b06187212 */ /* 0x000fe200078e3cff */
[----:B0-----:R-:W-:Y:S01]  /*eb20*/  IMAD.MOV.U32 R21, RZ, RZ, R45 ;  /* 0x000000ffff157224 */ /* 0x001fe200078e002d */
[----:B--2---:R-:W-:Y:S01]  /*eb30*/  @P1 SHF.R.U32.HI R21, RZ, R3, R2 ;  /* 0x00000003ff151219 */ /* 0x004fe20000011602 */
[----:B------:R-:W-:Y:S01]  /*eb40*/  UIADD3 UR4, UR9, UR4, URZ ;  /* 0x0000000409047290 */ /* 0x000fe2000fffe03f */
[----:B------:R-:W5:Y:S01]  /*eb50*/  LD.E.128 R8, desc[UR50][R8.64] ;  /* 0x0000003208087980 */ /* 0x000f62000c101d00 */
[----:B------:R-:W-:Y:S01]  /*eb60*/  ULDC.64 UR10, c[0x0][0xae0] ;  /* 0x0002b800000a7ab9 */ /* 0x000fe20000000a00 */
[--C-:B------:R-:W-:Y:S01]  /*eb70*/  SHF.R.S32.HI R20, RZ, 0x1f, R21.reuse ;  /* 0x0000001fff147819 */ /* 0x100fe20000011415 */
[----:B------:R-:W-:Y:S01]  /*eb80*/  IMAD.MOV R44, RZ, RZ, -R21 ;  /* 0x000000ffff2c7224 */ /* 0x000fe200078e0a15 */
[----:B------:R-:W5:Y:S01]  /*eb90*/  LD.E.128 R4, desc[UR50][R4.64] ;  /* 0x0000003204047980 */ /* 0x000f62000c101d00 */
[----:B------:R-:W-:-:S02]  /*eba0*/  IMAD.U32 R3, RZ, RZ, UR9 ;  /* 0x00000009ff037e24 */ /* 0x000fc4000f8e00ff */
[----:B------:R-:W-:Y:S01]  /*ebb0*/  IMAD R20, R20, UR10, RZ ;  /* 0x0000000a14147c24 */ /* 0x000fe2000f8e02ff */
[----:B------:R-:W5:Y:S01]  /*ebc0*/  LD.E.128 R40, desc[UR50][R40.64] ;  /* 0x0000003228287980 */ /* 0x000f62000c101d00 */
[----:B------:R-:W-:Y:S02]  /*ebd0*/  IMAD R45, R49, R44, R45 ;  /* 0x0000002c312d7224 */ /* 0x000fe400078e022d */
[----:B------:R-:W-:Y:S01]  /*ebe0*/  IMAD.U32 R2, RZ, RZ, UR8 ;  /* 0x00000008ff027e24 */ /* 0x000fe2000f8e00ff */
[----:B------:R-:W5:Y:S01]  /*ebf0*/  LD.E.128 R36, desc[UR50][R36.64] ;  /* 0x0000003224247980 */ /* 0x000f62000c101d00 */
[----:B------:R-:W-:Y:S01]  /*ec00*/  IMAD.U32 R3, RZ, RZ, UR4 ;  /* 0x00000004ff037e24 */ /* 0x000fe2000f8e00ff */
[----:B------:R-:W-:Y:S02]  /*ec10*/  ULDC.64 UR8, c[0x0][0xad8] ;  /* 0x0002b60000087ab9 */ /* 0x000fe40000000a00 */
[----:B------:R-:W5:Y:S01]  /*ec20*/  LD.E.128 R32, desc[UR50][R32.64] ;  /* 0x0000003220207980 */ /* 0x000f62000c101d00 */
[----:B------:R-:W-:-:S03]  /*ec30*/  IMAD R47, R21, UR11, R20 ;  /* 0x0000000b152f7c24 */ /* 0x000fc6000f8e0214 */
[----:B------:R-:W5:Y:S01]  /*ec40*/  LD.E.128 R24, desc[UR50][R24.64] ;  /* 0x0000003218187980 */ /* 0x000f62000c101d00 */
[----:B------:R-:W-:Y:S01]  /*ec50*/  SHF.R.S32.HI R20, RZ, 0x1f, R45 ;  /* 0x0000001fff147819 */ /* 0x000fe2000001142d */
[----:B------:R-:W-:Y:S01]  /*ec60*/  @!PT LDS RZ, [RZ] ;  /* 0x00000000fffff984 */ /* 0x000fe20000000800 */
[----:B------:R-:W-:Y:S01]  /*ec70*/  @!PT LDS RZ, [RZ] ;  /* 0x00000000fffff984 */ /* 0x000fe20000000800 */
[----:B------:R-:W-:Y:S01]  /*ec80*/  @!PT LDS RZ, [RZ] ;  /* 0x00000000fffff984 */ /* 0x000fe20000000800 */
[----:B------:R-:W-:Y:S01]  /*ec90*/  @!PT LDS RZ, [RZ] ;  /* 0x00000000fffff984 */ /* 0x000fe20000000800 */
[----:B------:R0:W-:Y:S06]  /*eca0*/  MEMBAR.ALL.CTA ;  /* 0x0000000000007992 */ /* 0x0001ec0000008000 */
[----:B0-----:R-:W0:Y:S01]  /*ecb0*/  FENCE.VIEW.ASYNC.S ;  /* 0x00000000000073c6 */ /* 0x001e220000000000 */
        /* <DEDUP_REMOVED lines=18> */
[----:B0-----:R0:W-:Y:S01]  /*ede0*/  SYNCS.ARRIVE.TRANS64.RED.A1T0 RZ, [R0+URZ], RZ ;  /* 0x000000ff00ff79a7 */ /* 0x0011e2000810043f */
        /* <DEDUP_REMOVED lines=12> */
.L_x_1441:
[----:B------:R-:W-:Y:S05]  /*eeb0*/  BSYNC B1 ;  /* 0x0000000000017941 */ /* 0x000fea0003800000 */
.L_x_1440:
        /* <DEDUP_REMOVED lines=13> */
.L_x_1443:
[----:B------:R-:W-:Y:S05]  /*ef90*/  BSYNC B1 ;  /* 0x0000000000017941 */ /* 0x000fea0003800000 */
.L_x_1442:
[----:B----4-:R4:W0:Y:S01]  /*efa0*/  SHFL.IDX PT, R0, R45, 0x2, 0x181f ;  /* 0x00581f002d007f89 */ /* 0x01082200000e0000 */
        /* <DEDUP_REMOVED lines=12> */
.L_x_1445:
[----:B------:R-:W-:Y:S05]  /*f070*/  BSYNC B1 ;  /* 0x0000000000017941 */ /* 0x000fea0003800000 */
.L_x_1444:
[----:B0-----:R-:W-:Y:S01]  /*f080*/  VIADD R0, R46, 0x60 ;  /* 0x000000602e007836 */ /* 0x001fe20000000000 */
[----:B-1--4-:R-:W0:Y:S04]  /*f090*/  SHFL.IDX PT, R45, R45, 0x3, 0x181f ;  /* 0x00781f002d2d7f89 */ /* 0x012e2800000e0000 */
[----:B------:R-:W-:Y:S01]  /*f0a0*/  ISETP.GE.AND P0, PT, R0, R51, PT ;  /* 0x000000330000720c */ /* 0x000fe20003f06270 */
[----:B------:R-:W1:-:S12]  /*f0b0*/  SHFL.IDX PT, R44, R44, 0x3, 0x181f ;  /* 0x00781f002c2c7f89 */ /* 0x000e5800000e0000 */
[----:B------:R-:W-:Y:S05]  /*f0c0*/  @P0 BRA `(.L_x_1446) ;  /* 0x0000000c000c0947 */ /* 0x000fea0003800000 */
[----:B------:R-:W-:Y:S02]  /*f0d0*/  ULDC UR4, c[0x0][0xac8] ;  /* 0x0002b20000047ab9 */ /* 0x000fe40000000800 */
[----:B------:R-:W-:-:S13]  /*f0e0*/  ISETP.GE.AND P1, PT, R18, UR4, PT ;  /* 0x0000000412007c0c */ /* 0x000fda000bf26270 */
[----:B-1----:R-:W-:-:S04]  /*f0f0*/  @!P1 LEA R2, P0, R18, R44, 0x1 ;  /* 0x0000002c12029211 */ /* 0x002fc800078008ff */
        /* <DEDUP_REMOVED lines=8> */
.L_x_1438:
[----:B------:R-:W-:Y:S01]  /*f180*/  ULDC.64 UR8, c[0x0][0xc00] ;  /* 0x0003000000087ab9 */ /* 0x000fe20000000a00 */
[----:B------:R-:W-:Y:S01]  /*f190*/  ULDC UR4, c[0x0][0xa88] ;  /* 0x0002a20000047ab9 */ /* 0x000fe20000000800 */
[----:B------:R-:W-:Y:S01]  /*f1a0*/  UISETP.NE.U32.AND UP0, UPT, UR8, URZ, UPT ;  /* 0x0000003f0800728c */ /* 0x000fe2000bf05070 */
[----:B------:R-:W0:Y:S03]  /*f1b0*/  LDC R11, c[0x0][0xbe8] ;  /* 0x0002fa00ff0b7b82 */ /* 0x000e260000000800 */
[----:B------:R-:W-:-:S03]  /*f1c0*/  UISETP.NE.AND.EX UP0, UPT, UR9, URZ, UPT, UP0 ;  /* 0x0000003f0900728c */ /* 0x000fc6000bf05300 */
[----:B------:R-:W-:Y:S02]  /*f1d0*/  ULDC.64 UR8, c[0x0][0xc00] ;  /* 0x0003000000087ab9 */ /* 0x000fe40000000a00 */
[----:B------:R-:W-:Y:S01]  /*f1e0*/  UIMAD.WIDE UR8, UR37, 0x4, UR8 ;  /* 0x00000004250878a5 */ /* 0x000fe2000f8e0208 */
[----:B------:R-:W-:-:S05]  /*f1f0*/  PLOP3.LUT P2, PT, PT, PT, UP0, 0x80, 0x0 ;  /* 0x000000000000781c */ /* 0x000fca0003f4f008 */
[----:B------:R-:W-:Y:S02]  /*f200*/  IMAD.U32 R2, RZ, RZ, UR8 ;  /* 0x00000008ff027e24 */ /* 0x000fe4000f8e00ff */
[----:B------:R-:W-:Y:S01]  /*f210*/  IMAD.U32 R3, RZ, RZ, UR9 ;  /* 0x00000009ff037e24 */ /* 0x000fe2000f8e00ff */
[----:B------:R-:W-:Y:S02]  /*f220*/  ULDC.64 UR8, c[0x0][0xc08] ;  /* 0x0003020000087ab9 */ /* 0x000fe40000000a00 */
[----:B------:R-:W-:Y:S01]  /*f230*/  UISETP.NE.U32.AND UP1, UPT, UR8, URZ, UPT ;  /* 0x0000003f0800728c */ /* 0x000fe2000bf25070 */
[----:B------:R-:W-:Y:S02]  /*f240*/  IMAD.U32 R0, RZ, RZ, UR4 ;  /* 0x00000004ff007e24 */ /* 0x000fe4000f8e00ff */
[----:B------:R-:W2:Y:S01]  /*f250*/  @P2 LDG.E R6, desc[UR50][R2.64] ;  /* 0x0000003202062981 */ /* 0x000ea2000c1e1900 */
[----:B------:R-:W-:-:S06]  /*f260*/  UISETP.NE.AND.EX UP1, UPT, UR9, URZ, UPT, UP1 ;  /* 0x0000003f0900728c */ /* 0x000fcc000bf25310 */
[----:B------:R-:W-:-:S05]  /*f270*/  PLOP3.LUT P3, PT, PT, PT, UP1, 0x80, 0x0 ;  /* 0x000000000000781c */ /* 0x000fca0003f6f018 */
[----:B------:R-:W-:Y:S02]  /*f280*/  @UP1 ULDC.64 UR8, c[0x0][0xc08] ;  /* 0x0003020000081ab9 */ /* 0x000fe40000000a00 */
[----:B------:R-:W-:-:S06]  /*f290*/  @UP1 UIMAD.WIDE UR8, UR37, 0x4, UR8 ;  /* 0x00000004250818a5 */ /* 0x000fcc000f8e0208 */
[----:B------:R-:W-:Y:S02]  /*f2a0*/  IMAD.U32 R4, RZ, RZ, UR8 ;  /* 0x00000008ff047e24 */ /* 0x000fe4000f8e00ff */
[----:B------:R-:W-:-:S05]  /*f2b0*/  IMAD.U32 R5, RZ, RZ, UR9 ;  /* 0x00000009ff057e24 */ /* 0x000fca000f8e00ff */
[----:B------:R1:W5:Y:S01]  /*f2c0*/  @P3 LDG.E R0, desc[UR50][R4.64] ;  /* 0x0000003204003981 */ /* 0x000362000c1e1900 */
[----:B0-----:R-:W-:Y:S01]  /*f2d0*/  ISETP.NE.AND P0, PT, R11, 0x1, PT ;  /* 0x000000010b00780c */ /* 0x001fe20003f05270 */
[----:B------:R-:W-:Y:S01]  /*f2e0*/  UMOV UR4, URZ ;  /* 0x0000003f00047c82 */ /* 0x000fe20008000000 */
[----:B------:R-:W-:Y:S01]  /*f2f0*/  USHF.R.S32.HI UR12, URZ, 0x1f, UR42 ;  /* 0x0000001f3f0c7899 */ /* 0x000fe2000801142a */
[----:B------:R-:W-:-:S10]  /*f300*/  ISETP.GE.AND P1, PT, R191, 0x80, PT ;  /* 0x00000080bf00780c */ /* 0x000fd40003f26270 */
[----:B------:R-:W0:Y:S01]  /*f310*/  @P0 LDC R9, c[0x0][0xbec] ;  /* 0x0002fb00ff090b82 */ /* 0x000e220000000800 */
[----:B--2---:R-:W-:Y:S01]  /*f320*/  @P2 R2UR UR4, R6 ;  /* 0x00000000060422ca */ /* 0x004fe200000e0000 */
[----:B01----:R-:W-:-:S14]  /*f330*/  @P3 BRA `(.L_x_1447) ;  /* 0x0000000000103947 */ /* 0x003fdc0003800000 */
[----:B------:R-:W-:Y:S05]  /*f340*/  @!P2 BRA `(.L_x_1447) ;  /* 0x00000000000ca947 */ /* 0x000fea0003800000 */
[----:B------:R-:W2:Y:S04]  /*f350*/  LDG.E R5, desc[UR50][R2.64] ;  /* 0x0000003202057981 */ /* 0x000ea8000c1e1900 */
[----:B-----5:R-:W2:Y:S02]  /*f360*/  LDG.E R0, desc[UR50][R2.64+0x4] ;  /* 0x0000043202007981 */ /* 0x020ea4000c1e1900 */
[----:B--2---:R-:W-:-:S07]  /*f370*/  IMAD.IADD R0, R0, 0x1, -R5 ;  /* 0x0000000100007824 */ /* 0x004fce00078e0a05 */
.L_x_1447:
[----:B------:R-:W-:Y:S01]  /*f380*/  USHF.R.S32.HI UR8, URZ, 0x1f, UR37 ;  /* 0x0000001f3f087899 */ /* 0x000fe20008011425 */
[----:B------:R-:W-:Y:S01]  /*f390*/  BSSY B1, `(.L_x_1448) ;  /* 0x000002e000017945 */ /* 0x000fe20003800000 */
[----:B------:R-:W-:Y:S02]  /*f3a0*/  USHF.R.S32.HI UR11, URZ, 0x1f, UR4 ;  /* 0x0000001f3f0b7899 */ /* 0x000fe40008011404 */
[----:B------:R-:W-:Y:S02]  /*f3b0*/  USEL UR13, UR37, URZ, !UP0 ;  /* 0x0000003f250d7287 */ /* 0x000fe4000c000000 */
[----:B------:R-:W-:Y:S01]  /*f3c0*/  USEL UR14, UR8, URZ, !UP0 ;  /* 0x0000003f080e7287 */ /* 0x000fe2000c000000 */
[----:B------:R-:W-:Y:S11]  /*f3d0*/  @P1 BRA `(.L_x_1449) ;  /* 0x0000000000a41947 */ /* 0x000ff60003800000 */
[----:B------:R-:W0:Y:S01]  /*f3e0*/  S2R R3, SR_TID.X ;  /* 0x0000000000037919 */ /* 0x000e220000002100 */
[----:B------:R-:W1:Y:S01]  /*f3f0*/  LDC R7, c[0x0][0xbe8] ;  /* 0x0002fa00ff077b82 */ /* 0x000e620000000800 */
[----:B------:R-:W-:Y:S02]  /*f400*/  IMAD.U32 R4, RZ, RZ, UR38 ;  /* 0x00000026ff047e24 */ /* 0x000fe4000f8e00ff */
[----:B-1---5:R-:W-:-:S03]  /*f410*/  IMAD R2, R0, R7, RZ ;  /* 0x0000000700027224 */ /* 0x022fc600078e02ff */
[----:B0-----:R-:W-:-:S04]  /*f420*/  IADD3 R4, R4, -0x80, R3 ;  /* 0xffffff8004047810 */ /* 0x001fc80007ffe003 */
[----:B------:R-:W-:-:S13]  /*f430*/  ISETP.GE.AND P1, PT, R4, R2, PT ;  /* 0x000000020400720c */ /* 0x000fda0003f26270 */
[----:B------:R-:W-:Y:S05]  /*f440*/  @P1 BRA `(.L_x_1449) ;  /* 0x0000000000881947 */ /* 0x000fea0003800000 */
[----:B------:R-:W-:Y:S01]  /*f450*/  ISETP.NE.AND P1, PT, R7, 0x1, PT ;  /* 0x000000010700780c */ /* 0x000fe20003f25270 */
[----:B------:R-:W-:Y:S01]  /*f460*/  ULDC.64 UR16, c[0x0][0xb90] ;  /* 0x0002e40000107ab9 */ /* 0x000fe20000000a00 */
[----:B------:R-:W-:Y:S01]  /*f470*/  UMOV UR8, UR4 ;  /* 0x0000000400087c82 */ /* 0x000fe20008000000 */
[----:B------:R-:W-:Y:S01]  /*f480*/  UIMAD UR10, UR12, UR16, URZ ;  /* 0x000000100c0a72a4 */ /* 0x000fe2000f8e023f */
[----:B------:R-:W-:Y:S01]  /*f490*/  IMAD.MOV.U32 R2, RZ, RZ, R4 ;  /* 0x000000ffff027224 */ /* 0x000fe200078e0004 */
[----:B------:R-:W-:Y:S02]  /*f4a0*/  UMOV UR9, UR11 ;  /* 0x0000000b00097c82 */ /* 0x000fe40008000000 */
[----:B------:R-:W-:Y:S02]  /*f4b0*/  UIMAD.WIDE.U32 UR8, UR42, UR16, UR8 ;  /* 0x000000102a0872a5 */ /* 0x000fe4000f8e0008 */
[----:B------:R-:W-:-:S03]  /*f4c0*/  UIMAD UR10, UR42, UR17, UR10 ;  /* 0x000000112a0a72a4 */ /* 0x000fc6000f8e020a */
[----:B------:R-:W-:Y:S01]  /*f4d0*/  ULDC.64 UR16, c[0x0][0xb98] ;  /* 0x0002e60000107ab9 */ /* 0x000fe20000000a00 */
[----:B------:R-:W0:Y:S01]  /*f4e0*/  @P1 LDC R3, c[0x0][0xbec] ;  /* 0x0002fb00ff031b82 */ /* 0x000e220000000800 */
[----:B------:R-:W-:Y:S02]  /*f4f0*/  UIADD3 UR9, UR9, UR10, URZ ;  /* 0x0000000a09097290 */ /* 0x000fe4000fffe03f */
[----:B------:R-:W-:Y:S02]  /*f500*/  UIMAD UR10, UR14, UR16, URZ ;  /* 0x000000100e0a72a4 */ /* 0x000fe4000f8e023f */
[----:B------:R-:W-:Y:S02]  /*f510*/  UIMAD.WIDE.U32 UR8, UR13, UR16, UR8 ;  /* 0x000000100d0872a5 */ /* 0x000fe4000f8e0008 */
[----:B------:R-:W-:Y:S01]  /*f520*/  UIMAD UR10, UR13, UR17, UR10 ;  /* 0x000000110d0a72a4 */ /* 0x000fe2000f8e020a */
[----:B------:R-:W1:Y:S02]  /*f530*/  @P1 LDC R6, c[0x0][0xbf0] ;  /* 0x0002fc00ff061b82 */ /* 0x000e640000000800 */
[----:B------:R-:W-:Y:S01]  /*f540*/  ULDC.64 UR16, c[0x0][0xb88] ;  /* 0x0002e20000107ab9 */ /* 0x000fe20000000a00 */
[----:B0-----:R-:W-:-:S05]  /*f550*/  @P1 IMAD.HI.U32 R3, R4, R3, RZ ;  /* 0x0000000304031227 */ /* 0x001fca00078e00ff */
[----:B-1----:R-:W-:Y:S01]  /*f560*/  @P1 SHF.R.U32.HI R2, RZ, R6, R3 ;  /* 0x00000006ff021219 */ /* 0x002fe20000011603 */
[----:B------:R-:W-:-:S03]  /*f570*/  IMAD.U32 R6, RZ, RZ, UR10 ;  /* 0x0000000aff067e24 */ /* 0x000fc6000f8e00ff */
[--C-:B------:R-:W-:Y:S01]  /*f580*/  SHF.R.S32.HI R3, RZ, 0x1f, R2.reuse ;  /* 0x0000001fff037819 */ /* 0x100fe20000011402 */
[----:B------:R-:W-:Y:S01]  /*f590*/  IMAD.MOV R5, RZ, RZ, -R2 ;  /* 0x000000ffff057224 */ /* 0x000fe200078e0a02 */
[----:B------:R-:W-:-:S03]  /*f5a0*/  IADD3 R2, P1, R2, UR8, RZ ;  /* 0x0000000802027c10 */ /* 0x000fc6000ff3e0ff */
[----:B------:R-:W-:Y:S01]  /*f5b0*/  IMAD R5, R7, R5, R4 ;  /* 0x0000000507057224 */ /* 0x000fe200078e0204 */
[----:B------:R-:W-:Y:S01]  /*f5c0*/  IADD3.X R3, R3, UR9, R6, P1, !PT ;  /* 0x0000000903037c10 */ /* 0x000fe20008ffe406 */
[----:B------:R-:W-:-:S03]  /*f5d0*/  ULDC.64 UR8, c[0x0][0xb50] ;  /* 0x0002d40000087ab9 */ /* 0x000fc60000000a00 */
[----:B------:R-:W-:Y:S01]  /*f5e0*/  SHF.R.S32.HI R4, RZ, 0x1f, R5 ;  /* 0x0000001fff047819 */ /* 0x000fe20000011405 */
[----:B------:R-:W-:-:S04]  /*f5f0*/  IMAD.WIDE.U32 R2, R5, UR16, R2 ;  /* 0x0000001005027c25 */ /* 0x000fc8000f8e0002 */
[----:B------:R-:W-:-:S04]  /*f600*/  IMAD R4, R4, UR16, RZ ;  /* 0x0000001004047c24 */ /* 0x000fc8000f8e02ff */
[----:B------:R-:W-:Y:S01]  /*f610*/  IMAD R7, R5, UR17, R4 ;  /* 0x0000001105077c24 */ /* 0x000fe2000f8e0204 */
[----:B------:R-:W-:-:S03]  /*f620*/  LEA R4, P1, R2, UR8, 0x2 ;  /* 0x0000000802047c11 */ /* 0x000fc6000f8210ff */
[----:B------:R-:W-:-:S05]  /*f630*/  IMAD.IADD R3, R3, 0x1, R7 ;  /* 0x0000000103037824 */ /* 0x000fca00078e0207 */
[----:B------:R-:W-:Y:S01]  /*f640*/  LEA.HI.X R5, R2, UR9, R3, 0x2, P1 ;  /* 0x0000000902057c11 */ /* 0x000fe200088f1403 */
[----:B------:R-:W-:-:S05]  /*f650*/  IMAD.MOV.U32 R3, RZ, RZ, -0x800000 ;  /* 0xff800000ff037424 */ /* 0x000fca00078e00ff */
[----:B------:R0:W-:Y:S02]  /*f660*/  STG.E desc[UR50][R4.64], R3 ;  /* 0x0000000304007986 */ /* 0x0001e4000c101932 */
.L_x_1449:
[----:B------:R-:W-:Y:S05]  /*f670*/  BSYNC B1 ;  /* 0x0000000000017941 */ /* 0x000fea0003800000 */
.L_x_1448:
[----:B0-----:R-:W0:Y:S01]  /*f680*/  @P0 LDC R3, c[0x0][0xbf0] ;  /* 0x0002fc00ff030b82 */ /* 0x001e220000000800 */
[----:B------:R-:W-:Y:S01]  /*f690*/  ULDC.64 UR16, c[0x0][0xaa0] ;  /* 0x0002a80000107ab9 */ /* 0x000fe20000000a00 */
[----:B------:R-:W-:Y:S01]  /*f6a0*/  IMAD R2, R22, 0x20, R184 ;  /* 0x0000002016027824 */ /* 0x000fe200078e02b8 */
[----:B------:R-:W-:Y:S01]  /*f6b0*/  UIMAD UR10, UR11, UR16, URZ ;  /* 0x000000100b0a72a4 */ /* 0x000fe2000f8e023f */
[----:B------:R-:W-:Y:S01]  /*f6c0*/  BSSY B1, `(.L_x_1450) ;  /* 0x0000039000017945 */ /* 0x000fe20003800000 */
[----:B------:R-:W-:Y:S01]  /*f6d0*/  UIMAD.WIDE.U32 UR8, UR4, UR16, URZ ;  /* 0x00000010040872a5 */ /* 0x000fe2000f8e003f */
[----:B------:R-:W-:Y:S01]  /*f6e0*/  VIADD R6, R2, UR38 ;  /* 0x0000002602067c36 */ /* 0x000fe20008000000 */
[----:B------:R-:W-:-:S03]  /*f6f0*/  UIMAD UR10, UR4, UR17, UR10 ;  /* 0x00000011040a72a4 */ /* 0x000fc6000f8e020a */
[----:B------:R-:W-:Y:S01]  /*f700*/  ULDC.64 UR16, c[0x0][0xae8] ;  /* 0x0002ba0000107ab9 */ /* 0x000fe20000000a00 */
[----:B------:R-:W-:Y:S01]  /*f710*/  UIADD3 UR9, UR9, UR10, URZ ;  /* 0x0000000a09097290 */ /* 0x000fe2000fffe03f */
[----:B------:R-:W-:Y:S01]  /*f720*/  @P0 IMAD.HI.U32 R2, R6, R9, RZ ;  /* 0x0000000906020227 */ /* 0x000fe200078e00ff */
[----:B------:R-:W-:Y:S02]  /*f730*/  UIMAD UR4, UR12, UR16, URZ ;  /* 0x000000100c0472a4 */ /* 0x000fe4000f8e023f */
[----:B------:R-:W-:Y:S01]  /*f740*/  UIMAD.WIDE.U32 UR8, UR42, UR16, UR8 ;  /* 0x000000102a0872a5 */ /* 0x000fe2000f8e0008 */
[----:B------:R-:W-:Y:S01]  /*f750*/  IMAD.MOV.U32 R5, RZ, RZ, R6 ;  /* 0x000000ffff057224 */ /* 0x000fe200078e0006 */
[----:B------:R-:W-:Y:S01]  /*f760*/  UIMAD UR4, UR42, UR17, UR4 ;  /* 0x000000112a0472a4 */ /* 0x000fe2000f8e0204 */
[----:B------:R-:W-:-:S03]  /*f770*/  ULDC.64 UR10, c[0x0][0xaf0] ;  /* 0x0002bc00000a7ab9 */ /* 0x000fc60000000a00 */
[----:B------:R-:W-:Y:S02]  /*f780*/  UIADD3 UR9, UR9, UR4, URZ ;  /* 0x0000000409097290 */ /* 0x000fe4000fffe03f */
[----:B------:R-:W-:Y:S01]  /*f790*/  UIMAD UR4, UR14, UR10, URZ ;  /* 0x0000000a0e0472a4 */ /* 0x000fe2000f8e023f */
[----:B0-----:R-:W-:Y:S01]  /*f7a0*/  @P0 SHF.R.U32.HI R5, RZ, R3, R2 ;  /* 0x00000003ff050219 */ /* 0x001fe20000011602 */
        /* <DEDUP_REMOVED lines=11> */
[----:B------:R-:W-:Y:S02]  /*f860*/  IMAD.U32 R3, RZ, RZ, UR4 ;  /* 0x00000004ff037e24 */ /* 0x000fe4000f8e00ff */
[C---:B------:R-:W-:Y:S01]  /*f870*/  IMAD R9, R5.reuse, UR11, R4 ;  /* 0x0000000b05097c24 */ /* 0x040fe2000f8e0204 */
[----:B------:R-:W-:Y:S01]  /*f880*/  SHF.R.S32.HI R4, RZ, 0x1f, R7 ;  /* 0x0000001fff047819 */ /* 0x000fe20000011407 */
[----:B------:R-:W-:-:S04]  /*f890*/  IMAD.WIDE.U32 R2, R5, UR10, R2 ;  /* 0x0000000a05027c25 */ /* 0x000fc8000f8e0002 */
[----:B------:R-:W-:Y:S02]  /*f8a0*/  IMAD.IADD R3, R3, 0x1, R9 ;  /* 0x0000000103037824 */ /* 0x000fe400078e0209 */
[----:B------:R-:W-:Y:S02]  /*f8b0*/  IMAD R4, R4, UR8, RZ ;  /* 0x0000000804047c24 */ /* 0x000fe4000f8e02ff */
[----:B------:R-:W-:Y:S02]  /*f8c0*/  VIADD R6, R184, UR38 ;  /* 0x00000026b8067c36 */ /* 0x000fe40008000000 */
[----:B-----5:R-:W-:Y:S02]  /*f8d0*/  IMAD R11, R0, R11, RZ ;  /* 0x0000000b000b7224 */ /* 0x020fe400078e02ff */
        /* <DEDUP_REMOVED lines=23> */
.L_x_1451:
[----:B------:R-:W-:Y:S05]  /*fa50*/  BSYNC B1 ;  /* 0x0000000000017941 */ /* 0x000fea0003800000 */
.L_x_1450:
        /* <DEDUP_REMOVED lines=13> */
.L_x_1453:
[----:B------:R-:W-:Y:S05]  /*fb30*/  BSYNC B1 ;  /* 0x0000000000017941 */ /* 0x000fea0003800000 */
.L_x_1452:
        /* <DEDUP_REMOVED lines=13> */
.L_x_1455:
[----:B------:R-:W-:Y:S05]  /*fc10*/  BSYNC B1 ;  /* 0x0000000000017941 */ /* 0x000fea0003800000 */
.L_x_1454:
[----:B0-----:R-:W-:Y:S01]  /*fc20*/  VIADD R0, R6, 0x60 ;  /* 0x0000006006007836 */ /* 0x001fe20000000000 */
[----:B--2-4-:R-:W0:Y:S04]  /*fc30*/  SHFL.IDX PT, R5, R5, 0x3, 0x181f ;  /* 0x00781f0005057f89 */ /* 0x014e2800000e0000 */
[----:B------:R-:W-:Y:S01]  /*fc40*/  ISETP.GE.AND P0, PT, R0, R11, PT ;  /* 0x0000000b0000720c */ /* 0x000fe20003f06270 */
[----:B-1-3--:R1:W2:-:S12]  /*fc50*/  SHFL.IDX PT, R2, R4, 0x3, 0x181f ;  /* 0x00781f0004027f89 */ /* 0x00a29800000e0000 */
[----:B-1----:R-:W-:Y:S05]  /*fc60*/  @P0 BRA `(.L_x_1446) ;  /* 0x0000000000240947 */ /* 0x002fea0003800000 */
[----:B------:R-:W-:Y:S02]  /*fc70*/  ULDC UR4, c[0x0][0xac8] ;  /* 0x0002b20000047ab9 */ /* 0x000fe40000000800 */
        /* <DEDUP_REMOVED lines=8> */
.L_x_1446:
[----:B------:R-:W-:Y:S05]  /*fd00*/  BSYNC B0 ;  /* 0x0000000000007941 */ /* 0x000fea0003800000 */
.L_x_1437:
[----:B------:R-:W-:Y:S02]  /*fd10*/  ULDC UR4, c[0x0][0xc3c] ;  /* 0x00030f0000047ab9 */ /* 0x000fe40000000800 */
[----:B------:R-:W-:-:S06]  /*fd20*/  UISETP.GE.AND UP0, UPT, UR6, UR4, UPT ;  /* 0x000000040600728c */ /* 0x000fcc000bf06270 */
[----:B------:R-:W-:-:S13]  /*fd30*/  PLOP3.LUT P0, PT, PT, PT, UP0, 0x80, 0x0 ;  /* 0x000000000000781c */ /* 0x000fda0003f0f008 */
[----:B------:R-:W-:Y:S05]  /*fd40*/  @!P0 BRA `(.L_x_1456) ;  /* 0xffffff1000308947 */ /* 0x000fea000383ffff */
[----:B------:R-:W-:Y:S05]  /*fd50*/  EXIT ;  /* 0x000000000000794d */ /* 0x000fea0003800000 */
.L_x_1355:
[----:B------:R-:W-:-:S08]  /*fd60*/  NOP ;  /* 0x0000000000007918 */ /* 0x000fd00000000000 */
[----:B------:R-:W0:-:S00]  /*fd70*/  USETMAXREG.DEALLOC.CTAPOOL 0x18 ;  /* 0x00000018000079c8 */ /* 0x000e0000080e0500 */
        /* <DEDUP_REMOVED lines=13> */
[----:B------:R-:W2:Y:S01]  /*fe50*/  LDS.128 R16, [UR4+0x288d0] ;  /* 0x0288d004ff107984 */ /* 0x000ea20008000c00 */
[----:B------:R-:W-:Y:S06]  /*fe60*/  BAR.ARV 0x4, 0x180 ;  /* 0x0106000000007b1d */ /* 0x000fec0000002000 */
[----:B------:R-:W-:Y:S05]  /*fe70*/  BRA `(.L_x_1458) ;  /* 0x0000000800847947 */ /* 0x000fea0003800000 */
.L_x_1457:
[----:B------:R-:W1:Y:S01]  /*fe80*/  S2R R0, SR_TID.X ;  /* 0x0000000000007919 */ /* 0x000e620000002100 */
[----:B------:R-:W-:Y:S01]  /*fe90*/  ULDC UR4, c[0x0][0xc3c] ;  /* 0x00030f0000047ab9 */ /* 0x000fe20000000800 */
[----:B------:R-:W2:Y:S01]  /*fea0*/  S2UR UR6, SR_CTAID.X ;  /* 0x00000000000679c3 */ /* 0x000ea20000002500 */
[----:B------:R-:W-:Y:S01]  /*feb0*/  ULDC UR5, c[0x0][0xc38] ;  /* 0x00030e0000057ab9 */ /* 0x000fe20000000800 */
[----:B-1----:R-:W-:-:S04]  /*fec0*/  LOP3.LUT R0, R0, 0x1f, RZ, 0xc0, !PT ;  /* 0x0000001f00007812 */ /* 0x002fc800078ec0ff */
[----:B------:R-:W-:-:S04]  /*fed0*/  ISETP.NE.AND P0, PT, R0, 0x1f, PT ;  /* 0x0000001f0000780c */ /* 0x000fc80003f05270 */
[----:B------:R-:W-:-:S13]  /*fee0*/  ISETP.GE.OR P1, PT, R0, UR4, !P0 ;  /* 0x0000000400007c0c */ /* 0x000fda000c726670 */
[----:B0-----:R-:W0:Y:S02]  /*fef0*/  @!P1 LDC.64 R2, c[0x0][0xc80] ;  /* 0x00032000ff029b82 */ /* 0x001e240000000a00 */
[----:B0-----:R-:W-:-:S05]  /*ff00*/  @!P1 IMAD.WIDE.U32 R2, R0, 0x4, R2 ;  /* 0x0000000400029825 */ /* 0x001fca00078e0002 */
[----:B------:R-:W3:Y:S01]  /*ff10*/  @!P1 LDG.E R4, desc[UR50][R2.64] ;  /* 0x0000003202049981 */ /* 0x000ee2000c1e1900 */
[C---:B------:R-:W-:Y:S01]  /*ff20*/  ISETP.NE.AND P1, PT, R0.reuse, RZ, PT ;  /* 0x000000ff0000720c */ /* 0x040fe20003f25270 */
[----:B------:R-:W-:Y:S01]  /*ff30*/  UMOV UR4, URZ ;  /* 0x0000003f00047c82 */ /* 0x000fe20008000000 */
[C---:B------:R-:W-:Y:S01]  /*ff40*/  ISETP.GE.U32.AND P2, PT, R0.reuse, 0x2, PT ;  /* 0x000000020000780c */ /* 0x040fe20003f46070 */
[----:B------:R-:W-:Y:S01]  /*ff50*/  IMAD.MOV.U32 R16, RZ, RZ, RZ ;  /* 0x000000ffff107224 */ /* 0x000fe200078e00ff */
[C---:B------:R-:W-:Y:S02]  /*ff60*/  ISETP.GE.U32.AND P3, PT, R0.reuse, 0x4, PT ;  /* 0x000000040000780c */ /* 0x040fe40003f66070 */
[C---:B------:R-:W-:Y:S02]  /*ff70*/  ISETP.GE.U32.AND P4, PT, R0.reuse, 0x8, PT ;  /* 0x000000080000780c */ /* 0x040fe40003f86070 */
[----:B------:R-:W-:Y:S01]  /*ff80*/  ISETP.GE.U32.AND P5, PT, R0, 0x10, PT ;  /* 0x000000100000780c */ /* 0x000fe20003fa6070 */
[----:B---3--:R-:W0:Y:S02]  /*ff90*/  SHFL.UP PT, R5, R4, 0x1, RZ ;  /* 0x0420000004057989 */ /* 0x008e2400000e00ff */
        /* <DEDUP_REMOVED lines=17> */
[----:B--2---:R-:W-:-:S13]  /*100b0*/  ISETP.GT.AND P6, PT, R6, UR6, PT ;  /* 0x0000000606007c0c */ /* 0x004fda000bfc4270 */
[----:B------:R-:W-:Y:S05]  /*100c0*/  @P6 BRA `(.L_x_1459) ;  /* 0x00000000009c6947 */ /* 0x000fea0003800000 */
[----:B------:R-:W0:Y:S01]  /*100d0*/  LDC R5, c[0x0][0xc3c] ;  /* 0x00030f00ff057b82 */ /* 0x000e220000000800 */
[----:B------:R-:W-:Y:S01]  /*100e0*/  IMAD.MOV.U32 R6, RZ, RZ, R3 ;  /* 0x000000ffff067224 */ /* 0x000fe200078e0003 */
[----:B------:R-:W-:Y:S01]  /*100f0*/  UMOV UR4, URZ ;  /* 0x0000003f00047c82 */ /* 0x000fe20008000000 */
[----:B------:R-:W-:Y:S01]  /*10100*/  ULDC UR7, c[0x0][0xc3c] ;  /* 0x00030f0000077ab9 */ /* 0x000fe20000000800 */
[----:B------:R-:W-:-:S05]  /*10110*/  ULDC UR5, c[0x0][0xc38] ;  /* 0x00030e0000057ab9 */ /* 0x000fca0000000800 */
.L_x_1463:
        /* <DEDUP_REMOVED lines=12> */
.L_x_1462:
[----:B------:R-:W-:Y:S05]  /*101e0*/  BSYNC B0 ;  /* 0x0000000000007941 */ /* 0x000fea0003800000 */
.L_x_1461:
        /* <DEDUP_REMOVED lines=20> */
[----:B------:R-:W-:-:S07]  /*10330*/  IMAD.MOV.U32 R5, RZ, RZ, R9 ;  /* 0x000000ffff057224 */ /* 0x000fce00078e0009 */
.L_x_1459:
[----:B------:R-:W-:-:S04]  /*10340*/  IMAD.IADD R6, R6, 0x1, -R3 ;  /* 0x0000000106067824 */ /* 0x000fc800078e0a03 */
[----:B------:R-:W-:-:S05]  /*10350*/  IMAD R2, R5, UR5, R6 ;  /* 0x0000000505027c24 */ /* 0x000fca000f8e0206 */
[----:B------:R-:W-:Y:S02]  /*10360*/  ISETP.GT.AND P0, PT, R2, UR6, PT ;  /* 0x0000000602007c0c */ /* 0x000fe4000bf04270 */
[----:B------:R-:W0:Y:S11]  /*10370*/  LDC.64 R2, c[0x0][0xc90] ;  /* 0x00032400ff027b82 */ /* 0x000e360000000a00 */
[----:B------:R-:W-:-:S04]  /*10380*/  VOTE.ANY R11, PT, !P0 ;  /* 0x00000000000b7806 */ /* 0x000fc800040e0100 */
[----:B------:R-:W1:Y:S02]  /*10390*/  POPC R7, R11 ;  /* 0x0000000b00077309 */ /* 0x000e640000000000 */
[----:B-1----:R-:W-:-:S04]  /*103a0*/  VIADD R19, R7, UR4 ;  /* 0x0000000407137c36 */ /* 0x002fc80008000000 */
[----:B0-----:R-:W-:-:S05]  /*103b0*/  IMAD.WIDE R2, R19, 0x4, R2 ;  /* 0x0000000413027825 */ /* 0x001fca00078e0202 */
[----:B------:R-:W2:Y:S01]  /*103c0*/  LDG.E R9, desc[UR50][R2.64] ;  /* 0x0000003202097981 */ /* 0x000ea2000c1e1900 */
[----:B------:R-:W-:-:S03]  /*103d0*/  ISETP.NE.AND P0, PT, R11, RZ, PT ;  /* 0x000000ff0b00720c */ /* 0x000fc60003f05270 */
[----:B------:R-:W2:Y:S02]  /*103e0*/  SHFL.IDX PT, R4, R4, R7, 0x1f ;  /* 0x00001f0704047589 */ /* 0x000ea400000e0000 */
[----:B--2---:R-:W-:-:S05]  /*103f0*/  IMAD R8, R4, R9, RZ ;  /* 0x0000000904087224 */ /* 0x004fca00078e02ff */
[----:B------:R-:W-:-:S04]  /*10400*/  IABS R10, R8 ;  /* 0x00000008000a7213 */ /* 0x000fc80000000000 */
[----:B------:R-:W0:Y:S08]  /*10410*/  I2F.RP R12, R10 ;  /* 0x0000000a000c7306 */ /* 0x000e300000209400 */
[----:B0-----:R-:W0:Y:S02]  /*10420*/  MUFU.RCP R12, R12 ;  /* 0x0000000c000c7308 */ /* 0x001e240000001000 */
[----:B0-----:R-:W-:-:S06]  /*10430*/  VIADD R13, R12, 0xffffffe ;  /* 0x0ffffffe0c0d7836 */ /* 0x001fcc0000000000 */
[----:B------:R0:W1:Y:S01]  /*10440*/  F2I.FTZ.U32.TRUNC.NTZ R3, R13 ;  /* 0x0000000d00037305 */ /* 0x000062000021f000 */
[----:B------:R-:W-:Y:S05]  /*10450*/  @!P0 BRA `(.L_x_1464) ;  /* 0x0000000000088947 */ /* 0x000fea0003800000 */
[----:B------:R-:W-:-:S06]  /*10460*/  VIADD R16, R7, 0xffffffff ;  /* 0xffffffff07107836 */ /* 0x000fcc0000000000 */
[----:B------:R2:W3:Y:S02]  /*10470*/  SHFL.IDX PT, R16, R5, R16, 0x1f ;  /* 0x00001f1005107589 */ /* 0x0004e400000e0000 */
.L_x_1464:
[--C-:B-12---:R-:W-:Y:S02]  /*10480*/  IMAD.MOV R5, RZ, RZ, -R3.reuse ;  /* 0x000000ffff057224 */ /* 0x106fe400078e0a03 */
[----:B---3--:R-:W-:Y:S01]  /*10490*/  IMAD R16, R16, UR5, R6 ;  /* 0x0000000510107c24 */ /* 0x008fe2000f8e0206 */
[----:B------:R-:W-:Y:S01]  /*104a0*/  IABS R6, R8 ;  /* 0x0000000800067213 */ /* 0x000fe20000000000 */
[----:B------:R-:W-:Y:S02]  /*104b0*/  IMAD R5, R5, R10, RZ ;  /* 0x0000000a05057224 */ /* 0x000fe400078e02ff */
[----:B------:R-:W-:Y:S02]  /*104c0*/  IMAD.MOV.U32 R2, RZ, RZ, RZ ;  /* 0x000000ffff027224 */ /* 0x000fe400078e00ff */
[----:B------:R-:W-:Y:S02]  /*104d0*/  IMAD.MOV R6, RZ, RZ, -R6 ;  /* 0x000000ffff067224 */ /* 0x000fe400078e0a06 */
[----:B------:R-:W-:Y:S01]  /*104e0*/  IMAD.HI.U32 R2, R3, R5, R2 ;  /* 0x0000000503027227 */ /* 0x000fe200078e0002 */
[----:B------:R-:W-:-:S04]  /*104f0*/  IADD3 R5, -R16, UR6, RZ ;  /* 0x0000000610057c10 */ /* 0x000fc8000fffe1ff */
[----:B------:R-:W-:-:S05]  /*10500*/  IABS R3, R5 ;  /* 0x0000000500037213 */ /* 0x000fca0000000000 */
        /* <DEDUP_REMOVED lines=12> */
[----:B------:R-:W-:Y:S02]  /*105d0*/  IMAD R6, R9, R2, RZ ;  /* 0x0000000209067224 */ /* 0x000fe400078e02ff */
[----:B------:R-:W-:Y:S02]  /*105e0*/  IMAD.MOV R2, RZ, RZ, -R2 ;  /* 0x000000ffff027224 */ /* 0x000fe400078e0a02 */
[----:B------:R-:W-:Y:S02]  /*105f0*/  IMAD.MOV R10, RZ, RZ, -R6 ;  /* 0x000000ffff0a7224 */ /* 0x000fe400078e0a06 */
[----:B------:R-:W-:-:S03]  /*10600*/  IMAD R5, R8, R2, R5 ;  /* 0x0000000208057224 */ /* 0x000fc600078e0205 */
[----:B------:R-:W-:-:S04]  /*10610*/  VIADDMNMX R9, R10, UR5, R9, PT ;  /* 0x000000050a097c46 */ /* 0x000fc8000b800109 */
[-C--:B------:R-:W-:Y:S02]  /*10620*/  IABS R7, R9.reuse ;  /* 0x0000000900077213 */ /* 0x080fe40000000000 */
[----:B------:R-:W-:Y:S02]  /*10630*/  IABS R8, R9 ;  /* 0x0000000900087213 */ /* 0x000fe40000000000 */
[----:B------:R-:W1:Y:S03]  /*10640*/  I2F.RP R10, R7 ;  /* 0x00000007000a7306 */ /* 0x000e660000209400 */
[----:B------:R-:W-:-:S05]  /*10650*/  IMAD.MOV R8, RZ, RZ, -R8 ;  /* 0x000000ffff087224 */ /* 0x000fca00078e0a08 */
[----:B-1----:R-:W1:Y:S02]  /*10660*/  MUFU.RCP R10, R10 ;  /* 0x0000000a000a7308 */ /* 0x002e640000001000 */
[----:B-1----:R-:W-:-:S06]  /*10670*/  VIADD R3, R10, 0xffffffe ;  /* 0x0ffffffe0a037836 */ /* 0x002fcc0000000000 */
[----:B------:R-:W1:Y:S02]  /*10680*/  F2I.FTZ.U32.TRUNC.NTZ R3, R3 ;  /* 0x0000000300037305 */ /* 0x000e64000021f000 */
[----:B-1----:R-:W-:-:S04]  /*10690*/  IMAD.MOV R2, RZ, RZ, -R3 ;  /* 0x000000ffff027224 */ /* 0x002fc800078e0a03 */
[----:B------:R-:W-:Y:S02]  /*106a0*/  IMAD R11, R2, R7, RZ ;  /* 0x00000007020b7224 */ /* 0x000fe400078e02ff */
[----:B------:R-:W-:-:S04]  /*106b0*/  IMAD.MOV.U32 R2, RZ, RZ, RZ ;  /* 0x000000ffff027224 */ /* 0x000fc800078e00ff */
[----:B------:R-:W-:Y:S01]  /*106c0*/  IMAD.HI.U32 R2, R3, R11, R2 ;  /* 0x0000000b03027227 */ /* 0x000fe200078e0002 */
[----:B------:R-:W-:Y:S02]  /*106d0*/  IABS R11, R5 ;  /* 0x00000005000b7213 */ /* 0x000fe40000000000 */
[C---:B------:R-:W-:Y:S01]  /*106e0*/  LOP3.LUT R3, R5.reuse, R9, RZ, 0x3c, !PT ;  /* 0x0000000905037212 */ /* 0x040fe200078e3cff */
[----:B------:R-:W-:Y:S02]  /*106f0*/  IMAD.IADD R5, R5, 0x1, R6 ;  /* 0x0000000105057824 */ /* 0x000fe400078e0206 */
[----:B------:R-:W-:Y:S01]  /*10700*/  IMAD.HI.U32 R2, R2, R11, RZ ;  /* 0x0000000b02027227 */ /* 0x000fe200078e00ff */
[----:B------:R-:W-:-:S03]  /*10710*/  ISETP.GE.AND P2, PT, R3, RZ, PT ;  /* 0x000000ff0300720c */ /* 0x000fc60003f46270 */
[----:B------:R-:W-:-:S05]  /*10720*/  IMAD R8, R2, R8, R11 ;  /* 0x0000000802087224 */ /* 0x000fca00078e020b */
[----:B------:R-:W-:-:S13]  /*10730*/  ISETP.GT.U32.AND P1, PT, R7, R8, PT ;  /* 0x000000080700720c */ /* 0x000fda0003f24070 */
[----:B------:R-:W-:Y:S02]  /*10740*/  @!P1 IMAD.IADD R8, R8, 0x1, -R7 ;  /* 0x0000000108089824 */ /* 0x000fe400078e0a07 */
[----:B------:R-:W-:Y:S01]  /*10750*/  @!P1 VIADD R2, R2, 0x1 ;  /* 0x0000000102029836 */ /* 0x000fe20000000000 */
[----:B------:R-:W-:Y:S02]  /*10760*/  ISETP.NE.AND P1, PT, R9, RZ, PT ;  /* 0x000000ff0900720c */ /* 0x000fe40003f25270 */
[----:B------:R-:W-:-:S13]  /*10770*/  ISETP.GE.U32.AND P0, PT, R8, R7, PT ;  /* 0x000000070800720c */ /* 0x000fda0003f06070 */
[----:B------:R-:W-:-:S04]  /*10780*/  @P0 VIADD R2, R2, 0x1 ;  /* 0x0000000102020836 */ /* 0x000fc80000000000 */
[----:B------:R-:W-:Y:S01]  /*10790*/  @!P2 IMAD.MOV R2, RZ, RZ, -R2 ;  /* 0x000000ffff02a224 */ /* 0x000fe200078e0a02 */
[----:B------:R-:W-:Y:S01]  /*107a0*/  @!P1 LOP3.LUT R2, RZ, R9, RZ, 0x33, !PT ;  /* 0x00000009ff029212 */ /* 0x000fe200078e33ff */
[----:B------:R-:W-:-:S03]  /*107b0*/  IMAD.MOV R9, RZ, RZ, -R9 ;  /* 0x000000ffff097224 */ /* 0x000fc600078e0a09 */
[----:B------:R-:W-:Y:S01]  /*107c0*/  LOP3.LUT R17, RZ, R2, RZ, 0x33, !PT ;  /* 0x00000002ff117212 */ /* 0x000fe200078e33ff */
[----:B------:R-:W-:-:S04]  /*107d0*/  IMAD R18, R2, R9, R5 ;  /* 0x0000000902127224 */ /* 0x000fc800078e0205 */
[----:B------:R-:W-:Y:S01]  /*107e0*/  IMAD.IADD R17, R4, 0x1, R17 ;  /* 0x0000000104117824 */ /* 0x000fe200078e0211 */
[----:B------:R-:W-:Y:S06]  /*107f0*/  BRA `(.L_x_1465) ;  /* 0x00000000000c7947 */ /* 0x000fec0003800000 */
.L_x_1460:
[----:B------:R-:W-:Y:S02]  /*10800*/  IMAD.MOV.U32 R17, RZ, RZ, RZ ;  /* 0x000000ffff117224 */ /* 0x000fe400078e00ff */
[----:B------:R-:W-:Y:S02]  /*10810*/  IMAD.U32 R16, RZ, RZ, UR6 ;  /* 0x00000006ff107e24 */ /* 0x000fe4000f8e00ff */
[----:B------:R-:W-:-:S07]  /*10820*/  IMAD.MOV.U32 R18, RZ, RZ, RZ ;  /* 0x000000ffff127224 */ /* 0x000fce00078e00ff */
.L_x_1465:
[----:B------:R-:W-:-:S13]  /*10830*/  ISETP.NE.AND P0, PT, R0, RZ, PT ;  /* 0x000000ff0000720c */ /* 0x000fda0003f05270 */
[----:B------:R-:W1:Y:S01]  /*10840*/  @!P0 S2R R3, SR_CgaCtaId ;  /* 0x0000000000038919 */ /* 0x000e620000008800 */
[----:B------:R-:W-:-:S04]  /*10850*/  @!P0 MOV R0, 0x400 ;  /* 0x0000040000008802 */ /* 0x000fc80000000f00 */
[----:B-1----:R-:W-:-:S05]  /*10860*/  @!P0 LEA R0, R3, R0, 0x18 ;  /* 0x0000000003008211 */ /* 0x002fca00078ec0ff */
[----:B------:R1:W-:Y:S01]  /*10870*/  @!P0 STS.128 [R0+0x288d0], R16 ;  /* 0x0288d01000008388 */ /* 0x0003e20000000c00 */
[----:B------:R-:W-:Y:S06]  /*10880*/  BAR.ARV 0x5, 0x180 ;  /* 0x0146000000007b1d */ /* 0x000fec0000002000 */
.L_x_1458:
[----:B-1----:R-:W-:Y:S01]  /*10890*/  IMAD.MOV.U32 R0, RZ, RZ, 0x1 ;  /* 0x00000001ff007424 */ /* 0x002fe200078e00ff */
[----:B------:R1:W-:Y:S01]  /*108a0*/  STL [R1+0x4], RZ ;  /* 0x000004ff01007387 */ /* 0x0003e20000100800 */
[----:B------:R-:W-:Y:S02]  /*108b0*/  ULDC UR4, c[0x0][0xc3c] ;  /* 0x00030f0000047ab9 */ /* 0x000fe40000000800 */
[----:B--2---:R-:W-:Y:S01]  /*108c0*/  ISETP.GE.AND P0, PT, R19, UR4, PT ;  /* 0x0000000413007c0c */ /* 0x004fe2000bf06270 */
[----:B------:R1:W-:Y:S04]  /*108d0*/  STL [R1+0x10], R0 ;  /* 0x0000100001007387 */ /* 0x0003e80000100800 */
[----:B------:R1:W-:Y:S08]  /*108e0*/  STL [R1+0x3c], RZ ;  /* 0x00003cff01007387 */ /* 0x0003f00000100800 */
[----:B-1----:R-:W-:Y:S05]  /*108f0*/  @P0 BRA `(.L_x_1466) ;  /* 0x0000005400200947 */ /* 0x002fea0003800000 */
[----:B------:R-:W1:Y:S01]  /*10900*/  S2R R5, SR_TID.X ;  /* 0x0000000000057919 */ /* 0x000e620000002100 */
[----:B------:R-:W2:Y:S01]  /*10910*/  S2UR UR5, SR_CgaCtaId ;  /* 0x00000000000579c3 */ /* 0x000ea20000008800 */
[----:B------:R-:W-:Y:S01]  /*10920*/  UMOV UR4, 0x400 ;  /* 0x0000040000047882 */ /* 0x000fe20000000000 */
[----:B------:R-:W-:Y:S01]  /*10930*/  BSSY B8, `(.L_x_1466) ;  /* 0x0000544000087945 */ /* 0x000fe20003800000 */
[----:B------:R-:W-:Y:S01]  /*10940*/  ULDC UR37, c[0x0][0xc] ;  /* 0x0000030000257ab9 */ /* 0x000fe20000000800 */
[----:B------:R-:W-:Y:S01]  /*10950*/  ULDC.64 UR38, c[0x0][0x198] ;  /* 0x0000660000267ab9 */ /* 0x000fe20000000a00 */
[----:B--2---:R-:W-:Y:S01]  /*10960*/  ULEA UR4, UR5, UR4, 0x18 ;  /* 0x0000000405047291 */ /* 0x004fe2000f8ec03f */
[C---:B-1----:R-:W-:Y:S01]  /*10970*/  IMAD.SHL.U32 R0, R5.reuse, 0x8, RZ ;  /* 0x0000000805007824 */ /* 0x042fe200078e00ff */
[----:B------:R-:W-:-:S04]  /*10980*/  LOP3.LUT R4, R5, 0x7f, RZ, 0xc0, !PT ;  /* 0x0000007f05047812 */ /* 0x000fc800078ec0ff */
[C---:B0-----:R-:W-:Y:S02]  /*10990*/  LOP3.LUT R2, R0.reuse, 0x1f8, RZ, 0xc0, !PT ;  /* 0x000001f800027812 */ /* 0x041fe400078ec0ff */
        /* <DEDUP_REMOVED lines=10> */
[----:B------:R0:W-:Y:S01]  /*10a40*/  STL [R1], R4 ;  /* 0x0000000401007387 */ /* 0x0001e20000100800 */
[----:B------:R-:W-:-:S03]  /*10a50*/  IMAD.MOV.U32 R2, RZ, RZ, 0x1 ;  /* 0x00000001ff027424 */ /* 0x000fc600078e00ff */
[----:B------:R0:W-:Y:S04]  /*10a60*/  STL [R1+0x24], R3 ;  /* 0x0000240301007387 */ /* 0x0001e80000100800 */
[----:B------:R0:W-:Y:S04]  /*10a70*/  STL [R1+0x3c], RZ ;  /* 0x00003cff01007387 */ /* 0x0001e80000100800 */
[----:B------:R0:W-:Y:S04]  /*10a80*/  STL [R1+0x10], R2 ;  /* 0x0000100201007387 */ /* 0x0001e80000100800 */
[----:B------:R0:W-:Y:S02]  /*10a90*/  STL [R1+0x4], RZ ;  /* 0x000004ff01007387 */ /* 0x0001e40000100800 */
.L_x_1573:
[----:B------:R-:W-:Y:S05]  /*10aa0*/  YIELD ;  /* 0x0000000000007946 */ /* 0x000fea0003800000 */
[----:B------:R-:W-:Y:S01]  /*10ab0*/  ULDC.64 UR4, c[0x0][0xa28] ;  /* 0x00028a0000047ab9 */ /* 0x000fe20000000a00 */
[----:B--2---:R-:W-:Y:S01]  /*10ac0*/  IMAD.MOV.U32 R0, RZ, RZ, RZ ;  /* 0x000000ffff007224 */ /* 0x004fe200078e00ff */
[----:B------:R-:W-:Y:S01]  /*10ad0*/  ISETP.NE.U32.AND P0, PT, RZ, UR4, PT ;  /* 0x00000004ff007c0c */ /* 0x000fe2000bf05070 */
[----:B0-----:R-:W0:Y:S01]  /*10ae0*/  LDC.64 R4, c[0x0][0xa00] ;  /* 0x00028000ff047b82 */ /* 0x001e220000000a00 */
[----:B-1----:R-:W-:Y:S01]  /*10af0*/  CS2R R8, SRZ ;  /* 0x0000000000087805 */ /* 0x002fe2000001ff00 */
[----:B------:R-:W-:Y:S01]  /*10b00*/  ULDC.64 UR6, c[0x0][0xa08] ;  /* 0x0002820000067ab9 */ /* 0x000fe20000000a00 */
[----:B------:R-:W-:Y:S01]  /*10b10*/  ISETP.NE.AND.EX P0, PT, RZ, UR5, PT, P0 ;  /* 0x00000005ff007c0c */ /* 0x000fe2000bf05300 */
[----:B------:R-:W-:-:S12]  /*10b20*/  ULDC.64 UR4, c[0x0][0xa18] ;  /* 0x0002860000047ab9 */ /* 0x000fd80000000a00 */
[----:B------:R-:W1:Y:S02]  /*10b30*/  @P0 LDC.64 R2, c[0x0][0xa28] ;  /* 0x00028a00ff020b82 */ /* 0x000e640000000a00 */
[----:B-1----:R-:W-:-:S05]  /*10b40*/  @P0 IMAD.WIDE R2, R19, 0x4, R2 ;  /* 0x0000000413020825 */ /* 0x002fca00078e0202 */
[----:B------:R1:W5:Y:S01]  /*10b50*/  @P0 LDG.E R0, desc[UR50][R2.64] ;  /* 0x0000003202000981 */ /* 0x000362000c1e1900 */
[----:B------:R-:W-:Y:S01]  /*10b60*/  ISETP.NE.U32.AND P0, PT, RZ, UR4, PT ;  /* 0x00000004ff007c0c */ /* 0x000fe2000bf05070 */
[----:B0-----:R-:W-:Y:S01]  /*10b70*/  IMAD.WIDE R4, R19, 0x4, R4 ;  /* 0x0000000413047825 */ /* 0x001fe200078e0204 */
[----:B------:R-:W-:Y:S02]  /*10b80*/  ISETP.NE.U32.AND P1, PT, RZ, UR6, PT ;  /* 0x00000006ff007c0c */ /* 0x000fe4000bf25070 */
[----:B------:R-:W-:Y:S01]  /*10b90*/  ISETP.NE.AND.EX P2, PT, RZ, UR5, PT, P0 ;  /* 0x00000005ff007c0c */ /* 0x000fe2000bf45300 */
[----:B------:R-:W-:Y:S01]  /*10ba0*/  ULDC.64 UR4, c[0x0][0xa00] ;  /* 0x0002800000047ab9 */ /* 0x000fe20000000a00 */
[----:B------:R-:W-:Y:S02]  /*10bb0*/  ISETP.NE.AND.EX P1, PT, RZ, UR7, PT, P1 ;  /* 0x00000007ff007c0c */ /* 0x000fe4000bf25310 */
[----:B------:R-:W-:Y:S01]  /*10bc0*/  ISETP.NE.U32.AND P0, PT, RZ, UR4, PT ;  /* 0x00000004ff007c0c */ /* 0x000fe2000bf05070 */
[----:B-1----:R-:W0:Y:S03]  /*10bd0*/  LDC.64 R2, c[0x0][0xa08] ;  /* 0x00028200ff027b82 */ /* 0x002e260000000a00 */
[----:B------:R-:W-:-:S05]  /*10be0*/  ISETP.NE.AND.EX P0, PT, RZ, UR5, PT, P0 ;  /* 0x00000005ff007c0c */ /* 0x000fca000bf05300 */
[----:B---3--:R-:W1:Y:S08]  /*10bf0*/  @P2 LDC.64 R6, c[0x0][0xa18] ;  /* 0x00028600ff062b82 */ /* 0x008e700000000a00 */
[----:B------:R-:W2:Y:S01]  /*10c00*/  @P0 LDG.E R9, desc[UR50][R4.64] ;  /* 0x0000003204090981 */ /* 0x000ea2000c1e1900 */
[----:B------:R-:W-:Y:S01]  /*10c10*/  ULDC UR4, c[0x0][0x288] ;  /* 0x0000a20000047ab9 */ /* 0x000fe20000000800 */
[----:B0-----:R-:W-:-:S05]  /*10c20*/  IMAD.WIDE R2, R19, 0x4, R2 ;  /* 0x0000000413027825 */ /* 0x001fca00078e0202 */
[----:B------:R-:W5:Y:S01]  /*10c30*/  @P1 LDG.E R8, desc[UR50][R2.64] ;  /* 0x0000003202081981 */ /* 0x000f62000c1e1900 */
[----:B-1----:R-:W-:-:S03]  /*10c40*/  @P2 IMAD.WIDE R6, R19, 0x4, R6 ;  /* 0x0000000413062825 */ /* 0x002fc600078e0206 */
[----:B--2---:R0:W-:Y:S02]  /*10c50*/  STL [R1+0x34], R9 ;  /* 0x0000340901007387 */ /* 0x0041e40000100800 */
[----:B0-----:R-:W-:Y:S01]  /*10c60*/  IMAD.U32 R9, RZ, RZ, UR4 ;  /* 0x00000004ff097e24 */ /* 0x001fe2000f8e00ff */
[----:B------:R-:W-:-:S05]  /*10c70*/  ULDC.64 UR4, c[0x0][0x418] ;  /* 0x0001060000047ab9 */ /* 0x000fca0000000a00 */
        /* <DEDUP_REMOVED lines=11> */
[----:B------:R-:W0:Y:S04]  /*10d30*/  LDG.E R7, desc[UR50][R4.64] ;  /* 0x0000003204077981 */ /* 0x000e28000c1e1900 */
[----:B------:R-:W0:Y:S02]  /*10d40*/  LDG.E R4, desc[UR50][R4.64+0x4] ;  /* 0x0000043204047981 */ /* 0x000e24000c1e1900 */
[----:B0-----:R-:W-:-:S05]  /*10d50*/  IMAD.IADD R9, R4, 0x1, -R7 ;  /* 0x0000000104097824 */ /* 0x001fca00078e0a07 */
[----:B------:R1:W-:Y:S02]  /*10d60*/  STL [R1+0x30], R9 ;  /* 0x0000300901007387 */ /* 0x0003e40000100800 */
.L_x_1467:
[----:B-----5:R-:W-:Y:S01]  /*10d70*/  IMAD.IADD R4, R8, 0x1, R0 ;  /* 0x0000000108047824 */ /* 0x020fe200078e0200 */
[----:B------:R-:W-:Y:S02]  /*10d80*/  ULDC.64 UR4, c[0x0][0xa20] ;  /* 0x0002880000047ab9 */ /* 0x000fe40000000a00 */
[----:B------:R-:W-:Y:S02]  /*10d90*/  ISETP.NE.U32.AND P0, PT, RZ, UR4, PT ;  /* 0x00000004ff007c0c */ /* 0x000fe4000bf05070 */
[----:B------:R2:W-:Y:S02]  /*10da0*/  STL [R1+0x14], R4 ;  /* 0x0000140401007387 */ /* 0x0005e40000100800 */
[----:B------:R-:W-:-:S13]  /*10db0*/  ISETP.NE.AND.EX P0, PT, RZ, UR5, PT, P0 ;  /* 0x00000005ff007c0c */ /* 0x000fda000bf05300 */
[----:B--2---:R-:W-:Y:S05]  /*10dc0*/  @!P0 BRA `(.L_x_1468) ;  /* 0x0000000000108947 */ /* 0x004fea0003800000 */
[----:B------:R-:W2:Y:S02]  /*10dd0*/  LDC.64 R2, c[0x0][0xa20] ;  /* 0x00028800ff027b82 */ /* 0x000ea40000000a00 */
[----:B--2---:R-:W-:-:S05]  /*10de0*/  IMAD.WIDE R2, R19, 0x4, R2 ;  /* 0x0000000413027825 */ /* 0x004fca00078e0202 */
[----:B------:R2:W5:Y:S01]  /*10df0*/  LDG.E R6, desc[UR50][R2.64] ;  /* 0x0000003202067981 */ /* 0x000562000c1e1900 */
[----:B------:R-:W-:Y:S05]  /*10e00*/  BRA `(.L_x_1469) ;  /* 0x0000000000107947 */ /* 0x000fea0003800000 */
.L_x_1468:
[----:B------:R-:W-:Y:S05]  /*10e10*/  @!P1 BRA `(.L_x_1469) ;  /* 0x00000000000c9947 */ /* 0x000fea0003800000 */
[----:B------:R-:W2:Y:S04]  /*10e20*/  LDG.E R6, desc[UR50][R2.64] ;  /* 0x0000003202067981 */ /* 0x000ea8000c1e1900 */
[----:B------:R-:W2:Y:S02]  /*10e30*/  LDG.E R2, desc[UR50][R2.64+0x4] ;  /* 0x0000043202027981 */ /* 0x000ea4000c1e1900 */
[----:B--2---:R-:W-:-:S07]  /*10e40*/  IMAD.IADD R6, R2, 0x1, -R6 ;  /* 0x0000000102067824 */ /* 0x004fce00078e0a06 */
.L_x_1469:
[----:B--2---:R-:W2:Y:S01]  /*10e50*/  LDC R2, c[0x0][0x448] ;  /* 0x00011200ff027b82 */ /* 0x004ea20000000800 */
[----:B------:R-:W-:Y:S02]  /*10e60*/  IMAD.SHL.U32 R8, R17, 0x80, RZ ;  /* 0x0000008011087824 */ /* 0x000fe400078e00ff */
[----:B-----5:R-:W-:Y:S02]  /*10e70*/  IMAD.IADD R0, R6, 0x1, -R0 ;  /* 0x0000000106007824 */ /* 0x020fe400078e0a00 */
[----:B------:R-:W-:Y:S01]  /*10e80*/  VIADD R4, R8, 0x7f ;  /* 0x0000007f08047836 */ /* 0x000fe20000000000 */
[----:B------:R3:W-:Y:S03]  /*10e90*/  STL [R1+0x2c], R8 ;  /* 0x00002c0801007387 */ /* 0x0007e60000100800 */
[----:B------:R-:W-:Y:S01]  /*10ea0*/  IMAD.MOV.U32 R6, RZ, RZ, R4 ;  /* 0x000000ffff067224 */ /* 0x000fe200078e0004 */
[----:B--2---:R-:W-:-:S13]  /*10eb0*/  ISETP.NE.AND P1, PT, R2, 0x1, PT ;  /* 0x000000010200780c */ /* 0x004fda0003f25270 */
[----:B------:R-:W2:Y:S08]  /*10ec0*/  @P1 LDC R3, c[0x0][0x44c] ;  /* 0x00011300ff031b82 */ /* 0x000eb00000000800 */
[----:B------:R-:W4:Y:S01]  /*10ed0*/  @P1 LDC R2, c[0x0][0x450] ;  /* 0x00011400ff021b82 */ /* 0x000f220000000800 */
[----:B--2---:R-:W-:-:S05]  /*10ee0*/  @P1 IMAD.HI.U32 R3, R4, R3, RZ ;  /* 0x0000000304031227 */ /* 0x004fca00078e00ff */
[----:B----4-:R-:W-:Y:S02]  /*10ef0*/  @P1 SHF.R.U32.HI R6, RZ, R2, R3 ;  /* 0x00000002ff061219 */ /* 0x010fe40000011603 */
[----:B------:R-:W-:-:S05]  /*10f00*/  IADD3 R2, R0, 0x1, -R9 ;  /* 0x0000000100027810 */ /* 0x000fca0007ffe809 */
[----:B------:R-:W-:Y:S02]  /*10f10*/  IMAD.IADD R6, R2, 0x1, R6 ;  /* 0x0000000102067824 */ /* 0x000fe400078e0206 */
[----:B------:R-:W2:Y:S02]  /*10f20*/  LDC.64 R2, c[0x0][0x9e0] ;  /* 0x00027800ff027b82 */ /* 0x000ea40000000a00 */
[----:B--2---:R-:W-:Y:S01]  /*10f30*/  ISETP.GE.AND P2, PT, R3, 0x1, PT ;  /* 0x000000010300780c */ /* 0x004fe20003f46270 */
[----:B------:R-:W-:-:S12]  /*10f40*/  IMAD.IADD R2, R6, 0x1, R2 ;  /* 0x0000000106027824 */ /* 0x000fd800078e0202 */
[----:B---3--:R-:W-:Y:S05]  /*10f50*/  @!P2 BRA `(.L_x_1470) ;  /* 0x000000000048a947 */ /* 0x008fea0003800000 */
[C---:B------:R-:W-:Y:S01]  /*10f60*/  ISETP.GT.AND P0, PT, R6.reuse, RZ, PT ;  /* 0x000000ff0600720c */ /* 0x040fe20003f04270 */
[----:B------:R-:W-:Y:S01]  /*10f70*/  BSSY B0, `(.L_x_1471) ;  /* 0x000000e000007945 */ /* 0x000fe20003800000 */
[----:B------:R-:W-:-:S11]  /*10f80*/  VIADD R7, R6, 0xffffffff ;  /* 0xffffffff06077836 */ /* 0x000fd60000000000 */
[----:B------:R-:W-:Y:S05]  /*10f90*/  @P0 BRA `(.L_x_1472) ;  /* 0x00000000001c0947 */ /* 0x000fea0003800000 */
[----:B------:R-:W-:Y:S01]  /*10fa0*/  ISETP.NE.AND P0, PT, R3, 0x1, PT ;  /* 0x000000010300780c */ /* 0x000fe20003f05270 */
[----:B------:R-:W-:-:S12]  /*10fb0*/  IMAD.MOV R6, RZ, RZ, -R6 ;  /* 0x000000ffff067224 */ /* 0x000fd800078e0a06 */
[----:B------:R-:W2:Y:S02]  /*10fc0*/  @P0 LDC.64 R4, c[0x0][0x9e8] ;  /* 0x00027a00ff040b82 */ /* 0x000ea40000000a00 */
[----:B--2---:R-:W-:-:S05]  /*10fd0*/  @P0 IMAD.HI.U32 R4, R6, R4, RZ ;  /* 0x0000000406040227 */ /* 0x004fca00078e00ff */
[----:B------:R-:W-:-:S04]  /*10fe0*/  @P0 SHF.R.U32.HI R6, RZ, R5, R4 ;  /* 0x00000005ff060219 */ /* 0x000fc80000011604 */
[----:B------:R-:W-:Y:S01]  /*10ff0*/  LOP3.LUT R7, RZ, R6, RZ, 0x33, !PT ;  /* 0x00000006ff077212 */ /* 0x000fe200078e33ff */
[----:B------:R-:W-:Y:S06]  /*11000*/  BRA `(.L_x_1473) ;  /* 0x0000000000107947 */ /* 0x000fec0003800000 */
.L_x_1472:
[----:B------:R-:W-:-:S13]  /*11010*/  ISETP.NE.AND P0, PT, R3, 0x1, PT ;  /* 0x000000010300780c */ /* 0x000fda0003f05270 */
[----:B------:R-:W2:Y:S02]  /*11020*/  @P0 LDC.64 R4, c[0x0][0x9e8] ;  /* 0x00027a00ff040b82 */ /* 0x000ea40000000a00 */
[----:B--2---:R-:W-:-:S05]  /*11030*/  @P0 IMAD.HI.U32 R4, R7, R4, RZ ;  /* 0x0000000407040227 */ /* 0x004fca00078e00ff */
[----:B------:R-:W-:-:S07]  /*11040*/  @P0 SHF.R.U32.HI R7, RZ, R5, R4 ;  /* 0x00000005ff070219 */ /* 0x000fce0000011604 */
.L_x_1473:
[----:B------:R-:W-:Y:S05]  /*11050*/  BSYNC B0 ;  /* 0x0000000000007941 */ /* 0x000fea0003800000 */
.L_x_1471:
[----:B------:R-:W-:-:S05]  /*11060*/  IMAD R7, R7, R3, R3 ;  /* 0x0000000307077224 */ /* 0x000fca00078e0203 */
[----:B------:R-:W-:-:S07]  /*11070*/  VIMNMX R2, R2, R7, PT ;  /* 0x0000000702027248 */ /* 0x000fce0003fe0100 */
.L_x_1470:
[----:B------:R-:W2:Y:S01]  /*11080*/  @P1 LDC R5, c[0x0][0x44c] ;  /* 0x00011300ff051b82 */ /* 0x000ea20000000800 */
[----:B------:R-:W-:Y:S01]  /*11090*/  IMAD.MOV.U32 R6, RZ, RZ, R8 ;  /* 0x000000ffff067224 */ /* 0x000fe200078e0008 */
[----:B------:R-:W-:-:S06]  /*110a0*/  ULDC UR4, c[0x0][0x9dc] ;  /* 0x0002770000047ab9 */ /* 0x000fcc0000000800 */
[----:B------:R-:W3:Y:S01]  /*110b0*/  @P1 LDC R4, c[0x0][0x450] ;  /* 0x00011400ff041b82 */ /* 0x000ee20000000800 */
[----:B--2---:R-:W-:-:S05]  /*110c0*/  @P1 IMAD.HI.U32 R5, R8, R5, RZ ;  /* 0x0000000508051227 */ /* 0x004fca00078e00ff */
[----:B---3--:R-:W-:Y:S01]  /*110d0*/  @P1 SHF.R.U32.HI R6, RZ, R4, R5 ;  /* 0x00000004ff061219 */ /* 0x008fe20000011605 */
[----:B------:R-:W-:-:S03]  /*110e0*/  VIADD R4, R2, 0x7f ;  /* 0x0000007f02047836 */ /* 0x000fc60000000000 */
[----:B------:R-:W-:Y:S01]  /*110f0*/  IADD3 R2, R6, R0, -R9 ;  /* 0x0000000006027210 */ /* 0x000fe20007ffe809 */
[----:B------:R-:W-:Y:S01]  /*11100*/  VIADD R0, R0, 0x7f ;  /* 0x0000007f00007836 */ /* 0x000fe20000000000 */
[----:B------:R-:W-:-:S04]  /*11110*/  SHF.R.S32.HI R5, RZ, 0x1f, R4 ;  /* 0x0000001fff057819 */ /* 0x000fc80000011404 */
[----:B------:R-:W-:Y:S02]  /*11120*/  LEA.HI R5, R5, R4, RZ, 0x7 ;  /* 0x0000000405057211 */ /* 0x000fe400078f38ff */
[----:B------:R-:W-:Y:S02]  /*11130*/  SHF.R.S32.HI R4, RZ, 0x1f, R0 ;  /* 0x0000001fff047819 */ /* 0x000fe40000011400 */
[----:B------:R-:W-:Y:S02]  /*11140*/  SHF.R.S32.HI R5, RZ, 0x7, R5 ;  /* 0x00000007ff057819 */ /* 0x000fe40000011405 */
[----:B------:R-:W-:Y:S01]  /*11150*/  LEA.HI R4, R4, R0, RZ, 0x7 ;  /* 0x0000000004047211 */ /* 0x000fe200078f38ff */
[----:B------:R-:W-:-:S03]  /*11160*/  VIADD R0, R2, -UR4 ;  /* 0x8000000402007c36 */ /* 0x000fc60008000000 */
[----:B------:R-:W-:-:S04]  /*11170*/  SHF.R.S32.HI R4, RZ, 0x7, R4 ;  /* 0x00000007ff047819 */ /* 0x000fc80000011404 */
[----:B------:R-:W-:-:S05]  /*11180*/  VIMNMX R7, R4, R5, PT ;  /* 0x0000000504077248 */ /* 0x000fca0003fe0100 */
[----:B------:R2:W-:Y:S01]  /*11190*/  STL [R1+0x28], R7 ;  /* 0x0000280701007387 */ /* 0x0005e20000100800 */
[----:B------:R-:W-:Y:S05]  /*111a0*/  @!P2 BRA `(.L_x_1474) ;  /* 0x000000000044a947 */ /* 0x000fea0003800000 */
[----:B------:R-:W-:Y:S01]  /*111b0*/  ISETP.GT.AND P0, PT, R2, -0x1, PT ;  /* 0xffffffff0200780c */ /* 0x000fe20003f04270 */
[----:B------:R-:W-:-:S12]  /*111c0*/  BSSY B0, `(.L_x_1475) ;  /* 0x000000d000007945 */ /* 0x000fd80003800000 */
[----:B------:R-:W-:Y:S05]  /*111d0*/  @P0 BRA `(.L_x_1476) ;  /* 0x00000000001c0947 */ /* 0x000fea0003800000 */
[----:B------:R-:W-:Y:S02]  /*111e0*/  ISETP.NE.AND P0, PT, R3, 0x1, PT ;  /* 0x000000010300780c */ /* 0x000fe40003f05270 */
[----:B------:R-:W-:-:S11]  /*111f0*/  LOP3.LUT R2, RZ, R2, RZ, 0x33, !PT ;  /* 0x00000002ff027212 */ /* 0x000fd600078e33ff */
[----:B------:R-:W3:Y:S02]  /*11200*/  @P0 LDC.64 R4, c[0x0][0x9e8] ;  /* 0x00027a00ff040b82 */ /* 0x000ee40000000a00 */
[----:B---3--:R-:W-:-:S05]  /*11210*/  @P0 IMAD.HI.U32 R4, R2, R4, RZ ;  /* 0x0000000402040227 */ /* 0x008fca00078e00ff */
[----:B------:R-:W-:-:S04]  /*11220*/  @P0 SHF.R.U32.HI R2, RZ, R5, R4 ;  /* 0x00000005ff020219 */ /* 0x000fc80000011604 */
[----:B------:R-:W-:Y:S01]  /*11230*/  LOP3.LUT R2, RZ, R2, RZ, 0x33, !PT ;  /* 0x00000002ff027212 */ /* 0x000fe200078e33ff */
[----:B------:R-:W-:Y:S06]  /*11240*/  BRA `(.L_x_1477) ;  /* 0x0000000000107947 */ /* 0x000fec0003800000 */
.L_x_1476:
[----:B------:R-:W-:-:S13]  /*11250*/  ISETP.NE.AND P0, PT, R3, 0x1, PT ;  /* 0x000000010300780c */ /* 0x000fda0003f05270 */
[----:B------:R-:W3:Y:S02]  /*11260*/  @P0 LDC.64 R4, c[0x0][0x9e8] ;  /* 0x00027a00ff040b82 */ /* 0x000ee40000000a00 */
[----:B---3--:R-:W-:-:S05]  /*11270*/  @P0 IMAD.HI.U32 R4, R2, R4, RZ ;  /* 0x0000000402040227 */ /* 0x008fca00078e00ff */
[----:B------:R-:W-:-:S07]  /*11280*/  @P0 SHF.R.U32.HI R2, RZ, R5, R4 ;  /* 0x00000005ff020219 */ /* 0x000fce0000011604 */
.L_x_1477:
[----:B------:R-:W-:Y:S05]  /*11290*/  BSYNC B0 ;  /* 0x0000000000007941 */ /* 0x000fea0003800000 */
.L_x_1475:
[----:B------:R-:W-:-:S05]  /*112a0*/  IMAD R2, R2, R3, RZ ;  /* 0x0000000302027224 */ /* 0x000fca00078e02ff */
[----:B------:R-:W-:-:S07]  /*112b0*/  VIMNMX R0, R0, R2, !PT ;  /* 0x0000000200007248 */ /* 0x000fce0007fe0100 */
.L_x_1474:
[----:B------:R-:W-:Y:S01]  /*112c0*/  SHF.R.S32.HI R2, RZ, 0x1f, R0 ;  /* 0x0000001fff027819 */ /* 0x000fe20000011400 */
[----:B------:R-:W-:Y:S03]  /*112d0*/  BSSY B7, `(.L_x_1478) ;  /* 0x00003e4000077945 */ /* 0x000fe60003800000 */
[----:B------:R-:W-:-:S04]  /*112e0*/  LEA.HI R2, R2, R0, RZ, 0x7 ;  /* 0x0000000002027211 */ /* 0x000fc800078f38ff */
[----:B------:R-:W-:-:S04]  /*112f0*/  SHF.R.S32.HI R2, RZ, 0x7, R2 ;  /* 0x00000007ff027819 */ /* 0x000fc80000011402 */
[----:B------:R-:W-:-:S04]  /*11300*/  VIMNMX R3, RZ, R2, !PT ;  /* 0x00000002ff037248 */ /* 0x000fc80007fe0100 */
[----:B------:R-:W-:Y:S01]  /*11310*/  ISETP.GT.AND P0, PT, R7, R3, PT ;  /* 0x000000030700720c */ /* 0x000fe20003f04270 */
[----:B------:R3:W-:-:S12]  /*11320*/  STL [R1+0x20], R3 ;  /* 0x0000200301007387 */ /* 0x0007d80000100800 */
[----:B---3--:R-:W-:Y:S05]  /*11330*/  @P0 BRA `(.L_x_1479) ;  /* 0x0000000000440947 */ /* 0x008fea0003800000 */
[----:B------:R-:W3:Y:S02]  /*11340*/  S2R R3, SR_TID.X ;  /* 0x0000000000037919 */ /* 0x000ee40000002100 */
[----:B---3--:R-:W-:-:S04]  /*11350*/  LOP3.LUT R3, R3, 0x7f, RZ, 0xc0, !PT ;  /* 0x0000007f03037812 */ /* 0x008fc800078ec0ff */
[----:B------:R-:W-:-:S13]  /*11360*/  ISETP.NE.AND P0, PT, R3, RZ, PT ;  /* 0x000000ff0300720c */ /* 0x000fda0003f05270 */
[----:B------:R-:W-:Y:S05]  /*11370*/  @P0 BRA `(.L_x_1480) ;  /* 0x0000003c00640947 */ /* 0x000fea0003800000 */
[----:B------:R-:W3:Y:S01]  /*11380*/  S2R R5, SR_LANEID ;  /* 0x0000000000057919 */ /* 0x000ee20000000000 */
[----:B------:R-:W-:Y:S01]  /*11390*/  VOTEU.ANY UR4, UPT, PT ;  /* 0x0000000000047886 */ /* 0x000fe200038e0100 */
[----:B------:R-:W4:Y:S01]  /*113a0*/  LDC.64 R2, c[0x0][0xc60] ;  /* 0x00031800ff027b82 */ /* 0x000f220000000a00 */
[----:B------:R-:W3:Y:S02]  /*113b0*/  FLO.U32 R0, UR4 ;  /* 0x0000000400007d00 */ /* 0x000ee400080e0000 */
[----:B---3--:R-:W-:-:S06]  /*113c0*/  ISETP.EQ.U32.AND P0, PT, R0, R5, PT ;  /* 0x000000050000720c */ /* 0x008fcc0003f02070 */
[----:B------:R-:W4:Y:S07]  /*113d0*/  POPC R5, UR4 ;  /* 0x0000000400057d09 */ /* 0x000f2e0008000000 */
[----:B----4-:R-:W3:Y:S01]  /*113e0*/  @P0 ATOMG.E.ADD.STRONG.GPU PT, R3, desc[UR50][R2.64], R5 ;  /* 0x00000005020309a8 */ /* 0x010ee200081ee1f2 */
[----:B------:R-:W4:Y:S02]  /*113f0*/  S2R R4, SR_LTMASK ;  /* 0x0000000000047919 */ /* 0x000f240000003900 */
[----:B----4-:R-:W-:-:S04]  /*11400*/  LOP3.LUT R4, R4, UR4, RZ, 0xc0, !PT ;  /* 0x0000000404047c12 */ /* 0x010fc8000f8ec0ff */
[----:B--2---:R-:W2:Y:S01]  /*11410*/  POPC R7, R4 ;  /* 0x0000000400077309 */ /* 0x004ea20000000000 */
[----:B---3--:R-:W2:Y:S02]  /*11420*/  SHFL.IDX PT, R0, R3, R0, 0x1f ;  /* 0x00001f0003007589 */ /* 0x008ea400000e0000 */
[----:B--2---:R-:W-:Y:S01]  /*11430*/  IADD3 R16, R0, UR37, R7 ;  /* 0x0000002500107c10 */ /* 0x004fe2000fffe007 */
[----:B------:R-:W-:Y:S06]  /*11440*/  BRA `(.L_x_1480) ;  /* 0x0000003c00307947 */ /* 0x000fec0003800000 */
.L_x_1479:
[----:B------:R-:W3:Y:S01]  /*11450*/  LDL R17, [R1] ;  /* 0x0000000001117983 */ /* 0x000ee20000100800 */
[----:B------:R-:W-:Y:S01]  /*11460*/  BSSY B6, `(.L_x_1481) ;  /* 0x0000014000067945 */ /* 0x000fe20003800000 */
[----:B---3--:R-:W-:-:S05]  /*11470*/  VIADD R0, R17, 0x18400 ;  /* 0x0001840011007836 */ /* 0x008fca0000000000 */
[----:B------:R-:W-:-:S13]  /*11480*/  LOP3.LUT P0, RZ, R0, 0x3ff, RZ, 0xc0, !PT ;  /* 0x000003ff00ff7812 */ /* 0x000fda000780c0ff */
[----:B------:R-:W-:Y:S05]  /*11490*/  @!P0 BRA `(.L_x_1482) ;  /* 0x0000000000408947 */ /* 0x000fea0003800000 */
[----:B------:R-:W-:Y:S01]  /*114a0*/  MOV R2, 0x0 ;  /* 0x0000000000027802 */ /* 0x000fe20000000f00 */
[----:B------:R-:W-:Y:S01]  /*114b0*/  ULDC.64 UR6, c[0x4][0xa0] ;  /* 0x0100280000067ab9 */ /* 0x000fe20000000a00 */
[----:B------:R-:W-:Y:S01]  /*114c0*/  ULDC.64 UR8, c[0x4][0xa8] ;  /* 0x01002a0000087ab9 */ /* 0x000fe20000000a00 */
[----:B------:R-:W-:Y:S01]  /*114d0*/  ULDC.64 UR4, c[0x4][0x8] ;  /* 0x0100020000047ab9 */ /* 0x000fe20000000a00 */
[----:B------:R-:W-:Y:S02]  /*114e0*/  IMAD.U32 R4, RZ, RZ, UR6 ;  /* 0x00000006ff047e24 */ /* 0x000fe4000f8e00ff */
[----:B------:R-:W3:Y:S01]  /*114f0*/  LDC.64 R2, c[0x4][R2] ;  /* 0x0100000002027b82 */ /* 0x000ee20000000a00 */
[----:B------:R-:W-:Y:S02]  /*11500*/  IMAD.U32 R5, RZ, RZ, UR7 ;  /* 0x00000007ff057e24 */ /* 0x000fe4000f8e00ff */
[----:B------:R-:W-:Y:S02]  /*11510*/  IMAD.U32 R6, RZ, RZ, UR8 ;  /* 0x00000008ff067e24 */ /* 0x000fe4000f8e00ff */
[----:B--2---:R-:W-:-:S02]  /*11520*/  IMAD.U32 R7, RZ, RZ, UR9 ;  /* 0x00000009ff077e24 */ /* 0x004fc4000f8e00ff */
[----:B------:R-:W-:Y:S02]  /*11530*/  IMAD.U32 R10, RZ, RZ, UR4 ;  /* 0x00000004ff0a7e24 */ /* 0x000fe4000f8e00ff */
[----:B------:R-:W-:Y:S02]  /*11540*/  IMAD.U32 R11, RZ, RZ, UR5 ;  /* 0x00000005ff0b7e24 */ /* 0x000fe4000f8e00ff */
[----:B------:R-:W-:Y:S02]  /*11550*/  IMAD.MOV.U32 R8, RZ, RZ, 0x70 ;  /* 0x00000070ff087424 */ /* 0x000fe400078e00ff */
[----:B------:R-:W-:Y:S02]  /*11560*/  IMAD.MOV.U32 R12, RZ, RZ, 0x1 ;  /* 0x00000001ff0c7424 */ /* 0x000fe400078e00ff */
[----:B------:R-:W-:-:S07]  /*11570*/  IMAD.MOV.U32 R13, RZ, RZ, RZ ;  /* 0x000000ffff0d7224 */ /* 0x000fce00078e00ff */
[----:B------:R-:W-:-:S07]  /*11580*/  LEPC R20, `(.L_x_1482) ;  /* 0x000000001014794e */ /* 0x000fce0000000000 */
[----:B01-3--:R-:W-:Y:S05]  /*11590*/  CALL.ABS.NOINC R2 ;  /* 0x0000000002007343 */ /* 0x00bfea0003c00000 */
.L_x_1482:
[----:B------:R-:W-:Y:S05]  /*115a0*/  BSYNC B6 ;  /* 0x0000000000067941 */ /* 0x000fea0003800000 */
.L_x_1481:
        /* <DEDUP_REMOVED lines=8> */
[----:B------:R3:W4:Y:S01]  /*11630*/  LDC.64 R2, c[0x4][R17] ;  /* 0x0100000011027b82 */ /* 0x0007220000000a00 */
[----:B------:R-:W-:Y:S02]  /*11640*/  IMAD.U32 R4, RZ, RZ, UR6 ;  /* 0x00000006ff047e24 */ /* 0x000fe4000f8e00ff */
[----:B------:R-:W-:Y:S02]  /*11650*/  IMAD.U32 R5, RZ, RZ, UR7 ;  /* 0x00000007ff057e24 */ /* 0x000fe4000f8e00ff */
[----:B------:R-:W-:Y:S02]  /*11660*/  IMAD.U32 R6, RZ, RZ, UR8 ;  /* 0x00000008ff067e24 */ /* 0x000fe4000f8e00ff */
[----:B--2---:R-:W-:-:S02]  /*11670*/  IMAD.U32 R7, RZ, RZ, UR9 ;  /* 0x00000009ff077e24 */ /* 0x004fc4000f8e00ff */
[----:B------:R-:W-:Y:S02]  /*11680*/  IMAD.U32 R10, RZ, RZ, UR4 ;  /* 0x00000004ff0a7e24 */ /* 0x000fe4000f8e00ff */
[----:B------:R-:W-:Y:S02]  /*11690*/  IMAD.U32 R11, RZ, RZ, UR5 ;  /* 0x00000005ff0b7e24 */ /* 0x000fe4000f8e00ff */
[----:B------:R-:W-:Y:S02]  /*116a0*/  IMAD.MOV.U32 R8, RZ, RZ, 0x70 ;  /* 0x00000070ff087424 */ /* 0x000fe400078e00ff */
[----:B------:R-:W-:Y:S02]  /*116b0*/  IMAD.MOV.U32 R12, RZ, RZ, 0x1 ;  /* 0x00000001ff0c7424 */ /* 0x000fe400078e00ff */
[----:B---3--:R-:W-:-:S07]  /*116c0*/  IMAD.MOV.U32 R13, RZ, RZ, RZ ;  /* 0x000000ffff0d7224 */ /* 0x008fce00078e00ff */
[----:B------:R-:W-:-:S07]  /*116d0*/  LEPC R20, `(.L_x_1485) ;  /* 0x000000001014794e */ /* 0x000fce0000000000 */
[----:B01--4-:R-:W-:Y:S05]  /*116e0*/  CALL.ABS.NOINC R2 ;  /* 0x0000000002007343 */ /* 0x013fea0003c00000 */
.L_x_1485:
        /* <DEDUP_REMOVED lines=15> */
.L_x_1484:
[----:B------:R-:W-:Y:S05]  /*117e0*/  BSYNC B6 ;  /* 0x0000000000067941 */ /* 0x000fea0003800000 */
.L_x_1483:
[----:B------:R-:W-:Y:S01]  /*117f0*/  ULDC.64 UR4, c[0x0][0x9f8] ;  /* 0x00027e0000047ab9 */ /* 0x000fe20000000a00 */
[----:B------:R-:W3:Y:S01]  /*11800*/  LDL R17, [R1+0x28] ;  /* 0x0000280001117983 */ /* 0x000ee20000100800 */
[----:B------:R-:W-:Y:S01]  /*11810*/  ISETP.NE.U32.AND P0, PT, RZ, UR4, PT ;  /* 0x00000004ff007c0c */ /* 0x000fe2000bf05070 */
[----:B--2---:R-:W-:-:S03]  /*11820*/  IMAD.MOV.U32 R7, RZ, RZ, R19 ;  /* 0x000000ffff077224 */ /* 0x004fc600078e0013 */
[----:B------:R-:W-:Y:S01]  /*11830*/  ISETP.NE.AND.EX P0, PT, RZ, UR5, PT, P0 ;  /* 0x00000005ff007c0c */ /* 0x000fe2000bf05300 */
[----:B------:R-:W-:-:S12]  /*11840*/  ULDC.64 UR4, c[0x0][0xa08] ;  /* 0x0002820000047ab9 */ /* 0x000fd80000000a00 */
[----:B------:R-:W2:Y:S02]  /*11850*/  @P0 LDC.64 R2, c[0x0][0x9f8] ;  /* 0x00027e00ff020b82 */ /* 0x000ea40000000a00 */
[----:B--2---:R-:W-:-:S05]  /*11860*/  @P0 IMAD.WIDE R2, R19, 0x4, R2 ;  /* 0x0000000413020825 */ /* 0x004fca00078e0202 */
[----:B------:R2:W4:Y:S02]  /*11870*/  @P0 LDG.E R7, desc[UR50][R2.64] ;  /* 0x0000003202070981 */ /* 0x000524000c1e1900 */
[----:B--2---:R-:W2:Y:S02]  /*11880*/  LDC.64 R2, c[0x0][0x418] ;  /* 0x00010600ff027b82 */ /* 0x004ea40000000a00 */
[----:B--2---:R-:W-:Y:S01]  /*11890*/  LOP3.LUT P0, RZ, R2, UR4, RZ, 0xfc, !PT ;  /* 0x0000000402ff7c12 */ /* 0x004fe2000f80fcff */
[----:B------:R-:W-:-:S03]  /*118a0*/  UMOV UR4, 0xffffffff ;  /* 0xffffffff00047882 */ /* 0x000fc60000000000 */
[----:B------:R-:W-:Y:S01]  /*118b0*/  LOP3.LUT P0, RZ, R3, UR5, RZ, 0xfc, P0 ;  /* 0x0000000503ff7c12 */ /* 0x000fe2000800fcff */
[----:B---3--:R-:W-:Y:S01]  /*118c0*/  VIADD R0, R17, 0xffffffff ;  /* 0xffffffff11007836 */ /* 0x008fe20000000000 */
[----:B----4-:R-:W-:Y:S01]  /*118d0*/  SHF.R.S32.HI R8, RZ, 0x1f, R7 ;  /* 0x0000001fff087819 */ /* 0x010fe20000011407 */
[----:B------:R2:W-:Y:S01]  /*118e0*/  STL [R1+0xc], R7 ;  /* 0x00000c0701007387 */ /* 0x0005e20000100800 */
[----:B------:R-:W-:-:S03]  /*118f0*/  SEL R17, R7, RZ, !P0 ;  /* 0x000000ff07117207 */ /* 0x000fc60004000000 */
[----:B------:R2:W-:Y:S01]  /*11900*/  STL [R1+0x1c], R8 ;  /* 0x00001c0801007387 */ /* 0x0005e20000100800 */
[----:B------:R-:W-:Y:S05]  /*11910*/  BRA.DIV UR4, `(.L_x_1486) ;  /* 0x0000004a04e07947 */ /* 0x000fea000b800000 */
[----:B------:R-:W3:Y:S02]  /*11920*/  S2R R4, SR_TID.X ;  /* 0x0000000000047919 */ /* 0x000ee40000002100 */
[----:B---3--:R-:W-:-:S04]  /*11930*/  SHF.R.U32.HI R4, RZ, 0x5, R4 ;  /* 0x00000005ff047819 */ /* 0x008fc80000011604 */
[----:B------:R-:W-:-:S05]  /*11940*/  LOP3.LUT R4, R4, 0x3, RZ, 0xc0, !PT ;  /* 0x0000000304047812 */ /* 0x000fca00078ec0ff */
[----:B------:R3:W4:Y:S02]  /*11950*/  SHFL.IDX PT, R14, R4, RZ, 0x1f ;  /* 0x00001fff040e7589 */ /* 0x00072400000e0000 */
.L_x_1589:
[----:B---3--:R-:W3:Y:S01]  /*11960*/  LDL.LU R4, [R1+0x18] ;  /* 0x0000180001047983 */ /* 0x008ee20000300800 */
[----:B------:R-:W-:Y:S02]  /*11970*/  PLOP3.LUT P1, PT, PT, PT, PT, 0x8, 0x0 ;  /* 0x000000000000781c */ /* 0x000fe40003f2e170 */
[----:B----4-:R-:W-:Y:S01]  /*11980*/  ISETP.NE.AND P0, PT, R14, RZ, PT ;  /* 0x000000ff0e00720c */ /* 0x010fe20003f05270 */
[----:B------:R4:W-:Y:S01]  /*11990*/  STL [R1+0x8], R0 ;  /* 0x0000080001007387 */ /* 0x0009e20000100800 */
[----:B---3--:R-:W-:-:S09]  /*119a0*/  LOP3.LUT R4, R4, 0xfffffffe, RZ, 0xc0, !PT ;  /* 0xfffffffe04047812 */ /* 0x008fd200078ec0ff */
[----:B------:R-:W-:-:S05]  /*119b0*/  @P1 LOP3.LUT R4, R4, 0x1, RZ, 0xfc, !PT ;  /* 0x0000000104041812 */ /* 0x000fca00078efcff */
[----:B------:R4:W-:Y:S01]  /*119c0*/  STL [R1+0x18], R4 ;  /* 0x0000180401007387 */ /* 0x0009e20000100800 */
[----:B------:R-:W-:Y:S05]  /*119d0*/  @P0 BRA `(.L_x_1487) ;  /* 0x0000000400300947 */ /* 0x000fea0003800000 */
[----:B------:R-:W-:-:S03]  /*119e0*/  UMOV UR4, 0xffffffff ;  /* 0xffffffff00047882 */ /* 0x000fc60000000000 */
[----:B------:R-:W-:Y:S05]  /*119f0*/  BRA.DIV UR4, `(.L_x_1488) ;  /* 0x0000004a04dc7947 */ /* 0x000fea000b800000 */
[----:B------:R-:W-:-:S13]  /*11a00*/  ELECT P6, URZ, PT ;  /* 0x00000000003f782f */ /* 0x000fda00038c0000 */
.L_x_1592:
[----:B------:R-:W-:Y:S05]  /*11a10*/  @!P6 BRA `(.L_x_1487) ;  /* 0x000000040020e947 */ /* 0x000fea0003800000 */
[----:B------:R-:W-:-:S04]  /*11a20*/  ISETP.NE.U32.AND P0, PT, R2, RZ, PT ;  /* 0x000000ff0200720c */ /* 0x000fc80003f05070 */
[----:B------:R-:W-:-:S13]  /*11a30*/  ISETP.NE.AND.EX P0, PT, R3, RZ, PT, P0 ;  /* 0x000000ff0300720c */ /* 0x000fda0003f05300 */
[----:B------:R-:W-:Y:S05]  /*11a40*/  @!P0 BRA `(.L_x_1489) ;  /* 0x0000000000508947 */ /* 0x000fea0003800000 */
[----:B------:R-:W3:Y:S01]  /*11a50*/  LDC R6, c[0x0][0x43c] ;  /* 0x00010f00ff067b82 */ /* 0x000ee20000000800 */
[----:B01----:R-:W-:Y:S01]  /*11a60*/  IMAD.MOV.U32 R9, RZ, RZ, R0 ;  /* 0x000000ffff097224 */ /* 0x003fe200078e0000 */
[----:B------:R-:W-:-:S03]  /*11a70*/  ULDC.64 UR4, c[0x0][0x428] ;  /* 0x00010a0000047ab9 */ /* 0x000fc60000000a00 */
[----:B----4-:R-:W-:Y:S01]  /*11a80*/  IMAD.MOV.U32 R0, RZ, RZ, R9 ;  /* 0x000000ffff007224 */ /* 0x010fe200078e0009 */
[----:B---3--:R-:W-:-:S13]  /*11a90*/  ISETP.NE.AND P0, PT, R6, 0x1, PT ;  /* 0x000000010600780c */ /* 0x008fda0003f05270 */
[----:B------:R-:W0:Y:S02]  /*11aa0*/  @P0 LDC.64 R4, c[0x0][0x440] ;  /* 0x00011000ff040b82 */ /* 0x000e240000000a00 */
[----:B0-----:R-:W-:-:S05]  /*11ab0*/  @P0 IMAD.HI.U32 R4, R9, R4, RZ ;  /* 0x0000000409040227 */ /* 0x001fca00078e00ff */
[----:B------:R-:W-:-:S04]  /*11ac0*/  @P0 SHF.R.U32.HI R0, RZ, R5, R4 ;  /* 0x00000005ff000219 */ /* 0x000fc80000011604 */
[--C-:B------:R-:W-:Y:S01]  /*11ad0*/  SHF.R.S32.HI R5, RZ, 0x1f, R0.reuse ;  /* 0x0000001fff057819 */ /* 0x100fe20000011400 */
[----:B------:R-:W-:-:S04]  /*11ae0*/  IMAD.MOV R4, RZ, RZ, -R0 ;  /* 0x000000ffff047224 */ /* 0x000fc800078e0a00 */
[----:B------:R-:W-:Y:S02]  /*11af0*/  IMAD R9, R6, R4, R9 ;  /* 0x0000000406097224 */ /* 0x000fe400078e0209 */
[----:B------:R-:W-:Y:S02]  /*11b00*/  IMAD R6, R8, UR4, RZ ;  /* 0x0000000408067c24 */ /* 0x000fe4000f8e02ff */
[----:B------:R-:W-:Y:S01]  /*11b10*/  IMAD.MOV.U32 R4, RZ, RZ, R0 ;  /* 0x000000ffff047224 */ /* 0x000fe200078e0000 */
[----:B------:R3:W-:Y:S01]  /*11b20*/  STL [R1+0x8], R9 ;  /* 0x0000080901007387 */ /* 0x0007e20000100800 */
[C---:B------:R-:W-:Y:S02]  /*11b30*/  IMAD R0, R7.reuse, UR5, R6 ;  /* 0x0000000507007c24 */ /* 0x040fe4000f8e0206 */
[----:B------:R-:W-:-:S04]  /*11b40*/  IMAD.WIDE.U32 R4, R7, UR4, R4 ;  /* 0x0000000407047c25 */ /* 0x000fc8000f8e0004 */
[----:B------:R-:W-:Y:S01]  /*11b50*/  IMAD.IADD R0, R5, 0x1, R0 ;  /* 0x0000000105007824 */ /* 0x000fe200078e0200 */
[----:B------:R-:W-:-:S04]  /*11b60*/  LEA R2, P0, R4, R2, 0x2 ;  /* 0x0000000204027211 */ /* 0x000fc800078010ff */
[----:B------:R-:W-:-:S05]  /*11b70*/  LEA.HI.X R3, R4, R3, R0, 0x2, P0 ;  /* 0x0000000304037211 */ /* 0x000fca00000f1400 */
[----:B------:R3:W5:Y:S04]  /*11b80*/  LDG.E R17, desc[UR50][R2.64] ;  /* 0x0000003202117981 */ /* 0x000768000c1e1900 */
.L_x_1489:
[----:B--2---:R-:W2:Y:S04]  /*11b90*/  LDL R7, [R1] ;  /* 0x0000000001077983 */ /* 0x004ea80000100800 */
[----:B----4-:R-:W2:Y:S04]  /*11ba0*/  LDL R0, [R1+0x4] ;  /* 0x0000040001007983 */ /* 0x010ea80000100800 */
[----:B---3--:R-:W3:Y:S01]  /*11bb0*/  LDL R2, [R1+0x10] ;  /* 0x0000100001027983 */ /* 0x008ee20000100800 */
[----:B--2---:R-:W-:Y:S01]  /*11bc0*/  IMAD R0, R0, 0x8, R7 ;  /* 0x0000000800007824 */ /* 0x004fe200078e0207 */
[----:B---3--:R-:W-:-:S04]  /*11bd0*/  SHF.L.U32 R2, R2, 0x1f, RZ ;  /* 0x0000001f02027819 */ /* 0x008fc800000006ff */
[----:B------:R-:W2:Y:S02]  /*11be0*/  SYNCS.PHASECHK.TRANS64.TRYWAIT P0, [R0+URZ+0x28840], R2 ;  /* 0x02884002000075a7 */ /* 0x000ea4000800017f */
[----:B--2---:R-:W-:Y:S05]  /*11bf0*/  @!P0 BRA `(.L_x_1490) ;  /* 0x00000048007c8947 */ /* 0x004fea0003800000 */
.L_x_1593:
        /* <DEDUP_REMOVED lines=11> */
.L_x_1491:
[----:B------:R-:W3:Y:S04]  /*11cb0*/  LDL R5, [R1] ;  /* 0x0000000001057983 */ /* 0x000ee80000100800 */
[----:B------:R-:W3:Y:S04]  /*11cc0*/  LDL R4, [R1+0x4] ;  /* 0x0000040001047983 */ /* 0x000ee80000100800 */
[----:B------:R-:W4:Y:S04]  /*11cd0*/  LDL R6, [R1+0x8] ;  /* 0x0000080001067983 */ /* 0x000f280000100800 */
[----:B------:R-:W4:Y:S04]  /*11ce0*/  LDL R3, [R1+0x14] ;  /* 0x0000140001037983 */ /* 0x000f280000100800 */
[----:B--2---:R-:W2:Y:S01]  /*11cf0*/  LDL.LU R2, [R1+0x18] ;  /* 0x0000180001027983 */ /* 0x004ea20000300800 */
[----:B------:R-:W-:-:S02]  /*11d00*/  R2UR UR9, R0 ;  /* 0x00000000000972ca */ /* 0x000fc400000e0000 */
[----:B------:R-:W-:Y:S01]  /*11d10*/  PLOP3.LUT P0, PT, PT, PT, PT, 0x80, 0x0 ;  /* 0x000000000000781c */ /* 0x000fe20003f0f070 */
[----:B------:R-:W-:Y:S01]  /*11d20*/  UIADD3 UR4, UP0, UR38, 0x370, URZ ;  /* 0x0000037026047890 */ /* 0x000fe2000ff1e03f */
[----:B------:R-:W-:Y:S02]  /*11d30*/  R2UR UR12, R18 ;  /* 0x00000000120c72ca */ /* 0x000fe400000e0000 */
[----:B-----5:R-:W-:-:S07]  /*11d40*/  R2UR UR13, R17 ;  /* 0x00000000110d72ca */ /* 0x020fce00000e0000 */
[----:B------:R-:W-:Y:S01]  /*11d50*/  UIADD3 UR9, UR9, 0x28830, URZ ;  /* 0x0002883009097890 */ /* 0x000fe2000fffe03f */
[----:B------:R-:W-:Y:S01]  /*11d60*/  UMOV UR10, URZ ;  /* 0x0000003f000a7c82 */ /* 0x000fe20008000000 */
[----:B------:R-:W-:Y:S01]  /*11d70*/  UMOV UR7, 0x14f00000 ;  /* 0x14f0000000077882 */ /* 0x000fe20000000000 */
[----:B------:R-:W-:Y:S01]  /*11d80*/  UMOV UR15, 0x40 ;  /* 0x00000040000f7882 */ /* 0x000fe20000000000 */
[----:B---3--:R-:W-:Y:S01]  /*11d90*/  IMAD R0, R4, 0x8000, R5 ;  /* 0x0000800004007824 */ /* 0x008fe200078e0205 */
[----:B----4-:R-:W-:-:S04]  /*11da0*/  R2UR UR11, R6 ;  /* 0x00000000060b72ca */ /* 0x010fc800000e0000 */
[----:B------:R-:W-:Y:S02]  /*11db0*/  R2UR UR6, R0 ;  /* 0x00000000000672ca */ /* 0x000fe400000e0000 */
[----:B------:R-:W-:Y:S02]  /*11dc0*/  R2UR UR5, R3 ;  /* 0x00000000030572ca */ /* 0x000fe400000e0000 */
[----:B--2---:R-:W-:-:S09]  /*11dd0*/  LOP3.LUT R2, R2, 0xfffffffe, RZ, 0xc0, !PT ;  /* 0xfffffffe02027812 */ /* 0x004fd200078ec0ff */
[----:B------:R-:W-:Y:S02]  /*11de0*/  UIADD3 UR8, UR6, 0x18400, URZ ;  /* 0x0001840006087890 */ /* 0x000fe4000fffe03f */
[----:B------:R-:W-:Y:S02]  /*11df0*/  ULEA UR11, UR11, UR5, 0x7 ;  /* 0x000000050b0b7291 */ /* 0x000fe4000f8e383f */
[----:B------:R-:W-:Y:S02]  /*11e00*/  UIADD3.X UR5, URZ, UR39, URZ, UP0, !UPT ;  /* 0x000000273f057290 */ /* 0x000fe400087fe43f */
[----:B------:R-:W-:Y:S01]  /*11e10*/  UIADD3 UR14, UR6, 0x1c400, URZ ;  /* 0x0001c400060e7890 */ /* 0x000fe2000fffe03f */
[----:B------:R-:W-:Y:S02]  /*11e20*/  @P0 LOP3.LUT R2, R2, 0x1, RZ, 0xfc, !PT ;  /* 0x0000000102020812 */ /* 0x000fe400078efcff */
[----:B------:R-:W-:-:S04]  /*11e30*/  UMOV UR6, 0x0 ;  /* 0x0000000000067882 */ /* 0x000fc80000000000 */
[----:B------:R2:W-:Y:S01]  /*11e40*/  UTMALDG.4D [UR8], [UR4], desc[UR6] ;  /* 0x00000608040075b4 */ /* 0x0005e20008019000 */
[----:B------:R3:W-:Y:S01]  /*11e50*/  STL [R1+0x18], R2 ;  /* 0x0000180201007387 */ /* 0x0007e20000100800 */
[----:B--2---:R-:W-:Y:S01]  /*11e60*/  UMOV UR8, UR14 ;  /* 0x0000000e00087c82 */ /* 0x004fe20008000000 */
[----:B------:R-:W-:Y:S02]  /*11e70*/  UMOV UR10, UR15 ;  /* 0x0000000f000a7c82 */ /* 0x000fe40008000000 */
[----:B------:R3:W-:Y:S01]  /*11e80*/  UTMALDG.4D [UR8], [UR4], desc[UR6] ;  /* 0x00000608040075b4 */ /* 0x0007e20008019000 */
[----:B------:R-:W-:Y:S02]  /*11e90*/  NOP ;  /* 0x0000000000007918 */ /* 0x000fe40000000000 */
.L_x_1487:
[----:B----4-:R-:W4:Y:S04]  /*11ea0*/  LDL R0, [R1] ;  /* 0x0000000001007983 */ /* 0x010f280000100800 */
[----:B------:R-:W5:Y:S01]  /*11eb0*/  LDL.LU R3, [R1+0x34] ;  /* 0x0000340001037983 */ /* 0x000f620000300800 */
[----:B------:R-:W-:Y:S05]  /*11ec0*/  WARPSYNC.ALL ;  /* 0x0000000000007948 */ /* 0x000fea0003800000 */
[----:B---3--:R-:W-:Y:S01]  /*11ed0*/  ULDC.64 UR4, c[0x0][0x298] ;  /* 0x0000a60000047ab9 */ /* 0x008fe20000000a00 */
[----:B------:R-:W-:Y:S01]  /*11ee0*/  BSSY B6, `(.L_x_1492) ;  /* 0x000001c000067945 */ /* 0x000fe20003800000 */
[----:B------:R-:W-:Y:S01]  /*11ef0*/  BAR.SYNC.DEFER_BLOCKING 0x8, 0x180 ;  /* 0x0206000000007b1d */ /* 0x000fe20000010000 */
[----:B----4-:R-:W-:Y:S01]  /*11f00*/  VIADD R0, R0, 0x10400 ;  /* 0x0001040000007836 */ /* 0x010fe20000000000 */
[----:B-----5:R-:W-:Y:S01]  /*11f10*/  SHF.R.S32.HI R2, RZ, 0x1f, R3 ;  /* 0x0000001fff027819 */ /* 0x020fe20000011403 */
[----:B------:R-:W-:-:S03]  /*11f20*/  IMAD.WIDE.U32 R4, R3, UR4, RZ ;  /* 0x0000000403047c25 */ /* 0x000fc6000f8e00ff */
[----:B------:R-:W-:Y:S01]  /*11f30*/  LOP3.LUT P0, RZ, R0, 0x3ff, RZ, 0xc0, !PT ;  /* 0x000003ff00ff7812 */ /* 0x000fe2000780c0ff */
[----:B------:R-:W-:Y:S01]  /*11f40*/  IMAD R2, R2, UR4, RZ ;  /* 0x0000000402027c24 */ /* 0x000fe2000f8e02ff */
[----:B------:R3:W-:Y:S03]  /*11f50*/  STL.64 [R1+0x40], R4 ;  /* 0x0000400401007387 */ /* 0x0007e60000100a00 */
[----:B------:R-:W-:-:S04]  /*11f60*/  IMAD R2, R3, UR5, R2 ;  /* 0x0000000503027c24 */ /* 0x000fc8000f8e0202 */
[----:B------:R-:W-:-:S05]  /*11f70*/  IMAD.IADD R0, R5, 0x1, R2 ;  /* 0x0000000105007824 */ /* 0x000fca00078e0202 */
[----:B------:R3:W-:Y:S01]  /*11f80*/  STL [R1+0x34], R0 ;  /* 0x0000340001007387 */ /* 0x0007e20000100800 */
[----:B------:R-:W-:Y:S05]  /*11f90*/  @!P0 BRA `(.L_x_1493) ;  /* 0x0000000000408947 */ /* 0x000fea0003800000 */
[----:B------:R-:W-:Y:S01]  /*11fa0*/  MOV R2, 0x0 ;  /* 0x0000000000027802 */ /* 0x000fe20000000f00 */
[----:B------:R-:W-:Y:S01]  /*11fb0*/  ULDC.64 UR4, c[0x4][0xa0] ;  /* 0x0100280000047ab9 */ /* 0x000fe20000000a00 */
[----:B------:R-:W-:Y:S01]  /*11fc0*/  ULDC.64 UR6, c[0x4][0xa8] ;  /* 0x01002a0000067ab9 */ /* 0x000fe20000000a00 */
[----:B------:R-:W-:Y:S01]  /*11fd0*/  ULDC.64 UR8, c[0x4][0x20] ;  /* 0x0100080000087ab9 */ /* 0x000fe20000000a00 */
[----:B---3--:R-:W-:Y:S02]  /*11fe0*/  IMAD.U32 R4, RZ, RZ, UR4 ;  /* 0x00000004ff047e24 */ /* 0x008fe4000f8e00ff */
        /* <DEDUP_REMOVED lines=11> */
.L_x_1493:
[----:B------:R-:W-:Y:S05]  /*120a0*/  BSYNC B6 ;  /* 0x0000000000067941 */ /* 0x000fea0003800000 */
.L_x_1492:
[----:B---3--:R-:W3:Y:S01]  /*120b0*/  LDL.LU R0, [R1+0x34] ;  /* 0x0000340001007983 */ /* 0x008ee20000300800 */
[----:B--2---:R-:W2:Y:S01]  /*120c0*/  LDC R7, c[0x0][0x448] ;  /* 0x00011200ff077b82 */ /* 0x004ea20000000800 */
[----:B------:R-:W-:Y:S01]  /*120d0*/  ULDC.64 UR4, c[0x0][0x2d8] ;  /* 0x0000b60000047ab9 */ /* 0x000fe20000000a00 */
[----:B------:R-:W-:Y:S01]  /*120e0*/  ULDC.64 UR6, c[0x0][0x280] ;  /* 0x0000a00000067ab9 */ /* 0x000fe20000000a00 */
[----:B------:R-:W3:Y:S04]  /*120f0*/  LDL.LU.64 R2, [R1+0x40] ;  /* 0x0000400001027983 */ /* 0x000ee80000300a00 */
[----:B------:R-:W4:Y:S01]  /*12100*/  LDL R8, [R1+0x2c] ;  /* 0x00002c0001087983 */ /* 0x000f220000100800 */
[----:B------:R-:W0:Y:S01]  /*12110*/  S2R R5, SR_TID.X ;  /* 0x0000000000057919 */ /* 0x000e220000002100 */
[----:B------:R-:W1:Y:S01]  /*12120*/  S2R R6, SR_TID.X ;  /* 0x0000000000067919 */ /* 0x000e620000002100 */
[----:B0-----:R-:W-:-:S04]  /*12130*/  LOP3.LUT R5, R5, 0x7f, RZ, 0xc0, !PT ;  /* 0x0000007f05057812 */ /* 0x001fc800078ec0ff */
[----:B------:R-:W-:Y:S01]  /*12140*/  SHF.R.U32.HI R5, RZ, 0x3, R5 ;  /* 0x00000003ff057819 */ /* 0x000fe20000011605 */
[----:B-1----:R-:W-:-:S05]  /*12150*/  IMAD.SHL.U32 R9, R6, 0x10, RZ ;  /* 0x0000001006097824 */ /* 0x002fca00078e00ff */
[----:B------:R-:W-:Y:S01]  /*12160*/  LOP3.LUT R9, R5, 0x70, R9, 0xf8, !PT ;  /* 0x0000007005097812 */ /* 0x000fe200078ef809 */
[----:B---3--:R-:W-:Y:S01]  /*12170*/  IMAD.MOV.U32 R3, RZ, RZ, R0 ;  /* 0x000000ffff037224 */ /* 0x008fe200078e0000 */
[----:B------:R-:W-:-:S05]  /*12180*/  SHF.R.S32.HI R0, RZ, 0x1f, R18 ;  /* 0x0000001fff007819 */ /* 0x000fca0000011412 */
[----:B------:R-:W-:Y:S02]  /*12190*/  IMAD R0, R0, UR4, RZ ;  /* 0x0000000400007c24 */ /* 0x000fe4000f8e02ff */
[----:B------:R-:W-:-:S04]  /*121a0*/  IMAD.WIDE.U32 R2, R18, UR4, R2 ;  /* 0x0000000412027c25 */ /* 0x000fc8000f8e0002 */
[----:B------:R-:W-:Y:S01]  /*121b0*/  IMAD R0, R18, UR5, R0 ;  /* 0x0000000512007c24 */ /* 0x000fe2000f8e0200 */
[----:B------:R-:W-:Y:S02]  /*121c0*/  ULDC.64 UR4, c[0x0][0xa00] ;  /* 0x0002800000047ab9 */ /* 0x000fe40000000a00 */
[----:B------:R-:W-:Y:S01]  /*121d0*/  ISETP.NE.U32.AND P0, PT, RZ, UR4, PT ;  /* 0x00000004ff007c0c */ /* 0x000fe2000bf05070 */
[----:B------:R-:W-:Y:S01]  /*121e0*/  IMAD.IADD R3, R3, 0x1, R0 ;  /* 0x0000000103037824 */ /* 0x000fe200078e0200 */
[----:B------:R-:W-:Y:S02]  /*121f0*/  SHF.R.S32.HI R0, RZ, 0x1f, R19 ;  /* 0x0000001fff007819 */ /* 0x000fe40000011413 */
[----:B------:R-:W-:Y:S01]  /*12200*/  ISETP.NE.AND.EX P0, PT, RZ, UR5, PT, P0 ;  /* 0x00000005ff007c0c */ /* 0x000fe2000bf05300 */
[----:B------:R-:W-:-:S03]  /*12210*/  ULDC.64 UR4, c[0x0][0x2e0] ;  /* 0x0000b80000047ab9 */ /* 0x000fc60000000a00 */
[----:B------:R-:W-:Y:S02]  /*12220*/  SEL R4, R0, RZ, !P0 ;  /* 0x000000ff00047207 */ /* 0x000fe40004000000 */
[----:B------:R-:W-:Y:S02]  /*12230*/  SEL R0, R19, RZ, !P0 ;  /* 0x000000ff13007207 */ /* 0x000fe40004000000 */
[----:B--2---:R-:W-:Y:S01]  /*12240*/  ISETP.NE.AND P0, PT, R7, 0x1, PT ;  /* 0x000000010700780c */ /* 0x004fe20003f05270 */
[----:B------:R-:W-:-:S12]  /*12250*/  IMAD R4, R4, UR4, RZ ;  /* 0x0000000404047c24 */ /* 0x000fd8000f8e02ff */
[----:B------:R-:W0:Y:S01]  /*12260*/  @P0 LDC R5, c[0x0][0x44c] ;  /* 0x00011300ff050b82 */ /* 0x000e220000000800 */
[----:B------:R-:W-:-:S07]  /*12270*/  IMAD.WIDE.U32 R2, R0, UR4, R2 ;  /* 0x0000000400027c25 */ /* 0x000fce000f8e0002 */
[----:B------:R-:W1:Y:S01]  /*12280*/  @P0 LDC R6, c[0x0][0x450] ;  /* 0x00011400ff060b82 */ /* 0x000e620000000800 */
[----:B------:R-:W-:Y:S01]  /*12290*/  IMAD R0, R0, UR5, R4 ;  /* 0x0000000500007c24 */ /* 0x000fe2000f8e0204 */
[----:B------:R-:W-:Y:S01]  /*122a0*/  ULDC.64 UR4, c[0x0][0x2d0] ;  /* 0x0000b40000047ab9 */ /* 0x000fe20000000a00 */
[----:B----4-:R-:W-:Y:S02]  /*122b0*/  IMAD.IADD R4, R9, 0x1, R8 ;  /* 0x0000000109047824 */ /* 0x010fe400078e0208 */
[----:B------:R-:W2:Y:S01]  /*122c0*/  S2R R9, SR_TID.X ;  /* 0x0000000000097919 */ /* 0x000ea20000002100 */
[----:B------:R-:W-:Y:S02]  /*122d0*/  IMAD.IADD R3, R3, 0x1, R0 ;  /* 0x0000000103037824 */ /* 0x000fe400078e0200 */
[----:B------:R-:W-:Y:S02]  /*122e0*/  IMAD.MOV.U32 R0, RZ, RZ, R4 ;  /* 0x000000ffff007224 */ /* 0x000fe400078e0004 */
[----:B0-----:R-:W-:-:S05]  /*122f0*/  @P0 IMAD.HI.U32 R5, R4, R5, RZ ;  /* 0x0000000504050227 */ /* 0x001fca00078e00ff */
[----:B-1----:R-:W-:-:S05]  /*12300*/  @P0 SHF.R.U32.HI R0, RZ, R6, R5 ;  /* 0x00000006ff000219 */ /* 0x002fca0000011605 */
[----:B------:R-:W-:-:S04]  /*12310*/  IMAD.MOV R5, RZ, RZ, -R0 ;  /* 0x000000ffff057224 */ /* 0x000fc800078e0a00 */
[----:B------:R-:W-:Y:S01]  /*12320*/  IMAD R4, R7, R5, R4 ;  /* 0x0000000507047224 */ /* 0x000fe200078e0204 */
[----:B------:R-:W-:Y:S01]  /*12330*/  SHF.R.S32.HI R5, RZ, 0x1f, R0 ;  /* 0x0000001fff057819 */ /* 0x000fe20000011400 */
[----:B------:R-:W-:-:S04]  /*12340*/  IMAD.WIDE.U32 R2, R0, UR4, R2 ;  /* 0x0000000400027c25 */ /* 0x000fc8000f8e0002 */
[----:B------:R-:W-:Y:S02]  /*12350*/  IMAD R5, R5, UR4, RZ ;  /* 0x0000000405057c24 */ /* 0x000fe4000f8e02ff */
[----:B--2---:R-:W-:Y:S02]  /*12360*/  IMAD.SHL.U32 R9, R9, 0x8, RZ ;  /* 0x0000000809097824 */ /* 0x004fe400078e00ff */
        /* <DEDUP_REMOVED lines=9> */
[----:B------:R-:W-:Y:S02]  /*12400*/  ISETP.GE.AND P1, PT, R9, UR4, PT ;  /* 0x0000000409007c0c */ /* 0x000fe4000bf26270 */
[----:B------:R0:W5:Y:S01]  /*12410*/  LDL R9, [R1+0x24] ;  /* 0x0000240001097983 */ /* 0x0001620000100800 */
[----:B------:R-:W1:Y:S01]  /*12420*/  S2R R5, SR_TID.X ;  /* 0x0000000000057919 */ /* 0x000e620000002100 */
[----:B------:R-:W-:Y:S01]  /*12430*/  IMAD R0, R4, UR5, R0 ;  /* 0x0000000504007c24 */ /* 0x000fe2000f8e0200 */
[----:B------:R-:W-:-:S03]  /*12440*/  LEA R4, P2, R2, UR6, 0x1 ;  /* 0x0000000602047c11 */ /* 0x000fc6000f8408ff */
[----:B------:R-:W-:-:S05]  /*12450*/  IMAD.IADD R0, R3, 0x1, R0 ;  /* 0x0000000103007824 */ /* 0x000fca00078e0200 */
[----:B------:R-:W-:Y:S01]  /*12460*/  LEA.HI.X R3, R2, UR7, R0, 0x1, P2 ;  /* 0x0000000702037c11 */ /* 0x000fe200090f0c00 */
[----:B-1----:R-:W-:-:S05]  /*12470*/  IMAD.SHL.U32 R10, R5, 0x8, RZ ;  /* 0x00000008050a7824 */ /* 0x002fca00078e00ff */
[----:B------:R-:W-:-:S04]  /*12480*/  LOP3.LUT R10, R10, 0x38, RZ, 0xc0, !PT ;  /* 0x000000380a0a7812 */ /* 0x000fc800078ec0ff */
[----:B------:R-:W-:Y:S01]  /*12490*/  ISETP.GE.AND P0, PT, R10, UR4, PT ;  /* 0x000000040a007c0c */ /* 0x000fe2000bf06270 */
[----:B------:R-:W-:-:S03]  /*124a0*/  UMOV UR4, 0xffffffff ;  /* 0xffffffff00047882 */ /* 0x000fc60000000000 */
[----:B0-----:R-:W-:Y:S09]  /*124b0*/  BRA.DIV UR4, `(.L_x_1494) ;  /* 0x0000004204607947 */ /* 0x001ff2000b800000 */
[----:B------:R-:W0:Y:S01]  /*124c0*/  S2R R5, SR_TID.X ;  /* 0x0000000000057919 */ /* 0x000e220000002100 */
[----:B------:R-:W2:Y:S01]  /*124d0*/  LDL.LU R8, [R1+0x2c] ;  /* 0x00002c0001087983 */ /* 0x000ea20000300800 */
[----:B0-----:R-:W-:-:S04]  /*124e0*/  LOP3.LUT R5, R5, 0x7f, RZ, 0xc0, !PT ;  /* 0x0000007f05057812 */ /* 0x001fc800078ec0ff */
[----:B------:R-:W-:Y:S02]  /*124f0*/  SHF.R.U32.HI R6, RZ, 0x3, R5 ;  /* 0x00000003ff067819 */ /* 0x000fe40000011605 */
[----:B------:R-:W3:Y:S03]  /*12500*/  LDL.LU R5, [R1+0x30] ;  /* 0x0000300001057983 */ /* 0x000ee60000300800 */
[----:B--2---:R-:W-:Y:S02]  /*12510*/  IMAD.IADD R0, R6, 0x1, R8 ;  /* 0x0000000106007824 */ /* 0x004fe400078e0208 */
[----:B------:R-:W-:Y:S01]  /*12520*/  SHFL.IDX PT, R6, R3, RZ, 0x181f ;  /* 0x00181fff03067589 */ /* 0x000fe200000e0000 */
[----:B---3--:R-:W-:-:S03]  /*12530*/  IMAD R2, R5, R7, RZ ;  /* 0x0000000705027224 */ /* 0x008fc600078e02ff */
[----:B------:R-:W0:Y:S02]  /*12540*/  SHFL.IDX PT, R7, R4, RZ, 0x181f ;  /* 0x00181fff04077589 */ /* 0x000e2400000e0000 */
[C---:B------:R-:W-:Y:S01]  /*12550*/  ISETP.GE.AND P4, PT, R0.reuse, R2, PT ;  /* 0x000000020000720c */ /* 0x040fe20003f86270 */
[----:B------:R-:W-:-:S05]  /*12560*/  VIADD R5, R0, 0x10 ;  /* 0x0000001000057836 */ /* 0x000fca0000000000 */
[----:B------:R-:W-:Y:S02]  /*12570*/  ISETP.GE.AND P2, PT, R5, R2, PT ;  /* 0x000000020500720c */ /* 0x000fe40003f46270 */
[----:B------:R-:W1:Y:S04]  /*12580*/  SHFL.IDX PT, R5, R4, 0x1, 0x181f ;  /* 0x00381f0004057f89 */ /* 0x000e6800000e0000 */
[----:B------:R-:W2:Y:S01]  /*12590*/  SHFL.IDX PT, R8, R3, 0x1, 0x181f ;  /* 0x00381f0003087f89 */ /* 0x000ea200000e0000 */
[----:B0-----:R-:W-:-:S05]  /*125a0*/  @!P4 LEA R7, P3, R10, R7, 0x1 ;  /* 0x000000070a07c211 */ /* 0x001fca00078608ff */
[----:B------:R-:W-:-:S05]  /*125b0*/  @!P4 IMAD.X R6, RZ, RZ, R6, P3 ;  /* 0x000000ffff06c224 */ /* 0x000fca00018e0606 */
[----:B------:R-:W-:-:S04]  /*125c0*/  @!P4 LOP3.LUT R7, R7, R6, RZ, 0x3c, !PT ;  /* 0x000000060707c212 */ /* 0x000fc800078e3cff */
[----:B------:R-:W-:-:S04]  /*125d0*/  @!P4 LOP3.LUT R6, R7, R6, RZ, 0x3c, !PT ;  /* 0x000000060706c212 */ /* 0x000fc800078e3cff */
[----:B------:R-:W-:-:S05]  /*125e0*/  @!P4 LOP3.LUT R7, R7, R6, RZ, 0x3c, !PT ;  /* 0x000000060707c212 */ /* 0x000fca00078e3cff */
[----:B-----5:R-:W-:Y:S04]  /*125f0*/  @!P4 LDGSTS.E.BYPASS.LTC128B.128 [R9+0x10400], desc[UR50][R6.64], !P0 ;  /* 0x104000000609cfae */ /* 0x020fe8000c101d72 */
[----:B------:R1:W-:Y:S02]  /*12600*/  @!P4 LDGSTS.E.BYPASS.LTC128B.128 [R9+0x14400], desc[UR50][R6.64+0x80], !P1 ;  /* 0x144000800609cfae */ /* 0x0003e4000c901d72 */
[----:B-1----:R-:W-:-:S05]  /*12610*/  @!P2 LEA R7, P3, R10, R5, 0x1 ;  /* 0x000000050a07a211 */ /* 0x002fca00078608ff */
[----:B--2---:R-:W-:-:S05]  /*12620*/  @!P2 IMAD.X R6, RZ, RZ, R8, P3 ;  /* 0x000000ffff06a224 */ /* 0x004fca00018e0608 */
[----:B------:R-:W-:-:S04]  /*12630*/  @!P2 LOP3.LUT R7, R7, R6, RZ, 0x3c, !PT ;  /* 0x000000060707a212 */ /* 0x000fc800078e3cff */
[----:B------:R-:W-:Y:S01]  /*12640*/  @!P2 LOP3.LUT R6, R7, R6, RZ, 0x3c, !PT ;  /* 0x000000060706a212 */ /* 0x000fe200078e3cff */
[----:B------:R-:W-:-:S03]  /*12650*/  VIADD R5, R0, 0x20 ;  /* 0x0000002000057836 */ /* 0x000fc60000000000 */
        /* <DEDUP_REMOVED lines=50> */
[----:B------:R-:W0:Y:S04]  /*12980*/  SHFL.IDX PT, R3, R3, 0x7, 0x181f ;  /* 0x00f81f0003037f89 */ /* 0x000e2800000e0000 */
[----:B------:R1:W-:Y:S04]  /*12990*/  @!P2 LDGSTS.E.BYPASS.LTC128B.128 [R9+0x13400], desc[UR50][R6.64], !P0 ;  /* 0x134000000609afae */ /* 0x0003e8000c101d72 */
[----:B------:R1:W-:Y:S04]  /*129a0*/  @!P2 LDGSTS.E.BYPASS.LTC128B.128 [R9+0x17400], desc[UR50][R6.64+0x80], !P1 ;  /* 0x174000800609afae */ /* 0x0003e8000c901d72 */
[----:B------:R-:W2:Y:S02]  /*129b0*/  SHFL.IDX PT, R4, R4, 0x7, 0x181f ;  /* 0x00f81f0004047f89 */ /* 0x000ea400000e0000 */
.L_x_1610:
[----:B------:R-:W-:Y:S01]  /*129c0*/  VIADD R0, R0, 0x70 ;  /* 0x0000007000007836 */ /* 0x000fe20000000000 */
[----:B------:R-:W-:Y:S04]  /*129d0*/  BSSY B0, `(.L_x_1495) ;  /* 0x000000a000007945 */ /* 0x000fe80003800000 */
[----:B------:R-:W-:-:S13]  /*129e0*/  ISETP.GE.AND P2, PT, R0, R2, PT ;  /* 0x000000020000720c */ /* 0x000fda0003f46270 */
[----:B------:R-:W-:Y:S05]  /*129f0*/  @P2 BRA `(.L_x_1496) ;  /* 0x00000000001c2947 */ /* 0x000fea0003800000 */
[----:B--2---:R-:W-:-:S05]  /*12a00*/  LEA R2, P2, R10, R4, 0x1 ;  /* 0x000000040a027211 */ /* 0x004fca00078408ff */
[----:B0-----:R-:W-:-:S05]  /*12a10*/  IMAD.X R3, RZ, RZ, R3, P2 ;  /* 0x000000ffff037224 */ /* 0x001fca00010e0603 */
[----:B------:R-:W-:Y:S01]  /*12a20*/  @!PT LDS RZ, [RZ] ;  /* 0x00000000fffff984 */ /* 0x000fe20000000800 */
[----:B------:R-:W-:Y:S01]  /*12a30*/  @!PT LDS RZ, [RZ] ;  /* 0x00000000fffff984 */ /* 0x000fe20000000800 */
[----:B------:R-:W-:Y:S01]  /*12a40*/  @!PT LDS RZ, [RZ] ;  /* 0x00000000fffff984 */ /* 0x000fe20000000800 */
[----:B------:R3:W-:Y:S04]  /*12a50*/  LDGSTS.E.BYPASS.LTC128B.128 [R9+0x13c00], desc[UR50][R2.64], !P0 ;  /* 0x13c0000002097fae */ /* 0x0007e8000c101d72 */
[----:B------:R3:W-:Y:S02]  /*12a60*/  LDGSTS.E.BYPASS.LTC128B.128 [R9+0x17c00], desc[UR50][R2.64+0x80], !P1 ;  /* 0x17c0008002097fae */ /* 0x0007e4000c901d72 */
.L_x_1496:
[----:B------:R-:W-:Y:S05]  /*12a70*/  BSYNC B0 ;  /* 0x0000000000007941 */ /* 0x000fea0003800000 */
.L_x_1495:
[----:B-1-3--:R-:W3:Y:S01]  /*12a80*/  LDL R9, [R1] ;  /* 0x0000000001097983 */ /* 0x00aee20000100800 */
[----:B------:R-:W-:Y:S01]  /*12a90*/  PLOP3.LUT P0, PT, PT, PT, PT, 0x80, 0x0 ;  /* 0x000000000000781c */ /* 0x000fe20003f0f070 */
[----:B------:R-:W-:Y:S01]  /*12aa0*/  NOP ;  /* 0x0000000000007918 */ /* 0x000fe20000000000 */
[----:B---3--:R-:W-:-:S11]  /*12ab0*/  VIADD R10, R9, 0x28800 ;  /* 0x00028800090a7836 */ /* 0x008fd60000000000 */
.L_x_1497:
[----:B------:R-:W3:Y:S01]  /*12ac0*/  LDL R2, [R1] ;  /* 0x0000000001027983 */ /* 0x000ee20000100800 */
[----:B------:R-:W-:Y:S02]  /*12ad0*/  PLOP3.LUT P1, PT, P1, P0, PT, 0xa2, 0x0 ;  /* 0x000000000000781c */ /* 0x000fe40000f21472 */
[----:B---3--:R-:W-:-:S08]  /*12ae0*/  @P0 R2UR P1, UR4, R2 ;  /* 0x00000000020402ca */ /* 0x008fd00000020000 */
[----:B------:R-:W-:-:S05]  /*12af0*/  @P0 PLOP3.LUT P0, PT, P1, PT, PT, 0x80, 0x0 ;  /* 0x000000000000081c */ /* 0x000fca0000f0f070 */
[----:B------:R-:W-:Y:S01]  /*12b00*/  @!P1 SYNCS.ARRIVE.TRANS64.RED.A0T1 RZ, [UR4+0x28800], RZ ;  /* 0x028800ffffff99a7 */ /* 0x000fe20008200404 */
[----:B------:R-:W-:Y:S07]  /*12b10*/  @!P1 ARRIVES.LDGSTSBAR.64.TRANSCNT [UR4+0x28800] ;  /* 0x02880000ff0099b0 */ /* 0x000fee0008000a84 */
[----:B------:R-:W-:Y:S05]  /*12b20*/  @P0 BRA.U.ANY `(.L_x_1497) ;  /* 0xfffffffd00e40947 */ /* 0x000fea000393ffff */
[----:B0-----:R-:W3:Y:S02]  /*12b30*/  LDL.LU R3, [R1+0x3c] ;  /* 0x00003c0001037983 */ /* 0x001ee40000300800 */
[----:B---3--:R-:W-:-:S05]  /*12b40*/  VIADD R3, R3, 0x1 ;  /* 0x0000000103037836 */ /* 0x008fca0000000000 */
        /* <DEDUP_REMOVED lines=10> */
.L_x_1611:
[----:B------:R-:W-:Y:S05]  /*12bf0*/  BSYNC B0 ;  /* 0x0000000000007941 */ /* 0x000fea0003800000 */
.L_x_1498:
[----:B------:R-:W3:Y:S04]  /*12c00*/  LDL R3, [R1+0x28] ;  /* 0x0000280001037983 */ /* 0x000ee80000100800 */
[----:B0-----:R-:W4:Y:S01]  /*12c10*/  LDL R2, [R1+0x20] ;  /* 0x0000200001027983 */ /* 0x001f220000100800 */
[----:B------:R-:W-:Y:S01]  /*12c20*/  BSSY B0, `(.L_x_1500) ;  /* 0x00001f3000007945 */ /* 0x000fe20003800000 */
[----:B---3--:R-:W-:-:S05]  /*12c30*/  VIADD R0, R3, 0xfffffffe ;  /* 0xfffffffe03007836 */ /* 0x008fca0000000000 */
[----:B----4-:R-:W-:-:S13]  /*12c40*/  ISETP.GE.AND P0, PT, R0, R2, PT ;  /* 0x000000020000720c */ /* 0x010fda0003f06270 */
[----:B------:R-:W-:Y:S05]  /*12c50*/  @!P0 BRA `(.L_x_1501) ;  /* 0x0000001c00bc8947 */ /* 0x000fea0003800000 */
[----:B------:R-:W-:Y:S01]  /*12c60*/  LOP3.LUT R8, RZ, R2, RZ, 0x33, !PT ;  /* 0x00000002ff087212 */ /* 0x000fe200078e33ff */
[----:B------:R-:W-:Y:S01]  /*12c70*/  IMAD.MOV R2, RZ, RZ, -R3 ;  /* 0x000000ffff027224 */ /* 0x000fe200078e0a03 */
[----:B------:R-:W-:Y:S04]  /*12c80*/  BSSY B2, `(.L_x_1502) ;  /* 0x00000a9000027945 */ /* 0x000fe80003800000 */
[----:B------:R-:W-:-:S05]  /*12c90*/  VIADDMNMX R8, R2, 0x1, R8, !PT ;  /* 0x0000000102087846 */ /* 0x000fca0007800108 */
[----:B------:R-:W-:-:S05]  /*12ca0*/  IMAD.IADD R2, R3, 0x1, R8 ;  /* 0x0000000103027824 */ /* 0x000fca00078e0208 */
[----:B------:R-:W-:-:S04]  /*12cb0*/  LOP3.LUT R2, R2, 0x1, RZ, 0xc0, !PT ;  /* 0x0000000102027812 */ /* 0x000fc800078ec0ff */
[----:B------:R-:W-:-:S13]  /*12cc0*/  ISETP.NE.U32.AND P0, PT, R2, 0x1, PT ;  /* 0x000000010200780c */ /* 0x000fda0003f05070 */
[----:B------:R-:W-:Y:S05]  /*12cd0*/  @P0 BRA `(.L_x_1503) ;  /* 0x00000008008c0947 */ /* 0x000fea0003800000 */
[----:B------:R-:W3:Y:S04]  /*12ce0*/  LDL R5, [R1+0x18] ;  /* 0x0000180001057983 */ /* 0x000ee80000100800 */
[----:B--2---:R-:W2:Y:S04]  /*12cf0*/  LDL R4, [R1+0x4] ;  /* 0x0000040001047983 */ /* 0x004ea80000100800 */
[----:B------:R-:W4:Y:S01]  /*12d00*/  LDL R3, [R1+0x10] ;  /* 0x0000100001037983 */ /* 0x000f220000100800 */
[----:B------:R-:W-:Y:S01]  /*12d10*/  BSSY B1, `(.L_x_1504) ;  /* 0x000009b000017945 */ /* 0x000fe20003800000 */
[----:B---3--:R-:W-:Y:S01]  /*12d20*/  LOP3.LUT P1, RZ, R5, 0x1, RZ, 0xc0, !PT ;  /* 0x0000000105ff7812 */ /* 0x008fe2000782c0ff */
[----:B--2---:R-:W-:-:S05]  /*12d30*/  VIADD R6, R4, 0x1 ;  /* 0x0000000104067836 */ /* 0x004fca0000000000 */
        /* <DEDUP_REMOVED lines=11> */
[----:B------:R-:W0:Y:S01]  /*12df0*/  LDC R5, c[0x0][0x43c] ;  /* 0x00010f00ff057b82 */ /* 0x000e220000000800 */
[----:B------:R-:W-:Y:S02]  /*12e00*/  ULDC.64 UR6, c[0x0][0x428] ;  /* 0x00010a0000067ab9 */ /* 0x000fe40000000a00 */
[----:B------:R-:W3:Y:S01]  /*12e10*/  LDL R7, [R1+0xc] ;  /* 0x00000c0001077983 */ /* 0x000ee20000100800 */
        /* <DEDUP_REMOVED lines=15> */
.L_x_1506:
[----:B------:R-:W2:Y:S01]  /*12f10*/  LDL R2, [R1] ;  /* 0x0000000001027983 */ /* 0x000ea20000100800 */
[----:B------:R-:W-:Y:S01]  /*12f20*/  BSSY B3, `(.L_x_1507) ;  /* 0x0000005000037945 */ /* 0x000fe20003800000 */
[----:B--2---:R-:W-:Y:S01]  /*12f30*/  IMAD R3, R6, 0x8, R2 ;  /* 0x0000000806037824 */ /* 0x004fe200078e0202 */
[----:B------:R-:W-:-:S04]  /*12f40*/  SHF.L.U32 R2, R9, 0x1f, RZ ;  /* 0x0000001f09027819 */ /* 0x000fc800000006ff */
[----:B------:R-:W1:Y:S02]  /*12f50*/  SYNCS.PHASECHK.TRANS64.TRYWAIT P0, [R3+URZ+0x28840], R2 ;  /* 0x02884002030075a7 */ /* 0x000e64000800017f */
[----:B-1----:R-:W-:Y:S05]  /*12f60*/  @!P0 BRA `(.L_x_1508) ;  /* 0x0000004000848947 */ /* 0x002fea0003800000 */
.L_x_1612:
[----:B------:R-:W-:Y:S05]  /*12f70*/  BSYNC B3 ;  /* 0x0000000000037941 */ /* 0x000fea0003800000 */
.L_x_1507:
        /* <DEDUP_REMOVED lines=12> */
.L_x_1510:
[----:B------:R-:W-:Y:S05]  /*13040*/  BSYNC B3 ;  /* 0x0000000000037941 */ /* 0x000fea0003800000 */
.L_x_1509:
[----:B------:R-:W2:Y:S04]  /*13050*/  LDL R5, [R1] ;  /* 0x0000000001057983 */ /* 0x000ea80000100800 */
        /* <DEDUP_REMOVED lines=12> */
.L_x_1511:
        /* <DEDUP_REMOVED lines=16> */
.L_x_1512:
        /* <DEDUP_REMOVED lines=17> */
.L_x_1613:
[----:B------:R-:W-:Y:S05]  /*13330*/  BSYNC B3 ;  /* 0x0000000000037941 */ /* 0x000fea0003800000 */
.L_x_1513:
[----:B------:R1:W5:Y:S01]  /*13340*/  LDL R15, [R1+0x4] ;  /* 0x00000400010f7983 */ /* 0x0003620000100800 */
[----:B------:R-:W-:Y:S01]  /*13350*/  BSSY B3, `(.L_x_1515) ;  /* 0x000000d000037945 */ /* 0x000fe20003800000 */
[----:B------:R-:W-:Y:S02]  /*13360*/  IMAD.MOV.U32 R12, RZ, RZ, 0x0 ;  /* 0x00000000ff0c7424 */ /* 0x000fe400078e00ff */
[----:B------:R-:W-:Y:S01]  /*13370*/  IMAD.MOV.U32 R13, RZ, RZ, 0x14f00000 ;  /* 0x14f00000ff0d7424 */ /* 0x000fe200078e00ff */
[----:B------:R-:W-:Y:S06]  /*13380*/  @P1 BRA `(.L_x_1516) ;  /* 0x0000000000241947 */ /* 0x000fec0003800000 */
[----:B------:R-:W2:Y:S01]  /*13390*/  LDL R7, [R1] ;  /* 0x0000000001077983 */ /* 0x000ea20000100800 */
[----:B------:R-:W3:Y:S01]  /*133a0*/  S2R R5, SR_TID.X ;  /* 0x0000000000057919 */ /* 0x000ee20000002100 */
[----:B0-----:R-:W-:Y:S01]  /*133b0*/  IMAD.MOV.U32 R3, RZ, RZ, 0x8000 ;  /* 0x00008000ff037424 */ /* 0x001fe200078e00ff */
[----:B---3--:R-:W-:-:S04]  /*133c0*/  LOP3.LUT R5, R5, 0x1f, RZ, 0xc0, !PT ;  /* 0x0000001f05057812 */ /* 0x008fc800078ec0ff */
[----:B------:R-:W-:Y:S01]  /*133d0*/  ISETP.NE.AND P0, PT, R5, RZ, PT ;  /* 0x000000ff0500720c */ /* 0x000fe20003f05270 */
[----:B--2--5:R-:W-:-:S04]  /*133e0*/  IMAD R2, R15, 0x8, R7 ;  /* 0x000000080f027824 */ /* 0x024fc800078e0207 */
[----:B------:R2:W-:Y:S08]  /*133f0*/  SYNCS.ARRIVE.TRANS64 RZ, [R2+URZ+0x28850], R3 ;  /* 0x0288500302ff79a7 */ /* 0x0005f0000800003f */
[----:B------:R-:W-:Y:S05]  /*13400*/  @!P0 BRA `(.L_x_1516) ;  /* 0x0000000000048947 */ /* 0x000fea0003800000 */
[----:B------:R-:W-:Y:S01]  /*13410*/  BPT.TRAP 0x1 ;  /* 0x000000040000795c */ /* 0x000fe20000300000 */
.L_x_1516:
[----:B------:R-:W-:Y:S05]  /*13420*/  BSYNC B3 ;  /* 0x0000000000037941 */ /* 0x000fea0003800000 */
.L_x_1515:
[----:B0-2---:R-:W2:Y:S04]  /*13430*/  LDL R2, [R1] ;  /* 0x0000000001027983 */ /* 0x005ea80000100800 */
[----:B------:R-:W3:Y:S04]  /*13440*/  LDL R7, [R1+0x14] ;  /* 0x0000140001077983 */ /* 0x000ee80000100800 */
[----:B------:R-:W3:Y:S01]  /*13450*/  LDL.LU R3, [R1+0x8] ;  /* 0x0000080001037983 */ /* 0x000ee20000300800 */
[----:B------:R-:W-:Y:S01]  /*13460*/  R2UR UR10, R11 ;  /* 0x000000000b0a72ca */ /* 0x000fe200000e0000 */
[----:B------:R-:W-:Y:S01]  /*13470*/  UIADD3 UR4, UP0, UR38, 0x470, URZ ;  /* 0x0000047026047890 */ /* 0x000fe2000ff1e03f */
[----:B------:R-:W-:-:S02]  /*13480*/  R2UR UR6, R12 ;  /* 0x000000000c0672ca */ /* 0x000fc400000e0000 */
[----:B------:R-:W-:Y:S01]  /*13490*/  R2UR UR7, R13 ;  /* 0x000000000d0772ca */ /* 0x000fe200000e0000 */
[----:B------:R-:W-:Y:S01]  /*134a0*/  UIADD3.X UR5, URZ, UR39, URZ, UP0, !UPT ;  /* 0x000000273f057290 */ /* 0x000fe200087fe43f */
[----:B------:R-:W-:Y:S01]  /*134b0*/  PLOP3.LUT P0, PT, PT, PT, PT, 0x80, 0x0 ;  /* 0x000000000000781c */ /* 0x000fe20003f0f070 */
[C-C-:B--2--5:R-:W-:Y:S02]  /*134c0*/  IMAD R5, R15.reuse, 0x8, R2.reuse ;  /* 0x000000080f057824 */ /* 0x164fe400078e0202 */
[----:B------:R-:W-:Y:S02]  /*134d0*/  IMAD R2, R15, 0x8000, R2 ;  /* 0x000080000f027824 */ /* 0x000fe400078e0202 */
[----:B------:R-:W-:Y:S02]  /*134e0*/  VIADD R5, R5, 0x28850 ;  /* 0x0002885005057836 */ /* 0x000fe40000000000 */
[----:B---3--:R-:W-:Y:S02]  /*134f0*/  IMAD R3, R3, 0x80, R7 ;  /* 0x0000008003037824 */ /* 0x008fe400078e0207 */
[----:B------:R-:W-:-:S07]  /*13500*/  VIADD R7, R2, 0x400 ;  /* 0x0000040002077836 */ /* 0x000fce0000000000 */
.L_x_1517:
        /* <DEDUP_REMOVED lines=15> */
.L_x_1518:
        /* <DEDUP_REMOVED lines=12> */
.L_x_1505:
[----:B------:R-:W-:Y:S05]  /*136c0*/  BSYNC B1 ;  /* 0x0000000000017941 */ /* 0x000fea0003800000 */
.L_x_1504:
[----:B0-----:R-:W2:Y:S04]  /*136d0*/  LDL R0, [R1+0x28] ;  /* 0x0000280001007983 */ /* 0x001ea80000100800 */
[----:B------:R0:W-:Y:S04]  /*136e0*/  STL [R1+0x4], R6 ;  /* 0x0000040601007387 */ /* 0x0001e80000100800 */
[----:B------:R0:W-:Y:S02]  /*136f0*/  STL [R1+0x10], R9 ;  /* 0x0000100901007387 */ /* 0x0001e40000100800 */
[----:B0-2---:R-:W-:-:S07]  /*13700*/  VIADD R0, R0, 0xfffffffd ;  /* 0xfffffffd00007836 */ /* 0x005fce0000000000 */
.L_x_1503:
[----:B------:R-:W-:Y:S05]  /*13710*/  BSYNC B2 ;  /* 0x0000000000027941 */ /* 0x000fea0003800000 */
.L_x_1502:
[----:B------:R-:W3:Y:S01]  /*13720*/  LDL.LU R2, [R1+0x28] ;  /* 0x0000280001027983 */ /* 0x000ee20000300800 */
[----:B------:R-:W-:Y:S01]  /*13730*/  VIADD R8, R8, 0xfffffffe ;  /* 0xfffffffe08087836 */ /* 0x000fe20000000000 */
[----:B---3--:R-:W-:-:S04]  /*13740*/  LOP3.LUT R2, RZ, R2, RZ, 0x33, !PT ;  /* 0x00000002ff027212 */ /* 0x008fc800078e33ff */
[----:B------:R-:W-:-:S13]  /*13750*/  ISETP.NE.AND P0, PT, R8, R2, PT ;  /* 0x000000020800720c */ /* 0x000fda0003f05270 */
[----:B------:R-:W-:Y:S05]  /*13760*/  @!P0 BRA `(.L_x_1501) ;  /* 0x0000001000f88947 */ /* 0x000fea0003800000 */
[----:B------:R-:W-:-:S07]  /*13770*/  IMAD.MOV.U32 R9, RZ, RZ, R17 ;  /* 0x000000ffff097224 */ /* 0x000fce00078e0011 */
.L_x_1549:
        /* <DEDUP_REMOVED lines=11> */
[----:B0-----:R-:W-:Y:S06]  /*13830*/  @!P1 BRA `(.L_x_1520) ;  /* 0x0000000800409947 */ /* 0x001fec0003800000 */
        /* <DEDUP_REMOVED lines=21> */
[----:B------:R-:W-:-:S04]  /*13990*/  LEA R6, P0, R2, UR4, 0x2 ;  /* 0x0000000402067c11 */ /* 0x000fc8000f8010ff */
[----:B------:R-:W-:-:S05]  /*139a0*/  LEA.HI.X R7, R2, UR5, R3, 0x2, P0 ;  /* 0x0000000502077c11 */ /* 0x000fca00080f1403 */
[----:B------:R0:W5:Y:S04]  /*139b0*/  LDG.E R9, desc[UR50][R6.64] ;  /* 0x0000003206097981 */ /* 0x000168000c1e1900 */
.L_x_1521:
[----:B------:R-:W2:Y:S01]  /*139c0*/  LDL R2, [R1] ;  /* 0x0000000001027983 */ /* 0x000ea20000100800 */
[----:B------:R-:W-:Y:S01]  /*139d0*/  BSSY B2, `(.L_x_1522) ;  /* 0x0000005000027945 */ /* 0x000fe20003800000 */
[----:B--2---:R-:W-:Y:S01]  /*139e0*/  IMAD R3, R4, 0x8, R2 ;  /* 0x0000000804037824 */ /* 0x004fe200078e0202 */
[----:B------:R-:W-:-:S04]  /*139f0*/  SHF.L.U32 R2, R5, 0x1f, RZ ;  /* 0x0000001f05027819 */ /* 0x000fc800000006ff */
[----:B------:R-:W2:Y:S02]  /*13a00*/  SYNCS.PHASECHK.TRANS64.TRYWAIT P0, [R3+URZ+0x28840], R2 ;  /* 0x02884002030075a7 */ /* 0x000ea4000800017f */
[----:B--2---:R-:W-:Y:S05]  /*13a10*/  @!P0 BRA `(.L_x_1523) ;  /* 0x0000003800008947 */ /* 0x004fea0003800000 */
.L_x_1614:
[----:B------:R-:W-:Y:S05]  /*13a20*/  BSYNC B2 ;  /* 0x0000000000027941 */ /* 0x000fea0003800000 */
.L_x_1522:
        /* <DEDUP_REMOVED lines=12> */
.L_x_1525:
[----:B------:R-:W-:Y:S05]  /*13af0*/  BSYNC B2 ;  /* 0x0000000000027941 */ /* 0x000fea0003800000 */
.L_x_1524:
[----:B--2---:R-:W2:Y:S04]  /*13b00*/  LDL R2, [R1] ;  /* 0x0000000001027983 */ /* 0x004ea80000100800 */
        /* <DEDUP_REMOVED lines=12> */
.L_x_1526:
        /* <DEDUP_REMOVED lines=16> */
.L_x_1527:
        /* <DEDUP_REMOVED lines=17> */
.L_x_1615:
[----:B------:R-:W-:Y:S05]  /*13de0*/  BSYNC B2 ;  /* 0x0000000000027941 */ /* 0x000fea0003800000 */
.L_x_1528:
[----:B------:R-:W-:Y:S01]  /*13df0*/  BSSY B2, `(.L_x_1530) ;  /* 0x000000b000027945 */ /* 0x000fe20003800000 */
[----:B------:R-:W-:Y:S02]  /*13e00*/  IMAD.MOV.U32 R12, RZ, RZ, 0x0 ;  /* 0x00000000ff0c7424 */ /* 0x000fe400078e00ff */
[----:B------:R-:W-:Y:S01]  /*13e10*/  IMAD.MOV.U32 R13, RZ, RZ, 0x14f00000 ;  /* 0x14f00000ff0d7424 */ /* 0x000fe200078e00ff */
[----:B------:R-:W-:Y:S06]  /*13e20*/  @P1 BRA `(.L_x_1531) ;  /* 0x00000000001c1947 */ /* 0x000fec0003800000 */
[----:B------:R-:W2:Y:S01]  /*13e30*/  S2R R6, SR_TID.X ;  /* 0x0000000000067919 */ /* 0x000ea20000002100 */
[----:B0-----:R-:W-:-:S04]  /*13e40*/  IMAD.MOV.U32 R3, RZ, RZ, 0x8000 ;  /* 0x00008000ff037424 */ /* 0x001fc800078e00ff */
[----:B------:R3:W-:Y:S01]  /*13e50*/  SYNCS.ARRIVE.TRANS64 RZ, [R2+URZ+0x50], R3 ;  /* 0x0000500302ff79a7 */ /* 0x0007e2000800003f */
[----:B--2---:R-:W-:-:S04]  /*13e60*/  LOP3.LUT R6, R6, 0x1f, RZ, 0xc0, !PT ;  /* 0x0000001f06067812 */ /* 0x004fc800078ec0ff */
[----:B------:R-:W-:-:S13]  /*13e70*/  ISETP.NE.AND P0, PT, R6, RZ, PT ;  /* 0x000000ff0600720c */ /* 0x000fda0003f05270 */
[----:B---3--:R-:W-:Y:S05]  /*13e80*/  @!P0 BRA `(.L_x_1531) ;  /* 0x0000000000048947 */ /* 0x008fea0003800000 */
[----:B------:R-:W-:Y:S01]  /*13e90*/  BPT.TRAP 0x1 ;  /* 0x000000040000795c */ /* 0x000fe20000300000 */
.L_x_1531:
[----:B------:R-:W-:Y:S05]  /*13ea0*/  BSYNC B2 ;  /* 0x0000000000027941 */ /* 0x000fea0003800000 */
.L_x_1530:
[----:B------:R-:W2:Y:S04]  /*13eb0*/  LDL R15, [R1] ;  /* 0x00000000010f7983 */ /* 0x000ea80000100800 */
[----:B0-----:R-:W2:Y:S04]  /*13ec0*/  LDL.LU R3, [R1+0x4] ;  /* 0x0000040001037983 */ /* 0x001ea80000300800 */
        /* <DEDUP_REMOVED lines=10> */
[----:B---3--:R-:W-:Y:S02]  /*13f70*/  IMAD R6, R6, 0x80, R7 ;  /* 0x0000008006067824 */ /* 0x008fe400078e0207 */
[----:B------:R-:W-:-:S08]  /*13f80*/  VIADD R7, R3, 0x400 ;  /* 0x0000040003077836 */ /* 0x000fd00000000000 */
.L_x_1532:
        /* <DEDUP_REMOVED lines=15> */
.L_x_1533:
        /* <DEDUP_REMOVED lines=12> */
.L_x_1520:
[----:B------:R-:W-:Y:S05]  /*14140*/  BSYNC B1 ;  /* 0x0000000000017941 */ /* 0x000fea0003800000 */
.L_x_1519:
[----:B------:R-:W2:Y:S01]  /*14150*/  LDL R2, [R1+0x18] ;  /* 0x0000180001027983 */ /* 0x000ea20000100800 */
[----:B------:R-:W-:Y:S01]  /*14160*/  VIADD R3, R4, 0x1 ;  /* 0x0000000104037836 */ /* 0x000fe20000000000 */
[----:B------:R-:W-:Y:S01]  /*14170*/  BSSY B1, `(.L_x_1534) ;  /* 0x0000099000017945 */ /* 0x000fe20003800000 */
[----:B------:R-:W-:-:S03]  /*14180*/  VIADD R6, R0, 0xffffffff ;  /* 0xffffffff00067836 */ /* 0x000fc60000000000 */
        /* <DEDUP_REMOVED lines=9> */
[----:B------:R-:W-:Y:S01]  /*14220*/  IMAD.MOV.U32 R7, RZ, RZ, R6 ;  /* 0x000000ffff077224 */ /* 0x000fe200078e0006 */
[----:B------:R-:W-:-:S04]  /*14230*/  ISETP.NE.U32.AND P0, PT, RZ, UR4, PT ;  /* 0x00000004ff007c0c */ /* 0x000fc8000bf05070 */
[----:B------:R-:W-:-:S13]  /*14240*/  ISETP.NE.AND.EX P0, PT, RZ, UR5, PT, P0 ;  /* 0x00000005ff007c0c */ /* 0x000fda000bf05300 */
[----:B------:R-:W-:Y:S05]  /*14250*/  @!P0 BRA `(.L_x_1536) ;  /* 0x00000000004c8947 */ /* 0x000fea0003800000 */
[----:B------:R-:W3:Y:S01]  /*14260*/  LDL R14, [R1+0x1c] ;  /* 0x00001c00010e7983 */ /* 0x000ee20000100800 */
[----:B0-----:R-:W0:Y:S01]  /*14270*/  LDC R8, c[0x0][0x43c] ;  /* 0x00010f00ff087b82 */ /* 0x001e220000000800 */
[----:B------:R-:W-:Y:S02]  /*14280*/  ULDC.64 UR6, c[0x0][0x428] ;  /* 0x00010a0000067ab9 */ /* 0x000fe40000000a00 */
[----:B------:R-:W4:Y:S01]  /*14290*/  LDL R13, [R1+0xc] ;  /* 0x00000c00010d7983 */ /* 0x000f220000100800 */
        /* <DEDUP_REMOVED lines=8> */
[----:B---3--:R-:W-:-:S04]  /*14320*/  IMAD R8, R14, UR6, RZ ;  /* 0x000000060e087c24 */ /* 0x008fc8000f8e02ff */
[C---:B----4-:R-:W-:Y:S02]  /*14330*/  IMAD R8, R13.reuse, UR7, R8 ;  /* 0x000000070d087c24 */ /* 0x050fe4000f8e0208 */
[----:B------:R-:W-:-:S04]  /*14340*/  IMAD.WIDE.U32 R2, R13, UR6, R2 ;  /* 0x000000060d027c25 */ /* 0x000fc8000f8e0002 */
[----:B------:R-:W-:Y:S01]  /*14350*/  IMAD.IADD R3, R8, 0x1, R3 ;  /* 0x0000000108037824 */ /* 0x000fe200078e0203 */
[----:B------:R-:W-:-:S04]  /*14360*/  LEA R8, P0, R2, UR4, 0x2 ;  /* 0x0000000402087c11 */ /* 0x000fc8000f8010ff */
[----:B------:R-:W-:-:S06]  /*14370*/  LEA.HI.X R9, R2, UR5, R3, 0x2, P0 ;  /* 0x0000000502097c11 */ /* 0x000fcc00080f1403 */
[----:B------:R3:W5:Y:S03]  /*14380*/  LDG.E R9, desc[UR50][R8.64] ;  /* 0x0000003208097981 */ /* 0x000766000c1e1900 */
.L_x_1536:
[----:B------:R-:W4:Y:S01]  /*14390*/  LDL R2, [R1] ;  /* 0x0000000001027983 */ /* 0x000f220000100800 */
[----:B------:R-:W-:Y:S01]  /*143a0*/  SHF.L.U32 R3, R11, 0x1f, RZ ;  /* 0x0000001f0b037819 */ /* 0x000fe200000006ff */
[----:B------:R-:W-:Y:S01]  /*143b0*/  BSSY B2, `(.L_x_1537) ;  /* 0x0000004000027945 */ /* 0x000fe20003800000 */
[----:B----4-:R-:W-:-:S04]  /*143c0*/  IMAD R2, R12, 0x8, R2 ;  /* 0x000000080c027824 */ /* 0x010fc800078e0202 */
[----:B------:R-:W4:Y:S02]  /*143d0*/  SYNCS.PHASECHK.TRANS64.TRYWAIT P0, [R2+URZ+0x28840], R3 ;  /* 0x02884003020075a7 */ /* 0x000f24000800017f */
[----:B----4-:R-:W-:Y:S05]  /*143e0*/  @!P0 BRA `(.L_x_1538) ;  /* 0x0000002c00b48947 */ /* 0x010fea0003800000 */
.L_x_1616:
[----:B------:R-:W-:Y:S05]  /*143f0*/  BSYNC B2 ;  /* 0x0000000000027941 */ /* 0x000fea0003800000 */
.L_x_1537:
[----:B0--3--:R-:W0:Y:S01]  /*14400*/  S2R R8, SR_TID.X ;  /* 0x0000000000087919 */ /* 0x009e220000002100 */
[----:B------:R-:W-:Y:S01]  /*14410*/  BSSY B2, `(.L_x_1539) ;  /* 0x000000b000027945 */ /* 0x000fe20003800000 */
[----:B0-----:R-:W-:-:S04]  /*14420*/  LOP3.LUT R8, R8, 0x7f, RZ, 0xc0, !PT ;  /* 0x0000007f08087812 */ /* 0x001fc800078ec0ff */
[----:B------:R-:W-:-:S13]  /*14430*/  ISETP.NE.AND P1, PT, R8, RZ, PT ;  /* 0x000000ff0800720c */ /* 0x000fda0003f25270 */
[----:B------:R-:W-:Y:S05]  /*14440*/  @P1 BRA `(.L_x_1540) ;  /* 0x00000000001c1947 */ /* 0x000fea0003800000 */
[----:B------:R-:W0:Y:S01]  /*14450*/  S2R R8, SR_TID.X ;  /* 0x0000000000087919 */ /* 0x000e220000002100 */
[----:B----4-:R-:W-:-:S04]  /*14460*/  IMAD.MOV.U32 R3, RZ, RZ, 0x8000 ;  /* 0x00008000ff037424 */ /* 0x010fc800078e00ff */
[----:B------:R3:W-:Y:S01]  /*14470*/  SYNCS.ARRIVE.TRANS64 RZ, [R2+URZ+0x28830], R3 ;  /* 0x0288300302ff79a7 */ /* 0x0007e2000800003f */
[----:B0-----:R-:W-:-:S04]  /*14480*/  LOP3.LUT R8, R8, 0x1f, RZ, 0xc0, !PT ;  /* 0x0000001f08087812 */ /* 0x001fc800078ec0ff */
[----:B------:R-:W-:-:S13]  /*14490*/  ISETP.NE.AND P0, PT, R8, RZ, PT ;  /* 0x000000ff0800720c */ /* 0x000fda0003f05270 */
[----:B---3--:R-:W-:Y:S05]  /*144a0*/  @!P0 BRA `(.L_x_1540) ;  /* 0x0000000000048947 */ /* 0x008fea0003800000 */
[----:B------:R-:W-:Y:S01]  /*144b0*/  BPT.TRAP 0x1 ;  /* 0x000000040000795c */ /* 0x000fe20000300000 */
.L_x_1540:
[----:B------:R-:W-:Y:S05]  /*144c0*/  BSYNC B2 ;  /* 0x0000000000027941 */ /* 0x000fea0003800000 */
.L_x_1539:
[----:B----4-:R-:W3:Y:S04]  /*144d0*/  LDL R2, [R1+0x4] ;  /* 0x0000040001027983 */ /* 0x010ee80000100800 */
[----:B--2---:R-:W2:Y:S04]  /*144e0*/  LDL R11, [R1] ;  /* 0x00000000010b7983 */ /* 0x004ea80000100800 */
        /* <DEDUP_REMOVED lines=8> */
[C---:B---3--:R-:W-:Y:S02]  /*14570*/  IMAD R3, R2.reuse, 0x8, R10 ;  /* 0x0000000802037824 */ /* 0x048fe400078e020a */
[----:B--2---:R-:W-:Y:S02]  /*14580*/  IMAD R2, R2, 0x8000, R11 ;  /* 0x0000800002027824 */ /* 0x004fe400078e020b */
[----:B------:R-:W-:-:S02]  /*14590*/  VIADD R3, R3, 0x30 ;  /* 0x0000003003037836 */ /* 0x000fc40000000000 */
[----:B----4-:R-:W-:Y:S02]  /*145a0*/  IMAD R8, R7, 0x80, R8 ;  /* 0x0000008007087824 */ /* 0x010fe400078e0208 */
[----:B------:R-:W-:-:S07]  /*145b0*/  VIADD R11, R2, 0x18400 ;  /* 0x00018400020b7836 */ /* 0x000fce0000000000 */
.L_x_1541:
        /* <DEDUP_REMOVED lines=16> */
.L_x_1542:
        /* <DEDUP_REMOVED lines=15> */
.L_x_1617:
[----:B------:R-:W-:Y:S05]  /*147b0*/  BSYNC B2 ;  /* 0x0000000000027941 */ /* 0x000fea0003800000 */
.L_x_1543:
[----:B------:R-:W-:Y:S01]  /*147c0*/  BSSY B2, `(.L_x_1545) ;  /* 0x000000b000027945 */ /* 0x000fe20003800000 */
[----:B------:R-:W-:Y:S02]  /*147d0*/  IMAD.MOV.U32 R12, RZ, RZ, 0x0 ;  /* 0x00000000ff0c7424 */ /* 0x000fe400078e00ff */
[----:B------:R-:W-:Y:S01]  /*147e0*/  IMAD.MOV.U32 R13, RZ, RZ, 0x14f00000 ;  /* 0x14f00000ff0d7424 */ /* 0x000fe200078e00ff */
[----:B------:R-:W-:Y:S06]  /*147f0*/  @P1 BRA `(.L_x_1546) ;  /* 0x00000000001c1947 */ /* 0x000fec0003800000 */
[----:B------:R-:W2:Y:S02]  /*14800*/  S2R R3, SR_TID.X ;  /* 0x0000000000037919 */ /* 0x000ea40000002100 */
[----:B--2---:R-:W-:Y:S01]  /*14810*/  LOP3.LUT R8, R3, 0x1f, RZ, 0xc0, !PT ;  /* 0x0000001f03087812 */ /* 0x004fe200078ec0ff */
[----:B------:R-:W-:-:S03]  /*14820*/  IMAD.MOV.U32 R3, RZ, RZ, 0x8000 ;  /* 0x00008000ff037424 */ /* 0x000fc600078e00ff */
[----:B------:R-:W-:Y:S01]  /*14830*/  ISETP.NE.AND P0, PT, R8, RZ, PT ;  /* 0x000000ff0800720c */ /* 0x000fe20003f05270 */
[----:B------:R2:W-:-:S12]  /*14840*/  SYNCS.ARRIVE.TRANS64 RZ, [R2+URZ+0x50], R3 ;  /* 0x0000500302ff79a7 */ /* 0x0005d8000800003f */
[----:B--2---:R-:W-:Y:S05]  /*14850*/  @!P0 BRA `(.L_x_1546) ;  /* 0x0000000000048947 */ /* 0x004fea0003800000 */
[----:B------:R-:W-:Y:S01]  /*14860*/  BPT.TRAP 0x1 ;  /* 0x000000040000795c */ /* 0x000fe20000300000 */
.L_x_1546:
[----:B------:R-:W-:Y:S05]  /*14870*/  BSYNC B2 ;  /* 0x0000000000027941 */ /* 0x000fea0003800000 */
.L_x_1545:
[----:B------:R-:W2:Y:S04]  /*14880*/  LDL R8, [R1] ;  /* 0x0000000001087983 */ /* 0x000ea80000100800 */
[----:B0-----:R-:W3:Y:S04]  /*14890*/  LDL R5, [R1+0x14] ;  /* 0x0000140001057983 */ /* 0x001ee80000100800 */
        /* <DEDUP_REMOVED lines=11> */
.L_x_1547:
        /* <DEDUP_REMOVED lines=15> */
.L_x_1548:
        /* <DEDUP_REMOVED lines=12> */
.L_x_1535:
[----:B------:R-:W-:Y:S05]  /*14b00*/  BSYNC B1 ;  /* 0x0000000000017941 */ /* 0x000fea0003800000 */
.L_x_1534:
[----:B------:R-:W4:Y:S01]  /*14b10*/  LDL R2, [R1+0x20] ;  /* 0x0000200001027983 */ /* 0x000f220000100800 */
[----:B------:R-:W-:Y:S01]  /*14b20*/  VIADD R0, R0, 0xfffffffe ;  /* 0xfffffffe00007836 */ /* 0x000fe20000000000 */
[----:B----4-:R-:W-:-:S13]  /*14b30*/  ISETP.GT.AND P0, PT, R6, R2, PT ;  /* 0x000000020600720c */ /* 0x010fda0003f04270 */
[----:B------:R-:W-:Y:S05]  /*14b40*/  @P0 BRA `(.L_x_1549) ;  /* 0xffffffec000c0947 */ /* 0x000fea000383ffff */
.L_x_1501:
[----:B------:R-:W-:Y:S05]  /*14b50*/  BSYNC B0 ;  /* 0x0000000000007941 */ /* 0x000fea0003800000 */
.L_x_1500:
[----:B------:R-:W4:Y:S01]  /*14b60*/  S2R R2, SR_TID.X ;  /* 0x0000000000027919 */ /* 0x000f220000002100 */
[----:B------:R-:W-:Y:S01]  /*14b70*/  BSSY B0, `(.L_x_1550) ;  /* 0x0000010000007945 */ /* 0x000fe20003800000 */
[----:B----4-:R-:W-:-:S04]  /*14b80*/  LOP3.LUT R6, R2, 0x7f, RZ, 0xc0, !PT ;  /* 0x0000007f02067812 */ /* 0x010fc800078ec0ff */
[----:B------:R-:W-:-:S13]  /*14b90*/  ISETP.NE.AND P0, PT, R6, RZ, PT ;  /* 0x000000ff0600720c */ /* 0x000fda0003f05270 */
[----:B------:R-:W-:Y:S05]  /*14ba0*/  @P0 BRA `(.L_x_1551) ;  /* 0x0000000000300947 */ /* 0x000fea0003800000 */
[----:B------:R-:W4:Y:S01]  /*14bb0*/  S2R R3, SR_LANEID ;  /* 0x0000000000037919 */ /* 0x000f220000000000 */
[----:B------:R-:W-:Y:S01]  /*14bc0*/  VOTEU.ANY UR4, UPT, PT ;  /* 0x0000000000047886 */ /* 0x000fe200038e0100 */
[----:B--2---:R-:W2:Y:S01]  /*14bd0*/  LDC.64 R4, c[0x0][0xc60] ;  /* 0x00031800ff047b82 */ /* 0x004ea20000000a00 */
[----:B------:R-:W4:Y:S08]  /*14be0*/  FLO.U32 R0, UR4 ;  /* 0x0000000400007d00 */ /* 0x000f3000080e0000 */
[----:B------:R-:W2:Y:S01]  /*14bf0*/  POPC R2, UR4 ;  /* 0x0000000400027d09 */ /* 0x000ea20008000000 */
[----:B----4-:R-:W-:-:S13]  /*14c00*/  ISETP.EQ.U32.AND P0, PT, R0, R3, PT ;  /* 0x000000030000720c */ /* 0x010fda0003f02070 */
[----:B--2---:R-:W2:Y:S01]  /*14c10*/  @P0 ATOMG.E.ADD.STRONG.GPU PT, R5, desc[UR50][R4.64], R2 ;  /* 0x00000002040509a8 */ /* 0x004ea200081ee1f2 */
[----:B------:R-:W4:Y:S02]  /*14c20*/  S2R R3, SR_LTMASK ;  /* 0x0000000000037919 */ /* 0x000f240000003900 */
[----:B----4-:R-:W-:-:S06]  /*14c30*/  LOP3.LUT R3, R3, UR4, RZ, 0xc0, !PT ;  /* 0x0000000403037c12 */ /* 0x010fcc000f8ec0ff */
[----:B------:R-:W4:Y:S01]  /*14c40*/  POPC R3, R3 ;  /* 0x0000000300037309 */ /* 0x000f220000000000 */
[----:B--2---:R-:W4:Y:S02]  /*14c50*/  SHFL.IDX PT, R0, R5, R0, 0x1f ;  /* 0x00001f0005007589 */ /* 0x004f2400000e0000 */
[----:B----4-:R-:W-:-:S07]  /*14c60*/  IADD3 R16, R0, UR37, R3 ;  /* 0x0000002500107c10 */ /* 0x010fce000fffe003 */
.L_x_1551:
[----:B------:R-:W-:Y:S05]  /*14c70*/  BSYNC B0 ;  /* 0x0000000000007941 */ /* 0x000fea0003800000 */
.L_x_1550:
[----:B------:R-:W4:Y:S01]  /*14c80*/  LDL R0, [R1+0x18] ;  /* 0x0000180001007983 */ /* 0x000f220000100800 */
[----:B------:R-:W-:Y:S01]  /*14c90*/  BSSY B0, `(.L_x_1552) ;  /* 0x000003e000007945 */ /* 0x000fe20003800000 */
[----:B----4-:R-:W-:-:S13]  /*14ca0*/  LOP3.LUT P0, RZ, R0, 0x1, RZ, 0xc0, !PT ;  /* 0x0000000100ff7812 */ /* 0x010fda000780c0ff */
[----:B------:R-:W-:Y:S05]  /*14cb0*/  @!P0 BRA `(.L_x_1553) ;  /* 0x0000000000ec8947 */ /* 0x000fea0003800000 */
[----:B------:R-:W4:Y:S04]  /*14cc0*/  LDL R3, [R1] ;  /* 0x0000000001037983 */ /* 0x000f280000100800 */
[----:B------:R-:W4:Y:S04]  /*14cd0*/  LDL R0, [R1+0x4] ;  /* 0x0000040001007983 */ /* 0x000f280000100800 */
[----:B------:R-:W5:Y:S01]  /*14ce0*/  LDL R2, [R1+0x10] ;  /* 0x0000100001027983 */ /* 0x000f620000100800 */
[----:B------:R-:W-:Y:S01]  /*14cf0*/  BSSY B1, `(.L_x_1554) ;  /* 0x0000006000017945 */ /* 0x000fe20003800000 */
[----:B------:R-:W-:Y:S01]  /*14d00*/  ISETP.NE.AND P1, PT, R6, RZ, PT ;  /* 0x000000ff0600720c */ /* 0x000fe20003f25270 */
[----:B----4-:R-:W-:Y:S01]  /*14d10*/  IMAD R0, R0, 0x8, R3 ;  /* 0x0000000800007824 */ /* 0x010fe200078e0203 */
[----:B-----5:R-:W-:-:S04]  /*14d20*/  SHF.L.U32 R3, R2, 0x1f, RZ ;  /* 0x0000001f02037819 */ /* 0x020fc800000006ff */
[----:B------:R-:W4:Y:S02]  /*14d30*/  SYNCS.PHASECHK.TRANS64.TRYWAIT P0, [R0+URZ+0x28860], R3 ;  /* 0x02886003000075a7 */ /* 0x000f24000800017f */
[----:B----4-:R-:W-:Y:S05]  /*14d40*/  @!P0 BRA `(.L_x_1555) ;  /* 0x0000002400848947 */ /* 0x010fea0003800000 */
.L_x_1618:
[----:B------:R-:W-:Y:S05]  /*14d50*/  BSYNC B1 ;  /* 0x0000000000017941 */ /* 0x000fea0003800000 */
.L_x_1554:
[----:B------:R-:W-:Y:S04]  /*14d60*/  BSSY B1, `(.L_x_1556) ;  /* 0x0000009000017945 */ /* 0x000fe80003800000 */
[----:B------:R-:W-:Y:S05]  /*14d70*/  @P1 BRA `(.L_x_1557) ;  /* 0x00000000001c1947 */ /* 0x000fea0003800000 */
[----:B------:R-:W5:Y:S01]  /*14d80*/  S2R R2, SR_TID.X ;  /* 0x0000000000027919 */ /* 0x000f620000002100 */
[----:B----4-:R-:W-:-:S04]  /*14d90*/  IMAD.MOV.U32 R3, RZ, RZ, 0x8000 ;  /* 0x00008000ff037424 */ /* 0x010fc800078e00ff */
[----:B------:R4:W-:Y:S01]  /*14da0*/  SYNCS.ARRIVE.TRANS64 RZ, [R0+URZ+0x28850], R3 ;  /* 0x0288500300ff79a7 */ /* 0x0009e2000800003f */
[----:B-----5:R-:W-:-:S04]  /*14db0*/  LOP3.LUT R2, R2, 0x1f, RZ, 0xc0, !PT ;  /* 0x0000001f02027812 */ /* 0x020fc800078ec0ff */
[----:B------:R-:W-:-:S13]  /*14dc0*/  ISETP.NE.AND P0, PT, R2, RZ, PT ;  /* 0x000000ff0200720c */ /* 0x000fda0003f05270 */
[----:B----4-:R-:W-:Y:S05]  /*14dd0*/  @!P0 BRA `(.L_x_1557) ;  /* 0x0000000000048947 */ /* 0x010fea0003800000 */
[----:B------:R-:W-:Y:S01]  /*14de0*/  BPT.TRAP 0x1 ;  /* 0x000000040000795c */ /* 0x000fe20000300000 */
.L_x_1557:
[----:B------:R-:W-:Y:S05]  /*14df0*/  BSYNC B1 ;  /* 0x0000000000017941 */ /* 0x000fea0003800000 */
.L_x_1556:
[----:B------:R-:W5:Y:S04]  /*14e00*/  LDL.LU R5, [R1+0x14] ;  /* 0x0000140001057983 */ /* 0x000f680000300800 */
[----:B------:R-:W5:Y:S04]  /*14e10*/  LDL.LU R2, [R1+0x8] ;  /* 0x0000080001027983 */ /* 0x000f680000300800 */
[----:B--2---:R-:W2:Y:S04]  /*14e20*/  LDL R4, [R1] ;  /* 0x0000000001047983 */ /* 0x004ea80000100800 */
[----:B----4-:R-:W2:Y:S01]  /*14e30*/  LDL R3, [R1+0x4] ;  /* 0x0000040001037983 */ /* 0x010ea20000100800 */
[----:B------:R-:W-:Y:S01]  /*14e40*/  UIADD3 UR4, UP0, UR38, 0x470, URZ ;  /* 0x0000047026047890 */ /* 0x000fe2000ff1e03f */
[----:B------:R-:W-:Y:S01]  /*14e50*/  PLOP3.LUT P0, PT, PT, PT, PT, 0x80, 0x0 ;  /* 0x000000000000781c */ /* 0x000fe20003f0f070 */
[----:B------:R-:W-:Y:S01]  /*14e60*/  VIADD R0, R0, 0x28850 ;  /* 0x0002885000007836 */ /* 0x000fe20000000000 */
[----:B------:R-:W-:Y:S01]  /*14e70*/  UMOV UR6, 0x0 ;  /* 0x0000000000067882 */ /* 0x000fe20000000000 */
[----:B------:R-:W-:Y:S01]  /*14e80*/  UIADD3.X UR5, URZ, UR39, URZ, UP0, !UPT ;  /* 0x000000273f057290 */ /* 0x000fe200087fe43f */
[----:B------:R-:W-:Y:S01]  /*14e90*/  UMOV UR7, 0x14f00000 ;  /* 0x14f0000000077882 */ /* 0x000fe20000000000 */
[----:B------:R-:W-:Y:S01]  /*14ea0*/  UMOV UR10, URZ ;  /* 0x0000003f000a7c82 */ /* 0x000fe20008000000 */
[----:B-----5:R-:W-:-:S02]  /*14eb0*/  IMAD R2, R2, 0x80, R5 ;  /* 0x0000008002027824 */ /* 0x020fc400078e0205 */
[----:B--2---:R-:W-:-:S04]  /*14ec0*/  IMAD R3, R3, 0x8000, R4 ;  /* 0x0000800003037824 */ /* 0x004fc800078e0204 */
[----:B------:R-:W-:-:S07]  /*14ed0*/  VIADD R4, R3, 0x400 ;  /* 0x0000040003047836 */ /* 0x000fce0000000000 */
.L_x_1558:
        /* <DEDUP_REMOVED lines=10> */
[----:B------:R-:W-:Y:S01]  /*14f80*/  PLOP3.LUT P0, PT, PT, PT, PT, 0x80, 0x0 ;  /* 0x000000000000781c */ /* 0x000fe20003f0f070 */
[----:B------:R-:W-:Y:S01]  /*14f90*/  VIADD R3, R3, 0x4400 ;  /* 0x0000440003037836 */ /* 0x000fe20000000000 */
[----:B------:R-:W-:Y:S01]  /*14fa0*/  UMOV UR6, 0x0 ;  /* 0x0000000000067882 */ /* 0x000fe20000000000 */
[----:B------:R-:W-:Y:S01]  /*14fb0*/  UMOV UR7, 0x14f00000 ;  /* 0x14f0000000077882 */ /* 0x000fe20000000000 */
[----:B------:R-:W-:-:S09]  /*14fc0*/  UMOV UR10, 0x40 ;  /* 0x00000040000a7882 */ /* 0x000fd20000000000 */
.L_x_1559:
        /* <DEDUP_REMOVED lines=9> */
[----:B----4-:R-:W-:Y:S05]  /*15060*/  @P0 BRA.U.ANY `(.L_x_1559) ;  /* 0xfffffffd00d80947 */ /* 0x010fea000393ffff */
.L_x_1553:
[----:B------:R-:W-:Y:S05]  /*15070*/  BSYNC B0 ;  /* 0x0000000000007941 */ /* 0x000fea0003800000 */
.L_x_1552:
[----:B------:R-:W4:Y:S04]  /*15080*/  LDL.LU R5, [R1+0x4] ;  /* 0x0000040001057983 */ /* 0x000f280000300800 */
[----:B--2---:R-:W2:Y:S01]  /*15090*/  LDL.LU R4, [R1+0x10] ;  /* 0x0000100001047983 */ /* 0x004ea20000300800 */
[----:B----4-:R-:W-:-:S05]  /*150a0*/  VIADD R0, R5, 0x1 ;  /* 0x0000000105007836 */ /* 0x010fca0000000000 */
[----:B------:R-:W-:-:S04]  /*150b0*/  ISETP.NE.AND P0, PT, R0, 0x2, PT ;  /* 0x000000020000780c */ /* 0x000fc80003f05270 */
[----:B------:R-:W-:Y:S02]  /*150c0*/  SEL R2, RZ, 0x1, P0 ;  /* 0x00000001ff027807 */ /* 0x000fe40000000000 */
[----:B------:R-:W-:Y:S02]  /*150d0*/  SEL R0, R0, RZ, P0 ;  /* 0x000000ff00007207 */ /* 0x000fe40000000000 */
[----:B--2---:R-:W-:-:S03]  /*150e0*/  LOP3.LUT R4, R4, R2, RZ, 0x3c, !PT ;  /* 0x0000000204047212 */ /* 0x004fc600078e3cff */
[----:B------:R2:W-:Y:S04]  /*150f0*/  STL [R1+0x4], R0 ;  /* 0x0000040001007387 */ /* 0x0005e80000100800 */
[----:B------:R2:W-:Y:S02]  /*15100*/  STL [R1+0x10], R4 ;  /* 0x0000100401007387 */ /* 0x0005e40000100800 */
.L_x_1480:
[----:B------:R-:W-:Y:S05]  /*15110*/  BSYNC B7 ;  /* 0x0000000000077941 */ /* 0x000fea0003800000 */
.L_x_1478:
        /* <DEDUP_REMOVED lines=10> */
[----:B------:R2:W-:Y:S01]  /*151c0*/  STL [R1], R0 ;  /* 0x0000000001007387 */ /* 0x0005e20000100800 */
[----:B------:R-:W-:Y:S06]  /*151d0*/  BAR.ARV 0x4, 0x180 ;  /* 0x0106000000007b1d */ /* 0x000fec0000002000 */
[----:B------:R-:W-:Y:S05]  /*151e0*/  BRA `(.L_x_1561) ;  /* 0x0000000800d47947 */ /* 0x000fea0003800000 */
.L_x_1560:
[----:B------:R-:W2:Y:S01]  /*151f0*/  S2R R0, SR_TID.X ;  /* 0x0000000000007919 */ /* 0x000ea20000002100 */
[----:B------:R-:W-:Y:S01]  /*15200*/  UMOV UR4, 0xffffffff ;  /* 0xffffffff00047882 */ /* 0x000fe20000000000 */
[----:B--2---:R-:W-:-:S04]  /*15210*/  LOP3.LUT R4, R0, 0x1f, RZ, 0xc0, !PT ;  /* 0x0000001f00047812 */ /* 0x004fc800078ec0ff */
[----:B------:R-:W-:Y:S01]  /*15220*/  ISETP.NE.AND P0, PT, R4, 0x1f, PT ;  /* 0x0000001f0400780c */ /* 0x000fe20003f05270 */
[----:B------:R-:W-:-:S12]  /*15230*/  BRA.DIV UR4, `(.L_x_1562) ;  /* 0x00000022045c7947 */ /* 0x000fd8000b800000 */
[----:B------:R-:W-:Y:S01]  /*15240*/  IMAD.IADD R5, R19, 0x1, R4 ;  /* 0x0000000113057824 */ /* 0x000fe200078e0204 */
[----:B------:R-:W-:-:S04]  /*15250*/  ULDC UR4, c[0x0][0xc3c] ;  /* 0x00030f0000047ab9 */ /* 0x000fc80000000800 */
[----:B------:R-:W-:-:S13]  /*15260*/  ISETP.GE.OR P1, PT, R5, UR4, !P0 ;  /* 0x0000000405007c0c */ /* 0x000fda000c726670 */
[----:B------:R-:W2:Y:S02]  /*15270*/  @!P1 LDC.64 R2, c[0x0][0xc80] ;  /* 0x00032000ff029b82 */ /* 0x000ea40000000a00 */
[----:B--2---:R-:W-:-:S06]  /*15280*/  @!P1 IMAD.WIDE R2, R5, 0x4, R2 ;  /* 0x0000000405029825 */ /* 0x004fcc00078e0202 */
[----:B------:R2:W4:Y:S01]  /*15290*/  @!P1 LDG.E R3, desc[UR50][R2.64] ;  /* 0x0000003202039981 */ /* 0x000522000c1e1900 */
[C---:B------:R-:W-:Y:S02]  /*152a0*/  ISETP.GE.U32.AND P2, PT, R4.reuse, 0x2, PT ;  /* 0x000000020400780c */ /* 0x040fe40003f46070 */
[C---:B------:R-:W-:Y:S01]  /*152b0*/  ISETP.GE.U32.AND P3, PT, R4.reuse, 0x4, PT ;  /* 0x000000040400780c */ /* 0x040fe20003f66070 */
[----:B------:R-:W-:Y:S01]  /*152c0*/  SHFL.IDX PT, R0, R16, RZ, 0x1f ;  /* 0x00001fff10007589 */ /* 0x000fe200000e0000 */
[C---:B------:R-:W-:Y:S02]  /*152d0*/  ISETP.GE.U32.AND P4, PT, R4.reuse, 0x8, PT ;  /* 0x000000080400780c */ /* 0x040fe40003f86070 */
[C---:B------:R-:W-:Y:S01]  /*152e0*/  ISETP.GE.U32.AND P5, PT, R4.reuse, 0x10, PT ;  /* 0x000000100400780c */ /* 0x040fe20003fa6070 */
[----:B--2---:R-:W-:Y:S02]  /*152f0*/  IMAD.MOV.U32 R2, RZ, RZ, RZ ;  /* 0x000000ffff027224 */ /* 0x004fe400078e00ff */
[----:B----4-:R-:W-:Y:S01]  /*15300*/  @!P1 IMAD.MOV.U32 R2, RZ, RZ, R3 ;  /* 0x000000ffff029224 */ /* 0x010fe200078e0003 */
[----:B------:R-:W-:-:S04]  /*15310*/  ISETP.NE.AND P1, PT, R4, RZ, PT ;  /* 0x000000ff0400720c */ /* 0x000fc80003f25270 */
[----:B------:R-:W2:Y:S02]  /*15320*/  SHFL.UP PT, R14, R2, 0x1, RZ ;  /* 0x04200000020e7989 */ /* 0x000ea400000e00ff */
[----:B--2---:R-:W-:-:S05]  /*15330*/  SEL R5, R14, RZ, P1 ;  /* 0x000000ff0e057207 */ /* 0x004fca0000800000 */
[----:B------:R-:W-:Y:S02]  /*15340*/  IMAD.IADD R3, R2, 0x1, R5 ;  /* 0x0000000102037824 */ /* 0x000fe400078e0205 */
[----:B------:R-:W-:Y:S04]  /*15350*/  SHFL.IDX PT, R5, R16, 0x1, 0x1f ;  /* 0x00201f0010057f89 */ /* 0x000fe800000e0000 */
[----:B------:R-:W2:Y:S02]  /*15360*/  SHFL.UP PT, R14, R3, 0x2, RZ ;  /* 0x04400000030e7989 */ /* 0x000ea400000e00ff */
[----:B--2---:R-:W-:-:S05]  /*15370*/  SEL R14, R14, RZ, P2 ;  /* 0x000000ff0e0e7207 */ /* 0x004fca0001000000 */
[----:B------:R-:W-:-:S05]  /*15380*/  IMAD.IADD R3, R3, 0x1, R14 ;  /* 0x0000000103037824 */ /* 0x000fca00078e020e */
        /* <DEDUP_REMOVED lines=9> */
[----:B------:R2:W4:Y:S02]  /*15420*/  SHFL.IDX PT, R14, R3, 0x1f, 0x1f ;  /* 0x03e01f00030e7f89 */ /* 0x00052400000e0000 */
.L_x_1628:
[----:B------:R-:W-:Y:S02]  /*15430*/  ULDC UR4, c[0x0][0xc38] ;  /* 0x00030e0000047ab9 */ /* 0x000fe40000000800 */
[----:B------:R-:W-:-:S04]  /*15440*/  IMAD.U32 R4, RZ, RZ, UR4 ;  /* 0x00000004ff047e24 */ /* 0x000fc8000f8e00ff */
[----:B----4-:R-:W-:-:S04]  /*15450*/  IMAD R16, R14, R4, RZ ;  /* 0x000000040e107224 */ /* 0x010fc800078e02ff */
[----:B------:R-:W-:-:S05]  /*15460*/  IMAD.IADD R5, R5, 0x1, R16 ;  /* 0x0000000105057824 */ /* 0x000fca00078e0210 */
[----:B------:R-:W-:-:S13]  /*15470*/  ISETP.GT.AND P6, PT, R5, R0, PT ;  /* 0x000000000500720c */ /* 0x000fda0003fc4270 */
[----:B------:R-:W-:Y:S05]  /*15480*/  @P6 BRA `(.L_x_1563) ;  /* 0x00000000009c6947 */ /* 0x000fea0003800000 */
.L_x_1568:
[----:B------:R-:W4:Y:S01]  /*15490*/  LDC R4, c[0x0][0xc3c] ;  /* 0x00030f00ff047b82 */ /* 0x000f220000000800 */
[----:B------:R-:W-:-:S05]  /*154a0*/  VIADD R19, R19, 0x1f ;  /* 0x0000001f13137836 */ /* 0x000fca0000000000 */
[----:B----4-:R-:W-:-:S13]  /*154b0*/  ISETP.GE.AND P6, PT, R19, R4, PT ;  /* 0x000000041300720c */ /* 0x010fda0003fc6270 */
[----:B------:R-:W-:Y:S05]  /*154c0*/  @P6 BRA `(.L_x_1564) ;  /* 0x0000000400d06947 */ /* 0x000fea0003800000 */
[----:B------:R-:W4:Y:S01]  /*154d0*/  S2R R2, SR_TID.X ;  /* 0x0000000000027919 */ /* 0x000f220000002100 */
[----:B------:R-:W-:Y:S01]  /*154e0*/  BSSY B0, `(.L_x_1565) ;  /* 0x0000009000007945 */ /* 0x000fe20003800000 */
[----:B----4-:R-:W-:-:S05]  /*154f0*/  LOP3.LUT R2, R2, 0x1f, RZ, 0xc0, !PT ;  /* 0x0000001f02027812 */ /* 0x010fca00078ec0ff */
[----:B---3--:R-:W-:Y:S02]  /*15500*/  IMAD.IADD R7, R19, 0x1, R2 ;  /* 0x0000000113077824 */ /* 0x008fe400078e0202 */
[----:B------:R-:W-:-:S03]  /*15510*/  IMAD.MOV.U32 R2, RZ, RZ, RZ ;  /* 0x000000ffff027224 */ /* 0x000fc600078e00ff */
[----:B------:R-:W-:-:S13]  /*15520*/  ISETP.GE.OR P6, PT, R7, R4, !P0 ;  /* 0x000000040700720c */ /* 0x000fda00047c6670 */
[----:B------:R-:W-:Y:S05]  /*15530*/  @P6 BRA `(.L_x_1566) ;  /* 0x00000000000c6947 */ /* 0x000fea0003800000 */
[----:B--2---:R-:W2:Y:S02]  /*15540*/  LDC.64 R2, c[0x0][0xc80] ;  /* 0x00032000ff027b82 */ /* 0x004ea40000000a00 */
[----:B--2---:R-:W-:-:S06]  /*15550*/  IMAD.WIDE R2, R7, 0x4, R2 ;  /* 0x0000000407027825 */ /* 0x004fcc00078e0202 */
[----:B------:R3:W5:Y:S02]  /*15560*/  LDG.E R2, desc[UR50][R2.64] ;  /* 0x0000003202027981 */ /* 0x000764000c1e1900 */
.L_x_1566:
[----:B------:R-:W-:Y:S05]  /*15570*/  BSYNC B0 ;  /* 0x0000000000007941 */ /* 0x000fea0003800000 */
.L_x_1565:
[----:B------:R-:W-:-:S03]  /*15580*/  UMOV UR4, 0xffffffff ;  /* 0xffffffff00047882 */ /* 0x000fc60000000000 */
[----:B------:R-:W-:Y:S05]  /*15590*/  BRA.DIV UR4, `(.L_x_1567) ;  /* 0x0000002204a87947 */ /* 0x000fea000b800000 */
[----:B-----5:R-:W2:Y:S02]  /*155a0*/  SHFL.UP PT, R14, R2, 0x1, RZ ;  /* 0x04200000020e7989 */ /* 0x020ea400000e00ff */
[----:B--23--:R-:W-:-:S05]  /*155b0*/  SEL R3, R14, RZ, P1 ;  /* 0x000000ff0e037207 */ /* 0x00cfca0000800000 */
        /* <DEDUP_REMOVED lines=13> */
[----:B------:R2:W3:Y:S02]  /*15690*/  SHFL.IDX PT, R14, R3, 0x1f, 0x1f ;  /* 0x03e01f00030e7f89 */ /* 0x0004e400000e0000 */
.L_x_1636:
[----:B------:R-:W-:Y:S02]  /*156a0*/  ULDC UR4, c[0x0][0xc38] ;  /* 0x00030e0000047ab9 */ /* 0x000fe40000000800 */
[----:B------:R-:W-:-:S04]  /*156b0*/  IMAD.U32 R4, RZ, RZ, UR4 ;  /* 0x00000004ff047e24 */ /* 0x000fc8000f8e00ff */
[----:B---3--:R-:W-:-:S04]  /*156c0*/  IMAD R16, R14, R4, RZ ;  /* 0x000000040e107224 */ /* 0x008fc800078e02ff */
[----:B------:R-:W-:-:S05]  /*156d0*/  IMAD.IADD R5, R16, 0x1, R5 ;  /* 0x0000000110057824 */ /* 0x000fca00078e0205 */
[----:B------:R-:W-:-:S13]  /*156e0*/  ISETP.GT.AND P6, PT, R5, R0, PT ;  /* 0x000000000500720c */ /* 0x000fda0003fc4270 */
[----:B------:R-:W-:Y:S05]  /*156f0*/  @!P6 BRA `(.L_x_1568) ;  /* 0xfffffffc0064e947 */ /* 0x000fea000383ffff */
.L_x_1563:
[----:B------:R-:W-:Y:S01]  /*15700*/  IMAD.IADD R16, R5, 0x1, -R16 ;  /* 0x0000000105107824 */ /* 0x000fe200078e0a10 */
[----:B------:R-:W-:-:S03]  /*15710*/  UMOV UR4, 0xffffffff ;  /* 0xffffffff00047882 */ /* 0x000fc60000000000 */
[----:B------:R-:W-:-:S05]  /*15720*/  IMAD R5, R3, R4, R16 ;  /* 0x0000000403057224 */ /* 0x000fca00078e0210 */
[----:B------:R-:W-:Y:S01]  /*15730*/  ISETP.GT.AND P6, PT, R5, R0, PT ;  /* 0x000000000500720c */ /* 0x000fe20003fc4270 */
[----:B------:R-:W-:-:S12]  /*15740*/  BRA.DIV UR4, `(.L_x_1569) ;  /* 0x0000002204fc7947 */ /* 0x000fd8000b800000 */
[----:B------:R-:W-:-:S04]  /*15750*/  VOTE.ANY R5, PT, !P6 ;  /* 0x0000000000057806 */ /* 0x000fc800070e0100 */
[----:B------:R-:W4:Y:S02]  /*15760*/  POPC R6, R5 ;  /* 0x0000000500067309 */ /* 0x000f240000000000 */
[----:B----4-:R4:W0:Y:S02]  /*15770*/  SHFL.IDX PT, R17, R2, R6, 0x1f ;  /* 0x00001f0602117589 */ /* 0x01082400000e0000 */
.L_x_1640:
[----:B------:R-:W-:Y:S01]  /*15780*/  ISETP.NE.AND P0, PT, R5, RZ, PT ;  /* 0x000000ff0500720c */ /* 0x000fe20003f05270 */
[----:B------:R-:W-:-:S12]  /*15790*/  IMAD.MOV.U32 R5, RZ, RZ, RZ ;  /* 0x000000ffff057224 */ /* 0x000fd800078e00ff */
[----:B------:R-:W-:Y:S05]  /*157a0*/  @!P0 BRA `(.L_x_1570) ;  /* 0x0000000000108947 */ /* 0x000fea0003800000 */
[----:B------:R-:W-:Y:S01]  /*157b0*/  UMOV UR4, 0xffffffff ;  /* 0xffffffff00047882 */ /* 0x000fe20000000000 */
[----:B------:R-:W-:Y:S02]  /*157c0*/  VIADD R12, R6, 0xffffffff ;  /* 0xffffffff060c7836 */ /* 0x000fe40000000000 */
[----:B------:R-:W-:Y:S05]  /*157d0*/  BRA.DIV UR4, `(.L_x_1571) ;  /* 0x0000002604207947 */ /* 0x000fea000b800000 */
[----:B------:R0:W0:Y:S02]  /*157e0*/  SHFL.IDX PT, R5, R3, R12, 0x1f ;  /* 0x00001f0c03057589 */ /* 0x00002400000e0000 */
.L_x_1570:
[----:B0-2-4-:R-:W0:Y:S01]  /*157f0*/  LDC.64 R2, c[0x0][0xc90] ;  /* 0x00032400ff027b82 */ /* 0x015e220000000a00 */
[----:B------:R-:W-:-:S04]  /*15800*/  IMAD.IADD R19, R6, 0x1, R19 ;  /* 0x0000000106137824 */ /* 0x000fc800078e0213 */
[----:B0-----:R-:W-:-:S05]  /*15810*/  IMAD.WIDE R2, R19, 0x4, R2 ;  /* 0x0000000413027825 */ /* 0x001fca00078e0202 */
[----:B---3--:R-:W2:Y:S01]  /*15820*/  LDG.E R7, desc[UR50][R2.64] ;  /* 0x0000003202077981 */ /* 0x008ea2000c1e1900 */
[----:B------:R-:W-:-:S04]  /*15830*/  IMAD R16, R5, R4, R16 ;  /* 0x0000000405107224 */ /* 0x000fc800078e0210 */
[----:B------:R-:W-:Y:S02]  /*15840*/  IMAD.IADD R0, R0, 0x1, -R16 ;  /* 0x0000000100007824 */ /* 0x000fe400078e0a10 */
[----:B--2---:R-:W-:-:S05]  /*15850*/  IMAD R6, R17, R7, RZ ;  /* 0x0000000711067224 */ /* 0x004fca00078e02ff */
[----:B------:R-:W-:-:S04]  /*15860*/  IABS R8, R6 ;  /* 0x0000000600087213 */ /* 0x000fc80000000000 */
[----:B------:R-:W0:Y:S08]  /*15870*/  I2F.RP R2, R8 ;  /* 0x0000000800027306 */ /* 0x000e300000209400 */
[----:B0-----:R-:W0:Y:S02]  /*15880*/  MUFU.RCP R2, R2 ;  /* 0x0000000200027308 */ /* 0x001e240000001000 */
[----:B0-----:R-:W-:-:S06]  /*15890*/  VIADD R2, R2, 0xffffffe ;  /* 0x0ffffffe02027836 */ /* 0x001fcc0000000000 */
[----:B------:R-:W0:Y:S02]  /*158a0*/  F2I.FTZ.U32.TRUNC.NTZ R3, R2 ;  /* 0x0000000200037305 */ /* 0x000e24000021f000 */
[----:B0-----:R-:W-:-:S04]  /*158b0*/  IMAD.MOV R2, RZ, RZ, -R3 ;  /* 0x000000ffff027224 */ /* 0x001fc800078e0a03 */
[----:B------:R-:W-:Y:S02]  /*158c0*/  IMAD R5, R2, R8, RZ ;  /* 0x0000000802057224 */ /* 0x000fe400078e02ff */
[----:B------:R-:W-:-:S04]  /*158d0*/  IMAD.MOV.U32 R2, RZ, RZ, RZ ;  /* 0x000000ffff027224 */ /* 0x000fc800078e00ff */
[----:B------:R-:W-:Y:S01]  /*158e0*/  IMAD.HI.U32 R2, R3, R5, R2 ;  /* 0x0000000503027227 */ /* 0x000fe200078e0002 */
[----:B------:R-:W-:Y:S02]  /*158f0*/  IABS R3, R0 ;  /* 0x0000000000037213 */ /* 0x000fe40000000000 */
[----:B------:R-:W-:-:S03]  /*15900*/  IABS R5, R6 ;  /* 0x0000000600057213 */ /* 0x000fc60000000000 */
[----:B------:R-:W-:-:S04]  /*15910*/  IMAD.HI.U32 R2, R2, R3, RZ ;  /* 0x0000000302027227 */ /* 0x000fc800078e00ff */
[----:B------:R-:W-:-:S04]  /*15920*/  IMAD.MOV R5, RZ, RZ, -R5 ;  /* 0x000000ffff057224 */ /* 0x000fc800078e0a05 */
        /* <DEDUP_REMOVED lines=15> */
[----:B------:R-:W-:Y:S01]  /*15a20*/  VIADDMNMX R4, R3, R4, R7, PT ;  /* 0x0000000403047246 */ /* 0x000fe20003800107 */
[----:B------:R-:W-:-:S03]  /*15a30*/  IMAD.IADD R5, R0, 0x1, R5 ;  /* 0x0000000100057824 */ /* 0x000fc600078e0205 */
        /* <DEDUP_REMOVED lines=23> */
[----:B------:R-:W-:Y:S01]  /*15bb0*/  @!P1 LOP3.LUT R2, RZ, R4, RZ, 0x33, !PT ;  /* 0x00000004ff029212 */ /* 0x000fe200078e33ff */
[----:B------:R-:W-:-:S04]  /*15bc0*/  IMAD.MOV R4, RZ, RZ, -R4 ;  /* 0x000000ffff047224 */ /* 0x000fc800078e0a04 */
[----:B------:R-:W-:Y:S01]  /*15bd0*/  IMAD R18, R2, R4, R5 ;  /* 0x0000000402127224 */ /* 0x000fe200078e0205 */
[----:B------:R-:W-:-:S05]  /*15be0*/  LOP3.LUT R2, RZ, R2, RZ, 0x33, !PT ;  /* 0x00000002ff027212 */ /* 0x000fca00078e33ff */
[----:B------:R-:W-:Y:S01]  /*15bf0*/  IMAD.IADD R17, R17, 0x1, R2 ;  /* 0x0000000111117824 */ /* 0x000fe200078e0202 */
[----:B------:R-:W-:Y:S06]  /*15c00*/  BRA `(.L_x_1572) ;  /* 0x00000000001c7947 */ /* 0x000fec0003800000 */
.L_x_1564:
[----:B------:R-:W-:Y:S01]  /*15c10*/  UMOV UR4, URZ ;  /* 0x0000003f00047c82 */ /* 0x000fe20008000000 */
[----:B------:R-:W-:Y:S01]  /*15c20*/  UMOV UR5, URZ ;  /* 0x0000003f00057c82 */ /* 0x000fe20008000000 */
[----:B------:R-:W-:Y:S01]  /*15c30*/  ULDC UR6, c[0x0][0xc3c] ;  /* 0x00030f0000067ab9 */ /* 0x000fe20000000800 */
[----:B------:R-:W-:Y:S02]  /*15c40*/  IMAD.MOV.U32 R16, RZ, RZ, R0 ;  /* 0x000000ffff107224 */ /* 0x000fe400078e0000 */
[----:B------:R-:W-:Y:S02]  /*15c50*/  IMAD.U32 R17, RZ, RZ, UR4 ;  /* 0x00000004ff117e24 */ /* 0x000fe4000f8e00ff */
[----:B------:R-:W-:Y:S02]  /*15c60*/  IMAD.U32 R18, RZ, RZ, UR5 ;  /* 0x00000005ff127e24 */ /* 0x000fe4000f8e00ff */
[----:B------:R-:W-:-:S07]  /*15c70*/  IMAD.U32 R19, RZ, RZ, UR6 ;  /* 0x00000006ff137e24 */ /* 0x000fce000f8e00ff */
.L_x_1572:
[----:B------:R4:W5:Y:S01]  /*15c80*/  LDL R2, [R1] ;  /* 0x0000000001027983 */ /* 0x0009620000100800 */
[----:B------:R-:W0:Y:S01]  /*15c90*/  S2R R0, SR_TID.X ;  /* 0x0000000000007919 */ /* 0x000e220000002100 */
[----:B------:R-:W-:Y:S05]  /*15ca0*/  WARPSYNC.ALL ;  /* 0x0000000000007948 */ /* 0x000fea0003800000 */
[----:B0-----:R-:W-:Y:S01]  /*15cb0*/  LOP3.LUT R0, R0, 0x1f, RZ, 0xc0, !PT ;  /* 0x0000001f00007812 */ /* 0x001fe200078ec0ff */
[----:B------:R-:W-:Y:S03]  /*15cc0*/  BAR.SYNC.DEFER_BLOCKING 0x4, 0x180 ;  /* 0x0106000000007b1d */ /* 0x000fe60000010000 */
[----:B------:R-:W-:-:S13]  /*15cd0*/  ISETP.NE.AND P0, PT, R0, RZ, PT ;  /* 0x000000ff0000720c */ /* 0x000fda0003f05270 */
[----:B--2---:R-:W5:Y:S01]  /*15ce0*/  @!P0 S2R R3, SR_CgaCtaId ;  /* 0x0000000000038919 */ /* 0x004f620000008800 */
[----:B------:R-:W-:-:S04]  /*15cf0*/  @!P0 MOV R0, 0x400 ;  /* 0x0000040000008802 */ /* 0x000fc80000000f00 */
[----:B-----5:R-:W-:-:S05]  /*15d00*/  @!P0 LEA R2, R3, R0, 0x18 ;  /* 0x0000000003028211 */ /* 0x020fca00078ec0ff */
[----:B------:R4:W-:Y:S04]  /*15d10*/  @!P0 STS.128 [R2+0x288d0], R16 ;  /* 0x0288d01002008388 */ /* 0x0009e80000000c00 */
[----:B------:R4:W-:Y:S01]  /*15d20*/  @!P0 STL [R1], R2 ;  /* 0x0000000201008387 */ /* 0x0009e20000100800 */
[----:B------:R-:W-:Y:S06]  /*15d30*/  BAR.ARV 0x5, 0x180 ;  /* 0x0146000000007b1d */ /* 0x000fec0000002000 */
.L_x_1561:
[----:B------:R-:W-:Y:S02]  /*15d40*/  ULDC UR4, c[0x0][0xc3c] ;  /* 0x00030f0000047ab9 */ /* 0x000fe40000000800 */
[----:B----4-:R-:W-:-:S13]  /*15d50*/  ISETP.GE.AND P0, PT, R19, UR4, PT ;  /* 0x0000000413007c0c */ /* 0x010fda000bf06270 */
[----:B------:R-:W-:Y:S05]  /*15d60*/  @!P0 BRA `(.L_x_1573) ;  /* 0xffffffac004c8947 */ /* 0x000fea000383ffff */
[----:B------:R-:W-:Y:S05]  /*15d70*/  BSYNC B8 ;  /* 0x0000000000087941 */ /* 0x000fea0003800000 */
.L_x_1466:
[----:B--2---:R-:W2:Y:S01]  /*15d80*/  LDL.LU R0, [R1+0x3c] ;  /* 0x00003c0001007983 */ /* 0x004ea20000300800 */
[----:B------:R-:W-:Y:S01]  /*15d90*/  BSSY B0, `(.L_x_1574) ;  /* 0x000000b000007945 */ /* 0x000fe20003800000 */
[----:B------:R-:W4:Y:S01]  /*15da0*/  S2R R5, SR_CgaCtaId ;  /* 0x0000000000057919 */ /* 0x000f220000008800 */
[----:B--2---:R-:W-:-:S05]  /*15db0*/  VIADD R0, R0, 0x1 ;  /* 0x0000000100007836 */ /* 0x004fca0000000000 */
[----:B0-----:R-:W-:-:S04]  /*15dc0*/  LEA.HI R2, R0, R0, RZ, 0x1 ;  /* 0x0000000000027211 */ /* 0x001fc800078f08ff */
[----:B------:R-:W-:-:S05]  /*15dd0*/  LOP3.LUT R3, R2, 0xfffffffe, RZ, 0xc0, !PT ;  /* 0xfffffffe02037812 */ /* 0x000fca00078ec0ff */
[----:B------:R-:W-:Y:S01]  /*15de0*/  IMAD.IADD R3, R0, 0x1, -R3 ;  /* 0x0000000100037824 */ /* 0x000fe200078e0a03 */
[----:B------:R-:W-:-:S04]  /*15df0*/  MOV R0, 0x400 ;  /* 0x0000040000007802 */ /* 0x000fc80000000f00 */
[----:B----4-:R-:W-:Y:S02]  /*15e00*/  LEA R0, R5, R0, 0x18 ;  /* 0x0000000005007211 */ /* 0x010fe400078ec0ff */
[----:B------:R-:W-:-:S04]  /*15e10*/  SHF.L.U32 R3, R3, 0x1f, RZ ;  /* 0x0000001f03037819 */ /* 0x000fc800000006ff */
[----:B------:R-:W0:Y:S02]  /*15e20*/  SYNCS.PHASECHK.TRANS64.TRYWAIT P0, [R0+URZ+0x28820], R3 ;  /* 0x02882003000075a7 */ /* 0x000e24000800017f */
[----:B0-----:R-:W-:Y:S05]  /*15e30*/  @!P0 BRA `(.L_x_1575) ;  /* 0x0000001c00b08947 */ /* 0x001fea0003800000 */
.L_x_1643:
[----:B------:R-:W-:Y:S05]  /*15e40*/  BSYNC B0 ;  /* 0x0000000000007941 */ /* 0x000fea0003800000 */
.L_x_1574:
[----:B------:R-:W-:-:S03]  /*15e50*/  UMOV UR4, 0xffffffff ;  /* 0xffffffff00047882 */ /* 0x000fc60000000000 */
[----:B------:R-:W-:Y:S05]  /*15e60*/  BRA.DIV UR4, `(.L_x_1576) ;  /* 0x0000001e04b87947 */ /* 0x000fea000b800000 */
[----:B------:R-:W2:Y:S02]  /*15e70*/  S2R R2, SR_TID.X ;  /* 0x0000000000027919 */ /* 0x000ea40000002100 */
[----:B--2---:R-:W-:-:S04]  /*15e80*/  SHF.R.U32.HI R2, RZ, 0x5, R2 ;  /* 0x00000005ff027819 */ /* 0x004fc80000011602 */
[----:B------:R-:W-:-:S05]  /*15e90*/  LOP3.LUT R2, R2, 0x3, RZ, 0xc0, !PT ;  /* 0x0000000302027812 */ /* 0x000fca00078ec0ff */
[----:B------:R2:W4:Y:S02]  /*15ea0*/  SHFL.IDX PT, R14, R2, RZ, 0x1f ;  /* 0x00001fff020e7589 */ /* 0x00052400000e0000 */
.L_x_1646:
[----:B----4-:R-:W-:Y:S01]  /*15eb0*/  ISETP.NE.AND P0, PT, R14, RZ, PT ;  /* 0x000000ff0e00720c */ /* 0x010fe20003f05270 */
[----:B------:R-:W-:-:S12]  /*15ec0*/  BSSY B0, `(.L_x_1577) ;  /* 0x0000027000007945 */ /* 0x000fd80003800000 */
[----:B------:R-:W-:Y:S05]  /*15ed0*/  @P0 BRA `(.L_x_1578) ;  /* 0x0000000000940947 */ /* 0x000fea0003800000 */
[----:B------:R-:W-:-:S03]  /*15ee0*/  UMOV UR4, 0xffffffff ;  /* 0xffffffff00047882 */ /* 0x000fc60000000000 */
[----:B------:R-:W-:Y:S05]  /*15ef0*/  BRA.DIV UR4, `(.L_x_1579) ;  /* 0x0000001e04c87947 */ /* 0x000fea000b800000 */
[----:B------:R-:W-:-:S13]  /*15f00*/  ELECT P6, URZ, PT ;  /* 0x00000000003f782f */ /* 0x000fda00038c0000 */
.L_x_1649:
[----:B------:R-:W-:Y:S05]  /*15f10*/  @!P6 BRA `(.L_x_1578) ;  /* 0x000000000084e947 */ /* 0x000fea0003800000 */
[----:B------:R-:W-:-:S06]  /*15f20*/  ULOP3.LUT UR4, UR36, 0x2, URZ, 0xfc, !UPT ;  /* 0x0000000224047892 */ /* 0x000fcc000f8efc3f */
[----:B--2---:R-:W-:-:S05]  /*15f30*/  IMAD.U32 R2, RZ, RZ, UR4 ;  /* 0x00000004ff027e24 */ /* 0x004fca000f8e00ff */
[----:B------:R-:W-:-:S13]  /*15f40*/  ISETP.NE.AND P2, PT, R2, 0x3, PT ;  /* 0x000000030200780c */ /* 0x000fda0003f45270 */
[----:B------:R-:W-:Y:S05]  /*15f50*/  @!P2 BRA `(.L_x_1580) ;  /* 0x000000000004a947 */ /* 0x000fea0003800000 */
[----:B------:R-:W-:Y:S01]  /*15f60*/  BPT.TRAP 0x1 ;  /* 0x000000040000795c */ /* 0x000fe20000300000 */
.L_x_1580:
[----:B0-----:R-:W2:Y:S04]  /*15f70*/  LDL R3, [R1+0x4] ;  /* 0x0000040001037983 */ /* 0x001ea80000100800 */
[----:B---3--:R-:W3:Y:S01]  /*15f80*/  LDL.LU R7, [R1+0x10] ;  /* 0x0000100001077983 */ /* 0x008ee20000300800 */
[----:B------:R-:W-:-:S04]  /*15f90*/  VIADD R2, R0, 0x28840 ;  /* 0x0002884000027836 */ /* 0x000fc80000000000 */
[C---:B--2---:R-:W-:Y:S02]  /*15fa0*/  IMAD R6, R3.reuse, 0x8, R2 ;  /* 0x0000000803067824 */ /* 0x044fe400078e0202 */
[----:B------:R-:W-:Y:S01]  /*15fb0*/  VIADD R3, R3, 0x1 ;  /* 0x0000000103037836 */ /* 0x000fe20000000000 */
[----:B---3--:R-:W-:-:S04]  /*15fc0*/  SHF.L.U32 R5, R7, 0x1f, RZ ;  /* 0x0000001f07057819 */ /* 0x008fc800000006ff */
        /* <DEDUP_REMOVED lines=8> */
.L_x_1650:
[----:B------:R-:W2:Y:S02]  /*16050*/  SYNCS.PHASECHK.TRANS64.TRYWAIT P0, [R7+URZ], R2 ;  /* 0x00000002070075a7 */ /* 0x000ea4000800017f */
[----:B--2---:R-:W-:Y:S05]  /*16060*/  @!P0 BRA `(.L_x_1582) ;  /* 0x0000001c00a08947 */ /* 0x004fea0003800000 */
.L_x_1651:
[----:B------:R-:W-:Y:S05]  /*16070*/  @!P2 BRA `(.L_x_1583) ;  /* 0x000000000004a947 */ /* 0x000fea0003800000 */
[----:B------:R-:W-:Y:S01]  /*16080*/  BPT.TRAP 0x1 ;  /* 0x000000040000795c */ /* 0x000fe20000300000 */
.L_x_1583:
[----:B------:R-:W3:Y:S01]  /*16090*/  LDL.LU R4, [R1+0x4] ;  /* 0x0000040001047983 */ /* 0x000ee20000300800 */
[----:B------:R-:W-:-:S04]  /*160a0*/  VIADD R0, R0, 0x28860 ;  /* 0x0002886000007836 */ /* 0x000fc80000000000 */
[----:B---3--:R-:W-:-:S04]  /*160b0*/  IMAD R4, R4, 0x8, R0 ;  /* 0x0000000804047824 */ /* 0x008fc800078e0200 */
[----:B------:R-:W3:Y:S02]  /*160c0*/  SYNCS.PHASECHK.TRANS64.TRYWAIT P0, [R4+URZ], R5 ;  /* 0x00000005040075a7 */ /* 0x000ee4000800017f */
[----:B---3--:R-:W-:Y:S05]  /*160d0*/  @!P0 BRA `(.L_x_1584) ;  /* 0x0000001c00988947 */ /* 0x008fea0003800000 */
.L_x_1652:
[----:B------:R-:W-:-:S07]  /*160e0*/  IMAD R3, R3, 0x8, R0 ;  /* 0x0000000803037824 */ /* 0x000fce00078e0200 */
.L_x_1585:
[----:B----4-:R4:W0:Y:S02]  /*160f0*/  SYNCS.PHASECHK.TRANS64.TRYWAIT P0, [R3+URZ], R2 ;  /* 0x00000002030075a7 */ /* 0x010824000800017f */
[----:B0-----:R-:W-:Y:S05]  /*16100*/  @!P0 NANOSLEEP.SYNCS 0x989680 ;  /* 0x009896800000895d */ /* 0x001fea0003900000 */
[----:B------:R-:W0:Y:S02]  /*16110*/  @!P0 SYNCS.PHASECHK.TRANS64 P0, [R3+URZ], R2 ;  /* 0x00000002030085a7 */ /* 0x000e24000800007f */
[----:B0-----:R-:W-:Y:S05]  /*16120*/  @!P0 BRA `(.L_x_1585) ;  /* 0xfffffffc00f08947 */ /* 0x001fea000383ffff */
.L_x_1578:
[----:B------:R-:W-:Y:S05]  /*16130*/  BSYNC B0 ;  /* 0x0000000000007941 */ /* 0x000fea0003800000 */
.L_x_1577:
[----:B------:R-:W-:Y:S05]  /*16140*/  EXIT ;  /* 0x000000000000794d */ /* 0x000fea0003800000 */
.L_x_1368:
[----:B0-----:R-:W-:-:S04]  /*16150*/  IMAD.U32 R3, RZ, RZ, UR41 ;  /* 0x00000029ff037e24 */ /* 0x001fc8000f8e00ff */
[----:B------:R0:W1:Y:S03]  /*16160*/  SYNCS.PHASECHK.TRANS64.TRYWAIT P1, [R3+URZ+0x28800], R0 ;  /* 0x02880000030075a7 */ /* 0x000066000802017f */
[----:B-1----:R-:W-:Y:S05]  /*16170*/  @!P1 NANOSLEEP.SYNCS 0x989680 ;  /* 0x009896800000995d */ /* 0x002fea0003900000 */
[----:B------:R-:W1:Y:S02]  /*16180*/  @!P1 SYNCS.PHASECHK.TRANS64 P1, [R3+URZ+0x28800], R0 ;  /* 0x02880000030095a7 */ /* 0x000e64000802007f */
[----:B-1----:R-:W-:Y:S05]  /*16190*/  @!P1 BRA `(.L_x_1368) ;  /* 0xfffffffc00ec9947 */ /* 0x002fea000383ffff */
[----:B------:R-:W-:Y:S05]  /*161a0*/  BRA `(.L_x_1586) ;  /* 0xfffffeb800887947 */ /* 0x000fea000383ffff */
.L_x_1372:
[----:B-1----:R1:W2:Y:S02]  /*161b0*/  SYNCS.PHASECHK.TRANS64.TRYWAIT P2, [R5+URZ+0x28830], R0 ;  /* 0x02883000050075a7 */ /* 0x0022a4000804017f */
[----:B--2---:R-:W-:Y:S05]  /*161c0*/  @!P2 NANOSLEEP.SYNCS 0x989680 ;  /* 0x009896800000a95d */ /* 0x004fea0003900000 */
[----:B------:R-:W2:Y:S02]  /*161d0*/  @!P2 SYNCS.PHASECHK.TRANS64 P2, [R5+URZ+0x28830], R0 ;  /* 0x028830000500a5a7 */ /* 0x000ea4000804007f */
[----:B--2---:R-:W-:Y:S05]  /*161e0*/  @!P2 BRA `(.L_x_1372) ;  /* 0xfffffffc00f0a947 */ /* 0x004fea000383ffff */
[----:B------:R-:W-:Y:S05]  /*161f0*/  BRA `(.L_x_1371) ;  /* 0xfffffeb800ac7947 */ /* 0x000fea000383ffff */
.L_x_1388:
[----:B-1----:R-:W-:-:S04]  /*16200*/  IMAD.U32 R9, RZ, RZ, UR6 ;  /* 0x00000006ff097e24 */ /* 0x002fc8000f8e00ff */
[----:B------:R1:W2:Y:S03]  /*16210*/  SYNCS.PHASECHK.TRANS64.TRYWAIT P2, [R9+URZ+0x28830], R4 ;  /* 0x02883004090075a7 */ /* 0x0002a6000804017f */
[----:B--2---:R-:W-:Y:S05]  /*16220*/  @!P2 NANOSLEEP.SYNCS 0x989680 ;  /* 0x009896800000a95d */ /* 0x004fea0003900000 */
[----:B------:R-:W2:Y:S02]  /*16230*/  @!P2 SYNCS.PHASECHK.TRANS64 P2, [R9+URZ+0x28830], R4 ;  /* 0x028830040900a5a7 */ /* 0x000ea4000804007f */
[----:B--2---:R-:W-:Y:S05]  /*16240*/  @!P2 BRA `(.L_x_1388) ;  /* 0xfffffffc00eca947 */ /* 0x004fea000383ffff */
[----:B------:R-:W-:Y:S05]  /*16250*/  BRA `(.L_x_1385) ;  /* 0xfffffeec00507947 */ /* 0x000fea000383ffff */
.L_x_1392:
[----:B-1----:R-:W-:-:S04]  /*16260*/  IMAD.U32 R9, RZ, RZ, UR6 ;  /* 0x00000006ff097e24 */ /* 0x002fc8000f8e00ff */
[----:B------:R1:W2:Y:S03]  /*16270*/  SYNCS.PHASECHK.TRANS64.TRYWAIT P2, [R9+URZ+0x28850], R4 ;  /* 0x02885004090075a7 */ /* 0x0002a6000804017f */
[----:B--2---:R-:W-:Y:S05]  /*16280*/  @!P2 NANOSLEEP.SYNCS 0x989680 ;  /* 0x009896800000a95d */ /* 0x004fea0003900000 */
[----:B------:R-:W2:Y:S02]  /*16290*/  @!P2 SYNCS.PHASECHK.TRANS64 P2, [R9+URZ+0x28850], R4 ;  /* 0x028850040900a5a7 */ /* 0x000ea4000804007f */
[----:B--2---:R-:W-:Y:S05]  /*162a0*/  @!P2 BRA `(.L_x_1392) ;  /* 0xfffffffc00eca947 */ /* 0x004fea000383ffff */
[----:B------:R-:W-:Y:S05]  /*162b0*/  BRA `(.L_x_1389) ;  /* 0xfffffef000107947 */ /* 0x000fea000383ffff */
.L_x_1409:
[----:B-1----:R-:W-:-:S04]  /*162c0*/  IMAD.U32 R7, RZ, RZ, UR6 ;  /* 0x00000006ff077e24 */ /* 0x002fc8000f8e00ff */
[----:B------:R1:W2:Y:S03]  /*162d0*/  SYNCS.PHASECHK.TRANS64.TRYWAIT P2, [R7+URZ+0x28830], R0 ;  /* 0x02883000070075a7 */ /* 0x0002a6000804017f */
[----:B--2---:R-:W-:Y:S05]  /*162e0*/  @!P2 NANOSLEEP.SYNCS 0x989680 ;  /* 0x009896800000a95d */ /* 0x004fea0003900000 */
[----:B------:R-:W2:Y:S02]  /*162f0*/  @!P2 SYNCS.PHASECHK.TRANS64 P2, [R7+URZ+0x28830], R0 ;  /* 0x028830000700a5a7 */ /* 0x000ea4000804007f */
[----:B--2---:R-:W-:Y:S05]  /*16300*/  @!P2 BRA `(.L_x_1409) ;  /* 0xfffffffc00eca947 */ /* 0x004fea000383ffff */
[----:B------:R-:W-:Y:S05]  /*16310*/  BRA `(.L_x_1406) ;  /* 0xffffff1c00f87947 */ /* 0x000fea000383ffff */
.L_x_1413:
[----:B-1----:R-:W-:-:S04]  /*16320*/  IMAD.U32 R7, RZ, RZ, UR6 ;  /* 0x00000006ff077e24 */ /* 0x002fc8000f8e00ff */
[----:B------:R1:W2:Y:S03]  /*16330*/  SYNCS.PHASECHK.TRANS64.TRYWAIT P2, [R7+URZ+0x28850], R0 ;  /* 0x02885000070075a7 */ /* 0x0002a6000804017f */
[----:B--2---:R-:W-:Y:S05]  /*16340*/  @!P2 NANOSLEEP.SYNCS 0x989680 ;  /* 0x009896800000a95d */ /* 0x004fea0003900000 */
[----:B------:R-:W2:Y:S02]  /*16350*/  @!P2 SYNCS.PHASECHK.TRANS64 P2, [R7+URZ+0x28850], R0 ;  /* 0x028850000700a5a7 */ /* 0x000ea4000804007f */
[----:B--2---:R-:W-:Y:S05]  /*16360*/  @!P2 BRA `(.L_x_1413) ;  /* 0xfffffffc00eca947 */ /* 0x004fea000383ffff */
[----:B------:R-:W-:Y:S05]  /*16370*/  BRA `(.L_x_1410) ;  /* 0xffffff2000b87947 */ /* 0x000fea000383ffff */
.L_x_1419:
[----:B-1----:R-:W-:-:S04]  /*16380*/  IMAD.U32 R7, RZ, RZ, UR6 ;  /* 0x00000006ff077e24 */ /* 0x002fc8000f8e00ff */
[----:B------:R1:W2:Y:S03]  /*16390*/  SYNCS.PHASECHK.TRANS64.TRYWAIT P2, [R7+URZ+0x28830], R0 ;  /* 0x02883000070075a7 */ /* 0x0002a6000804017f */
[----:B--2---:R-:W-:Y:S05]  /*163a0*/  @!P2 NANOSLEEP.SYNCS 0x989680 ;  /* 0x009896800000a95d */ /* 0x004fea0003900000 */
[----:B------:R-:W2:Y:S02]  /*163b0*/  @!P2 SYNCS.PHASECHK.TRANS64 P2, [R7+URZ+0x28830], R0 ;  /* 0x028830000700a5a7 */ /* 0x000ea4000804007f */
[----:B--2---:R-:W-:Y:S05]  /*163c0*/  @!P2 BRA `(.L_x_1419) ;  /* 0xfffffffc00eca947 */ /* 0x004fea000383ffff */
[----:B------:R-:W-:Y:S05]  /*163d0*/  BRA `(.L_x_1416) ;  /* 0xffffff3c00d07947 */ /* 0x000fea000383ffff */
.L_x_1423:
[----:B-1----:R-:W-:-:S04]  /*163e0*/  IMAD.U32 R7, RZ, RZ, UR6 ;  /* 0x00000006ff077e24 */ /* 0x002fc8000f8e00ff */
[----:B------:R1:W2:Y:S03]  /*163f0*/  SYNCS.PHASECHK.TRANS64.TRYWAIT P2, [R7+URZ+0x28850], R0 ;  /* 0x02885000070075a7 */ /* 0x0002a6000804017f */
[----:B--2---:R-:W-:Y:S05]  /*16400*/  @!P2 NANOSLEEP.SYNCS 0x989680 ;  /* 0x009896800000a95d */ /* 0x004fea0003900000 */
[----:B------:R-:W2:Y:S02]  /*16410*/  @!P2 SYNCS.PHASECHK.TRANS64 P2, [R7+URZ+0x28850], R0 ;  /* 0x028850000700a5a7 */ /* 0x000ea4000804007f */
[----:B--2---:R-:W-:Y:S05]  /*16420*/  @!P2 BRA `(.L_x_1423) ;  /* 0xfffffffc00eca947 */ /* 0x004fea000383ffff */
[----:B------:R-:W-:Y:S05]  /*16430*/  BRA `(.L_x_1420) ;  /* 0xffffff4000907947 */ /* 0x000fea000383ffff */
.L_x_1436:
[----:B-1----:R-:W-:-:S04]  /*16440*/  IMAD.U32 R6, RZ, RZ, UR5 ;  /* 0x00000005ff067e24 */ /* 0x002fc8000f8e00ff */
[----:B------:R1:W2:Y:S03]  /*16450*/  SYNCS.PHASECHK.TRANS64.TRYWAIT P0, [R6+URZ+0x28850], R5 ;  /* 0x02885005060075a7 */ /* 0x0002a6000800017f */
[----:B--2---:R-:W-:Y:S05]  /*16460*/  @!P0 NANOSLEEP.SYNCS 0x989680 ;  /* 0x009896800000895d */ /* 0x004fea0003900000 */
[----:B------:R-:W2:Y:S02]  /*16470*/  @!P0 SYNCS.PHASECHK.TRANS64 P0, [R6+URZ+0x28850], R5 ;  /* 0x02885005060085a7 */ /* 0x000ea4000800007f */
[----:B--2---:R-:W-:Y:S05]  /*16480*/  @!P0 BRA `(.L_x_1436) ;  /* 0xfffffffc00ec8947 */ /* 0x004fea000383ffff */
[----:B------:R-:W-:Y:S05]  /*16490*/  BRA `(.L_x_1435) ;  /* 0xffffff6c00987947 */ /* 0x000fea000383ffff */
.L_x_1486:
[----:B------:R-:W3:Y:S01]  /*164a0*/  S2R R4, SR_TID.X ;  /* 0x0000000000047919 */ /* 0x000ee20000002100 */
[----:B------:R-:W-:Y:S01]  /*164b0*/  BSSY B0, `(.L_x_1587) ;  /* 0x000000a000007945 */ /* 0x000fe20003800000 */
[----:B------:R-:W-:Y:S02]  /*164c0*/  IMAD.MOV.U32 R12, RZ, RZ, RZ ;  /* 0x000000ffff0c7224 */ /* 0x000fe400078e00ff */
[----:B------:R-:W-:Y:S02]  /*164d0*/  IMAD.MOV.U32 R11, RZ, RZ, 0x1f ;  /* 0x0000001fff0b7424 */ /* 0x000fe400078e00ff */
[----:B------:R-:W-:Y:S01]  /*164e0*/  IMAD.MOV.U32 R15, RZ, RZ, -0x1 ;  /* 0xffffffffff0f7424 */ /* 0x000fe200078e00ff */
[----:B---3--:R-:W-:-:S04]  /*164f0*/  SHF.R.U32.HI R4, RZ, 0x5, R4 ;  /* 0x00000005ff047819 */ /* 0x008fc80000011604 */
[----:B------:R-:W-:-:S05]  /*16500*/  LOP3.LUT R4, R4, 0x3, RZ, 0xc0, !PT ;  /* 0x0000000304047812 */ /* 0x000fca00078ec0ff */
[----:B------:R-:W-:-:S07]  /*16510*/  IMAD.MOV.U32 R13, RZ, RZ, R4 ;  /* 0x000000ffff0d7224 */ /* 0x000fce00078e0004 */
[----:B012---:R-:W-:Y:S05]  /*16520*/  WARPSYNC.COLLECTIVE R15, `(.L_x_1588) ;  /* 0x000000000f087348 */ /* 0x007fea0003c00000 */
[----:B------:R3:W4:Y:S02]  /*16530*/  SHFL.IDX P6, R14, R13, R12, R11 ;  /* 0x0000000c0d0e7389 */ /* 0x00072400000c000b */
[----:B01234-:R-:W-:Y:S01]  /*16540*/  ENDCOLLECTIVE ;  /* 0x000000000000791b */ /* 0x01ffe20003800000 */
.L_x_1588:
[----:B------:R-:W-:Y:S05]  /*16550*/  BSYNC B0 ;  /* 0x0000000000007941 */ /* 0x000fea0003800000 */
.L_x_1587:
[----:B------:R-:W-:Y:S05]  /*16560*/  BRA `(.L_x_1589) ;  /* 0xffffffb000fc7947 */ /* 0x000fea000383ffff */
.L_x_1488:
[----:B------:R-:W-:Y:S01]  /*16570*/  BSSY B0, `(.L_x_1590) ;  /* 0x0000006000007945 */ /* 0x000fe20003800000 */
[----:B------:R-:W-:-:S07]  /*16580*/  IMAD.MOV.U32 R15, RZ, RZ, -0x1 ;  /* 0xffffffffff0f7424 */ /* 0x000fce00078e00ff */
[----:B012-4-:R-:W-:Y:S05]  /*16590*/  WARPSYNC.COLLECTIVE R15, `(.L_x_1591) ;  /* 0x000000000f0c7348 */ /* 0x017fea0003c00000 */
[----:B------:R-:W-:Y:S02]  /*165a0*/  ELECT P6, UR62, PT ;  /* 0x00000000003e782f */ /* 0x000fe400038c0000 */
[----:B------:R-:W-:Y:S01]  /*165b0*/  MOV R14, UR62 ;  /* 0x0000003e000e7c02 */ /* 0x000fe20008000f00 */
[----:B012-4-:R-:W-:Y:S10]  /*165c0*/  ENDCOLLECTIVE ;  /* 0x000000000000791b */ /* 0x017ff40003800000 */
.L_x_1591:
[----:B------:R-:W-:Y:S05]  /*165d0*/  BSYNC B0 ;  /* 0x0000000000007941 */ /* 0x000fea0003800000 */
.L_x_1590:
[----:B------:R-:W-:Y:S05]  /*165e0*/  BRA `(.L_x_1592) ;  /* 0xffffffb400087947 */ /* 0x000fea000383ffff */
.L_x_1490:
[----:B--2---:R2:W3:Y:S02]  /*165f0*/  SYNCS.PHASECHK.TRANS64.TRYWAIT P0, [R0+URZ+0x28840], R2 ;  /* 0x02884002000075a7 */ /* 0x0044e4000800017f */
[----:B---3--:R-:W-:Y:S05]  /*16600*/  @!P0 NANOSLEEP.SYNCS 0x989680 ;  /* 0x009896800000895d */ /* 0x008fea0003900000 */
[----:B------:R-:W3:Y:S02]  /*16610*/  @!P0 SYNCS.PHASECHK.TRANS64 P0, [R0+URZ+0x28840], R2 ;  /* 0x02884002000085a7 */ /* 0x000ee4000800007f */
[----:B---3--:R-:W-:Y:S05]  /*16620*/  @!P0 BRA `(.L_x_1490) ;  /* 0xfffffffc00f08947 */ /* 0x008fea000383ffff */
[----:B------:R-:W-:Y:S05]  /*16630*/  BRA `(.L_x_1593) ;  /* 0xffffffb400707947 */ /* 0x000fea000383ffff */
.L_x_1494:
        /* <DEDUP_REMOVED lines=14> */
.L_x_1594:
[----:B------:R-:W-:Y:S02]  /*16720*/  IMAD.MOV.U32 R13, RZ, RZ, R4 ;  /* 0x000000ffff0d7224 */ /* 0x000fe400078e0004 */
[----:B------:R-:W-:-:S07]  /*16730*/  IMAD.MOV.U32 R6, RZ, RZ, R14 ;  /* 0x000000ffff067224 */ /* 0x000fce00078e000e */
[----:B------:R-:W-:Y:S05]  /*16740*/  WARPSYNC.COLLECTIVE R15, `(.L_x_1595) ;  /* 0x000000000f087348 */ /* 0x000fea0003c00000 */
[----:B------:R0:W1:Y:S02]  /*16750*/  SHFL.IDX P6, R14, R13, R12, R11 ;  /* 0x0000000c0d0e7389 */ /* 0x00006400000c000b */
[----:B01----:R-:W-:Y:S01]  /*16760*/  ENDCOLLECTIVE ;  /* 0x000000000000791b */ /* 0x003fe20003800000 */
.L_x_1595:
[----:B------:R-:W-:Y:S02]  /*16770*/  IMAD.MOV.U32 R13, RZ, RZ, R3 ;  /* 0x000000ffff0d7224 */ /* 0x000fe400078e0003 */
[----:B------:R-:W-:Y:S02]  /*16780*/  IMAD.MOV.U32 R12, RZ, RZ, 0x1 ;  /* 0x00000001ff0c7424 */ /* 0x000fe400078e00ff */
[----:B------:R-:W-:-:S07]  /*16790*/  IMAD.MOV.U32 R7, RZ, RZ, R14 ;  /* 0x000000ffff077224 */ /* 0x000fce00078e000e */
[----:B------:R-:W-:Y:S05]  /*167a0*/  WARPSYNC.COLLECTIVE R15, `(.L_x_1596) ;  /* 0x000000000f087348 */ /* 0x000fea0003c00000 */
[----:B------:R0:W1:Y:S02]  /*167b0*/  SHFL.IDX P6, R14, R13, R12, R11 ;  /* 0x0000000c0d0e7389 */ /* 0x00006400000c000b */
[----:B01----:R-:W-:Y:S01]  /*167c0*/  ENDCOLLECTIVE ;  /* 0x000000000000791b */ /* 0x003fe20003800000 */
.L_x_1596:
        /* <DEDUP_REMOVED lines=10> */
.L_x_1597:
        /* <DEDUP_REMOVED lines=12> */
.L_x_1598:
[----:B------:R-:W-:Y:S01]  /*16930*/  @!P2 LEA R7, P3, R10, R5, 0x1 ;  /* 0x000000050a07a211 */ /* 0x000fe200078608ff */
[----:B------:R-:W-:-:S04]  /*16940*/  VIADD R5, R0, 0x20 ;  /* 0x0000002000057836 */ /* 0x000fc80000000000 */
[----:B------:R-:W-:-:S05]  /*16950*/  @!P2 IMAD.X R6, RZ, RZ, R8, P3 ;  /* 0x000000ffff06a224 */ /* 0x000fca00018e0608 */
        /* <DEDUP_REMOVED lines=14> */
.L_x_1599:
[----:B------:R-:W-:Y:S02]  /*16a40*/  IMAD.MOV.U32 R13, RZ, RZ, R3 ;  /* 0x000000ffff0d7224 */ /* 0x000fe400078e0003 */
[----:B------:R-:W-:Y:S02]  /*16a50*/  IMAD.MOV.U32 R12, RZ, RZ, 0x3 ;  /* 0x00000003ff0c7424 */ /* 0x000fe400078e00ff */
[----:B------:R-:W-:-:S07]  /*16a60*/  IMAD.MOV.U32 R5, RZ, RZ, R14 ;  /* 0x000000ffff057224 */ /* 0x000fce00078e000e */
[----:B------:R-:W-:Y:S05]  /*16a70*/  WARPSYNC.COLLECTIVE R15, `(.L_x_1600) ;  /* 0x000000000f087348 */ /* 0x000fea0003c00000 */
[----:B------:R0:W1:Y:S02]  /*16a80*/  SHFL.IDX P6, R14, R13, R12, R11 ;  /* 0x0000000c0d0e7389 */ /* 0x00006400000c000b */
[----:B01----:R-:W-:Y:S01]  /*16a90*/  ENDCOLLECTIVE ;  /* 0x000000000000791b */ /* 0x003fe20003800000 */
.L_x_1600:
        /* <DEDUP_REMOVED lines=16> */
.L_x_1601:
[----:B------:R-:W-:Y:S02]  /*16ba0*/  IMAD.MOV.U32 R13, RZ, RZ, R3 ;  /* 0x000000ffff0d7224 */ /* 0x000fe400078e0003 */
[----:B------:R-:W-:Y:S02]  /*16bb0*/  IMAD.MOV.U32 R12, RZ, RZ, 0x4 ;  /* 0x00000004ff0c7424 */ /* 0x000fe400078e00ff */
[----:B------:R-:W-:-:S07]  /*16bc0*/  IMAD.MOV.U32 R5, RZ, RZ, R14 ;  /* 0x000000ffff057224 */ /* 0x000fce00078e000e */
[----:B------:R-:W-:Y:S05]  /*16bd0*/  WARPSYNC.COLLECTIVE R15, `(.L_x_1602) ;  /* 0x000000000f087348 */ /* 0x000fea0003c00000 */
[----:B------:R0:W1:Y:S02]  /*16be0*/  SHFL.IDX P6, R14, R13, R12, R11 ;  /* 0x0000000c0d0e7389 */ /* 0x00006400000c000b */
[----:B01----:R-:W-:Y:S01]  /*16bf0*/  ENDCOLLECTIVE ;  /* 0x000000000000791b */ /* 0x003fe20003800000 */
.L_x_1602:
        /* <DEDUP_REMOVED lines=16> */
.L_x_1603:
[----:B------:R-:W-:Y:S02]  /*16d00*/  IMAD.MOV.U32 R13, RZ, RZ, R3 ;  /* 0x000000ffff0d7224 */ /* 0x000fe400078e0003 */
[----:B------:R-:W-:Y:S02]  /*16d10*/  IMAD.MOV.U32 R12, RZ, RZ, 0x5 ;  /* 0x00000005ff0c7424 */ /* 0x000fe400078e00ff */
[----:B------:R-:W-:-:S07]  /*16d20*/  IMAD.MOV.U32 R5, RZ, RZ, R14 ;  /* 0x000000ffff057224 */ /* 0x000fce00078e000e */
[----:B------:R-:W-:Y:S05]  /*16d30*/  WARPSYNC.COLLECTIVE R15, `(.L_x_1604) ;  /* 0x000000000f087348 */ /* 0x000fea0003c00000 */
[----:B------:R0:W1:Y:S02]  /*16d40*/  SHFL.IDX P6, R14, R13, R12, R11 ;  /* 0x0000000c0d0e7389 */ /* 0x00006400000c000b */
[----:B01----:R-:W-:Y:S01]  /*16d50*/  ENDCOLLECTIVE ;  /* 0x000000000000791b */ /* 0x003fe20003800000 */
.L_x_1604:
        /* <DEDUP_REMOVED lines=16> */
.L_x_1605:
[----:B------:R-:W-:Y:S02]  /*16e60*/  IMAD.MOV.U32 R13, RZ, RZ, R3 ;  /* 0x000000ffff0d7224 */ /* 0x000fe400078e0003 */
[----:B------:R-:W-:Y:S02]  /*16e70*/  IMAD.MOV.U32 R12, RZ, RZ, 0x6 ;  /* 0x00000006ff0c7424 */ /* 0x000fe400078e00ff */
[----:B------:R-:W-:-:S07]  /*16e80*/  IMAD.MOV.U32 R5, RZ, RZ, R14 ;  /* 0x000000ffff057224 */ /* 0x000fce00078e000e */
[----:B------:R-:W-:Y:S05]  /*16e90*/  WARPSYNC.COLLECTIVE R15, `(.L_x_1606) ;  /* 0x000000000f087348 */ /* 0x000fea0003c00000 */
[----:B------:R0:W1:Y:S02]  /*16ea0*/  SHFL.IDX P6, R14, R13, R12, R11 ;  /* 0x0000000c0d0e7389 */ /* 0x00006400000c000b */
[----:B01----:R-:W-:Y:S01]  /*16eb0*/  ENDCOLLECTIVE ;  /* 0x000000000000791b */ /* 0x003fe20003800000 */
.L_x_1606:
        /* <DEDUP_REMOVED lines=9> */
[----:B------:R0:W-:Y:S02]  /*16f50*/  @!P2 LDGSTS.E.BYPASS.LTC128B.128 [R9+0x16c00], desc[UR50][R6.64+0x80], !P1 ;  /* 0x16c000800609afae */ /* 0x0001e4000c901d72 */
[----:B0-----:R-:W-:-:S07]  /*16f60*/  IMAD.MOV.U32 R6, RZ, RZ, R14 ;  /* 0x000000ffff067224 */ /* 0x001fce00078e000e */
[----:B------:R-:W-:Y:S05]  /*16f70*/  WARPSYNC.COLLECTIVE R15, `(.L_x_1607) ;  /* 0x000000000f087348 */ /* 0x000fea0003c00000 */
[----:B------:R0:W1:Y:S02]  /*16f80*/  SHFL.IDX P6, R14, R13, R12, R11 ;  /* 0x0000000c0d0e7389 */ /* 0x00006400000c000b */
[----:B01----:R-:W-:Y:S01]  /*16f90*/  ENDCOLLECTIVE ;  /* 0x000000000000791b */ /* 0x003fe20003800000 */
.L_x_1607:
[----:B------:R-:W-:-:S05]  /*16fa0*/  VIADD R7, R0, 0x60 ;  /* 0x0000006000077836 */ /* 0x000fca0000000000 */
[----:B------:R-:W-:Y:S01]  /*16fb0*/  ISETP.GE.AND P2, PT, R7, R2, PT ;  /* 0x000000020700720c */ /* 0x000fe20003f46270 */
[----:B------:R-:W-:Y:S02]  /*16fc0*/  IMAD.MOV.U32 R13, RZ, RZ, R3 ;  /* 0x000000ffff0d7224 */ /* 0x000fe400078e0003 */
[----:B------:R-:W-:Y:S02]  /*16fd0*/  IMAD.MOV.U32 R12, RZ, RZ, 0x7 ;  /* 0x00000007ff0c7424 */ /* 0x000fe400078e00ff */
[----:B------:R-:W-:-:S08]  /*16fe0*/  IMAD.MOV.U32 R5, RZ, RZ, R14 ;  /* 0x000000ffff057224 */ /* 0x000fd000078e000e */
[----:B------:R-:W-:Y:S05]  /*16ff0*/  WARPSYNC.COLLECTIVE R15, `(.L_x_1608) ;  /* 0x000000000f087348 */ /* 0x000fea0003c00000 */
[----:B------:R0:W1:Y:S02]  /*17000*/  SHFL.IDX P6, R14, R13, R12, R11 ;  /* 0x0000000c0d0e7389 */ /* 0x00006400000c000b */
[----:B01----:R-:W-:Y:S01]  /*17010*/  ENDCOLLECTIVE ;  /* 0x000000000000791b */ /* 0x003fe20003800000 */
.L_x_1608:
        /* <DEDUP_REMOVED lines=14> */
.L_x_1609:
[----:B------:R-:W-:Y:S01]  /*17100*/  IMAD.MOV.U32 R4, RZ, RZ, R14 ;  /* 0x000000ffff047224 */ /* 0x000fe200078e000e */
[----:B------:R-:W-:Y:S06]  /*17110*/  BRA `(.L_x_1610) ;  /* 0xffffffb800287947 */ /* 0x000fec000383ffff */
.L_x_1499:
[----:B0-----:R-:W3:Y:S02]  /*17120*/  LDL R2, [R1] ;  /* 0x0000000001027983 */ /* 0x001ee40000100800 */
[----:B---3--:R0:W1:Y:S02]  /*17130*/  SYNCS.PHASECHK.TRANS64.TRYWAIT P0, [R2+URZ+0x28820], R0 ;  /* 0x02882000020075a7 */ /* 0x008064000800017f */
[----:B-1----:R-:W-:Y:S05]  /*17140*/  @!P0 NANOSLEEP.SYNCS 0x989680 ;  /* 0x009896800000895d */ /* 0x002fea0003900000 */
[----:B------:R-:W1:Y:S02]  /*17150*/  @!P0 SYNCS.PHASECHK.TRANS64 P0, [R2+URZ+0x28820], R0 ;  /* 0x02882000020085a7 */ /* 0x000e64000800007f */
[----:B-1----:R-:W-:Y:S05]  /*17160*/  @!P0 BRA `(.L_x_1499) ;  /* 0xfffffffc00ec8947 */ /* 0x002fea000383ffff */
[----:B------:R-:W-:Y:S05]  /*17170*/  BRA `(.L_x_1611) ;  /* 0xffffffb8009c7947 */ /* 0x000fea000383ffff */
.L_x_1508:
[----:B-1----:R1:W2:Y:S02]  /*17180*/  SYNCS.PHASECHK.TRANS64.TRYWAIT P0, [R3+URZ+0x28840], R2 ;  /* 0x02884002030075a7 */ /* 0x0022a4000800017f */
[----:B--2---:R-:W-:Y:S05]  /*17190*/  @!P0 NANOSLEEP.SYNCS 0x989680 ;  /* 0x009896800000895d */ /* 0x004fea0003900000 */
[----:B------:R-:W2:Y:S02]  /*171a0*/  @!P0 SYNCS.PHASECHK.TRANS64 P0, [R3+URZ+0x28840], R2 ;  /* 0x02884002030085a7 */ /* 0x000ea4000800007f */
[----:B--2---:R-:W-:Y:S05]  /*171b0*/  @!P0 BRA `(.L_x_1508) ;  /* 0xfffffffc00f08947 */ /* 0x004fea000383ffff */
[----:B------:R-:W-:Y:S05]  /*171c0*/  BRA `(.L_x_1612) ;  /* 0xffffffbc00687947 */ /* 0x000fea000383ffff */
.L_x_1514:
[----:B0-----:R0:W1:Y:S02]  /*171d0*/  SYNCS.PHASECHK.TRANS64.TRYWAIT P0, [R3+URZ+0x60], R2 ;  /* 0x00006002030075a7 */ /* 0x001064000800017f */
[----:B-1----:R-:W-:Y:S05]  /*171e0*/  @!P0 NANOSLEEP.SYNCS 0x989680 ;  /* 0x009896800000895d */ /* 0x002fea0003900000 */
[----:B------:R-:W1:Y:S02]  /*171f0*/  @!P0 SYNCS.PHASECHK.TRANS64 P0, [R3+URZ+0x60], R2 ;  /* 0x00006002030085a7 */ /* 0x000e64000800007f */
[----:B-1----:R-:W-:Y:S05]  /*17200*/  @!P0 BRA `(.L_x_1514) ;  /* 0xfffffffc00f08947 */ /* 0x002fea000383ffff */
[----:B------:R-:W-:Y:S05]  /*17210*/  BRA `(.L_x_1613) ;  /* 0xffffffc000447947 */ /* 0x000fea000383ffff */
.L_x_1523:
[----:B--2---:R2:W3:Y:S02]  /*17220*/  SYNCS.PHASECHK.TRANS64.TRYWAIT P0, [R3+URZ+0x28840], R2 ;  /* 0x02884002030075a7 */ /* 0x0044e4000800017f */
[----:B---3--:R-:W-:Y:S05]  /*17230*/  @!P0 NANOSLEEP.SYNCS 0x989680 ;  /* 0x009896800000895d */ /* 0x008fea0003900000 */
[----:B------:R-:W3:Y:S02]  /*17240*/  @!P0 SYNCS.PHASECHK.TRANS64 P0, [R3+URZ+0x28840], R2 ;  /* 0x02884002030085a7 */ /* 0x000ee4000800007f */
[----:B---3--:R-:W-:Y:S05]  /*17250*/  @!P0 BRA `(.L_x_1523) ;  /* 0xfffffffc00f08947 */ /* 0x008fea000383ffff */
[----:B------:R-:W-:Y:S05]  /*17260*/  BRA `(.L_x_1614) ;  /* 0xffffffc400ec7947 */ /* 0x000fea000383ffff */
.L_x_1529:
[----:B0-----:R0:W2:Y:S02]  /*17270*/  SYNCS.PHASECHK.TRANS64.TRYWAIT P0, [R2+URZ+0x60], R3 ;  /* 0x00006003020075a7 */ /* 0x0010a4000800017f */
[----:B--2---:R-:W-:Y:S05]  /*17280*/  @!P0 NANOSLEEP.SYNCS 0x989680 ;  /* 0x009896800000895d */ /* 0x004fea0003900000 */
[----:B------:R-:W2:Y:S02]  /*17290*/  @!P0 SYNCS.PHASECHK.TRANS64 P0, [R2+URZ+0x60], R3 ;  /* 0x00006003020085a7 */ /* 0x000ea4000800007f */
[----:B--2---:R-:W-:Y:S05]  /*172a0*/  @!P0 BRA `(.L_x_1529) ;  /* 0xfffffffc00f08947 */ /* 0x004fea000383ffff */
[----:B------:R-:W-:Y:S05]  /*172b0*/  BRA `(.L_x_1615) ;  /* 0xffffffc800c87947 */ /* 0x000fea000383ffff */
.L_x_1538:
[----:B----4-:R4:W0:Y:S02]  /*172c0*/  SYNCS.PHASECHK.TRANS64.TRYWAIT P0, [R2+URZ+0x28840], R3 ;  /* 0x02884003020075a7 */ /* 0x010824000800017f */
[----:B0-----:R-:W-:Y:S05]  /*172d0*/  @!P0 NANOSLEEP.SYNCS 0x989680 ;  /* 0x009896800000895d */ /* 0x001fea0003900000 */
[----:B------:R-:W0:Y:S02]  /*172e0*/  @!P0 SYNCS.PHASECHK.TRANS64 P0, [R2+URZ+0x28840], R3 ;  /* 0x02884003020085a7 */ /* 0x000e24000800007f */
[----:B0-----:R-:W-:Y:S05]  /*172f0*/  @!P0 BRA `(.L_x_1538) ;  /* 0xfffffffc00f08947 */ /* 0x001fea000383ffff */
[----:B------:R-:W-:Y:S05]  /*17300*/  BRA `(.L_x_1616) ;  /* 0xffffffd000387947 */ /* 0x000fea000383ffff */
.L_x_1544:
[----:B0-----:R0:W2:Y:S02]  /*17310*/  SYNCS.PHASECHK.TRANS64.TRYWAIT P0, [R2+URZ+0x60], R5 ;  /* 0x00006005020075a7 */ /* 0x0010a4000800017f */
[----:B--2---:R-:W-:Y:S05]  /*17320*/  @!P0 NANOSLEEP.SYNCS 0x989680 ;  /* 0x009896800000895d */ /* 0x004fea0003900000 */
[----:B------:R-:W2:Y:S02]  /*17330*/  @!P0 SYNCS.PHASECHK.TRANS64 P0, [R2+URZ+0x60], R5 ;  /* 0x00006005020085a7 */ /* 0x000ea4000800007f */
[----:B--2---:R-:W-:Y:S05]  /*17340*/  @!P0 BRA `(.L_x_1544) ;  /* 0xfffffffc00f08947 */ /* 0x004fea000383ffff */
[----:B------:R-:W-:Y:S05]  /*17350*/  BRA `(.L_x_1617) ;  /* 0xffffffd400147947 */ /* 0x000fea000383ffff */
.L_x_1555:
[----:B----4-:R4:W0:Y:S02]  /*17360*/  SYNCS.PHASECHK.TRANS64.TRYWAIT P0, [R0+URZ+0x28860], R3 ;  /* 0x02886003000075a7 */ /* 0x010824000800017f */
[----:B0-----:R-:W-:Y:S05]  /*17370*/  @!P0 NANOSLEEP.SYNCS 0x989680 ;  /* 0x009896800000895d */ /* 0x001fea0003900000 */
[----:B------:R-:W0:Y:S02]  /*17380*/  @!P0 SYNCS.PHASECHK.TRANS64 P0, [R0+URZ+0x28860], R3 ;  /* 0x02886003000085a7 */ /* 0x000e24000800007f */
[----:B0-----:R-:W-:Y:S05]  /*17390*/  @!P0 BRA `(.L_x_1555) ;  /* 0xfffffffc00f08947 */ /* 0x001fea000383ffff */
[----:B------:R-:W-:Y:S05]  /*173a0*/  BRA `(.L_x_1618) ;  /* 0xffffffd800687947 */ /* 0x000fea000383ffff */
.L_x_1562:
[----:B------:R-:W-:Y:S01]  /*173b0*/  BSSY B0, `(.L_x_1619) ;  /* 0x0000008000007945 */ /* 0x000fe20003800000 */
[----:B------:R-:W-:Y:S02]  /*173c0*/  IMAD.MOV.U32 R13, RZ, RZ, R16 ;  /* 0x000000ffff0d7224 */ /* 0x000fe400078e0010 */
[----:B------:R-:W-:Y:S02]  /*173d0*/  IMAD.MOV.U32 R12, RZ, RZ, RZ ;  /* 0x000000ffff0c7224 */ /* 0x000fe400078e00ff */
[----:B------:R-:W-:Y:S02]  /*173e0*/  IMAD.MOV.U32 R11, RZ, RZ, 0x1f ;  /* 0x0000001fff0b7424 */ /* 0x000fe400078e00ff */
[----:B------:R-:W-:-:S07]  /*173f0*/  IMAD.MOV.U32 R15, RZ, RZ, -0x1 ;  /* 0xffffffffff0f7424 */ /* 0x000fce00078e00ff */
[----:B01-3--:R-:W-:Y:S05]  /*17400*/  WARPSYNC.COLLECTIVE R15, `(.L_x_1620) ;  /* 0x000000000f087348 */ /* 0x00bfea0003c00000 */
[----:B------:R2:W4:Y:S02]  /*17410*/  SHFL.IDX P6, R14, R13, R12, R11 ;  /* 0x0000000c0d0e7389 */ /* 0x00052400000c000b */
[----:B01234-:R-:W-:Y:S01]  /*17420*/  ENDCOLLECTIVE ;  /* 0x000000000000791b */ /* 0x01ffe20003800000 */
.L_x_1620:
[----:B------:R-:W-:Y:S05]  /*17430*/  BSYNC B0 ;  /* 0x0000000000007941 */ /* 0x000fea0003800000 */
.L_x_1619:
        /* <DEDUP_REMOVED lines=9> */
.L_x_1621:
        /* <DEDUP_REMOVED lines=18> */
.L_x_1622:
[----:B------:R-:W-:Y:S01]  /*175f0*/  IMAD.MOV.U32 R12, RZ, RZ, 0x2 ;  /* 0x00000002ff0c7424 */ /* 0x000fe200078e00ff */
[----:B------:R-:W-:-:S05]  /*17600*/  SEL R7, R14, RZ, P1 ;  /* 0x000000ff0e077207 */ /* 0x000fca0000800000 */
[----:B------:R-:W-:-:S04]  /*17610*/  IMAD.IADD R3, R2, 0x1, R7 ;  /* 0x0000000102037824 */ /* 0x000fc800078e0207 */
[----:B------:R-:W-:-:S07]  /*17620*/  IMAD.MOV.U32 R13, RZ, RZ, R3 ;  /* 0x000000ffff0d7224 */ /* 0x000fce00078e0003 */
[----:B------:R-:W-:Y:S05]  /*17630*/  WARPSYNC.COLLECTIVE R15, `(.L_x_1623) ;  /* 0x000000000f087348 */ /* 0x000fea0003c00000 */
[----:B------:R0:W1:Y:S02]  /*17640*/  SHFL.UP P6, R14, R13, R12, R11 ;  /* 0x0400000c0d0e7389 */ /* 0x00006400000c000b */
[----:B01----:R-:W-:Y:S01]  /*17650*/  ENDCOLLECTIVE ;  /* 0x000000000000791b */ /* 0x003fe20003800000 */
.L_x_1623:
[----:B------:R-:W-:Y:S01]  /*17660*/  IMAD.MOV.U32 R12, RZ, RZ, 0x4 ;  /* 0x00000004ff0c7424 */ /* 0x000fe200078e00ff */
[----:B------:R-:W-:-:S05]  /*17670*/  SEL R14, R14, RZ, P2 ;  /* 0x000000ff0e0e7207 */ /* 0x000fca0001000000 */
[----:B------:R-:W-:-:S04]  /*17680*/  IMAD.IADD R3, R3, 0x1, R14 ;  /* 0x0000000103037824 */ /* 0x000fc800078e020e */
[----:B------:R-:W-:-:S07]  /*17690*/  IMAD.MOV.U32 R13, RZ, RZ, R3 ;  /* 0x000000ffff0d7224 */ /* 0x000fce00078e0003 */
[----:B------:R-:W-:Y:S05]  /*176a0*/  WARPSYNC.COLLECTIVE R15, `(.L_x_1624) ;  /* 0x000000000f087348 */ /* 0x000fea0003c00000 */
[----:B------:R0:W1:Y:S02]  /*176b0*/  SHFL.UP P6, R14, R13, R12, R11 ;  /* 0x0400000c0d0e7389 */ /* 0x00006400000c000b */
[----:B01----:R-:W-:Y:S01]  /*176c0*/  ENDCOLLECTIVE ;  /* 0x000000000000791b */ /* 0x003fe20003800000 */
.L_x_1624:
[----:B------:R-:W-:Y:S01]  /*176d0*/  IMAD.MOV.U32 R12, RZ, RZ, 0x8 ;  /* 0x00000008ff0c7424 */ /* 0x000fe200078e00ff */
[----:B------:R-:W-:-:S05]  /*176e0*/  SEL R14, R14, RZ, P3 ;  /* 0x000000ff0e0e7207 */ /* 0x000fca0001800000 */
[----:B------:R-:W-:-:S04]  /*176f0*/  IMAD.IADD R3, R3, 0x1, R14 ;  /* 0x0000000103037824 */ /* 0x000fc800078e020e */
[----:B------:R-:W-:-:S07]  /*17700*/  IMAD.MOV.U32 R13, RZ, RZ, R3 ;  /* 0x000000ffff0d7224 */ /* 0x000fce00078e0003 */
[----:B------:R-:W-:Y:S05]  /*17710*/  WARPSYNC.COLLECTIVE R15, `(.L_x_1625) ;  /* 0x000000000f087348 */ /* 0x000fea0003c00000 */
[----:B------:R0:W1:Y:S02]  /*17720*/  SHFL.UP P6, R14, R13, R12, R11 ;  /* 0x0400000c0d0e7389 */ /* 0x00006400000c000b */
[----:B01----:R-:W-:Y:S01]  /*17730*/  ENDCOLLECTIVE ;  /* 0x000000000000791b */ /* 0x003fe20003800000 */
.L_x_1625:
[----:B------:R-:W-:Y:S01]  /*17740*/  IMAD.MOV.U32 R12, RZ, RZ, 0x10 ;  /* 0x00000010ff0c7424 */ /* 0x000fe200078e00ff */
[----:B------:R-:W-:-:S05]  /*17750*/  SEL R14, R14, RZ, P4 ;  /* 0x000000ff0e0e7207 */ /* 0x000fca0002000000 */
[----:B------:R-:W-:-:S04]  /*17760*/  IMAD.IADD R3, R3, 0x1, R14 ;  /* 0x0000000103037824 */ /* 0x000fc800078e020e */
[----:B------:R-:W-:-:S07]  /*17770*/  IMAD.MOV.U32 R13, RZ, RZ, R3 ;  /* 0x000000ffff0d7224 */ /* 0x000fce00078e0003 */
[----:B------:R-:W-:Y:S05]  /*17780*/  WARPSYNC.COLLECTIVE R15, `(.L_x_1626) ;  /* 0x000000000f087348 */ /* 0x000fea0003c00000 */
[----:B------:R0:W1:Y:S02]  /*17790*/  SHFL.UP P6, R14, R13, R12, R11 ;  /* 0x0400000c0d0e7389 */ /* 0x00006400000c000b */
[----:B01----:R-:W-:Y:S01]  /*177a0*/  ENDCOLLECTIVE ;  /* 0x000000000000791b */ /* 0x003fe20003800000 */
.L_x_1626:
        /* <DEDUP_REMOVED lines=8> */
.L_x_1627:
[----:B------:R-:W-:Y:S05]  /*17830*/  BRA `(.L_x_1628) ;  /* 0xffffffd800fc7947 */ /* 0x000fea000383ffff */
.L_x_1567:
[----:B------:R-:W-:Y:S01]  /*17840*/  BSSY B0, `(.L_x_1629) ;  /* 0x0000008000007945 */ /* 0x000fe20003800000 */
[----:B-----5:R-:W-:Y:S02]  /*17850*/  IMAD.MOV.U32 R13, RZ, RZ, R2 ;  /* 0x000000ffff0d7224 */ /* 0x020fe400078e0002 */
[----:B------:R-:W-:Y:S02]  /*17860*/  IMAD.MOV.U32 R12, RZ, RZ, 0x1 ;  /* 0x00000001ff0c7424 */ /* 0x000fe400078e00ff */
[----:B------:R-:W-:Y:S02]  /*17870*/  IMAD.MOV.U32 R11, RZ, RZ, RZ ;  /* 0x000000ffff0b7224 */ /* 0x000fe400078e00ff */
[----:B------:R-:W-:-:S07]  /*17880*/  IMAD.MOV.U32 R15, RZ, RZ, -0x1 ;  /* 0xffffffffff0f7424 */ /* 0x000fce00078e00ff */
[----:B0123--:R-:W-:Y:S05]  /*17890*/  WARPSYNC.COLLECTIVE R15, `(.L_x_1630) ;  /* 0x000000000f087348 */ /* 0x00ffea0003c00000 */
[----:B------:R4:W0:Y:S02]  /*178a0*/  SHFL.UP P6, R14, R13, R12, R11 ;  /* 0x0400000c0d0e7389 */ /* 0x00082400000c000b */
[----:B01234-:R-:W-:Y:S01]  /*178b0*/  ENDCOLLECTIVE ;  /* 0x000000000000791b */ /* 0x01ffe20003800000 */
.L_x_1630:
[----:B------:R-:W-:Y:S05]  /*178c0*/  BSYNC B0 ;  /* 0x0000000000007941 */ /* 0x000fea0003800000 */
.L_x_1629:
        /* <DEDUP_REMOVED lines=9> */
.L_x_1631:
[----:B------:R-:W-:Y:S01]  /*17960*/  IMAD.MOV.U32 R12, RZ, RZ, 0x4 ;  /* 0x00000004ff0c7424 */ /* 0x000fe200078e00ff */
[----:B------:R-:W-:-:S05]  /*17970*/  SEL R14, R14, RZ, P2 ;  /* 0x000000ff0e0e7207 */ /* 0x000fca0001000000 */
[----:B------:R-:W-:-:S04]  /*17980*/  IMAD.IADD R3, R3, 0x1, R14 ;  /* 0x0000000103037824 */ /* 0x000fc800078e020e */
[----:B------:R-:W-:-:S07]  /*17990*/  IMAD.MOV.U32 R13, RZ, RZ, R3 ;  /* 0x000000ffff0d7224 */ /* 0x000fce00078e0003 */
[----:B------:R-:W-:Y:S05]  /*179a0*/  WARPSYNC.COLLECTIVE R15, `(.L_x_1632) ;  /* 0x000000000f087348 */ /* 0x000fea0003c00000 */
[----:B------:R0:W1:Y:S02]  /*179b0*/  SHFL.UP P6, R14, R13, R12, R11 ;  /* 0x0400000c0d0e7389 */ /* 0x00006400000c000b */
[----:B01----:R-:W-:Y:S01]  /*179c0*/  ENDCOLLECTIVE ;  /* 0x000000000000791b */ /* 0x003fe20003800000 */
.L_x_1632:
[----:B------:R-:W-:Y:S01]  /*179d0*/  IMAD.MOV.U32 R12, RZ, RZ, 0x8 ;  /* 0x00000008ff0c7424 */ /* 0x000fe200078e00ff */
[----:B------:R-:W-:-:S05]  /*179e0*/  SEL R14, R14, RZ, P3 ;  /* 0x000000ff0e0e7207 */ /* 0x000fca0001800000 */
[----:B------:R-:W-:-:S04]  /*179f0*/  IMAD.IADD R3, R3, 0x1, R14 ;  /* 0x0000000103037824 */ /* 0x000fc800078e020e */
[----:B------:R-:W-:-:S07]  /*17a00*/  IMAD.MOV.U32 R13, RZ, RZ, R3 ;  /* 0x000000ffff0d7224 */ /* 0x000fce00078e0003 */
[----:B------:R-:W-:Y:S05]  /*17a10*/  WARPSYNC.COLLECTIVE R15, `(.L_x_1633) ;  /* 0x000000000f087348 */ /* 0x000fea0003c00000 */
[----:B------:R0:W1:Y:S02]  /*17a20*/  SHFL.UP P6, R14, R13, R12, R11 ;  /* 0x0400000c0d0e7389 */ /* 0x00006400000c000b */
[----:B01----:R-:W-:Y:S01]  /*17a30*/  ENDCOLLECTIVE ;  /* 0x000000000000791b */ /* 0x003fe20003800000 */
.L_x_1633:
[----:B------:R-:W-:Y:S01]  /*17a40*/  IMAD.MOV.U32 R12, RZ, RZ, 0x10 ;  /* 0x00000010ff0c7424 */ /* 0x000fe200078e00ff */
[----:B------:R-:W-:-:S05]  /*17a50*/  SEL R14, R14, RZ, P4 ;  /* 0x000000ff0e0e7207 */ /* 0x000fca0002000000 */
[----:B------:R-:W-:-:S04]  /*17a60*/  IMAD.IADD R3, R3, 0x1, R14 ;  /* 0x0000000103037824 */ /* 0x000fc800078e020e */
[----:B------:R-:W-:-:S07]  /*17a70*/  IMAD.MOV.U32 R13, RZ, RZ, R3 ;  /* 0x000000ffff0d7224 */ /* 0x000fce00078e0003 */
[----:B------:R-:W-:Y:S05]  /*17a80*/  WARPSYNC.COLLECTIVE R15, `(.L_x_1634) ;  /* 0x000000000f087348 */ /* 0x000fea0003c00000 */
[----:B------:R0:W1:Y:S02]  /*17a90*/  SHFL.UP P6, R14, R13, R12, R11 ;  /* 0x0400000c0d0e7389 */ /* 0x00006400000c000b */
[----:B01----:R-:W-:Y:S01]  /*17aa0*/  ENDCOLLECTIVE ;  /* 0x000000000000791b */ /* 0x003fe20003800000 */
.L_x_1634:
        /* <DEDUP_REMOVED lines=8> */
.L_x_1635:
[----:B------:R-:W-:Y:S05]  /*17b30*/  BRA `(.L_x_1636) ;  /* 0xffffffd800d87947 */ /* 0x000fea000383ffff */
.L_x_1569:
[----:B------:R-:W-:Y:S01]  /*17b40*/  BSSY B0, `(.L_x_1637) ;  /* 0x0000006000007945 */ /* 0x000fe20003800000 */
[----:B------:R-:W-:Y:S01]  /*17b50*/  PLOP3.LUT P6, PT, P6, PT, PT, 0x8, 0x0 ;  /* 0x000000000000781c */ /* 0x000fe200037ce170 */
[----:B------:R-:W-:-:S12]  /*17b60*/  IMAD.MOV.U32 R15, RZ, RZ, -0x1 ;  /* 0xffffffffff0f7424 */ /* 0x000fd800078e00ff */
[----:B0123--:R-:W-:Y:S05]  /*17b70*/  WARPSYNC.COLLECTIVE R15, `(.L_x_1638) ;  /* 0x000000000f087348 */ /* 0x00ffea0003c00000 */
[----:B------:R-:W-:Y:S01]  /*17b80*/  VOTE.ANY R14, PT, P6 ;  /* 0x00000000000e7806 */ /* 0x000fe200030e0100 */
[----:B0123--:R-:W-:Y:S06]  /*17b90*/  ENDCOLLECTIVE ;  /* 0x000000000000791b */ /* 0x00ffec0003800000 */
.L_x_1638:
[----:B------:R-:W-:Y:S05]  /*17ba0*/  BSYNC B0 ;  /* 0x0000000000007941 */ /* 0x000fea0003800000 */
.L_x_1637:
        /* <DEDUP_REMOVED lines=9> */
.L_x_1639:
[----:B------:R-:W-:Y:S01]  /*17c40*/  IMAD.MOV.U32 R17, RZ, RZ, R14 ;  /* 0x000000ffff117224 */ /* 0x000fe200078e000e */
[----:B------:R-:W-:Y:S06]  /*17c50*/  BRA `(.L_x_1640) ;  /* 0xffffffd800c87947 */ /* 0x000fec000383ffff */
.L_x_1571:
[----:B------:R-:W-:Y:S01]  /*17c60*/  BSSY B0, `(.L_x_1641) ;  /* 0x0000007000007945 */ /* 0x000fe20003800000 */
[----:B------:R-:W-:Y:S02]  /*17c70*/  IMAD.MOV.U32 R13, RZ, RZ, R3 ;  /* 0x000000ffff0d7224 */ /* 0x000fe400078e0003 */
[----:B------:R-:W-:Y:S02]  /*17c80*/  IMAD.MOV.U32 R11, RZ, RZ, 0x1f ;  /* 0x0000001fff0b7424 */ /* 0x000fe400078e00ff */
[----:B------:R-:W-:-:S07]  /*17c90*/  IMAD.MOV.U32 R15, RZ, RZ, -0x1 ;  /* 0xffffffffff0f7424 */ /* 0x000fce00078e00ff */
[----:B01234-:R-:W-:Y:S05]  /*17ca0*/  WARPSYNC.COLLECTIVE R15, `(.L_x_1642) ;  /* 0x000000000f087348 */ /* 0x01ffea0003c00000 */
[----:B------:R0:W0:Y:S02]  /*17cb0*/  SHFL.IDX P6, R14, R13, R12, R11 ;  /* 0x0000000c0d0e7389 */ /* 0x00002400000c000b */
[----:B01234-:R-:W-:Y:S01]  /*17cc0*/  ENDCOLLECTIVE ;  /* 0x000000000000791b */ /* 0x01ffe20003800000 */
.L_x_1642:
[----:B------:R-:W-:Y:S05]  /*17cd0*/  BSYNC B0 ;  /* 0x0000000000007941 */ /* 0x000fea0003800000 */
.L_x_1641:
[----:B------:R-:W-:Y:S01]  /*17ce0*/  IMAD.MOV.U32 R5, RZ, RZ, R14 ;  /* 0x000000ffff057224 */ /* 0x000fe200078e000e */
[----:B------:R-:W-:Y:S06]  /*17cf0*/  BRA `(.L_x_1570) ;  /* 0xffffffd800bc7947 */ /* 0x000fec000383ffff */
.L_x_1575:
[----:B0-----:R0:W2:Y:S02]  /*17d00*/  SYNCS.PHASECHK.TRANS64.TRYWAIT P0, [R0+URZ+0x28820], R3 ;  /* 0x02882003000075a7 */ /* 0x0010a4000800017f */
[----:B--2---:R-:W-:Y:S05]  /*17d10*/  @!P0 NANOSLEEP.SYNCS 0x989680 ;  /* 0x009896800000895d */ /* 0x004fea0003900000 */
[----:B------:R-:W2:Y:S02]  /*17d20*/  @!P0 SYNCS.PHASECHK.TRANS64 P0, [R0+URZ+0x28820], R3 ;  /* 0x02882003000085a7 */ /* 0x000ea4000800007f */
[----:B--2---:R-:W-:Y:S05]  /*17d30*/  @!P0 BRA `(.L_x_1575) ;  /* 0xfffffffc00f08947 */ /* 0x004fea000383ffff */
[----:B------:R-:W-:Y:S05]  /*17d40*/  BRA `(.L_x_1643) ;  /* 0xffffffe0003c7947 */ /* 0x000fea000383ffff */
.L_x_1576:
        /* <DEDUP_REMOVED lines=8> */
[----:B01-3--:R-:W-:Y:S05]  /*17dd0*/  WARPSYNC.COLLECTIVE R15, `(.L_x_1645) ;  /* 0x000000000f087348 */ /* 0x00bfea0003c00000 */
[----:B------:R2:W4:Y:S02]  /*17de0*/  SHFL.IDX P6, R14, R13, R12, R11 ;  /* 0x0000000c0d0e7389 */ /* 0x00052400000c000b */
[----:B01234-:R-:W-:Y:S01]  /*17df0*/  ENDCOLLECTIVE ;  /* 0x000000000000791b */ /* 0x01ffe20003800000 */
.L_x_1645:
[----:B------:R-:W-:Y:S05]  /*17e00*/  BSYNC B0 ;  /* 0x0000000000007941 */ /* 0x000fea0003800000 */
.L_x_1644:
[----:B------:R-:W-:Y:S05]  /*17e10*/  BRA `(.L_x_1646) ;  /* 0xffffffe000247947 */ /* 0x000fea000383ffff */
.L_x_1579:
[----:B------:R-:W-:Y:S01]  /*17e20*/  BSSY B1, `(.L_x_1647) ;  /* 0x0000006000017945 */ /* 0x000fe20003800000 */
[----:B------:R-:W-:-:S07]  /*17e30*/  IMAD.MOV.U32 R15, RZ, RZ, -0x1 ;  /* 0xffffffffff0f7424 */ /* 0x000fce00078e00ff */
[----:B0123--:R-:W-:Y:S05]  /*17e40*/  WARPSYNC.COLLECTIVE R15, `(.L_x_1648) ;  /* 0x000000000f0c7348 */ /* 0x00ffea0003c00000 */
[----:B------:R-:W-:Y:S02]  /*17e50*/  ELECT P6, UR62, PT ;  /* 0x00000000003e782f */ /* 0x000fe400038c0000 */
[----:B------:R-:W-:Y:S01]  /*17e60*/  MOV R14, UR62 ;  /* 0x0000003e000e7c02 */ /* 0x000fe20008000f00 */
[----:B0123--:R-:W-:Y:S10]  /*17e70*/  ENDCOLLECTIVE ;  /* 0x000000000000791b */ /* 0x00fff40003800000 */
.L_x_1648:
[----:B------:R-:W-:Y:S05]  /*17e80*/  BSYNC B1 ;  /* 0x0000000000017941 */ /* 0x000fea0003800000 */
.L_x_1647:
[----:B------:R-:W-:Y:S05]  /*17e90*/  BRA `(.L_x_1649) ;  /* 0xffffffe0001c7947 */ /* 0x000fea000383ffff */
.L_x_1581:
[----:B0-----:R0:W2:Y:S02]  /*17ea0*/  SYNCS.PHASECHK.TRANS64.TRYWAIT P0, [R6+URZ], R5 ;  /* 0x00000005060075a7 */ /* 0x0010a4000800017f */
[----:B--2---:R-:W-:Y:S05]  /*17eb0*/  @!P0 NANOSLEEP.SYNCS 0x989680 ;  /* 0x009896800000895d */ /* 0x004fea0003900000 */
[----:B------:R-:W2:Y:S02]  /*17ec0*/  @!P0 SYNCS.PHASECHK.TRANS64 P0, [R6+URZ], R5 ;  /* 0x00000005060085a7 */ /* 0x000ea4000800007f */
[----:B--2---:R-:W-:Y:S05]  /*17ed0*/  @!P0 BRA `(.L_x_1581) ;  /* 0xfffffffc00f08947 */ /* 0x004fea000383ffff */
[----:B------:R-:W-:Y:S05]  /*17ee0*/  BRA `(.L_x_1650) ;  /* 0xffffffe000587947 */ /* 0x000fea000383ffff */
.L_x_1582:
[----:B--2---:R2:W3:Y:S02]  /*17ef0*/  SYNCS.PHASECHK.TRANS64.TRYWAIT P0, [R7+URZ], R2 ;  /* 0x00000002070075a7 */ /* 0x0044e4000800017f */
[----:B---3--:R-:W-:Y:S05]  /*17f00*/  @!P0 NANOSLEEP.SYNCS 0x989680 ;  /* 0x009896800000895d */ /* 0x008fea0003900000 */
[----:B------:R-:W3:Y:S02]  /*17f10*/  @!P0 SYNCS.PHASECHK.TRANS64 P0, [R7+URZ], R2 ;  /* 0x00000002070085a7 */ /* 0x000ee4000800007f */
[----:B---3--:R-:W-:Y:S05]  /*17f20*/  @!P0 BRA `(.L_x_1582) ;  /* 0xfffffffc00f08947 */ /* 0x008fea000383ffff */
[----:B------:R-:W-:Y:S05]  /*17f30*/  BRA `(.L_x_1651) ;  /* 0xffffffe0004c7947 */ /* 0x000fea000383ffff */
.L_x_1584:
[----:B---3--:R3:W4:Y:S02]  /*17f40*/  SYNCS.PHASECHK.TRANS64.TRYWAIT P0, [R4+URZ], R5 ;  /* 0x00000005040075a7 */ /* 0x008724000800017f */
[----:B----4-:R-:W-:Y:S05]  /*17f50*/  @!P0 NANOSLEEP.SYNCS 0x989680 ;  /* 0x009896800000895d */ /* 0x010fea0003900000 */
[----:B------:R-:W4:Y:S02]  /*17f60*/  @!P0 SYNCS.PHASECHK.TRANS64 P0, [R4+URZ], R5 ;  /* 0x00000005040085a7 */ /* 0x000f24000800007f */
[----:B----4-:R-:W-:Y:S05]  /*17f70*/  @!P0 BRA `(.L_x_1584) ;  /* 0xfffffffc00f08947 */ /* 0x010fea000383ffff */
[----:B------:R-:W-:Y:S05]  /*17f80*/  BRA `(.L_x_1652) ;  /* 0xffffffe000547947 */ /* 0x000fea000383ffff */
.L_x_1653:
        /* <DEDUP_REMOVED lines=15> */
.L_x_3222:


//--------------------- .text._ZN7cutlass13device_kernelIN5flash11enable_sm90INS1_16FlashAttnFwdSm90INS1_25CollectiveMainloopFwdSm90ILi2EN4cute5tupleIJNS5_1CILi1EEES8_S8_EEENS6_IJNS7_ILi128EEESA_SA_EEELi128ENS_6half_tEfNS_4arch4Sm90ELb0ELb1ELb0ELb1ELb0ELb1ELb0ELb1ELb1ELb1ELb0ELb0EEENS1_21CollectiveEpilogueFwdISB_S9_SC_SE_Li256ELb1ELb1ELb0ELb0EEENS1_36VarlenDynamicPersistentTileSchedulerILi128ELi128ELi256ELi128ELb0ELb1ELb1ELb1ELb0ELb1EEEEEEEEEvNT_6ParamsE --------------------------
	.section	.text._ZN7cutlass13device_kernelIN5flash11enable_sm90INS1_16FlashAttnFwdSm90INS1_25CollectiveMainloopFwdSm90ILi2EN4cute5tupleIJNS5_1CILi1EEES8_S8_EEENS6_IJNS7_ILi128EEESA_SA_EEELi128ENS_6half_tEfNS_4arch4Sm90ELb0ELb1ELb0ELb1ELb0ELb1ELb0ELb1ELb1ELb1ELb0ELb0EEENS1_21CollectiveEpilogueFwdISB_S9_SC_SE_Li256ELb1ELb1ELb0ELb0EEENS1_36VarlenDynamicPersistentTileSchedulerILi128ELi128ELi256ELi128ELb0ELb1ELb1ELb1ELb0ELb1EEEEEEEEEvNT_6ParamsE,"ax",@progbits
	.align	128
.text._ZN7cutlass13device_kernelIN5flash11enable_sm90INS1_16FlashAttnFwdSm90INS1_25CollectiveMainloopFwdSm90ILi2EN4cute5tupleIJNS5_1CILi1EEES8_S8_EEENS6_IJNS7_ILi128EEESA_SA_EEELi128ENS_6half_tEfNS_4arch4Sm90ELb0ELb1ELb0ELb1ELb0ELb1ELb0ELb1ELb1ELb1ELb0ELb0EEENS1_21CollectiveEpilogueFwdISB_S9_SC_SE_Li256ELb1ELb1ELb0ELb0EEENS1_36VarlenDynamicPersistentTileSchedulerILi128ELi128ELi256ELi128ELb0ELb1ELb1ELb1ELb0ELb1EEEEEEEEEvNT_6ParamsE:
        .type           _ZN7cutlass13device_kernelIN5flash11enable_sm90INS1_16FlashAttnFwdSm90INS1_25CollectiveMainloopFwdSm90ILi2EN4cute5tupleIJNS5_1CILi1EEES8_S8_EEENS6_IJNS7_ILi128EEESA_SA_EEELi128ENS_6half_tEfNS_4arch4Sm90ELb0ELb1ELb0ELb1ELb0ELb1ELb0ELb1ELb1ELb1ELb0ELb0EEENS1_21CollectiveEpilogueFwdISB_S9_SC_SE_Li256ELb1ELb1ELb0ELb0EEENS1_36VarlenDynamicPersistentTileSchedulerILi128ELi128ELi256ELi128ELb0ELb1ELb1ELb1ELb0ELb1EEEEEEEEEvNT_6ParamsE,@function
        .size           _ZN7cutlass13device_kernelIN5flash11enable_sm90INS1_16FlashAttnFwdSm90INS1_25CollectiveMainloopFwdSm90ILi2EN4cute5tupleIJNS5_1CILi1EEES8_S8_EEENS6_IJNS7_ILi128EEESA_SA_EEELi128ENS_6half_tEfNS_4arch4Sm90ELb0ELb1ELb0ELb1ELb0ELb1ELb0ELb1ELb1ELb1ELb0ELb0EEENS1_21CollectiveEpilogueFwdISB_S9_SC_SE_Li256ELb1ELb1ELb0ELb0EEENS1_36VarlenDynamicPersistentTileSchedulerILi128ELi128ELi256ELi128ELb0ELb1ELb1ELb1ELb0ELb1EEEEEEEEEvNT_6ParamsE,(.L_x_3223 - _ZN7cutlass13device_kernelIN5flash11enable_sm90INS1_16FlashAttnFwdSm90INS1_25CollectiveMainloopFwdSm90ILi2EN4cute5tupleIJNS5_1CILi1EEES8_S8_EEENS6_IJNS7_ILi128EEESA_SA_EEELi128ENS_6half_tEfNS_4arch4Sm90ELb0ELb1ELb0ELb1ELb0ELb1ELb0ELb1ELb1ELb1ELb0ELb0EEENS1_21CollectiveEpilogueFwdISB_S9_SC_SE_Li256ELb1ELb1ELb0ELb0EEENS1_36VarlenDynamicPersistentTileSchedulerILi128ELi128ELi256ELi128ELb0ELb1ELb1ELb1ELb0ELb1EEEEEEEEEvNT_6ParamsE)
        .other          _ZN7cutlass13device_kernelIN5flash11enable_sm90INS1_16FlashAttnFwdSm90INS1_25CollectiveMainloopFwdSm90ILi2EN4cute5tupleIJNS5_1CILi1EEES8_S8_EEENS6_IJNS7_ILi128EEESA_SA_EEELi128ENS_6half_tEfNS_4arch4Sm90ELb0ELb1ELb0ELb1ELb0ELb1ELb0ELb1ELb1ELb1ELb0ELb0EEENS1_21CollectiveEpilogueFwdISB_S9_SC_SE_Li256ELb1ELb1ELb0ELb0EEENS1_36VarlenDynamicPersistentTileSchedulerILi128ELi128ELi256ELi128ELb0ELb1ELb1ELb1ELb0ELb1EEEEEEEEEvNT_6ParamsE,@"STO_CUDA_ENTRY STV_DEFAULT"
_ZN7cutlass13device_kernelIN5flash11enable_sm90INS1_16FlashAttnFwdSm90INS1_25CollectiveMainloopFwdSm90ILi2EN4cute5tupleIJNS5_1CILi1EEES8_S8_EEENS6_IJNS7_ILi128EEESA_SA_EEELi128ENS_6half_tEfNS_4arch4Sm90ELb0ELb1ELb0ELb1ELb0ELb1ELb0ELb1ELb1ELb1ELb0ELb0EEENS1_21CollectiveEpilogueFwdISB_S9_SC_SE_Li256ELb1ELb1ELb0ELb0EEENS1_36VarlenDynamicPersistentTileSchedulerILi128ELi128ELi256ELi128ELb0ELb1ELb1ELb1ELb0ELb1EEEEEEEEEvNT_6ParamsE:
        /* <DEDUP_REMOVED lines=23> */
.L_x_1655:
[----:B------:R-:W-:Y:S05]  /*0170*/  BSYNC B0 ;  /* 0x0000000000007941 */ /* 0x000fea0003800000 */
.L_x_1654:
        /* <DEDUP_REMOVED lines=40> */
.L_x_1656:
        /* <DEDUP_REMOVED lines=22> */
.L_x_1657:
        /* <DEDUP_REMOVED lines=18> */
.L_x_1658:
        /* <DEDUP_REMOVED lines=22> */
.L_x_1659:
        /* <DEDUP_REMOVED lines=22> */
.L_x_1660:
[----:B--2---:R-:W-:Y:S01]  /*0940*/  ISETP.NE.AND P0, PT, R2, RZ, PT ;  /* 0x000000ff0200720c */ /* 0x004fe20003f05270 */
[----:B------:R-:W-:Y:S01]  /*0950*/  IMAD.MOV.U32 R2, RZ, RZ, 0x1 ;  /* 0x00000001ff027424 */ /* 0x000fe200078e00ff */
[----:B------:R-:W-:Y:S01]  /*0960*/  NOP ;  /* 0x0000000000007918 */ /* 0x000fe20000000000 */
[----:B------:R-:W-:Y:S01]  /*0970*/  ULDC.64 UR38, c[0x0][0x208] ;  /* 0x0000820000267ab9 */ /* 0x000fe20000000a00 */
[----:B------:R-:W-:Y:S02]  /*0980*/  BSSY B9, `(.L_x_1661) ;  /* 0x000239b000097945 */ /* 0x000fe40003800000 */
[----:B------:R-:W-:-:S05]  /*0990*/  SEL R2, R2, 0x2, !P0 ;  /* 0x0000000202027807 */ /* 0x000fca0004000000 */
[----:B------:R2:W-:Y:S01]  /*09a0*/  STL [R1+0x50], R2 ;  /* 0x0000500201007387 */ /* 0x0005e20000100800 */
[----:B01-34-:R-:W-:Y:S06]  /*09b0*/  BAR.SYNC.DEFER_BLOCKING 0x0 ;  /* 0x0000000000007b1d */ /* 0x01bfec0000010000 */
[----:B------:R-:W-:Y:S05]  /*09c0*/  @!P0 BRA `(.L_x_1662) ;  /* 0x000001bc00808947 */ /* 0x000fea0003800000 */
.L_x_1663:
[----:B------:R-:W-:-:S08]  /*09d0*/  NOP ;  /* 0x0000000000007918 */ /* 0x000fd00000000000 */
[----:B------:R-:W0:Y:S02]  /*09e0*/  USETMAXREG.TRY_ALLOC.CTAPOOL UP0, 0xf0 ;  /* 0x000000f0000079c8 */ /* 0x000e240008000600 */
[----:B0-----:R-:W-:-:S13]  /*09f0*/  PLOP3.LUT P0, PT, PT, PT, UP0, 0x80, 0x0 ;  /* 0x000000000000781c */ /* 0x001fda0003f0f008 */
[----:B------:R-:W-:Y:S05]  /*0a00*/  @!P0 BRA `(.L_x_1663) ;  /* 0xfffffffc00f08947 */ /* 0x000fea000383ffff */
[----:B------:R-:W-:Y:S01]  /*0a10*/  SHF.R.U32.HI R0, RZ, 0x7, R4 ;  /* 0x00000007ff007819 */ /* 0x000fe20000011604 */
[----:B------:R-:W0:Y:S08]  /*0a20*/  S2UR UR5, SR_CgaCtaId ;  /* 0x00000000000579c3 */ /* 0x000e300000008800 */
[----:B------:R-:W-:Y:S06]  /*0a30*/  BAR.ARV 0x8, 0x180 ;  /* 0x0206000000007b1d */ /* 0x000fec0000002000 */
[----:B------:R-:W-:Y:S01]  /*0a40*/  ISETP.NE.AND P0, PT, R0, 0x1, PT ;  /* 0x000000010000780c */ /* 0x000fe20003f05270 */
[----:B------:R-:W-:-:S12]  /*0a50*/  UMOV UR4, 0x400 ;  /* 0x0000040000047882 */ /* 0x000fd80000000000 */
[----:B------:R-:W-:Y:S06]  /*0a60*/  @!P0 BAR.ARV 0x9, 0x100 ;  /* 0x0244000000008b1d */ /* 0x000fec0000002000 */
[----:B0-----:R-:W-:Y:S02]  /*0a70*/  ULEA UR4, UR5, UR4, 0x18 ;  /* 0x0000000405047291 */ /* 0x001fe4000f8ec03f */
[----:B------:R-:W-:Y:S04]  /*0a80*/  BAR.SYNC.DEFER_BLOCKING 0x5, 0x180 ;  /* 0x0146000000007b1d */ /* 0x000fe80000010000 */
[----:B--2---:R-:W-:-:S02]  /*0a90*/  IMAD.U32 R2, RZ, RZ, UR4 ;  /* 0x00000004ff027e24 */ /* 0x004fc4000f8e00ff */
[----:B------:R-:W-:-:S03]  /*0aa0*/  ULDC UR4, c[0x0][0xc3c] ;  /* 0x00030f0000047ab9 */ /* 0x000fc60000000800 */
[----:B------:R-:W0:Y:S01]  /*0ab0*/  LDS.128 R28, [R2+0x288d0] ;  /* 0x0288d000021c7984 */ /* 0x000e220000000c00 */
[----:B------:R-:W-:Y:S06]  /*0ac0*/  BAR.ARV 0x4, 0x180 ;  /* 0x0106000000007b1d */ /* 0x000fec0000002000 */
[----:B0-----:R-:W-:-:S13]  /*0ad0*/  ISETP.GE.AND P0, PT, R31, UR4, PT ;  /* 0x000000041f007c0c */ /* 0x001fda000bf06270 */
[----:B------:R-:W-:Y:S05]  /*0ae0*/  @P0 BRA `(.L_x_1664) ;  /* 0x0000023800100947 */ /* 0x000fea0003800000 */
[----:B------:R-:W2:Y:S01]  /*0af0*/  LDL.LU R13, [R1+0x50] ;  /* 0x00005000010d7983 */ /* 0x000ea20000300800 */
[----:B------:R-:W-:Y:S01]  /*0b00*/  VIADD R229, R4, 0xffffff80 ;  /* 0xffffff8004e57836 */ /* 0x000fe20000000000 */
[----:B------:R-:W-:Y:S01]  /*0b10*/  IADD3 R217, R2, 0x10400, RZ ;  /* 0x0001040002d97810 */ /* 0x000fe20007ffe0ff */
[----:B------:R-:W-:Y:S02]  /*0b20*/  IMAD.MOV.U32 R213, RZ, RZ, RZ ;  /* 0x000000ffffd57224 */ /* 0x000fe400078e00ff */
[----:B------:R-:W-:Y:S01]  /*0b30*/  IMAD.MOV.U32 R184, RZ, RZ, RZ ;  /* 0x000000ffffb87224 */ /* 0x000fe200078e00ff */
[----:B------:R-:W-:Y:S01]  /*0b40*/  SHF.R.S32.HI R0, RZ, 0x1f, R229 ;  /* 0x0000001fff007819 */ /* 0x000fe200000114e5 */
[----:B------:R-:W-:Y:S02]  /*0b50*/  IMAD.MOV.U32 R192, RZ, RZ, RZ ;  /* 0x000000ffffc07224 */ /* 0x000fe400078e00ff */
[----:B------:R-:W-:Y:S01]  /*0b60*/  IMAD.MOV.U32 R186, RZ, RZ, RZ ;  /* 0x000000ffffba7224 */ /* 0x000fe200078e00ff */
[CC--:B------:R-:W-:Y:S01]  /*0b70*/  LEA.HI R3, R0.reuse, R229.reuse, RZ, 0x7 ;  /* 0x000000e500037211 */ /* 0x0c0fe200078f38ff */
[----:B------:R-:W-:Y:S01]  /*0b80*/  IMAD.MOV.U32 R22, RZ, RZ, RZ ;  /* 0x000000ffff167224 */ /* 0x000fe200078e00ff */
[----:B------:R-:W-:-:S02]  /*0b90*/  LEA.HI R5, R0, R229, RZ, 0x5 ;  /* 0x000000e500057211 */ /* 0x000fc400078f28ff */
[----:B------:R-:W-:Y:S02]  /*0ba0*/  LOP3.LUT R218, R3, 0xffffff80, RZ, 0xc0, !PT ;  /* 0xffffff8003da7812 */ /* 0x000fe400078ec0ff */
[----:B------:R-:W-:Y:S01]  /*0bb0*/  LEA.HI R4, R0, R229, RZ, 0x4 ;  /* 0x000000e500047211 */ /* 0x000fe200078f20ff */
[----:B------:R-:W-:Y:S01]  /*0bc0*/  IMAD.SHL.U32 R5, R5, 0x20, RZ ;  /* 0x0000002005057824 */ /* 0x000fe200078e00ff */
[----:B------:R-:W-:Y:S01]  /*0bd0*/  SHF.R.S32.HI R222, RZ, 0x7, R3 ;  /* 0x00000007ffde7819 */ /* 0x000fe20000011403 */
[----:B------:R-:W-:Y:S01]  /*0be0*/  IMAD.IADD R218, R229, 0x1, -R218 ;  /* 0x00000001e5da7824 */ /* 0x000fe200078e0ada */
[----:B------:R-:W-:Y:S02]  /*0bf0*/  LOP3.LUT R6, R4, 0x3fffff0, RZ, 0xc0, !PT ;  /* 0x03fffff004067812 */ /* 0x000fe400078ec0ff */
[----:B------:R-:W-:Y:S02]  /*0c00*/  LOP3.LUT R5, R5, 0xfffffc00, RZ, 0xc0, !PT ;  /* 0xfffffc0005057812 */ /* 0x000fe400078ec0ff */
[----:B------:R-:W-:Y:S01]  /*0c10*/  SHF.R.S32.HI R9, RZ, 0x1f, R218 ;  /* 0x0000001fff097819 */ /* 0x000fe200000114da */
[----:B------:R-:W-:Y:S01]  /*0c20*/  IMAD.IADD R6, R229, 0x1, -R6 ;  /* 0x00000001e5067824 */ /* 0x000fe200078e0a06 */
[----:B------:R-:W-:-:S02]  /*0c30*/  LEA.HI R3, R3, R222, RZ, 0x1 ;  /* 0x000000de03037211 */ /* 0x000fc400078f08ff */
[CC--:B------:R-:W-:Y:S02]  /*0c40*/  LEA.HI R8, R9.reuse, R218.reuse, RZ, 0x2 ;  /* 0x000000da09087211 */ /* 0x0c0fe400078f10ff */
[----:B------:R-:W-:Y:S02]  /*0c50*/  LEA.HI R9, R9, R218, RZ, 0x5 ;  /* 0x000000da09097211 */ /* 0x000fe400078f28ff */
[--C-:B------:R-:W-:Y:S02]  /*0c60*/  SHF.R.S32.HI R10, RZ, 0x2, R8.reuse ;  /* 0x00000002ff0a7819 */ /* 0x100fe40000011408 */
[----:B------:R-:W-:Y:S02]  /*0c70*/  SHF.R.S32.HI R7, RZ, 0x1f, R8 ;  /* 0x0000001fff077819 */ /* 0x000fe40000011408 */
[----:B------:R-:W-:Y:S02]  /*0c80*/  LEA.HI R12, R0, R229, RZ, 0x2 ;  /* 0x000000e5000c7211 */ /* 0x000fe400078f10ff */
[----:B------:R-:W-:-:S02]  /*0c90*/  LEA.HI R7, R7, R10, RZ, 0x3 ;  /* 0x0000000a07077211 */ /* 0x000fc400078f18ff */
[----:B------:R-:W-:Y:S02]  /*0ca0*/  SHF.R.S32.HI R9, RZ, 0x5, R9 ;  /* 0x00000005ff097819 */ /* 0x000fe40000011409 */
[----:B------:R-:W-:Y:S01]  /*0cb0*/  LOP3.LUT R11, R7, 0xfffffff8, RZ, 0xc0, !PT ;  /* 0xfffffff8070b7812 */ /* 0x000fe200078ec0ff */
[----:B------:R-:W-:Y:S01]  /*0cc0*/  IMAD R7, R6, 0x40, R5 ;  /* 0x0000004006077824 */ /* 0x000fe200078e0205 */
[----:B------:R-:W-:Y:S02]  /*0cd0*/  LOP3.LUT R3, R3, 0x3fffffe, RZ, 0xc0, !PT ;  /* 0x03fffffe03037812 */ /* 0x000fe400078ec0ff */
[----:B------:R-:W-:Y:S01]  /*0ce0*/  SHF.R.S32.HI R5, RZ, 0x4, R4 ;  /* 0x00000004ff057819 */ /* 0x000fe20000011404 */
[----:B------:R-:W-:Y:S01]  /*0cf0*/  IMAD.IADD R10, R10, 0x1, -R11 ;  /* 0x000000010a0a7824 */ /* 0x000fe200078e0a0b */
[----:B------:R-:W-:Y:S01]  /*0d00*/  LOP3.LUT R12, R12, 0xfffffffc, RZ, 0xc0, !PT ;  /* 0xfffffffc0c0c7812 */ /* 0x000fe200078ec0ff */
[----:B------:R-:W-:Y:S01]  /*0d10*/  IMAD.IADD R3, R222, 0x1, -R3 ;  /* 0x00000001de037824 */ /* 0x000fe200078e0a03 */
[----:B------:R-:W-:Y:S01]  /*0d20*/  LEA.HI R4, R4, R5, RZ, 0x1 ;  /* 0x0000000504047211 */ /* 0x000fe200078f08ff */
[----:B------:R-:W-:Y:S01]  /*0d30*/  IMAD R10, R9, 0x10, R10 ;  /* 0x00000010090a7824 */ /* 0x000fe200078e020a */
[-C--:B------:R-:W-:Y:S01]  /*0d40*/  LEA.HI R23, R0, R229.reuse, RZ, 0x3 ;  /* 0x000000e500177211 */ /* 0x080fe200078f18ff */
[----:B------:R-:W-:Y:S01]  /*0d50*/  IMAD.IADD R12, R229, 0x1, -R12 ;  /* 0x00000001e50c7824 */ /* 0x000fe200078e0a0c */
[----:B------:R-:W-:Y:S01]  /*0d60*/  LOP3.LUT R4, R4, 0x1ffffffe, RZ, 0xc0, !PT ;  /* 0x1ffffffe04047812 */ /* 0x000fe200078ec0ff */
[----:B------:R-:W-:Y:S01]  /*0d70*/  IMAD R223, R3, 0x40, R10 ;  /* 0x0000004003df7824 */ /* 0x000fe200078e020a */
[----:B------:R-:W-:-:S02]  /*0d80*/  LEA.HI R3, R0, R229, RZ, 0x6 ;  /* 0x000000e500037211 */ /* 0x000fc400078f30ff */
[----:B------:R-:W-:Y:S01]  /*0d90*/  LOP3.LUT R0, R23, 0xfffffff8, RZ, 0xc0, !PT ;  /* 0xfffffff817007812 */ /* 0x000fe200078ec0ff */
[----:B------:R-:W-:Y:S01]  /*0da0*/  IMAD.IADD R4, R5, 0x1, -R4 ;  /* 0x0000000105047824 */ /* 0x000fe200078e0a04 */
[----:B------:R-:W-:Y:S01]  /*0db0*/  LEA.HI R6, R12, R12, RZ, 0x1 ;  /* 0x0000000c0c067211 */ /* 0x000fe200078f08ff */
[----:B------:R-:W-:Y:S01]  /*0dc0*/  IMAD.SHL.U32 R3, R3, 0x8, RZ ;  /* 0x0000000803037824 */ /* 0x000fe200078e00ff */
[----:B------:R-:W-:Y:S01]  /*0dd0*/  SHF.R.S32.HI R23, RZ, 0x3, R23 ;  /* 0x00000003ff177819 */ /* 0x000fe20000011417 */
[----:B------:R-:W-:Y:S01]  /*0de0*/  IMAD R224, R4, 0x8, R7 ;  /* 0x0000000804e07824 */ /* 0x000fe200078e0207 */
[----:B------:R-:W-:Y:S01]  /*0df0*/  LOP3.LUT R5, R6, 0x1ffffffe, RZ, 0xc0, !PT ;  /* 0x1ffffffe06057812 */ /* 0x000fe200078ec0ff */
[----:B------:R-:W-:Y:S01]  /*0e00*/  IMAD.IADD R207, R229, 0x1, -R0 ;  /* 0x00000001e5cf7824 */ /* 0x000fe200078e0a00 */
[----:B------:R-:W-:Y:S01]  /*0e10*/  LOP3.LUT R204, R3, 0xfffffe00, RZ, 0xc0, !PT ;  /* 0xfffffe0003cc7812 */ /* 0x000fe200078ec0ff */
[C---:B------:R-:W-:Y:S01]  /*0e20*/  VIADD R212, R23.reuse, 0x20 ;  /* 0x0000002017d47836 */ /* 0x040fe20000000000 */
[----:B------:R-:W-:Y:S01]  /*0e30*/  LOP3.LUT R189, R8, 0x7ffffffc, RZ, 0xc0, !PT ;  /* 0x7ffffffc08bd7812 */ /* 0x000fe200078ec0ff */
[C---:B------:R-:W-:Y:S01]  /*0e40*/  VIADD R211, R23.reuse, 0x40 ;  /* 0x0000004017d37836 */ /* 0x040fe20000000000 */
[----:B------:R-:W-:Y:S01]  /*0e50*/  SHF.R.S32.HI R215, RZ, 0x1f, R23 ;  /* 0x0000001fffd77819 */ /* 0x000fe20000011417 */
[----:B------:R-:W-:-:S02]  /*0e60*/  VIADD R210, R23, 0x60 ;  /* 0x0000006017d27836 */ /* 0x000fc40000000000 */
[----:B------:R-:W-:Y:S01]  /*0e70*/  IMAD.IADD R12, R12, 0x1, -R5 ;  /* 0x000000010c0c7824 */ /* 0x000fe200078e0a05 */
[----:B------:R-:W-:Y:S01]  /*0e80*/  SHF.R.S32.HI R5, RZ, 0x1f, R212 ;  /* 0x0000001fff057819 */ /* 0x000fe200000114d4 */
[----:B------:R-:W-:Y:S01]  /*0e90*/  IMAD.SHL.U32 R225, R23, 0x40, RZ ;  /* 0x0000004017e17824 */ /* 0x000fe200078e00ff */
[----:B------:R-:W-:Y:S01]  /*0ea0*/  SHF.R.S32.HI R0, RZ, 0x1f, R211 ;  /* 0x0000001fff007819 */ /* 0x000fe200000114d3 */
[----:B------:R-:W-:Y:S01]  /*0eb0*/  IMAD.SHL.U32 R199, R212, 0x40, RZ ;  /* 0x00000040d4c77824 */ /* 0x000fe200078e00ff */
[----:B------:R-:W-:Y:S01]  /*0ec0*/  SHF.R.S32.HI R7, RZ, 0x1f, R210 ;  /* 0x0000001fff077819 */ /* 0x000fe200000114d2 */
[----:B------:R-:W-:Y:S01]  /*0ed0*/  IMAD.SHL.U32 R198, R211, 0x40, RZ ;  /* 0x00000040d3c67824 */ /* 0x000fe200078e00ff */
[----:B------:R-:W-:Y:S01]  /*0ee0*/  LEA.HI R5, R5, R212, RZ, 0x3 ;  /* 0x000000d405057211 */ /* 0x000fe200078f18ff */
[----:B------:R-:W-:Y:S01]  /*0ef0*/  IMAD.SHL.U32 R197, R210, 0x40, RZ ;  /* 0x00000040d2c57824 */ /* 0x000fe200078e00ff */
[----:B------:R-:W-:Y:S01]  /*0f00*/  LEA.HI R0, R0, R211, RZ, 0x3 ;  /* 0x000000d300007211 */ /* 0x000fe200078f18ff */
[----:B------:R-:W-:Y:S01]  /*0f10*/  IMAD.SHL.U32 R16, R207, 0x8, RZ ;  /* 0x00000008cf107824 */ /* 0x000fe200078e00ff */
[----:B------:R-:W-:Y:S01]  /*0f20*/  LEA.HI R7, R7, R210, RZ, 0x3 ;  /* 0x000000d207077211 */ /* 0x000fe200078f18ff */
[----:B------:R-:W-:Y:S01]  /*0f30*/  IMAD.SHL.U32 R5, R5, 0x40, RZ ;  /* 0x0000004005057824 */ /* 0x000fe200078e00ff */
[----:B------:R-:W-:Y:S01]  /*0f40*/  LOP3.LUT R3, R225, 0x1c0, RZ, 0xc0, !PT ;  /* 0x000001c0e1037812 */ /* 0x000fe200078ec0ff */
[----:B------:R-:W-:Y:S01]  /*0f50*/  IMAD.SHL.U32 R0, R0, 0x40, RZ ;  /* 0x0000004000007824 */ /* 0x000fe200078e00ff */
[----:B------:R-:W-:Y:S01]  /*0f60*/  LOP3.LUT R199, R199, 0x1c0, RZ, 0xc0, !PT ;  /* 0x000001c0c7c77812 */ /* 0x000fe200078ec0ff */
[----:B------:R-:W-:Y:S01]  /*0f70*/  IMAD.SHL.U32 R7, R7, 0x40, RZ ;  /* 0x0000004007077824 */ /* 0x000fe200078e00ff */
[----:B------:R-:W-:Y:S01]  /*0f80*/  LOP3.LUT R198, R198, 0x1c0, RZ, 0xc0, !PT ;  /* 0x000001c0c6c67812 */ /* 0x000fe200078ec0ff */
[----:B------:R-:W-:Y:S01]  /*0f90*/  IMAD.SHL.U32 R18, R207, 0x4, RZ ;  /* 0x00000004cf127824 */ /* 0x000fe200078e00ff */
[----:B------:R-:W-:Y:S01]  /*0fa0*/  LOP3.LUT R197, R197, 0x1c0, RZ, 0xc0, !PT ;  /* 0x000001c0c5c57812 */ /* 0x000fe200078ec0ff */
[----:B------:R-:W-:Y:S01]  /*0fb0*/  VIADD R190, R16, 0x40 ;  /* 0x0000004010be7836 */ /* 0x000fe20000000000 */
[----:B------:R-:W-:Y:S01]  /*0fc0*/  SHF.R.U32.HI R203, RZ, 0x3, R3 ;  /* 0x00000003ffcb7819 */ /* 0x000fe20000011603 */
[----:B------:R-:W-:Y:S01]  /*0fd0*/  IMAD.IADD R189, R218, 0x1, -R189 ;  /* 0x00000001dabd7824 */ /* 0x000fe200078e0abd */
[----:B------:R-:W-:Y:S01]  /*0fe0*/  LOP3.LUT R206, R3, 0x38, R16, 0xf8, !PT ;  /* 0x0000003803ce7812 */ /* 0x000fe200078ef810 */
[----:B------:R-:W-:Y:S01]  /*0ff0*/  IMAD R195, R12, 0x8, R223 ;  /* 0x000000080cc37824 */ /* 0x000fe200078e02df */
[----:B------:R-:W-:-:S02]  /*1000*/  SHF.R.U32.HI R228, RZ, 0x3, R199 ;  /* 0x00000003ffe47819 */ /* 0x000fc400000116c7 */
[----:B------:R-:W-:Y:S02]  /*1010*/  LOP3.LUT R3, R199, 0x38, R16, 0xf8, !PT ;  /* 0x00000038c7037812 */ /* 0x000fe400078ef810 */
[----:B------:R-:W-:Y:S02]  /*1020*/  SHF.R.U32.HI R227, RZ, 0x3, R198 ;  /* 0x00000003ffe37819 */ /* 0x000fe400000116c6 */
[--C-:B------:R-:W-:Y:S02]  /*1030*/  LOP3.LUT R4, R198, 0x38, R16.reuse, 0xf8, !PT ;  /* 0x00000038c6047812 */ /* 0x100fe400078ef810 */
[----:B------:R-:W-:Y:S02]  /*1040*/  SHF.R.U32.HI R226, RZ, 0x3, R197 ;  /* 0x00000003ffe27819 */ /* 0x000fe400000116c5 */
[----:B------:R-:W-:Y:S02]  /*1050*/  LOP3.LUT R9, R197, 0x38, R16, 0xf8, !PT ;  /* 0x00000038c5097812 */ /* 0x000fe400078ef810 */
[----:B------:R-:W-:-:S02]  /*1060*/  LOP3.LUT R202, R5, 0xfffffe00, RZ, 0xc0, !PT ;  /* 0xfffffe0005ca7812 */ /* 0x000fc400078ec0ff */
[----:B------:R-:W-:Y:S02]  /*1070*/  LOP3.LUT R201, R0, 0xfffffe00, RZ, 0xc0, !PT ;  /* 0xfffffe0000c97812 */ /* 0x000fe400078ec0ff */
[----:B------:R-:W-:Y:S02]  /*1080*/  LOP3.LUT R200, R7, 0xfffffe00, RZ, 0xc0, !PT ;  /* 0xfffffe0007c87812 */ /* 0x000fe400078ec0ff */
[----:B------:R-:W-:Y:S02]  /*1090*/  LOP3.LUT R206, R204, R206, R203, 0xf6, !PT ;  /* 0x000000ceccce7212 */ /* 0x000fe400078ef6cb */
[----:B------:R-:W-:Y:S02]  /*10a0*/  LOP3.LUT R0, R202, R3, R228, 0xf6, !PT ;  /* 0x00000003ca007212 */ /* 0x000fe400078ef6e4 */
[----:B------:R-:W-:Y:S01]  /*10b0*/  LOP3.LUT R4, R201, R4, R227, 0xf6, !PT ;  /* 0x00000004c9047212 */ /* 0x000fe200078ef6e3 */
[--C-:B------:R-:W-:Y:S01]  /*10c0*/  IMAD R205, R206, 0x2, R217.reuse ;  /* 0x00000002cecd7824 */ /* 0x100fe200078e02d9 */
[----:B------:R-:W-:Y:S01]  /*10d0*/  LOP3.LUT R6, R200, R9, R226, 0xf6, !PT ;  /* 0x00000009c8067212 */ /* 0x000fe200078ef6e2 */
[--C-:B------:R-:W-:Y:S01]  /*10e0*/  IMAD R221, R0, 0x2, R217.reuse ;  /* 0x0000000200dd7824 */ /* 0x100fe200078e02d9 */
[----:B------:R-:W-:Y:S01]  /*10f0*/  IADD3 R185, R18, 0x20, RZ ;  /* 0x0000002012b97810 */ /* 0x000fe20007ffe0ff */
[--C-:B------:R-:W-:Y:S01]  /*1100*/  IMAD R220, R4, 0x2, R217.reuse ;  /* 0x0000000204dc7824 */ /* 0x100fe200078e02d9 */
[----:B------:R-:W-:Y:S01]  /*1110*/  SHF.R.S32.HI R17, RZ, 0x1f, R16 ;  /* 0x0000001fff117819 */ /* 0x000fe20000011410 */
[----:B------:R-:W-:Y:S01]  /*1120*/  IMAD R219, R6, 0x2, R217 ;  /* 0x0000000206db7824 */ /* 0x000fe200078e02d9 */
[----:B------:R-:W-:-:S02]  /*1130*/  SHF.R.S32.HI R19, RZ, 0x1f, R18 ;  /* 0x0000001fff137819 */ /* 0x000fc40000011412 */
[----:B------:R-:W-:Y:S02]  /*1140*/  SHF.R.S32.HI R216, RZ, 0x1f, R185 ;  /* 0x0000001fffd87819 */ /* 0x000fe400000114b9 */
[----:B------:R-:W-:Y:S02]  /*1150*/  SHF.R.S32.HI R214, RZ, 0x1f, R190 ;  /* 0x0000001fffd67819 */ /* 0x000fe400000114be */
[----:B--2---:R-:W-:-:S07]  /*1160*/  LOP3.LUT R191, R13, 0x1, RZ, 0xfc, !PT ;  /* 0x000000010dbf7812 */ /* 0x004fce00078efcff */
.L_x_1926:
[----:B------:R-:W-:Y:S05]  /*1170*/  YIELD ;  /* 0x0000000000007946 */ /* 0x000fea0003800000 */
[----:B------:R-:W-:Y:S01]  /*1180*/  ULDC.64 UR4, c[0x0][0xa28] ;  /* 0x00028a0000047ab9 */ /* 0x000fe20000000a00 */
[----:B0---4-:R-:W0:Y:S01]  /*1190*/  LDC.64 R6, c[0x0][0xa08] ;  /* 0x00028200ff067b82 */ /* 0x011e220000000a00 */
[----:B------:R-:W-:Y:S01]  /*11a0*/  ISETP.NE.U32.AND P1, PT, RZ, UR4, PT ;  /* 0x00000004ff007c0c */ /* 0x000fe2000bf25070 */
[----:B------:R-:W-:Y:S02]  /*11b0*/  IMAD.MOV.U32 R0, RZ, RZ, RZ ;  /* 0x000000ffff007224 */ /* 0x000fe400078e00ff */
[----:B------:R-:W-:Y:S01]  /*11c0*/  IMAD.MOV.U32 R28, RZ, RZ, RZ ;  /* 0x000000ffff1c7224 */ /* 0x000fe200078e00ff */
[----:B------:R-:W-:Y:S01]  /*11d0*/  ISETP.NE.AND.EX P1, PT, RZ, UR5, PT, P1 ;  /* 0x00000005ff007c0c */ /* 0x000fe2000bf25310 */
[----:B------:R-:W-:-:S02]  /*11e0*/  ULDC.64 UR4, c[0x0][0xa18] ;  /* 0x0002860000047ab9 */ /* 0x000fc40000000a00 */
[----:B------:R-:W-:-:S04]  /*11f0*/  ISETP.NE.U32.AND P2, PT, RZ, UR4, PT ;  /* 0x00000004ff007c0c */ /* 0x000fc8000bf45070 */
[----:B------:R-:W-:Y:S01]  /*1200*/  ISETP.NE.AND.EX P2, PT, RZ, UR5, PT, P2 ;  /* 0x00000005ff007c0c */ /* 0x000fe2000bf45320 */
[----:B------:R-:W-:Y:S02]  /*1210*/  ULDC.64 UR4, c[0x0][0xa08] ;  /* 0x0002820000047ab9 */ /* 0x000fe40000000a00 */
[----:B------:R-:W-:-:S03]  /*1220*/  ISETP.NE.U32.AND P0, PT, RZ, UR4, PT ;  /* 0x00000004ff007c0c */ /* 0x000fc6000bf05070 */
[----:B---3--:R-:W1:Y:S01]  /*1230*/  @P1 LDC.64 R4, c[0x0][0xa28] ;  /* 0x00028a00ff041b82 */ /* 0x008e620000000a00 */
[----:B------:R-:W-:Y:S01]  /*1240*/  ISETP.NE.AND.EX P0, PT, RZ, UR5, PT, P0 ;  /* 0x00000005ff007c0c */ /* 0x000fe2000bf05300 */
[----:B0-----:R-:W-:-:S06]  /*1250*/  IMAD.WIDE R10, R31, 0x4, R6 ;  /* 0x000000041f0a7825 */ /* 0x001fcc00078e0206 */
[----:B------:R-:W0:Y:S01]  /*1260*/  @P2 LDC.64 R8, c[0x0][0xa18] ;  /* 0x00028600ff082b82 */ /* 0x000e220000000a00 */
[----:B------:R-:W-:Y:S02]  /*1270*/  ULDC UR4, c[0x0][0x288] ;  /* 0x0000a20000047ab9 */ /* 0x000fe40000000800 */
[----:B------:R-:W-:Y:S01]  /*1280*/  IMAD.U32 R187, RZ, RZ, UR4 ;  /* 0x00000004ffbb7e24 */ /* 0x000fe2000f8e00ff */
[----:B------:R-:W-:Y:S02]  /*1290*/  ULDC.64 UR4, c[0x0][0x418] ;  /* 0x0001060000047ab9 */ /* 0x000fe40000000a00 */
[----:B--2---:R2:W5:Y:S01]  /*12a0*/  @P0 LDG.E R28, desc[UR38][R10.64] ;  /* 0x000000260a1c0981 */ /* 0x004562000c1e1900 */
[----:B-1----:R-:W-:-:S05]  /*12b0*/  @P1 IMAD.WIDE R4, R31, 0x4, R4 ;  /* 0x000000041f041825 */ /* 0x002fca00078e0204 */
[----:B------:R2:W5:Y:S01]  /*12c0*/  @P1 LDG.E R0, desc[UR38][R4.64] ;  /* 0x0000002604001981 */ /* 0x000562000c1e1900 */
[----:B0-----:R-:W-:-:S05]  /*12d0*/  @P2 IMAD.WIDE R6, R31, 0x4, R8 ;  /* 0x000000041f062825 */ /* 0x001fca00078e0208 */
[----:B------:R2:W5:Y:S01]  /*12e0*/  @P2 LDG.E R187, desc[UR38][R6.64] ;  /* 0x0000002606bb2981 */ /* 0x000562000c1e1900 */
[----:B------:R-:W-:-:S03]  /*12f0*/  UISETP.NE.U32.AND UP0, UPT, UR4, URZ, UPT ;  /* 0x0000003f0400728c */ /* 0x000fc6000bf05070 */
[----:B------:R-:W-:Y:S01]  /*1300*/  ULDC UR4, c[0x0][0x424] ;  /* 0x0001090000047ab9 */ /* 0x000fe20000000800 */
[----:B------:R-:W-:-:S03]  /*1310*/  UISETP.NE.AND.EX UP0, UPT, UR5, URZ, UPT, UP0 ;  /* 0x0000003f0500728c */ /* 0x000fc6000bf05300 */
[----:B------:R-:W-:Y:S01]  /*1320*/  ULDC UR5, c[0x0][0x2f0] ;  /* 0x0000bc0000057ab9 */ /* 0x000fe20000000800 */
[----:B------:R-:W-:-:S04]  /*1330*/  USEL UR4, UR4, 0x1, UP0 ;  /* 0x0000000104047887 */ /* 0x000fc80008000000 */
[----:B------:R-:W-:-:S03]  /*1340*/  UIMAD UR4, UR4, UR5, URZ ;  /* 0x00000005040472a4 */ /* 0x000fc6000f8e023f */
[----:B------:R-:W-:Y:S02]  /*1350*/  ULDC UR5, c[0x0][0x348] ;  /* 0x0000d20000057ab9 */ /* 0x000fe40000000800 */
[----:B------:R-:W-:Y:S02]  /*1360*/  IMAD.U32 R24, RZ, RZ, UR5 ;  /* 0x00000005ff187e24 */ /* 0x000fe4000f8e00ff */
[----:B------:R-:W-:Y:S01]  /*1370*/  IMAD.U32 R27, RZ, RZ, UR4 ;  /* 0x00000004ff1b7e24 */ /* 0x000fe2000f8e00ff */
[----:B--2---:R-:W-:Y:S06]  /*1380*/  @P2 BRA `(.L_x_1665) ;  /* 0x0000000000242947 */ /* 0x004fec0003800000 */
[----:B------:R-:W-:Y:S02]  /*1390*/  ULDC.64 UR4, c[0x0][0xa00] ;  /* 0x0002800000047ab9 */ /* 0x000fe40000000a00 */
[----:B------:R-:W-:-:S04]  /*13a0*/  ISETP.NE.U32.AND P1, PT, RZ, UR4, PT ;  /* 0x00000004ff007c0c */ /* 0x000fc8000bf25070 */
[----:B------:R-:W-:-:S13]  /*13b0*/  ISETP.NE.AND.EX P1, PT, RZ, UR5, PT, P1 ;  /* 0x00000005ff007c0c */ /* 0x000fda000bf25310 */
[----:B------:R-:W-:Y:S05]  /*13c0*/  @!P1 BRA `(.L_x_1665) ;  /* 0x0000000000149947 */ /* 0x000fea0003800000 */
[----:B------:R-:W0:Y:S02]  /*13d0*/  LDC.64 R4, c[0x0][0xa00] ;  /* 0x00028000ff047b82 */ /* 0x000e240000000a00 */
[----:B0-----:R-:W-:-:S05]  /*13e0*/  IMAD.WIDE R4, R31, 0x4, R4 ;  /* 0x000000041f047825 */ /* 0x001fca00078e0204 */
[----:B-----5:R-:W2:Y:S04]  /*13f0*/  LDG.E R187, desc[UR38][R4.64] ;  /* 0x0000002604bb7981 */ /* 0x020ea8000c1e1900 */
[----:B------:R-:W2:Y:S02]  /*1400*/  LDG.E R6, desc[UR38][R4.64+0x4] ;  /* 0x0000042604067981 */ /* 0x000ea4000c1e1900 */
[----:B--2---:R-:W-:-:S07]  /*1410*/  IMAD.IADD R187, R6, 0x1, -R187 ;  /* 0x0000000106bb7824 */ /* 0x004fce00078e0abb */
.L_x_1665:
[----:B------:R-:W-:Y:S01]  /*1420*/  ULDC.64 UR4, c[0x0][0xa20] ;  /* 0x0002880000047ab9 */ /* 0x000fe20000000a00 */
[----:B------:R-:W-:Y:S01]  /*1430*/  MOV R208, R30 ;  /* 0x0000001e00d07202 */ /* 0x000fe20000000f00 */
[----:B------:R-:W-:Y:S01]  /*1440*/  IMAD.MOV.U32 R209, RZ, RZ, R31 ;  /* 0x000000ffffd17224 */ /* 0x000fe200078e001f */
[----:B------:R-:W-:-:S04]  /*1450*/  ISETP.NE.U32.AND P1, PT, RZ, UR4, PT ;  /* 0x00000004ff007c0c */ /* 0x000fc8000bf25070 */
[----:B------:R-:W-:-:S13]  /*1460*/  ISETP.NE.AND.EX P1, PT, RZ, UR5, PT, P1 ;  /* 0x00000005ff007c0c */ /* 0x000fda000bf25310 */
[----:B------:R-:W-:Y:S05]  /*1470*/  @!P1 BRA `(.L_x_1666) ;  /* 0x0000000000109947 */ /* 0x000fea0003800000 */
[----:B------:R-:W0:Y:S02]  /*1480*/  LDC.64 R4, c[0x0][0xa20] ;  /* 0x00028800ff047b82 */ /* 0x000e240000000a00 */
[----:B0-----:R-:W-:-:S05]  /*1490*/  IMAD.WIDE R4, R31, 0x4, R4 ;  /* 0x000000041f047825 */ /* 0x001fca00078e0204 */
[----:B------:R0:W5:Y:S01]  /*14a0*/  LDG.E R27, desc[UR38][R4.64] ;  /* 0x00000026041b7981 */ /* 0x000162000c1e1900 */
[----:B------:R-:W-:Y:S05]  /*14b0*/  BRA `(.L_x_1667) ;  /* 0x0000000000107947 */ /* 0x000fea0003800000 */
.L_x_1666:
[----:B------:R-:W-:Y:S05]  /*14c0*/  @!P0 BRA `(.L_x_1667) ;  /* 0x00000000000c8947 */ /* 0x000fea0003800000 */
[----:B------:R-:W2:Y:S04]  /*14d0*/  LDG.E R4, desc[UR38][R10.64] ;  /* 0x000000260a047981 */ /* 0x000ea8000c1e1900 */
[----:B------:R-:W2:Y:S02]  /*14e0*/  LDG.E R27, desc[UR38][R10.64+0x4] ;  /* 0x000004260a1b7981 */ /* 0x000ea4000c1e1900 */
[----:B--2---:R-:W-:-:S07]  /*14f0*/  IMAD.IADD R27, R27, 0x1, -R4 ;  /* 0x000000011b1b7824 */ /* 0x004fce00078e0a04 */
.L_x_1667:
[----:B------:R-:W-:Y:S01]  /*1500*/  ULDC.64 UR4, c[0x0][0xa10] ;  /* 0x0002840000047ab9 */ /* 0x000fe20000000a00 */
[----:B------:R-:W1:Y:S01]  /*1510*/  LDC R9, c[0x0][0x448] ;  /* 0x00011200ff097b82 */ /* 0x000e620000000800 */
[----:B------:R-:W-:-:S04]  /*1520*/  ISETP.NE.U32.AND P0, PT, RZ, UR4, PT ;  /* 0x00000004ff007c0c */ /* 0x000fc8000bf05070 */
[----:B------:R-:W-:Y:S01]  /*1530*/  ISETP.NE.AND.EX P0, PT, RZ, UR5, PT, P0 ;  /* 0x00000005ff007c0c */ /* 0x000fe2000bf05300 */
[----:B------:R-:W-:Y:S02]  /*1540*/  ULDC.64 UR4, c[0x0][0xa30] ;  /* 0x00028c0000047ab9 */ /* 0x000fe40000000a00 */
[----:B------:R-:W-:Y:S01]  /*1550*/  ISETP.NE.U32.AND P1, PT, RZ, UR4, PT ;  /* 0x00000004ff007c0c */ /* 0x000fe2000bf25070 */
[----:B-----5:R-:W-:Y:S01]  /*1560*/  IMAD.MOV.U32 R115, RZ, RZ, R27 ;  /* 0x000000ffff737224 */ /* 0x020fe200078e001b */
[----:B------:R-:W2:Y:S02]  /*1570*/  LDC.64 R12, c[0x0][0x9e0] ;  /* 0x00027800ff0c7b82 */ /* 0x000ea40000000a00 */
[----:B------:R-:W-:-:S06]  /*1580*/  ISETP.NE.AND.EX P1, PT, RZ, UR5, PT, P1 ;  /* 0x00000005ff007c0c */ /* 0x000fcc000bf25310 */
[----:B0-----:R-:W0:Y:S08]  /*1590*/  @P0 LDC.64 R4, c[0x0][0xa10] ;  /* 0x00028400ff040b82 */ /* 0x001e300000000a00 */
[----:B------:R-:W3:Y:S01]  /*15a0*/  @P1 LDC.64 R6, c[0x0][0xa30] ;  /* 0x00028c00ff061b82 */ /* 0x000ee20000000a00 */
[----:B0-----:R-:W-:-:S05]  /*15b0*/  @P0 IMAD.WIDE R4, R31, 0x4, R4 ;  /* 0x000000041f040825 */ /* 0x001fca00078e0204 */
[----:B------:R-:W4:Y:S04]  /*15c0*/  @P0 LDG.E R3, desc[UR38][R4.64] ;  /* 0x0000002604030981 */ /* 0x000f28000c1e1900 */
[----:B------:R0:W4:Y:S01]  /*15d0*/  @P0 LDG.E R8, desc[UR38][R4.64+0x4] ;  /* 0x0000042604080981 */ /* 0x000122000c1e1900 */
[----:B---3--:R-:W-:-:S05]  /*15e0*/  @P1 IMAD.WIDE R6, R31, 0x4, R6 ;  /* 0x000000041f061825 */ /* 0x008fca00078e0206 */
[----:B------:R3:W5:Y:S01]  /*15f0*/  @P1 LDG.E R115, desc[UR38][R6.64] ;  /* 0x0000002606731981 */ /* 0x000762000c1e1900 */
[----:B-1----:R-:W-:Y:S01]  /*1600*/  ISETP.NE.AND P1, PT, R9, 0x1, PT ;  /* 0x000000010900780c */ /* 0x002fe20003f25270 */
[----:B------:R-:W-:Y:S01]  /*1610*/  IMAD.SHL.U32 R193, R29, 0x80, RZ ;  /* 0x000000801dc17824 */ /* 0x000fe200078e00ff */
[----:B--2---:R-:W-:Y:S01]  /*1620*/  ISETP.GE.AND P2, PT, R13, 0x1, PT ;  /* 0x000000010d00780c */ /* 0x004fe20003f46270 */
[----:B------:R-:W-:Y:S02]  /*1630*/  IMAD.IADD R11, R27, 0x1, -R0 ;  /* 0x000000011b0b7824 */ /* 0x000fe400078e0a00 */
[----:B------:R-:W-:-:S04]  /*1640*/  VIADD R0, R193, 0x7f ;  /* 0x0000007fc1007836 */ /* 0x000fc80000000000 */
[----:B0-----:R-:W-:-:S04]  /*1650*/  IMAD.MOV.U32 R4, RZ, RZ, R0 ;  /* 0x000000ffff047224 */ /* 0x001fc800078e0000 */
[----:B------:R-:W0:Y:S08]  /*1660*/  @P1 LDC R9, c[0x0][0x44c] ;  /* 0x00011300ff091b82 */ /* 0x000e300000000800 */
[----:B------:R-:W1:Y:S01]  /*1670*/  @P1 LDC R10, c[0x0][0x450] ;  /* 0x00011400ff0a1b82 */ /* 0x000e620000000800 */
[----:B----4-:R-:W-:Y:S02]  /*1680*/  @P0 IMAD.IADD R24, R8, 0x1, -R3 ;  /* 0x0000000108180824 */ /* 0x010fe400078e0a03 */
[----:B0-----:R-:W-:-:S04]  /*1690*/  @P1 IMAD.HI.U32 R3, R0, R9, RZ ;  /* 0x0000000900031227 */ /* 0x001fc800078e00ff */
[----:B------:R-:W-:Y:S01]  /*16a0*/  IMAD.IADD R188, R11, 0x1, R24 ;  /* 0x000000010bbc7824 */ /* 0x000fe200078e0218 */
[----:B-1----:R-:W-:-:S03]  /*16b0*/  @P1 SHF.R.U32.HI R4, RZ, R10, R3 ;  /* 0x0000000aff041219 */ /* 0x002fc60000011603 */
[C---:B------:R-:W-:Y:S01]  /*16c0*/  VIADD R0, R188.reuse, 0x7f ;  /* 0x0000007fbc007836 */ /* 0x040fe20000000000 */
[----:B------:R-:W-:-:S04]  /*16d0*/  IADD3 R5, R188, 0x1, -R187 ;  /* 0x00000001bc057810 */ /* 0x000fc80007ffe8bb */
[----:B------:R-:W-:Y:S01]  /*16e0*/  SHF.R.S32.HI R3, RZ, 0x1f, R0 ;  /* 0x0000001fff037819 */ /* 0x000fe20000011400 */
[----:B---3--:R-:W-:-:S03]  /*16f0*/  IMAD.IADD R7, R5, 0x1, R4 ;  /* 0x0000000105077824 */ /* 0x008fc600078e0204 */
[----:B------:R-:W-:Y:S01]  /*1700*/  LEA.HI R3, R3, R0, RZ, 0x7 ;  /* 0x0000000003037211 */ /* 0x000fe200078f38ff */
[----:B------:R-:W-:-:S03]  /*1710*/  IMAD.IADD R0, R7, 0x1, R12 ;  /* 0x0000000107007824 */ /* 0x000fc600078e020c */
[----:B------:R-:W-:Y:S01]  /*1720*/  SHF.R.S32.HI R129, RZ, 0x7, R3 ;  /* 0x00000007ff817819 */ /* 0x000fe20000011403 */
[----:B------:R-:W-:Y:S06]  /*1730*/  @!P2 BRA `(.L_x_1668) ;  /* 0x000000000048a947 */ /* 0x000fec0003800000 */
[C---:B------:R-:W-:Y:S01]  /*1740*/  ISETP.GT.AND P0, PT, R7.reuse, RZ, PT ;  /* 0x000000ff0700720c */ /* 0x040fe20003f04270 */
[----:B------:R-:W-:Y:S01]  /*1750*/  BSSY B0, `(.L_x_1669) ;  /* 0x000000e000007945 */ /* 0x000fe20003800000 */
[----:B------:R-:W-:-:S11]  /*1760*/  VIADD R3, R7, 0xffffffff ;  /* 0xffffffff07037836 */ /* 0x000fd60000000000 */
[----:B------:R-:W-:Y:S05]  /*1770*/  @P0 BRA `(.L_x_1670) ;  /* 0x00000000001c0947 */ /* 0x000fea0003800000 */
[----:B------:R-:W-:Y:S01]  /*1780*/  ISETP.NE.AND P0, PT, R13, 0x1, PT ;  /* 0x000000010d00780c */ /* 0x000fe20003f05270 */
[----:B------:R-:W-:-:S12]  /*1790*/  IMAD.MOV R3, RZ, RZ, -R7 ;  /* 0x000000ffff037224 */ /* 0x000fd800078e0a07 */
[----:B------:R-:W0:Y:S02]  /*17a0*/  @P0 LDC.64 R4, c[0x0][0x9e8] ;  /* 0x00027a00ff040b82 */ /* 0x000e240000000a00 */
[----:B0-----:R-:W-:-:S05]  /*17b0*/  @P0 IMAD.HI.U32 R4, R3, R4, RZ ;  /* 0x0000000403040227 */ /* 0x001fca00078e00ff */
[----:B------:R-:W-:-:S04]  /*17c0*/  @P0 SHF.R.U32.HI R3, RZ, R5, R4 ;  /* 0x00000005ff030219 */ /* 0x000fc80000011604 */
[----:B------:R-:W-:Y:S01]  /*17d0*/  LOP3.LUT R3, RZ, R3, RZ, 0x33, !PT ;  /* 0x00000003ff037212 */ /* 0x000fe200078e33ff */
[----:B------:R-:W-:Y:S06]  /*17e0*/  BRA `(.L_x_1671) ;  /* 0x0000000000107947 */ /* 0x000fec0003800000 */
.L_x_1670:
[----:B------:R-:W-:-:S13]  /*17f0*/  ISETP.NE.AND P0, PT, R13, 0x1, PT ;  /* 0x000000010d00780c */ /* 0x000fda0003f05270 */
[----:B------:R-:W0:Y:S02]  /*1800*/  @P0 LDC.64 R4, c[0x0][0x9e8] ;  /* 0x00027a00ff040b82 */ /* 0x000e240000000a00 */
[----:B0-----:R-:W-:-:S05]  /*1810*/  @P0 IMAD.HI.U32 R4, R3, R4, RZ ;  /* 0x0000000403040227 */ /* 0x001fca00078e00ff */
[----:B------:R-:W-:-:S07]  /*1820*/  @P0 SHF.R.U32.HI R3, RZ, R5, R4 ;  /* 0x00000005ff030219 */ /* 0x000fce0000011604 */
.L_x_1671:
[----:B------:R-:W-:Y:S05]  /*1830*/  BSYNC B0 ;  /* 0x0000000000007941 */ /* 0x000fea0003800000 */
.L_x_1669:
[----:B------:R-:W-:-:S05]  /*1840*/  IMAD R3, R3, R13, R13 ;  /* 0x0000000d03037224 */ /* 0x000fca00078e020d */
[----:B------:R-:W-:-:S07]  /*1850*/  VIMNMX R0, R0, R3, PT ;  /* 0x0000000300007248 */ /* 0x000fce0003fe0100 */
.L_x_1668:
[----:B------:R-:W0:Y:S01]  /*1860*/  @P1 LDC R4, c[0x0][0x44c] ;  /* 0x00011300ff041b82 */ /* 0x000e220000000800 */
[----:B------:R-:W-:Y:S01]  /*1870*/  IMAD.IADD R127, R188, 0x1, -R187 ;  /* 0x00000001bc7f7824 */ /* 0x000fe200078e0abb */
[----:B------:R-:W-:-:S06]  /*1880*/  ULDC UR4, c[0x0][0x9dc] ;  /* 0x0002770000047ab9 */ /* 0x000fcc0000000800 */
[----:B------:R-:W1:Y:S01]  /*1890*/  @P1 LDC R6, c[0x0][0x450] ;  /* 0x00011400ff061b82 */ /* 0x000e620000000800 */
[----:B0-----:R-:W-:-:S04]  /*18a0*/  @P1 IMAD.HI.U32 R3, R193, R4, RZ ;  /* 0x00000004c1031227 */ /* 0x001fc800078e00ff */
[----:B------:R-:W-:Y:S01]  /*18b0*/  IMAD.MOV.U32 R4, RZ, RZ, R193 ;  /* 0x000000ffff047224 */ /* 0x000fe200078e00c1 */
[----:B-1----:R-:W-:-:S04]  /*18c0*/  @P1 SHF.R.U32.HI R4, RZ, R6, R3 ;  /* 0x00000006ff041219 */ /* 0x002fc80000011603 */
[----:B------:R-:W-:-:S05]  /*18d0*/  IADD3 R3, R127, R4, RZ ;  /* 0x000000047f037210 */ /* 0x000fca0007ffe0ff */
[----:B------:R-:W-:Y:S01]  /*18e0*/  VIADD R4, R3, -UR4 ;  /* 0x8000000403047c36 */ /* 0x000fe20008000000 */
[----:B------:R-:W-:Y:S06]  /*18f0*/  @!P2 BRA `(.L_x_1672) ;  /* 0x000000000044a947 */ /* 0x000fec0003800000 */
[----:B------:R-:W-:Y:S01]  /*1900*/  ISETP.GT.AND P0, PT, R3, -0x1, PT ;  /* 0xffffffff0300780c */ /* 0x000fe20003f04270 */
[----:B------:R-:W-:-:S12]  /*1910*/  BSSY B0, `(.L_x_1673) ;  /* 0x000000d000007945 */ /* 0x000fd80003800000 */
        /* <DEDUP_REMOVED lines=8> */
.L_x_1674:
[----:B------:R-:W-:-:S13]  /*19a0*/  ISETP.NE.AND P0, PT, R13, 0x1, PT ;  /* 0x000000010d00780c */ /* 0x000fda0003f05270 */
[----:B------:R-:W0:Y:S02]  /*19b0*/  @P0 LDC.64 R6, c[0x0][0x9e8] ;  /* 0x00027a00ff060b82 */ /* 0x000e240000000a00 */
[----:B0-----:R-:W-:-:S05]  /*19c0*/  @P0 IMAD.HI.U32 R6, R3, R6, RZ ;  /* 0x0000000603060227 */ /* 0x001fca00078e00ff */
[----:B------:R-:W-:-:S07]  /*19d0*/  @P0 SHF.R.U32.HI R3, RZ, R7, R6 ;  /* 0x00000007ff030219 */ /* 0x000fce0000011606 */
.L_x_1675:
[----:B------:R-:W-:Y:S05]  /*19e0*/  BSYNC B0 ;  /* 0x0000000000007941 */ /* 0x000fea0003800000 */
.L_x_1673:
[----:B------:R-:W-:-:S05]  /*19f0*/  IMAD R3, R3, R13, RZ ;  /* 0x0000000d03037224 */ /* 0x000fca00078e02ff */
[----:B------:R-:W-:-:S07]  /*1a00*/  VIMNMX R4, R4, R3, !PT ;  /* 0x0000000304047248 */ /* 0x000fce0007fe0100 */
.L_x_1672:
[----:B------:R-:W-:Y:S01]  /*1a10*/  VIADD R0, R0, 0x7f ;  /* 0x0000007f00007836 */ /* 0x000fe20000000000 */
[----:B------:R-:W-:-:S04]  /*1a20*/  SHF.R.S32.HI R5, RZ, 0x1f, R4 ;  /* 0x0000001fff057819 */ /* 0x000fc80000011404 */
[----:B------:R-:W-:Y:S02]  /*1a30*/  SHF.R.S32.HI R3, RZ, 0x1f, R0 ;  /* 0x0000001fff037819 */ /* 0x000fe40000011400 */
[----:B------:R-:W-:Y:S02]  /*1a40*/  LEA.HI R5, R5, R4, RZ, 0x7 ;  /* 0x0000000405057211 */ /* 0x000fe400078f38ff */
[----:B------:R-:W-:Y:S02]  /*1a50*/  LEA.HI R3, R3, R0, RZ, 0x7 ;  /* 0x0000000003037211 */ /* 0x000fe400078f38ff */
[----:B------:R-:W-:Y:S02]  /*1a60*/  SHF.R.S32.HI R5, RZ, 0x7, R5 ;  /* 0x00000007ff057819 */ /* 0x000fe40000011405 */
[----:B------:R-:W-:Y:S02]  /*1a70*/  SHF.R.S32.HI R0, RZ, 0x7, R3 ;  /* 0x00000007ff007819 */ /* 0x000fe40000011403 */
[----:B------:R-:W-:-:S02]  /*1a80*/  VIMNMX R5, RZ, R5, !PT ;  /* 0x00000005ff057248 */ /* 0x000fc40007fe0100 */
[----:B------:R-:W-:-:S03]  /*1a90*/  VIMNMX R0, R129, R0, PT ;  /* 0x0000000081007248 */ /* 0x000fc60003fe0100 */
[--C-:B------:R-:W-:Y:S02]  /*1aa0*/  IMAD R5, R5, 0x80, -R11.reuse ;  /* 0x0000008005057824 */ /* 0x100fe400078e0a0b */
[----:B------:R-:W-:-:S03]  /*1ab0*/  IMAD R3, R0, 0x80, -R11 ;  /* 0x0000008000037824 */ /* 0x000fc600078e0a0b */
[----:B------:R-:W-:Y:S02]  /*1ac0*/  VIMNMX R5, RZ, R5, !PT ;  /* 0x00000005ff057248 */ /* 0x000fe40007fe0100 */
[----:B------:R-:W-:Y:S02]  /*1ad0*/  VIMNMX R0, R3, R24, PT ;  /* 0x0000001803007248 */ /* 0x000fe40003fe0100 */
[----:B------:R-:W-:Y:S02]  /*1ae0*/  SHF.R.U32.HI R25, RZ, 0x7, R5 ;  /* 0x00000007ff197819 */ /* 0x000fe40000011605 */
[----:B------:R-:W-:-:S03]  /*1af0*/  ISETP.GT.AND P0, PT, R0, R5, PT ;  /* 0x000000050000720c */ /* 0x000fc60003f04270 */
[----:B------:R-:W-:-:S10]  /*1b00*/  IMAD.MOV.U32 R26, RZ, RZ, R25 ;  /* 0x000000ffff1a7224 */ /* 0x000fd400078e0019 */
[----:B------:R-:W-:-:S05]  /*1b10*/  @P0 VIADD R0, R0, 0x7f ;  /* 0x0000007f00000836 */ /* 0x000fca0000000000 */
[----:B------:R-:W-:-:S04]  /*1b20*/  @P0 SHF.R.S32.HI R3, RZ, 0x1f, R0 ;  /* 0x0000001fff030819 */ /* 0x000fc80000011400 */
[----:B------:R-:W-:-:S04]  /*1b30*/  @P0 LEA.HI R3, R3, R0, RZ, 0x7 ;  /* 0x0000000003030211 */ /* 0x000fc800078f38ff */
[----:B------:R-:W-:Y:S02]  /*1b40*/  @P0 SHF.R.S32.HI R26, RZ, 0x7, R3 ;  /* 0x00000007ff1a0819 */ /* 0x000fe40000011403 */
[----:B------:R-:W-:Y:S02]  /*1b50*/  PLOP3.LUT P0, PT, PT, PT, PT, 0x80, 0x0 ;  /* 0x000000000000781c */ /* 0x000fe40003f0f070 */
[----:B------:R-:W-:-:S13]  /*1b60*/  ISETP.GT.AND P1, PT, R26, R25, PT ;  /* 0x000000191a00720c */ /* 0x000fda0003f24270 */
[----:B------:R-:W-:Y:S05]  /*1b70*/  @!P1 BRA `(.L_x_1676) ;  /* 0x0000006c00109947 */ /* 0x000fea0003800000 */
[----:B------:R-:W-:Y:S01]  /*1b80*/  VIADD R0, R2, 0x18400 ;  /* 0x0001840002007836 */ /* 0x000fe20000000000 */
[----:B------:R-:W-:Y:S04]  /*1b90*/  BSSY B6, `(.L_x_1677) ;  /* 0x0000013000067945 */ /* 0x000fe80003800000 */
[----:B------:R-:W-:-:S13]  /*1ba0*/  LOP3.LUT P0, RZ, R0, 0x3ff, RZ, 0xc0, !PT ;  /* 0x000003ff00ff7812 */ /* 0x000fda000780c0ff */
[----:B------:R-:W-:Y:S05]  /*1bb0*/  @!P0 BRA `(.L_x_1678) ;  /* 0x0000000000408947 */ /* 0x000fea0003800000 */
        /* <DEDUP_REMOVED lines=15> */
[----:B-1---5:R-:W-:Y:S05]  /*1cb0*/  CALL.ABS.NOINC R14 ;  /* 0x000000000e007343 */ /* 0x022fea0003c00000 */
.L_x_1678:
[----:B------:R-:W-:Y:S05]  /*1cc0*/  BSYNC B6 ;  /* 0x0000000000067941 */ /* 0x000fea0003800000 */
.L_x_1677:
[----:B------:R-:W-:Y:S01]  /*1cd0*/  IADD3 R0, R2, 0x400, RZ ;  /* 0x0000040002007810 */ /* 0x000fe20007ffe0ff */
[----:B------:R-:W-:Y:S03]  /*1ce0*/  BSSY B6, `(.L_x_1679) ;  /* 0x0000013000067945 */ /* 0x000fe60003800000 */
        /* <DEDUP_REMOVED lines=18> */
.L_x_1680:
[----:B------:R-:W-:Y:S05]  /*1e10*/  BSYNC B6 ;  /* 0x0000000000067941 */ /* 0x000fea0003800000 */
.L_x_1679:
[----:B------:R-:W-:Y:S01]  /*1e20*/  ULDC.64 UR4, c[0x0][0x9f8] ;  /* 0x00027e0000047ab9 */ /* 0x000fe20000000a00 */
[----:B------:R-:W0:Y:S01]  /*1e30*/  S2R R29, SR_TID.X ;  /* 0x00000000001d7919 */ /* 0x000e220000002100 */
[----:B------:R-:W-:Y:S01]  /*1e40*/  ISETP.NE.U32.AND P0, PT, RZ, UR4, PT ;  /* 0x00000004ff007c0c */ /* 0x000fe2000bf05070 */
[----:B------:R-:W1:Y:S01]  /*1e50*/  LDC.64 R98, c[0x0][0x300] ;  /* 0x0000c000ff627b82 */ /* 0x000e620000000a00 */
[----:B------:R-:W-:Y:S01]  /*1e60*/  IMAD.IADD R42, R28, 0x1, R27 ;  /* 0x000000011c2a7824 */ /* 0x000fe200078e021b */
[----:B------:R-:W-:Y:S01]  /*1e70*/  ULDC.64 UR6, c[0x0][0xa08] ;  /* 0x0002820000067ab9 */ /* 0x000fe20000000a00 */
[----:B------:R-:W-:Y:S01]  /*1e80*/  ISETP.NE.AND.EX P0, PT, RZ, UR5, PT, P0 ;  /* 0x00000005ff007c0c */ /* 0x000fe2000bf05300 */
[----:B------:R-:W-:Y:S01]  /*1e90*/  ULDC.64 UR4, c[0x0][0x308] ;  /* 0x0000c20000047ab9 */ /* 0x000fe20000000a00 */
[----:B------:R-:W-:-:S03]  /*1ea0*/  SHF.R.S32.HI R8, RZ, 0x1f, R30 ;  /* 0x0000001fff087819 */ /* 0x000fc6000001141e */
[----:B------:R-:W2:Y:S08]  /*1eb0*/  LDC R113, c[0x0][0x3f4] ;  /* 0x0000fd00ff717b82 */ /* 0x000eb00000000800 */
[----:B------:R-:W3:Y:S08]  /*1ec0*/  @P0 LDC.64 R4, c[0x0][0x9f8] ;  /* 0x00027e00ff040b82 */ /* 0x000ef00000000a00 */
[----:B------:R-:W4:Y:S01]  /*1ed0*/  LDC.64 R12, c[0x0][0x3f8] ;  /* 0x0000fe00ff0c7b82 */ /* 0x000f220000000a00 */
[----:B---3--:R-:W-:-:S05]  /*1ee0*/  @P0 IMAD.WIDE R4, R31, 0x4, R4 ;  /* 0x000000041f040825 */ /* 0x008fca00078e0204 */
[----:B------:R3:W3:Y:S01]  /*1ef0*/  @P0 LDG.E R31, desc[UR38][R4.64] ;  /* 0x00000026041f0981 */ /* 0x0006e2000c1e1900 */
[----:B------:R-:W-:Y:S01]  /*1f00*/  SHF.R.S32.HI R32, RZ, 0x1f, R42 ;  /* 0x0000001fff207819 */ /* 0x000fe2000001142a */
[-C--:B-1----:R-:W-:Y:S01]  /*1f10*/  IMAD.WIDE.U32 R6, R42, R98.reuse, RZ ;  /* 0x000000622a067225 */ /* 0x082fe200078e00ff */
[----:B------:R-:W-:Y:S02]  /*1f20*/  ISETP.NE.U32.AND P0, PT, RZ, UR6, PT ;  /* 0x00000006ff007c0c */ /* 0x000fe4000bf05070 */
[----:B0-----:R-:W-:Y:S01]  /*1f30*/  SHF.R.U32.HI R29, RZ, 0x7, R29 ;  /* 0x00000007ff1d7819 */ /* 0x001fe2000001161d */
[----:B------:R-:W-:Y:S01]  /*1f40*/  IMAD R0, R32, R98, RZ ;  /* 0x0000006220007224 */ /* 0x000fe200078e02ff */
[----:B------:R-:W-:Y:S01]  /*1f50*/  ISETP.NE.AND.EX P0, PT, RZ, UR7, PT, P0 ;  /* 0x00000007ff007c0c */ /* 0x000fe2000bf05300 */
[-C--:B----4-:R-:W-:Y:S01]  /*1f60*/  IMAD.WIDE.U32 R10, R23, R12.reuse, R16 ;  /* 0x0000000c170a7225 */ /* 0x090fe200078e0010 */
[----:B------:R-:W-:Y:S02]  /*1f70*/  ISETP.NE.AND P6, PT, R29, 0x1, PT ;  /* 0x000000011d00780c */ /* 0x000fe40003fc5270 */
[----:B--2---:R-:W-:Y:S01]  /*1f80*/  ISETP.GE.AND P1, PT, R16, R113, PT ;  /* 0x000000711000720c */ /* 0x004fe20003f26270 */
[----:B------:R-:W-:Y:S01]  /*1f90*/  IMAD R3, R42, R99, R0 ;  /* 0x000000632a037224 */ /* 0x000fe200078e0200 */
[----:B-----5:R-:W-:Y:S01]  /*1fa0*/  SHF.R.S32.HI R27, RZ, 0x1f, R115 ;  /* 0x0000001fff1b7819 */ /* 0x020fe20000011473 */
[C---:B------:R-:W-:Y:S01]  /*1fb0*/  IMAD.SHL.U32 R88, R98.reuse, 0x20, RZ ;  /* 0x0000002062587824 */ /* 0x040fe200078e00ff */
[----:B------:R-:W-:Y:S01]  /*1fc0*/  SHF.L.U64.HI R89, R98, 0x5, R99 ;  /* 0x0000000562597819 */ /* 0x000fe20000010263 */
[----:B------:R-:W-:Y:S01]  /*1fd0*/  IMAD.IADD R7, R7, 0x1, R3 ;  /* 0x0000000107077824 */ /* 0x000fe200078e0203 */
[----:B------:R-:W-:Y:S01]  /*1fe0*/  SHF.L.U64.HI R21, R12, 0x5, R13 ;  /* 0x000000050c157819 */ /* 0x000fe2000001020d */
[----:B------:R-:W-:Y:S01]  /*1ff0*/  IMAD R3, R8, UR4, RZ ;  /* 0x0000000408037c24 */ /* 0x000fe2000f8e02ff */
[----:B------:R-:W-:Y:S01]  /*2000*/  SHF.R.S32.HI R118, RZ, 0x1f, R212 ;  /* 0x0000001fff767819 */ /* 0x000fe200000114d4 */
[C---:B---3--:R-:W-:Y:S01]  /*2010*/  IMAD.WIDE.U32 R4, R30.reuse, UR4, R6 ;  /* 0x000000041e047c25 */ /* 0x048fe2000f8e0006 */
[----:B------:R-:W-:Y:S01]  /*2020*/  SHF.R.S32.HI R117, RZ, 0x1f, R211 ;  /* 0x0000001fff757819 */ /* 0x000fe200000114d3 */
[----:B------:R-:W0:Y:S01]  /*2030*/  LDC.64 R6, c[0x0][0x408] ;  /* 0x00010200ff067b82 */ /* 0x000e220000000a00 */
[----:B------:R-:W-:Y:S01]  /*2040*/  SHF.R.S32.HI R116, RZ, 0x1f, R210 ;  /* 0x0000001fff747819 */ /* 0x000fe200000114d2 */
[----:B------:R-:W-:Y:S01]  /*2050*/  IMAD R3, R30, UR5, R3 ;  /* 0x000000051e037c24 */ /* 0x000fe2000f8e0203 */
[----:B------:R-:W-:Y:S01]  /*2060*/  ULDC.64 UR4, c[0x0][0x310] ;  /* 0x0000c40000047ab9 */ /* 0x000fe20000000a00 */
[----:B------:R-:W-:-:S02]  /*2070*/  IMAD R28, R27, R12, RZ ;  /* 0x0000000c1b1c7224 */ /* 0x000fc400078e02ff */
[----:B------:R-:W-:Y:S02]  /*2080*/  IMAD.IADD R5, R5, 0x1, R3 ;  /* 0x0000000105057824 */ /* 0x000fe400078e0203 */
[----:B------:R-:W-:Y:S02]  /*2090*/  IMAD R33, R115, R13, R28 ;  /* 0x0000000d73217224 */ /* 0x000fe400078e021c */
[-C--:B------:R-:W-:Y:S02]  /*20a0*/  IMAD R28, R215, R98.reuse, RZ ;  /* 0x00000062d71c7224 */ /* 0x080fe400078e02ff */
[----:B------:R-:W-:-:S04]  /*20b0*/  IMAD.WIDE.U32 R130, R23, R98, R88 ;  /* 0x0000006217827225 */ /* 0x000fc800078e0058 */
[----:B------:R-:W-:-:S04]  /*20c0*/  IMAD.WIDE.U32 R40, R23, R98, R16 ;  /* 0x0000006217287225 */ /* 0x000fc800078e0010 */
[----:B------:R-:W-:Y:S02]  /*20d0*/  VIADD R126, R29, 0x8 ;  /* 0x000000081d7e7836 */ /* 0x000fe40000000000 */
[----:B------:R-:W-:Y:S02]  /*20e0*/  IMAD.SHL.U32 R128, R98, 0x80, RZ ;  /* 0x0000008062807824 */ /* 0x000fe400078e00ff */
[----:B0-----:R-:W-:-:S04]  /*20f0*/  IMAD R14, R215, R6, RZ ;  /* 0x00000006d70e7224 */ /* 0x001fc800078e02ff */
[----:B------:R-:W-:Y:S01]  /*2100*/  IMAD R85, R23, R7, R14 ;  /* 0x0000000717557224 */ /* 0x000fe200078e020e */
[----:B------:R-:W-:Y:S02]  /*2110*/  SHF.R.S32.HI R0, RZ, 0x1f, R31 ;  /* 0x0000001fff007819 */ /* 0x000fe4000001141f */
[----:B------:R-:W-:Y:S02]  /*2120*/  SEL R31, R31, RZ, !P0 ;  /* 0x000000ff1f1f7207 */ /* 0x000fe40004000000 */
[----:B------:R-:W-:Y:S02]  /*2130*/  SEL R9, R0, RZ, !P0 ;  /* 0x000000ff00097207 */ /* 0x000fe40004000000 */
[----:B------:R-:W-:Y:S01]  /*2140*/  IADD3 R42, P0, R23, R42, RZ ;  /* 0x0000002a172a7210 */ /* 0x000fe20007f1e0ff */
[----:B------:R-:W-:-:S03]  /*2150*/  IMAD.WIDE.U32 R96, R31, UR4, R4 ;  /* 0x000000041f607c25 */ /* 0x000fc6000f8e0004 */
[----:B------:R-:W-:Y:S01]  /*2160*/  IADD3.X R43, R215, R32, RZ, P0, !PT ;  /* 0x00000020d72b7210 */ /* 0x000fe200007fe4ff */
[----:B------:R-:W-:Y:S01]  /*2170*/  IMAD R0, R9, UR4, RZ ;  /* 0x0000000409007c24 */ /* 0x000fe2000f8e02ff */
[C---:B------:R-:W-:Y:S02]  /*2180*/  IADD3 R36, P0, R96.reuse, R40, RZ ;  /* 0x0000002860247210 */ /* 0x040fe40007f1e0ff */
[----:B------:R-:W-:Y:S01]  /*2190*/  IADD3 R38, P3, R96, 0x40, RZ ;  /* 0x0000004060267810 */ /* 0x000fe20007f7e0ff */
[----:B------:R-:W-:Y:S01]  /*21a0*/  IMAD R35, R31, UR5, R0 ;  /* 0x000000051f237c24 */ /* 0x000fe2000f8e0200 */
[----:B------:R-:W-:Y:S05]  /*21b0*/  @!P6 WARPSYNC.ALL ;  /* 0x000000000000e948 */ /* 0x000fea0003800000 */
[----:B------:R-:W-:Y:S01]  /*21c0*/  ULDC.64 UR4, c[0x0][0x330] ;  /* 0x0000cc0000047ab9 */ /* 0x000fe20000000a00 */
[----:B------:R-:W-:-:S02]  /*21d0*/  IMAD.IADD R35, R97, 0x1, R35 ;  /* 0x0000000161237824 */ /* 0x000fc400078e0223 */
[----:B------:R-:W-:Y:S02]  /*21e0*/  IMAD R3, R8, UR4, RZ ;  /* 0x0000000408037c24 */ /* 0x000fe4000f8e02ff */
[----:B------:R-:W-:-:S04]  /*21f0*/  IMAD.WIDE.U32 R4, R30, UR4, R16 ;  /* 0x000000041e047c25 */ /* 0x000fc8000f8e0010 */
[----:B------:R-:W-:Y:S01]  /*2200*/  IMAD R3, R30, UR5, R3 ;  /* 0x000000051e037c24 */ /* 0x000fe2000f8e0203 */
[----:B------:R-:W-:Y:S01]  /*2210*/  ULDC.64 UR4, c[0x0][0x338] ;  /* 0x0000ce0000047ab9 */ /* 0x000fe20000000a00 */
[----:B------:R-:W-:Y:S02]  /*2220*/  IMAD.X R103, RZ, RZ, R35, P3 ;  /* 0x000000ffff677224 */ /* 0x000fe400018e0623 */
[----:B------:R-:W-:Y:S01]  /*2230*/  IMAD.IADD R5, R5, 0x1, R3 ;  /* 0x0000000105057824 */ /* 0x000fe200078e0203 */
[----:B------:R-:W-:Y:S01]  /*2240*/  SEL R3, R113, RZ, P1 ;  /* 0x000000ff71037207 */ /* 0x000fe20000800000 */
[----:B------:R-:W-:Y:S02]  /*2250*/  IMAD R0, R9, UR4, RZ ;  /* 0x0000000409007c24 */ /* 0x000fe4000f8e02ff */
[----:B------:R-:W-:-:S04]  /*2260*/  IMAD.WIDE.U32 R8, R23, R6, R18 ;  /* 0x0000000617087225 */ /* 0x000fc800078e0012 */
[----:B------:R-:W-:Y:S01]  /*2270*/  IMAD.IADD R3, R16, 0x1, R3 ;  /* 0x0000000110037824 */ /* 0x000fe200078e0203 */
[----:B------:R-:W-:Y:S01]  /*2280*/  IADD3 R87, R9, R85, RZ ;  /* 0x0000005509577210 */ /* 0x000fe20007ffe0ff */
[----:B------:R-:W-:Y:S02]  /*2290*/  IMAD R105, R31, UR5, R0 ;  /* 0x000000051f697c24 */ /* 0x000fe4000f8e0200 */
[-C--:B------:R-:W-:Y:S01]  /*22a0*/  IMAD R0, R215, R12.reuse, RZ ;  /* 0x0000000cd7007224 */ /* 0x080fe200078e02ff */
[----:B------:R-:W-:Y:S01]  /*22b0*/  SHF.R.S32.HI R20, RZ, 0x1f, R3 ;  /* 0x0000001fff147819 */ /* 0x000fe20000011403 */
[----:B------:R-:W-:Y:S01]  /*22c0*/  IMAD.WIDE.U32 R94, R31, UR4, R4 ;  /* 0x000000041f5e7c25 */ /* 0x000fe2000f8e0004 */
[----:B------:R-:W-:Y:S02]  /*22d0*/  ULDC UR4, c[0x0][0x2f4] ;  /* 0x0000bd0000047ab9 */ /* 0x000fe40000000800 */
[----:B------:R-:W-:Y:S01]  /*22e0*/  LEA.HI R44, R20, R3, RZ, 0x3 ;  /* 0x00000003142c7211 */ /* 0x000fe200078f18ff */
[----:B------:R-:W-:Y:S01]  /*22f0*/  IMAD.WIDE.U32 R4, R23, R12, R18 ;  /* 0x0000000c17047225 */ /* 0x000fe200078e0012 */
[----:B------:R-:W-:-:S02]  /*2300*/  ISETP.GE.AND P2, PT, R16, UR4, PT ;  /* 0x0000000410007c0c */ /* 0x000fc4000bf46270 */
[----:B------:R-:W-:Y:S01]  /*2310*/  LOP3.LUT R9, R199, 0x38, R44, 0xf8, !PT ;  /* 0x00000038c7097812 */ /* 0x000fe200078ef82c */
[----:B------:R-:W-:Y:S01]  /*2320*/  IMAD R15, R23, R13, R0 ;  /* 0x0000000d170f7224 */ /* 0x000fe200078e0200 */
[----:B------:R-:W-:Y:S01]  /*2330*/  P2R R0, PR, RZ, 0x2 ;  /* 0x00000002ff007803 */ /* 0x000fe20000000000 */
[----:B------:R-:W-:Y:S01]  /*2340*/  IMAD.MOV.U32 R86, RZ, RZ, R8 ;  /* 0x000000ffff567224 */ /* 0x000fe200078e0008 */
[----:B------:R-:W-:Y:S01]  /*2350*/  LEA.HI R8, R20, R3, RZ, 0x6 ;  /* 0x0000000314087211 */ /* 0x000fe200078f30ff */
[----:B------:R-:W-:Y:S01]  /*2360*/  IMAD.IADD R5, R5, 0x1, R15 ;  /* 0x0000000105057824 */ /* 0x000fe200078e020f */
[----:B------:R-:W-:Y:S01]  /*2370*/  LOP3.LUT R9, R9, R228, RZ, 0x3c, !PT ;  /* 0x000000e409097212 */ /* 0x000fe200078e3cff */
[----:B------:R-:W-:Y:S01]  /*2380*/  IMAD.IADD R11, R15, 0x1, R11 ;  /* 0x000000010f0b7824 */ /* 0x000fe200078e020b */
[----:B------:R-:W-:Y:S01]  /*2390*/  LOP3.LUT R37, R44, 0xfffffff8, RZ, 0xc0, !PT ;  /* 0xfffffff82c257812 */ /* 0x000fe200078ec0ff */
[----:B------:R-:W-:Y:S01]  /*23a0*/  IMAD.WIDE.U32 R14, R23, R6, R16 ;  /* 0x00000006170e7225 */ /* 0x000fe200078e0010 */
[----:B------:R-:W-:-:S02]  /*23b0*/  SHF.L.U64.HI R20, R12, 0x6, R13 ;  /* 0x000000060c147819 */ /* 0x000fc4000001020d */
[----:B------:R-:W-:Y:S01]  /*23c0*/  SHF.R.S32.HI R101, RZ, 0x3, R44 ;  /* 0x00000003ff657819 */ /* 0x000fe2000001142c */
[----:B------:R-:W-:Y:S01]  /*23d0*/  IMAD.SHL.U32 R3, R8, 0x80, RZ ;  /* 0x0000008008037824 */ /* 0x000fe200078e00ff */
[----:B------:R-:W-:Y:S01]  /*23e0*/  LOP3.LUT R8, R44, 0x38, RZ, 0xc0, !PT ;  /* 0x000000382c087812 */ /* 0x000fe200078ec0ff */
[----:B------:R-:W-:Y:S01]  /*23f0*/  IMAD.WIDE.U32 R92, R115, R12, R4 ;  /* 0x0000000c735c7225 */ /* 0x000fe200078e0004 */
[----:B------:R-:W-:Y:S02]  /*2400*/  SHF.R.S32.HI R102, RZ, 0x1f, R37 ;  /* 0x0000001fff667819 */ /* 0x000fe40000011425 */
[----:B------:R-:W-:Y:S01]  /*2410*/  LOP3.LUT R8, R8, 0x1c0, R225, 0xf8, !PT ;  /* 0x000001c008087812 */ /* 0x000fe200078ef8e1 */
[----:B------:R-:W-:Y:S01]  /*2420*/  IMAD R4, R27, R6, RZ ;  /* 0x000000061b047224 */ /* 0x000fe200078e02ff */
[----:B------:R-:W-:Y:S01]  /*2430*/  LOP3.LUT R3, R3, 0xffffe000, RZ, 0xc0, !PT ;  /* 0xffffe00003037812 */ /* 0x000fe200078ec0ff */
[----:B------:R-:W-:Y:S01]  /*2440*/  IMAD.IADD R85, R85, 0x1, R15 ;  /* 0x0000000155557824 */ /* 0x000fe200078e020f */
[----:B------:R-:W-:Y:S01]  /*2450*/  LOP3.LUT R15, R197, 0x38, R44, 0xf8, !PT ;  /* 0x00000038c50f7812 */ /* 0x000fe200078ef82c */
[----:B------:R-:W-:Y:S01]  /*2460*/  IMAD.MOV.U32 R84, RZ, RZ, R14 ;  /* 0x000000ffff547224 */ /* 0x000fe200078e000e */
[----:B------:R-:W-:Y:S01]  /*2470*/  LOP3.LUT R14, R198, 0x38, R44, 0xf8, !PT ;  /* 0x00000038c60e7812 */ /* 0x000fe200078ef82c */
[----:B------:R-:W-:Y:S01]  /*2480*/  IMAD R31, R23, R99, R28 ;  /* 0x00000063171f7224 */ /* 0x000fe200078e021c */
[----:B------:R-:W-:Y:S01]  /*2490*/  LOP3.LUT R15, R15, R226, RZ, 0x3c, !PT ;  /* 0x000000e20f0f7212 */ /* 0x000fe200078e3cff */
[----:B------:R-:W-:Y:S01]  /*24a0*/  IMAD R45, R115, R7, R4 ;  /* 0x00000007732d7224 */ /* 0x000fe200078e0204 */
[----:B------:R-:W-:Y:S01]  /*24b0*/  IADD3 R4, P1, R88, R130, RZ ;  /* 0x0000008258047210 */ /* 0x000fe20007f3e0ff */
[----:B------:R-:W-:Y:S01]  /*24c0*/  IMAD.IADD R5, R31, 0x1, R131 ;  /* 0x000000011f057824 */ /* 0x000fe200078e0283 */
[----:B------:R-:W-:Y:S01]  /*24d0*/  LOP3.LUT R14, R14, R227, RZ, 0x3c, !PT ;  /* 0x000000e30e0e7212 */ /* 0x000fe200078e3cff */
[----:B------:R-:W-:Y:S01]  /*24e0*/  IMAD.IADD R30, R41, 0x1, R31 ;  /* 0x00000001291e7824 */ /* 0x000fe200078e021f */
[----:B------:R-:W-:Y:S01]  /*24f0*/  LOP3.LUT R8, R8, R203, RZ, 0x3c, !PT ;  /* 0x000000cb08087212 */ /* 0x000fe200078e3cff */
[----:B------:R-:W-:Y:S01]  /*2500*/  IMAD.X R28, R5, 0x1, R89, P1 ;  /* 0x00000001051c7824 */ /* 0x000fe200008e0659 */
[-C--:B------:R-:W-:Y:S01]  /*2510*/  IADD3 R110, R9, R3.reuse, R202 ;  /* 0x00000003096e7210 */ /* 0x080fe20007ffe0ca */
[----:B------:R-:W-:Y:S01]  /*2520*/  IMAD.X R39, R30, 0x1, R35, P0 ;  /* 0x000000011e277824 */ /* 0x000fe200000e0623 */
[-C--:B------:R-:W-:Y:S01]  /*2530*/  IADD3 R109, R14, R3.reuse, R201 ;  /* 0x000000030e6d7210 */ /* 0x080fe20007ffe0c9 */
[----:B------:R-:W-:Y:S01]  /*2540*/  IMAD.WIDE.U32 R90, R115, R12, R10 ;  /* 0x0000000c735a7225 */ /* 0x000fe200078e000a */
[----:B------:R-:W-:-:S02]  /*2550*/  IADD3 R108, R15, R3, R200 ;  /* 0x000000030f6c7210 */ /* 0x000fc40007ffe0c8 */
[----:B------:R-:W-:Y:S01]  /*2560*/  IADD3 R112, R8, R3, R204 ;  /* 0x0000000308707210 */ /* 0x000fe20007ffe0cc */
[CC--:B------:R-:W-:Y:S01]  /*2570*/  IMAD.WIDE.U32 R86, R115.reuse, R6.reuse, R86 ;  /* 0x0000000673567225 */ /* 0x0c0fe200078e0056 */
[C-C-:B------:R-:W-:Y:S02]  /*2580*/  SHF.L.U64.HI R3, R98.reuse, 0x7, R99.reuse ;  /* 0x0000000762037819 */ /* 0x140fe40000010263 */
[----:B------:R-:W-:Y:S01]  /*2590*/  SHF.L.U64.HI R27, R98, 0x6, R99 ;  /* 0x00000006621b7819 */ /* 0x000fe20000010263 */
[----:B------:R-:W-:Y:S01]  /*25a0*/  IMAD.WIDE.U32 R84, R115, R6, R84 ;  /* 0x0000000673547225 */ /* 0x000fe200078e0054 */
[----:B------:R-:W-:Y:S02]  /*25b0*/  IADD3 R29, P1, R4, R88, RZ ;  /* 0x00000058041d7210 */ /* 0x000fe40007f3e0ff */
[----:B------:R-:W-:Y:S01]  /*25c0*/  IADD3 R99, P0, R36, 0x40, RZ ;  /* 0x0000004024637810 */ /* 0x000fe20007f1e0ff */
[C---:B------:R-:W-:Y:S01]  /*25d0*/  IMAD.SHL.U32 R14, R12.reuse, 0x20, RZ ;  /* 0x000000200c0e7824 */ /* 0x040fe200078e00ff */
[C---:B------:R-:W-:Y:S01]  /*25e0*/  SHF.L.U64.HI R15, R12.reuse, 0x7, R13 ;  /* 0x000000070c0f7819 */ /* 0x040fe2000001020d */
[----:B------:R-:W-:Y:S01]  /*25f0*/  IMAD.SHL.U32 R13, R12, 0x40, RZ ;  /* 0x000000400c0d7824 */ /* 0x000fe200078e00ff */
[C-C-:B------:R-:W-:Y:S01]  /*2600*/  SHF.L.U64.HI R11, R6.reuse, 0x5, R7.reuse ;  /* 0x00000005060b7819 */ /* 0x140fe20000010207 */
[C---:B------:R-:W-:Y:S01]  /*2610*/  IMAD.SHL.U32 R8, R6.reuse, 0x20, RZ ;  /* 0x0000002006087824 */ /* 0x040fe200078e00ff */
[----:B------:R-:W-:Y:S01]  /*2620*/  SHF.L.U64.HI R10, R6, 0x6, R7 ;  /* 0x00000006060a7819 */ /* 0x000fe20000010207 */
[----:B------:R-:W-:Y:S01]  /*2630*/  IMAD.X R31, R28, 0x1, R89, P1 ;  /* 0x000000011c1f7824 */ /* 0x000fe200008e0659 */
[C---:B------:R-:W-:Y:S01]  /*2640*/  SHF.L.U64.HI R9, R6.reuse, 0x7, R7 ;  /* 0x0000000706097819 */ /* 0x040fe20000010207 */
[----:B------:R-:W-:Y:S01]  /*2650*/  IMAD.SHL.U32 R7, R6, 0x40, RZ ;  /* 0x0000004006077824 */ /* 0x000fe200078e00ff */
[----:B------:R-:W-:Y:S01]  /*2660*/  ISETP.GE.AND P1, PT, R190, UR4, PT ;  /* 0x00000004be007c0c */ /* 0x000fe2000bf26270 */
[----:B------:R-:W-:-:S02]  /*2670*/  IMAD.IADD R32, R93, 0x1, R33 ;  /* 0x000000015d207824 */ /* 0x000fc400078e0221 */
[----:B------:R-:W-:Y:S02]  /*2680*/  IMAD.SHL.U32 R12, R12, 0x80, RZ ;  /* 0x000000800c0c7824 */ /* 0x000fe400078e00ff */
[----:B------:R-:W-:Y:S02]  /*2690*/  IMAD.SHL.U32 R6, R6, 0x80, RZ ;  /* 0x0000008006067824 */ /* 0x000fe400078e00ff */
[----:B------:R-:W-:Y:S02]  /*26a0*/  IMAD.SHL.U32 R113, R113, 0x2, RZ ;  /* 0x0000000271717824 */ /* 0x000fe400078e00ff */
[----:B------:R-:W-:Y:S02]  /*26b0*/  IMAD.IADD R33, R33, 0x1, R91 ;  /* 0x0000000121217824 */ /* 0x000fe400078e025b */
[----:B------:R-:W-:Y:S02]  /*26c0*/  IMAD.IADD R34, R87, 0x1, R45 ;  /* 0x0000000157227824 */ /* 0x000fe400078e022d */
[----:B------:R-:W-:-:S02]  /*26d0*/  IMAD.IADD R100, R45, 0x1, R85 ;  /* 0x000000012d647824 */ /* 0x000fc400078e0255 */
[----:B------:R-:W-:Y:S02]  /*26e0*/  IMAD.X R104, RZ, RZ, R39, P0 ;  /* 0x000000ffff687224 */ /* 0x000fe400000e0627 */
[----:B------:R-:W-:Y:S01]  /*26f0*/  IMAD.IADD R105, R95, 0x1, R105 ;  /* 0x000000015f697824 */ /* 0x000fe200078e0269 */
[----:B------:R-:W-:Y:S06]  /*2700*/  @!P6 BAR.SYNC.DEFER_BLOCKING 0x9, 0x100 ;  /* 0x024400000000eb1d */ /* 0x000fec0000010000 */
.L_x_1766:
[----:B0-----:R-:W0:Y:S01]  /*2710*/  LDC R123, c[0x0][0x3f4] ;  /* 0x0000fd00ff7b7b82 */ /* 0x001e220000000800 */
[----:B------:R-:W-:Y:S01]  /*2720*/  VIADD R26, R26, 0xffffffff ;  /* 0xffffffff1a1a7836 */ /* 0x000fe20000000000 */
[----:B------:R-:W-:Y:S05]  /*2730*/  YIELD ;  /* 0x0000000000007946 */ /* 0x000fea0003800000 */
[----:B------:R-:W-:Y:S01]  /*2740*/  IMAD R111, R184, 0x4000, R206 ;  /* 0x00004000b86f7824 */ /* 0x000fe200078e02ce */
[----:B------:R-:W-:Y:S01]  /*2750*/  ISETP.GT.AND P3, PT, R26, R25, PT ;  /* 0x000000191a00720c */ /* 0x000fe20003f64270 */
[----:B------:R-:W-:Y:S02]  /*2760*/  BSSY B0, `(.L_x_1681) ;  /* 0x0000587000007945 */ /* 0x000fe40003800000 */
[----:B------:R-:W-:Y:S01]  /*2770*/  IMAD R111, R111, 0x2, R2 ;  /* 0x000000026f6f7824 */ /* 0x000fe200078e0202 */
[----:B------:R-:W-:-:S02]  /*2780*/  P2R R107, PR, RZ, 0x8 ;  /* 0x00000008ff6b7803 */ /* 0x000fc40000000000 */
[----:B0-----:R-:W-:-:S13]  /*2790*/  ISETP.GE.AND P0, PT, R123, 0x1, PT ;  /* 0x000000017b00780c */ /* 0x001fda0003f06270 */
[----:B------:R-:W-:Y:S05]  /*27a0*/  @!P0 BRA `(.L_x_1682) ;  /* 0x00000050008c8947 */ /* 0x000fea0003800000 */
[----:B------:R-:W-:Y:S01]  /*27b0*/  ULDC.U8 UR4, c[0x0][0x410] ;  /* 0x0001040000047ab9 */ /* 0x000fe20000000000 */
[----:B------:R-:W-:Y:S01]  /*27c0*/  SHF.R.S32.HI R45, RZ, 0x1f, R26 ;  /* 0x0000001fff2d7819 */ /* 0x000fe2000001141a */
[-C--:B------:R-:W-:Y:S01]  /*27d0*/  IMAD R44, R3, R26.reuse, RZ ;  /* 0x0000001a032c7224 */ /* 0x080fe200078e02ff */
[----:B------:R-:W-:Y:S01]  /*27e0*/  ISETP.NE.AND P0, PT, RZ, UR4, PT ;  /* 0x00000004ff007c0c */ /* 0x000fe2000bf05270 */
[-C--:B------:R-:W-:Y:S02]  /*27f0*/  IMAD R46, R15, R26.reuse, RZ ;  /* 0x0000001a0f2e7224 */ /* 0x080fe400078e02ff */
[----:B------:R-:W-:Y:S02]  /*2800*/  IMAD R48, R9, R26, RZ ;  /* 0x0000001a09307224 */ /* 0x000fe400078e02ff */
[C---:B------:R-:W-:Y:S02]  /*2810*/  IMAD R47, R45.reuse, R128, R44 ;  /* 0x000000802d2f7224 */ /* 0x040fe400078e022c */
[----:B------:R-:W-:-:S02]  /*2820*/  IMAD R119, R45, R12, R46 ;  /* 0x0000000c2d777224 */ /* 0x000fc400078e022e */
[----:B------:R-:W-:Y:S02]  /*2830*/  IMAD R45, R45, R6, R48 ;  /* 0x000000062d2d7224 */ /* 0x000fe400078e0230 */
[----:B------:R-:W-:Y:S02]  /*2840*/  IMAD R114, R26, -0x80, R24 ;  /* 0xffffff801a727824 */ /* 0x000fe400078e0218 */
[----:B------:R-:W-:-:S03]  /*2850*/  IMAD.WIDE.U32 R76, R6, R26, RZ ;  /* 0x0000001a064c7225 */ /* 0x000fc600078e00ff */
[----:B------:R-:W-:Y:S01]  /*2860*/  VIMNMX R114, R114, 0x80, PT ;  /* 0x0000008072727848 */ /* 0x000fe20003fe0100 */
[----:B------:R-:W-:Y:S01]  /*2870*/  IMAD.WIDE.U32 R120, R128, R26, RZ ;  /* 0x0000001a80787225 */ /* 0x000fe200078e00ff */
[----:B------:R-:W-:-:S03]  /*2880*/  IADD3 R106, R77, R45, RZ ;  /* 0x0000002d4d6a7210 */ /* 0x000fc60007ffe0ff */
        /* <DEDUP_REMOVED lines=32> */
.L_x_1685:
[----:B------:R-:W-:Y:S05]  /*2a90*/  BSYNC B1 ;  /* 0x0000000000017941 */ /* 0x000fea0003800000 */
.L_x_1684:
[----:B------:R-:W-:Y:S01]  /*2aa0*/  ISETP.GE.AND P4, PT, R212, R114, PT ;  /* 0x00000072d400720c */ /* 0x000fe20003f86270 */
[----:B0----5:R-:W-:Y:S01]  /*2ab0*/  IMAD.MOV.U32 R44, RZ, RZ, R72 ;  /* 0x000000ffff2c7224 */ /* 0x021fe200078e0048 */
[----:B------:R-:W-:Y:S01]  /*2ac0*/  BSSY B1, `(.L_x_1686) ;  /* 0x0000026000017945 */ /* 0x000fe20003800000 */
[----:B------:R-:W-:Y:S01]  /*2ad0*/  IMAD.MOV.U32 R45, RZ, RZ, R73 ;  /* 0x000000ffff2d7224 */ /* 0x000fe200078e0049 */
[----:B------:R-:W-:Y:S01]  /*2ae0*/  CS2R R68, SRZ ;  /* 0x0000000000447805 */ /* 0x000fe2000001ff00 */
[----:B------:R-:W-:Y:S01]  /*2af0*/  IMAD.MOV.U32 R46, RZ, RZ, R80 ;  /* 0x000000ffff2e7224 */ /* 0x000fe200078e0050 */
[----:B------:R-:W-:Y:S01]  /*2b00*/  CS2R R66, SRZ ;  /* 0x0000000000427805 */ /* 0x000fe2000001ff00 */
[----:B------:R-:W-:Y:S01]  /*2b10*/  IMAD.MOV.U32 R47, RZ, RZ, R81 ;  /* 0x000000ffff2f7224 */ /* 0x000fe200078e0051 */
[----:B------:R-:W-:Y:S01]  /*2b20*/  PRMT R136, R44, 0x5410, R45 ;  /* 0x000054102c887816 */ /* 0x000fe2000000002d */
[----:B------:R-:W-:Y:S01]  /*2b30*/  IMAD.MOV.U32 R44, RZ, RZ, R74 ;  /* 0x000000ffff2c7224 */ /* 0x000fe200078e004a */
[----:B------:R-:W-:Y:S01]  /*2b40*/  PRMT R147, R147, 0x5410, R46 ;  /* 0x0000541093937816 */ /* 0x000fe2000000002e */
[----:B------:R-:W-:Y:S01]  /*2b50*/  IMAD.MOV.U32 R45, RZ, RZ, R75 ;  /* 0x000000ffff2d7224 */ /* 0x000fe200078e004b */
[----:B------:R-:W-:Y:S01]  /*2b60*/  PRMT R145, R47, 0x7610, R145 ;  /* 0x000076102f917816 */ /* 0x000fe20000000091 */
[----:B------:R-:W-:Y:S01]  /*2b70*/  IMAD.MOV.U32 R46, RZ, RZ, R82 ;  /* 0x000000ffff2e7224 */ /* 0x000fe200078e0052 */
[----:B------:R-:W-:Y:S01]  /*2b80*/  CS2R R70, SRZ ;  /* 0x0000000000467805 */ /* 0x000fe2000001ff00 */
[----:B------:R-:W-:Y:S01]  /*2b90*/  IMAD.MOV.U32 R47, RZ, RZ, R83 ;  /* 0x000000ffff2f7224 */ /* 0x000fe200078e0053 */
[----:B------:R-:W-:-:S02]  /*2ba0*/  PRMT R137, R44, 0x5410, R45 ;  /* 0x000054102c897816 */ /* 0x000fc4000000002d */
[----:B------:R-:W-:Y:S02]  /*2bb0*/  PRMT R147, R46, 0x7610, R147 ;  /* 0x000076102e937816 */ /* 0x000fe40000000093 */
[----:B------:R-:W-:Y:S01]  /*2bc0*/  PRMT R145, R145, 0x5410, R47 ;  /* 0x0000541091917816 */ /* 0x000fe2000000002f */
[----:B------:R-:W-:Y:S06]  /*2bd0*/  @P4 BRA `(.L_x_1687) ;  /* 0x0000000000504947 */ /* 0x000fec0003800000 */
[----:B------:R-:W-:Y:S01]  /*2be0*/  IADD3 R45, P0, P5, R92, R78, R14 ;  /* 0x0000004e5c2d7210 */ /* 0x000fe20007d1e00e */
[----:B------:R-:W-:Y:S01]  /*2bf0*/  ULDC.64 UR4, c[0x0][0x3e8] ;  /* 0x0000fa0000047ab9 */ /* 0x000fe20000000a00 */
[----:B------:R-:W-:Y:S02]  /*2c00*/  CS2R R68, SRZ ;  /* 0x0000000000447805 */ /* 0x000fe4000001ff00 */
[----:B------:R-:W-:Y:S02]  /*2c10*/  CS2R R70, SRZ ;  /* 0x0000000000467805 */ /* 0x000fe4000001ff00 */
[----:B------:R-:W-:Y:S02]  /*2c20*/  IADD3.X R46, R32, R119, R21, P0, P5 ;  /* 0x00000077202e7210 */ /* 0x000fe400007ea415 */
        /* <DEDUP_REMOVED lines=15> */
.L_x_1687:
[----:B------:R-:W-:Y:S05]  /*2d20*/  BSYNC B1 ;  /* 0x0000000000017941 */ /* 0x000fea0003800000 */
.L_x_1686:
        /* <DEDUP_REMOVED lines=20> */
[----:B------:R-:W-:-:S02]  /*2e70*/  CS2R R50, SRZ ;  /* 0x0000000000327805 */ /* 0x000fc4000001ff00 */
[----:B------:R-:W-:Y:S02]  /*2e80*/  CS2R R54, SRZ ;  /* 0x0000000000367805 */ /* 0x000fe4000001ff00 */
[----:B------:R-:W-:Y:S01]  /*2e90*/  P2R R138, PR, RZ, 0x1 ;  /* 0x00000001ff8a7803 */ /* 0x000fe20000000000 */
        /* <DEDUP_REMOVED lines=21> */
.L_x_1689:
[----:B------:R-:W-:Y:S05]  /*2ff0*/  BSYNC B1 ;  /* 0x0000000000017941 */ /* 0x000fea0003800000 */
.L_x_1688:
[----:B------:R-:W-:Y:S01]  /*3000*/  ISETP.GE.AND P5, PT, R210, R114, PT ;  /* 0x00000072d200720c */ /* 0x000fe20003fa6270 */
[----:B------:R-:W-:-:S12]  /*3010*/  BSSY B1, `(.L_x_1690) ;  /* 0x000001e000017945 */ /* 0x000fd80003800000 */
[----:B------:R-:W-:Y:S05]  /*3020*/  @P5 BRA `(.L_x_1691) ;  /* 0x0000000000705947 */ /* 0x000fea0003800000 */
[----:B0-----:R-:W0:Y:S01]  /*3030*/  LDC.64 R44, c[0x0][0x3f8] ;  /* 0x0000fe00ff2c7b82 */ /* 0x001e220000000a00 */
[----:B------:R-:W-:Y:S01]  /*3040*/  IMAD.MOV.U32 R79, RZ, RZ, R119 ;  /* 0x000000ffff4f7224 */ /* 0x000fe200078e0077 */
[----:B------:R-:W-:Y:S01]  /*3050*/  ULDC.64 UR4, c[0x0][0x3e8] ;  /* 0x0000fa0000047ab9 */ /* 0x000fe20000000a00 */
[----:B------:R-:W-:Y:S01]  /*3060*/  IMAD.MOV.U32 R77, RZ, RZ, R106 ;  /* 0x000000ffff4d7224 */ /* 0x000fe200078e006a */
[----:B------:R-:W-:Y:S02]  /*3070*/  CS2R R52, SRZ ;  /* 0x0000000000347805 */ /* 0x000fe4000001ff00 */
[----:B------:R-:W-:Y:S01]  /*3080*/  CS2R R54, SRZ ;  /* 0x0000000000367805 */ /* 0x000fe2000001ff00 */
[----:B0-----:R-:W-:-:S04]  /*3090*/  IMAD.WIDE.U32 R78, R44, 0x60, R78 ;  /* 0x000000602c4e7825 */ /* 0x001fc800078e004e */
[----:B------:R-:W-:Y:S01]  /*30a0*/  IMAD R45, R45, 0x60, RZ ;  /* 0x000000602d2d7824 */ /* 0x000fe200078e02ff */
[----:B------:R-:W-:-:S04]  /*30b0*/  IADD3 R46, P0, R92, R78, RZ ;  /* 0x0000004e5c2e7210 */ /* 0x000fc80007f1e0ff */
[----:B------:R-:W-:Y:S02]  /*30c0*/  IADD3.X R79, R32, R79, R45, P0, !PT ;  /* 0x0000004f204f7210 */ /* 0x000fe400007fe42d */
[----:B------:R-:W0:Y:S02]  /*30d0*/  LDC.64 R44, c[0x0][0x408] ;  /* 0x00010200ff2c7b82 */ /* 0x000e240000000a00 */
[----:B0-----:R-:W-:-:S04]  /*30e0*/  IMAD.WIDE.U32 R76, R44, 0x60, R76 ;  /* 0x000000602c4c7825 */ /* 0x001fc800078e004c */
        /* <DEDUP_REMOVED lines=16> */
.L_x_1691:
[----:B------:R-:W-:Y:S05]  /*31f0*/  BSYNC B1 ;  /* 0x0000000000017941 */ /* 0x000fea0003800000 */
.L_x_1690:
[----:B01---5:R-:W-:Y:S01]  /*3200*/  IMAD.MOV.U32 R44, RZ, RZ, R56 ;  /* 0x000000ffff2c7224 */ /* 0x023fe200078e0038 */
[----:B------:R-:W-:Y:S01]  /*3210*/  ISETP.NE.AND P0, PT, R191, 0x3, PT ;  /* 0x00000003bf00780c */ /* 0x000fe20003f05270 */
[----:B------:R-:W-:Y:S02]  /*3220*/  IMAD.MOV.U32 R45, RZ, RZ, R57 ;  /* 0x000000ffff2d7224 */ /* 0x000fe400078e0039 */
[----:B------:R-:W-:Y:S02]  /*3230*/  IMAD.MOV.U32 R46, RZ, RZ, R60 ;  /* 0x000000ffff2e7224 */ /* 0x000fe400078e003c */
[----:B------:R-:W-:Y:S01]  /*3240*/  IMAD.MOV.U32 R47, RZ, RZ, R61 ;  /* 0x000000ffff2f7224 */ /* 0x000fe200078e003d */
[----:B------:R-:W-:Y:S01]  /*3250*/  PRMT R139, R44, 0x5410, R45 ;  /* 0x000054102c8b7816 */ /* 0x000fe2000000002d */
[----:B------:R-:W-:Y:S02]  /*3260*/  IMAD.MOV.U32 R44, RZ, RZ, R58 ;  /* 0x000000ffff2c7224 */ /* 0x000fe400078e003a */
[----:B------:R-:W-:Y:S01]  /*3270*/  IMAD.MOV.U32 R45, RZ, RZ, R59 ;  /* 0x000000ffff2d7224 */ /* 0x000fe200078e003b */
[----:B------:R-:W-:Y:S01]  /*3280*/  PRMT R141, R46, 0x5410, R47 ;  /* 0x000054102e8d7816 */ /* 0x000fe2000000002f */
[----:B------:R-:W-:-:S02]  /*3290*/  IMAD.MOV.U32 R46, RZ, RZ, R62 ;  /* 0x000000ffff2e7224 */ /* 0x000fc400078e003e */
[----:B------:R-:W-:Y:S01]  /*32a0*/  IMAD.MOV.U32 R47, RZ, RZ, R63 ;  /* 0x000000ffff2f7224 */ /* 0x000fe200078e003f */
[----:B------:R-:W-:Y:S01]  /*32b0*/  PRMT R140, R44, 0x5410, R45 ;  /* 0x000054102c8c7816 */ /* 0x000fe2000000002d */
[----:B------:R-:W-:Y:S02]  /*32c0*/  IMAD.MOV.U32 R44, RZ, RZ, R48 ;  /* 0x000000ffff2c7224 */ /* 0x000fe400078e0030 */
        /* <DEDUP_REMOVED lines=10> */
[----:B------:R-:W-:-:S05]  /*3370*/  IMAD.MOV.U32 R47, RZ, RZ, R55 ;  /* 0x000000ffff2f7224 */ /* 0x000fca00078e0037 */
[----:B------:R-:W-:Y:S01]  /*3380*/  PRMT R135, R46, 0x5410, R47 ;  /* 0x000054102e877816 */ /* 0x000fe2000000002f */
[----:B------:R-:W-:Y:S06]  /*3390*/  @!P0 BRA `(.L_x_1692) ;  /* 0x0000000000048947 */ /* 0x000fec0003800000 */
[----:B------:R-:W-:Y:S01]  /*33a0*/  BPT.TRAP 0x1 ;  /* 0x000000040000795c */ /* 0x000fe20000300000 */
.L_x_1692:
[----:B------:R-:W-:Y:S01]  /*33b0*/  IMAD R106, R184, 0x8, R2 ;  /* 0x00000008b86a7824 */ /* 0x000fe200078e0202 */
[----:B------:R-:W-:Y:S01]  /*33c0*/  SHF.L.U32 R119, R192, 0x1f, RZ ;  /* 0x0000001fc0777819 */ /* 0x000fe200000006ff */
[----:B------:R-:W-:Y:S03]  /*33d0*/  BSSY B1, `(.L_x_1693) ;  /* 0x0000003000017945 */ /* 0x000fe60003800000 */
[----:B------:R-:W0:Y:S02]  /*33e0*/  SYNCS.PHASECHK.TRANS64.TRYWAIT P6, [R106+URZ+0x28890], R119 ;  /* 0x028890776a0075a7 */ /* 0x000e2400080c017f */
[----:B0-----:R-:W-:Y:S05]  /*33f0*/  @!P6 BRA `(.L_x_1694) ;  /* 0x0000020c00d4e947 */ /* 0x001fea0003800000 */
.L_x_2098:
[----:B------:R-:W-:Y:S05]  /*3400*/  BSYNC B1 ;  /* 0x0000000000017941 */ /* 0x000fea0003800000 */
.L_x_1693:
[----:B------:R-:W-:Y:S04]  /*3410*/  BSSY B1, `(.L_x_1695) ;  /* 0x0000070000017945 */ /* 0x000fe80003800000 */
[----:B------:R-:W-:Y:S05]  /*3420*/  @P3 BRA `(.L_x_1696) ;  /* 0x0000000400b83947 */ /* 0x000fea0003800000 */
[----:B------:R-:W-:Y:S01]  /*3430*/  IADD3 R143, P3, R40, R120, RZ ;  /* 0x00000078288f7210 */ /* 0x000fe20007f7e0ff */
[----:B------:R-:W-:Y:S04]  /*3440*/  BSSY B2, `(.L_x_1697) ;  /* 0x0000037000027945 */ /* 0x000fe80003800000 */
[----:B------:R-:W-:Y:S01]  /*3450*/  IMAD.X R144, R122, 0x1, R30, P3 ;  /* 0x000000017a907824 */ /* 0x000fe200018e061e */
[----:B------:R-:W-:Y:S07]  /*3460*/  @P2 BRA `(.L_x_1698) ;  /* 0x0000000000d02947 */ /* 0x000fee0003800000 */
[----:B------:R1:W2:Y:S01]  /*3470*/  LDS.128 R44, [R111+0x18400] ;  /* 0x018400006f2c7984 */ /* 0x0002a20000000c00 */
[----:B------:R-:W-:Y:S01]  /*3480*/  IADD3 R77, P3, R143, R96, RZ ;  /* 0x000000608f4d7210 */ /* 0x000fe20007f7e0ff */
[----:B------:R-:W-:Y:S04]  /*3490*/  BSSY B3, `(.L_x_1699) ;  /* 0x000002d000037945 */ /* 0x000fe80003800000 */
[----:B------:R-:W-:Y:S01]  /*34a0*/  IMAD.X R146, R144, 0x1, R35, P3 ;  /* 0x0000000190927824 */ /* 0x000fe200018e0623 */
[----:B------:R-:W-:-:S13]  /*34b0*/  ISETP.GE.AND P3, PT, R18, R123, PT ;  /* 0x0000007b1200720c */ /* 0x000fda0003f66270 */
[----:B-1----:R-:W-:Y:S05]  /*34c0*/  @P3 BRA `(.L_x_1700) ;  /* 0x0000000000a43947 */ /* 0x002fea0003800000 */
[----:B------:R-:W-:Y:S01]  /*34d0*/  SHF.R.U64 R150, R80, 0x10, R81 ;  /* 0x0000001050967819 */ /* 0x000fe20000001251 */
[----:B--2---:R-:W-:Y:S01]  /*34e0*/  IMAD.MOV.U32 R76, RZ, RZ, R46 ;  /* 0x000000ffff4c7224 */ /* 0x004fe200078e002e */
[--C-:B------:R-:W-:Y:S01]  /*34f0*/  SHF.R.U64 R80, R82, 0x10, R83.reuse ;  /* 0x0000001052507819 */ /* 0x100fe20000001253 */
[--C-:B------:R-:W-:Y:S01]  /*3500*/  HADD2.F32 R46, -RZ, R45.reuse.H1_H1 ;  /* 0x3000002dff2e7230 */ /* 0x100fe20000004100 */
[----:B------:R-:W-:Y:S01]  /*3510*/  SHF.R.U32.HI R148, RZ, 0x10, R83 ;  /* 0x00000010ff947819 */ /* 0x000fe20000011653 */
[----:B------:R-:W-:Y:S01]  /*3520*/  HADD2.F32 R45, -RZ, R45.H0_H0 ;  /* 0x2000002dff2d7230 */ /* 0x000fe20000004100 */
[----:B------:R-:W-:Y:S01]  /*3530*/  SHF.R.U32.HI R149, RZ, 0x10, R81 ;  /* 0x00000010ff957819 */ /* 0x000fe20000011651 */
[----:B------:R-:W-:Y:S02]  /*3540*/  HADD2.F32 R83, -RZ, R80.H0_H0 ;  /* 0x20000050ff537230 */ /* 0x000fe40000004100 */
[----:B------:R-:W-:Y:S02]  /*3550*/  HADD2.F32 R148, -RZ, R148.H0_H0 ;  /* 0x20000094ff947230 */ /* 0x000fe40000004100 */
[----:B------:R-:W-:-:S02]  /*3560*/  HADD2.F32 R80, -RZ, R47.H1_H1 ;  /* 0x3000002fff507230 */ /* 0x000fc40000004100 */
[----:B------:R-:W-:Y:S02]  /*3570*/  HADD2.F32 R81, -RZ, R150.H0_H0 ;  /* 0x20000096ff517230 */ /* 0x000fe40000004100 */
[-C--:B------:R-:W-:Y:S01]  /*3580*/  FMUL.FTZ R150, R46, R83.reuse ;  /* 0x000000532e967220 */ /* 0x080fe20000410000 */
[----:B------:R-:W-:Y:S02]  /*3590*/  HADD2.F32 R47, -RZ, R47.H0_H0 ;  /* 0x2000002fff2f7230 */ /* 0x000fe40000004100 */
[-C--:B------:R-:W-:Y:S01]  /*35a0*/  FMUL.FTZ R152, R80, R148.reuse ;  /* 0x0000009450987220 */ /* 0x080fe20000410000 */
[----:B------:R-:W-:Y:S02]  /*35b0*/  HADD2.F32 R82, -RZ, R149.H0_H0 ;  /* 0x20000095ff527230 */ /* 0x000fe40000004100 */
[C---:B------:R-:W-:Y:S01]  /*35c0*/  FMUL.FTZ R83, R45.reuse, R83 ;  /* 0x000000532d537220 */ /* 0x040fe20000410000 */
[----:B------:R-:W-:Y:S01]  /*35d0*/  FFMA.FTZ R150, R45, R81, -R150 ;  /* 0x000000512d967223 */ /* 0x000fe20000010896 */
[----:B------:R-:W-:Y:S01]  /*35e0*/  FMUL.FTZ R151, R47, R148 ;  /* 0x000000942f977220 */ /* 0x000fe20000410000 */
[----:B------:R-:W-:-:S02]  /*35f0*/  HADD2.F32 R45, -RZ, R44.H1_H1 ;  /* 0x3000002cff2d7230 */ /* 0x000fc40000004100 */
[-C--:B------:R-:W-:Y:S01]  /*3600*/  FFMA.FTZ R152, R47, R82.reuse, -R152 ;  /* 0x000000522f987223 */ /* 0x080fe20000010898 */
[--C-:B------:R-:W-:Y:S02]  /*3610*/  HADD2.F32 R47, -RZ, R147.reuse.H1_H1 ;  /* 0x30000093ff2f7230 */ /* 0x100fe40000004100 */
[----:B------:R-:W-:Y:S01]  /*3620*/  FFMA.FTZ R149, R46, R81, R83 ;  /* 0x000000512e957223 */ /* 0x000fe20000010053 */
[----:B------:R-:W-:Y:S02]  /*3630*/  HADD2.F32 R147, -RZ, R147.H0_H0 ;  /* 0x20000093ff937230 */ /* 0x000fe40000004100 */
[----:B------:R-:W-:Y:S01]  /*3640*/  FFMA.FTZ R151, R80, R82, R151 ;  /* 0x0000005250977223 */ /* 0x000fe20000010097 */
[----:B------:R-:W-:Y:S02]  /*3650*/  HADD2.F32 R44, -RZ, R44.H0_H0 ;  /* 0x2000002cff2c7230 */ /* 0x000fe40000004100 */
[----:B------:R-:W-:Y:S02]  /*3660*/  HADD2.F32 R81, -RZ, R145.H1_H1 ;  /* 0x30000091ff517230 */ /* 0x000fe40000004100 */
[----:B------:R-:W-:Y:S01]  /*3670*/  FMUL.FTZ R83, R45, R147 ;  /* 0x000000932d537220 */ /* 0x000fe20000410000 */
[----:B------:R-:W-:-:S02]  /*3680*/  HADD2.F32 R46, -RZ, R76.H1_H1 ;  /* 0x3000004cff2e7230 */ /* 0x000fc40000004100 */
[C---:B------:R-:W-:Y:S01]  /*3690*/  FMUL.FTZ R80, R44.reuse, R147 ;  /* 0x000000932c507220 */ /* 0x040fe20000410000 */
[----:B------:R-:W-:Y:S02]  /*36a0*/  HADD2.F32 R76, -RZ, R76.H0_H0 ;  /* 0x2000004cff4c7230 */ /* 0x000fe40000004100 */
[----:B------:R-:W-:Y:S01]  /*36b0*/  FFMA.FTZ R83, R44, R47, -R83 ;  /* 0x0000002f2c537223 */ /* 0x000fe20000010853 */
[----:B------:R-:W-:Y:S02]  /*36c0*/  HADD2.F32 R145, -RZ, R145.H0_H0 ;  /* 0x20000091ff917230 */ /* 0x000fe40000004100 */
[----:B------:R-:W-:Y:S01]  /*36d0*/  FMUL.FTZ R147, R46, R81 ;  /* 0x000000512e937220 */ /* 0x000fe20000410000 */
[----:B------:R-:W-:Y:S01]  /*36e0*/  FFMA.FTZ R80, R45, R47, R80 ;  /* 0x0000002f2d507223 */ /* 0x000fe20000010050 */
[C---:B------:R-:W-:Y:S01]  /*36f0*/  FMUL.FTZ R81, R76.reuse, R81 ;  /* 0x000000514c517220 */ /* 0x040fe20000410000 */
[----:B------:R-:W-:Y:S01]  /*3700*/  F2FP.F16.F32.PACK_AB R45, R149, R150 ;  /* 0x00000096952d723e */ /* 0x000fe200000000ff */
[-C--:B------:R-:W-:Y:S01]  /*3710*/  FFMA.FTZ R147, R76, R145.reuse, -R147 ;  /* 0x000000914c937223 */ /* 0x080fe20000010893 */
[----:B------:R-:W-:Y:S01]  /*3720*/  F2FP.F16.F32.PACK_AB R47, R151, R152 ;  /* 0x00000098972f723e */ /* 0x000fe200000000ff */
[----:B------:R-:W-:Y:S01]  /*3730*/  FFMA.FTZ R46, R46, R145, R81 ;  /* 0x000000912e2e7223 */ /* 0x000fe20000010051 */
[----:B------:R-:W-:-:S04]  /*3740*/  F2FP.F16.F32.PACK_AB R44, R80, R83 ;  /* 0x00000053502c723e */ /* 0x000fc800000000ff */
[----:B------:R-:W-:-:S07]  /*3750*/  F2FP.F16.F32.PACK_AB R46, R46, R147 ;  /* 0x000000932e2e723e */ /* 0x000fce00000000ff */
.L_x_1700:
[----:B------:R-:W-:Y:S05]  /*3760*/  BSYNC B3 ;  /* 0x0000000000037941 */ /* 0x000fea0003800000 */
.L_x_1699:
[----:B------:R-:W-:Y:S02]  /*3770*/  ULDC.64 UR4, c[0x0][0x2e8] ;  /* 0x0000ba0000047ab9 */ /* 0x000fe40000000a00 */
[----:B------:R-:W-:-:S04]  /*3780*/  LEA R76, P3, R77, UR4, 0x1 ;  /* 0x000000044d4c7c11 */ /* 0x000fc8000f8608ff */
[----:B------:R-:W-:-:S05]  /*3790*/  LEA.HI.X R77, R77, UR5, R146, 0x1, P3 ;  /* 0x000000054d4d7c11 */ /* 0x000fca00098f0c92 */
[----:B--2---:R1:W-:Y:S04]  /*37a0*/  STG.E.128 desc[UR38][R76.64], R44 ;  /* 0x0000002c4c007986 */ /* 0x0043e8000c101d26 */
.L_x_1698:
[----:B------:R-:W-:Y:S05]  /*37b0*/  BSYNC B2 ;  /* 0x0000000000027941 */ /* 0x000fea0003800000 */
.L_x_1697:
[----:B------:R-:W-:Y:S05]  /*37c0*/  @P1 BRA `(.L_x_1696) ;  /* 0x0000000000d01947 */ /* 0x000fea0003800000 */
[----:B-1----:R1:W2:Y:S01]  /*37d0*/  LDS.128 R44, [R111+0x1c400] ;  /* 0x01c400006f2c7984 */ /* 0x0022a20000000c00 */
[----:B------:R-:W-:Y:S01]  /*37e0*/  IADD3 R143, P3, R143, R38, RZ ;  /* 0x000000268f8f7210 */ /* 0x000fe20007f7e0ff */
[----:B------:R-:W-:Y:S04]  /*37f0*/  BSSY B2, `(.L_x_1701) ;  /* 0x000002d000027945 */ /* 0x000fe80003800000 */
[----:B------:R-:W-:Y:S01]  /*3800*/  IMAD.X R144, R144, 0x1, R103, P3 ;  /* 0x0000000190907824 */ /* 0x000fe200018e0667 */
[----:B------:R-:W-:-:S13]  /*3810*/  ISETP.GE.AND P3, PT, R185, R123, PT ;  /* 0x0000007bb900720c */ /* 0x000fda0003f66270 */
[----:B-1----:R-:W-:Y:S05]  /*3820*/  @P3 BRA `(.L_x_1702) ;  /* 0x0000000000a43947 */ /* 0x002fea0003800000 */
        /* <DEDUP_REMOVED lines=41> */
.L_x_1702:
[----:B------:R-:W-:Y:S05]  /*3ac0*/  BSYNC B2 ;  /* 0x0000000000027941 */ /* 0x000fea0003800000 */
.L_x_1701:
[----:B------:R-:W-:Y:S02]  /*3ad0*/  ULDC.64 UR4, c[0x0][0x2e8] ;  /* 0x0000ba0000047ab9 */ /* 0x000fe40000000a00 */
[----:B------:R-:W-:-:S04]  /*3ae0*/  LEA R72, P3, R143, UR4, 0x1 ;  /* 0x000000048f487c11 */ /* 0x000fc8000f8608ff */
[----:B------:R-:W-:-:S05]  /*3af0*/  LEA.HI.X R73, R143, UR5, R144, 0x1, P3 ;  /* 0x000000058f497c11 */ /* 0x000fca00098f0c90 */
[----:B--2---:R2:W-:Y:S04]  /*3b00*/  STG.E.128 desc[UR38][R72.64], R44 ;  /* 0x0000002c48007986 */ /* 0x0045e8000c101d26 */
.L_x_1696:
[----:B------:R-:W-:Y:S05]  /*3b10*/  BSYNC B1 ;  /* 0x0000000000017941 */ /* 0x000fea0003800000 */
.L_x_1695:
[----:B------:R-:W-:Y:S04]  /*3b20*/  BSSY B1, `(.L_x_1703) ;  /* 0x0000070000017945 */ /* 0x000fe80003800000 */
[----:B------:R-:W-:Y:S05]  /*3b30*/  @P4 BRA `(.L_x_1704) ;  /* 0x0000000400b84947 */ /* 0x000fea0003800000 */
[----:B--2---:R-:W-:Y:S01]  /*3b40*/  IADD3 R73, P3, P4, R130, R120, R16 ;  /* 0x0000007882497210 */ /* 0x004fe20007c7e010 */
[----:B------:R-:W-:Y:S03]  /*3b50*/  BSSY B2, `(.L_x_1705) ;  /* 0x0000037000027945 */ /* 0x000fe60003800000 */
[----:B------:R-:W-:Y:S01]  /*3b60*/  IADD3.X R72, R5, R122, R17, P3, P4 ;  /* 0x0000007a05487210 */ /* 0x000fe20001fe8411 */
[----:B------:R-:W-:Y:S08]  /*3b70*/  @P2 BRA `(.L_x_1706) ;  /* 0x0000000000d02947 */ /* 0x000ff00003800000 */
        /* <DEDUP_REMOVED lines=47> */
.L_x_1708:
[----:B------:R-:W-:Y:S05]  /*3e70*/  BSYNC B3 ;  /* 0x0000000000037941 */ /* 0x000fea0003800000 */
.L_x_1707:
[----:B------:R-:W-:Y:S02]  /*3e80*/  ULDC.64 UR4, c[0x0][0x2e8] ;  /* 0x0000ba0000047ab9 */ /* 0x000fe40000000a00 */
[----:B------:R-:W-:-:S04]  /*3e90*/  LEA R68, P3, R74, UR4, 0x1 ;  /* 0x000000044a447c11 */ /* 0x000fc8000f8608ff */
[----:B------:R-:W-:-:S05]  /*3ea0*/  LEA.HI.X R69, R74, UR5, R75, 0x1, P3 ;  /* 0x000000054a457c11 */ /* 0x000fca00098f0c4b */
[----:B--2---:R2:W-:Y:S04]  /*3eb0*/  STG.E.128 desc[UR38][R68.64], R44 ;  /* 0x0000002c44007986 */ /* 0x0045e8000c101d26 */
.L_x_1706:
[----:B------:R-:W-:Y:S05]  /*3ec0*/  BSYNC B2 ;  /* 0x0000000000027941 */ /* 0x000fea0003800000 */
.L_x_1705:
[----:B------:R-:W-:Y:S05]  /*3ed0*/  @P1 BRA `(.L_x_1704) ;  /* 0x0000000000d01947 */ /* 0x000fea0003800000 */
[----:B-12---:R1:W2:Y:S01]  /*3ee0*/  LDS.128 R44, [R111+0x1d400] ;  /* 0x01d400006f2c7984 */ /* 0x0062a20000000c00 */
        /* <DEDUP_REMOVED lines=46> */
.L_x_1710:
[----:B------:R-:W-:Y:S05]  /*41d0*/  BSYNC B2 ;  /* 0x0000000000027941 */ /* 0x000fea0003800000 */
.L_x_1709:
[----:B------:R-:W-:Y:S02]  /*41e0*/  ULDC.64 UR4, c[0x0][0x2e8] ;  /* 0x0000ba0000047ab9 */ /* 0x000fe40000000a00 */
[----:B------:R-:W-:-:S04]  /*41f0*/  LEA R64, P3, R75, UR4, 0x1 ;  /* 0x000000044b407c11 */ /* 0x000fc8000f8608ff */
[----:B------:R-:W-:-:S05]  /*4200*/  LEA.HI.X R65, R75, UR5, R76, 0x1, P3 ;  /* 0x000000054b417c11 */ /* 0x000fca00098f0c4c */
[----:B--2---:R3:W-:Y:S04]  /*4210*/  STG.E.128 desc[UR38][R64.64], R44 ;  /* 0x0000002c40007986 */ /* 0x0047e8000c101d26 */
.L_x_1704:
[----:B------:R-:W-:Y:S05]  /*4220*/  BSYNC B1 ;  /* 0x0000000000017941 */ /* 0x000fea0003800000 */
.L_x_1703:
[----:B------:R-:W-:Y:S01]  /*4230*/  ISETP.NE.AND P3, PT, R138, RZ, PT ;  /* 0x000000ff8a00720c */ /* 0x000fe20003f65270 */
[----:B------:R-:W-:-:S12]  /*4240*/  BSSY B1, `(.L_x_1711) ;  /* 0x0000070000017945 */ /* 0x000fd80003800000 */
[----:B------:R-:W-:Y:S05]  /*4250*/  @P3 BRA `(.L_x_1712) ;  /* 0x0000000400b83947 */ /* 0x000fea0003800000 */
[----:B--2---:R-:W-:Y:S01]  /*4260*/  IADD3 R73, P3, P4, R4, R120, R16 ;  /* 0x0000007804497210 */ /* 0x004fe20007c7e010 */
[----:B------:R-:W-:Y:S03]  /*4270*/  BSSY B2, `(.L_x_1713) ;  /* 0x0000037000027945 */ /* 0x000fe60003800000 */
[----:B------:R-:W-:Y:S01]  /*4280*/  IADD3.X R74, R28, R122, R17, P3, P4 ;  /* 0x0000007a1c4a7210 */ /* 0x000fe20001fe8411 */
[----:B------:R-:W-:Y:S08]  /*4290*/  @P2 BRA `(.L_x_1714) ;  /* 0x0000000000d02947 */ /* 0x000ff00003800000 */
[----:B-1-3--:R1:W2:Y:S01]  /*42a0*/  LDS.128 R44, [R111+0x1a400] ;  /* 0x01a400006f2c7984 */ /* 0x00a2a20000000c00 */
        /* <DEDUP_REMOVED lines=16> */
[-C--:B------:R-:W-:Y:S01]  /*43b0*/  FMUL.FTZ R68, R46, R63.reuse ;  /* 0x0000003f2e447220 */ /* 0x080fe20000410000 */
[----:B------:R-:W-:Y:S02]  /*43c0*/  HADD2.F32 R47, -RZ, R47.H0_H0 ;  /* 0x2000002fff2f7230 */ /* 0x000fe40000004100 */
[----:B------:R-:W-:Y:S01]  /*43d0*/  FMUL.FTZ R63, R45, R63 ;  /* 0x0000003f2d3f7220 */ /* 0x000fe20000410000 */
[----:B------:R-:W-:Y:S02]  /*43e0*/  HADD2.F32 R64, -RZ, R64.H0_H0 ;  /* 0x20000040ff407230 */ /* 0x000fe40000004100 */
[----:B------:R-:W-:Y:S01]  /*43f0*/  FMUL.FTZ R70, R61, R66 ;  /* 0x000000423d467220 */ /* 0x000fe20000410000 */
[----:B------:R-:W-:Y:S01]  /*4400*/  FFMA.FTZ R68, R45, R62, -R68 ;  /* 0x0000003e2d447223 */ /* 0x000fe20000010844 */
[----:B------:R-:W-:Y:S01]  /*4410*/  FMUL.FTZ R66, R47, R66 ;  /* 0x000000422f427220 */ /* 0x000fe20000410000 */
[----:B------:R-:W-:-:S02]  /*4420*/  HADD2.F32 R45, -RZ, R44.H1_H1 ;  /* 0x3000002cff2d7230 */ /* 0x000fc40000004100 */
[----:B------:R-:W-:Y:S01]  /*4430*/  FFMA.FTZ R67, R46, R62, R63 ;  /* 0x0000003e2e437223 */ /* 0x000fe2000001003f */
[----:B------:R-:W-:Y:S02]  /*4440*/  HADD2.F32 R44, -RZ, R44.H0_H0 ;  /* 0x2000002cff2c7230 */ /* 0x000fe40000004100 */
[-C--:B------:R-:W-:Y:S01]  /*4450*/  FFMA.FTZ R69, R61, R64.reuse, R66 ;  /* 0x000000403d457223 */ /* 0x080fe20000010042 */
[--C-:B------:R-:W-:Y:S02]  /*4460*/  HADD2.F32 R61, -RZ, R142.reuse.H0_H0 ;  /* 0x2000008eff3d7230 */ /* 0x100fe40000004100 */
[----:B------:R-:W-:Y:S01]  /*4470*/  FFMA.FTZ R70, R47, R64, -R70 ;  /* 0x000000402f467223 */ /* 0x000fe20000010846 */
[----:B------:R-:W-:Y:S02]  /*4480*/  HADD2.F32 R63, -RZ, R142.H1_H1 ;  /* 0x3000008eff3f7230 */ /* 0x000fe40000004100 */
[--C-:B------:R-:W-:Y:S02]  /*4490*/  HADD2.F32 R46, -RZ, R60.reuse.H1_H1 ;  /* 0x3000003cff2e7230 */ /* 0x100fe40000004100 */
[----:B------:R-:W-:Y:S01]  /*44a0*/  FMUL.FTZ R65, R45, R61 ;  /* 0x0000003d2d417220 */ /* 0x000fe20000410000 */
[----:B------:R-:W-:-:S02]  /*44b0*/  HADD2.F32 R60, -RZ, R60.H0_H0 ;  /* 0x2000003cff3c7230 */ /* 0x000fc40000004100 */
[----:B------:R-:W-:Y:S01]  /*44c0*/  FMUL.FTZ R62, R44, R61 ;  /* 0x0000003d2c3e7220 */ /* 0x000fe20000410000 */
[--C-:B------:R-:W-:Y:S02]  /*44d0*/  HADD2.F32 R47, -RZ, R141.reuse.H0_H0 ;  /* 0x2000008dff2f7230 */ /* 0x100fe40000004100 */
[-C--:B------:R-:W-:Y:S01]  /*44e0*/  FMUL.FTZ R61, R46, R63.reuse ;  /* 0x0000003f2e3d7220 */ /* 0x080fe20000410000 */
        /* <DEDUP_REMOVED lines=10> */
.L_x_1716:
[----:B------:R-:W-:Y:S05]  /*4590*/  BSYNC B3 ;  /* 0x0000000000037941 */ /* 0x000fea0003800000 */
.L_x_1715:
[----:B------:R-:W-:Y:S02]  /*45a0*/  ULDC.64 UR4, c[0x0][0x2e8] ;  /* 0x0000ba0000047ab9 */ /* 0x000fe40000000a00 */
[----:B------:R-:W-:-:S04]  /*45b0*/  LEA R60, P3, R71, UR4, 0x1 ;  /* 0x00000004473c7c11 */ /* 0x000fc8000f8608ff */
[----:B------:R-:W-:-:S05]  /*45c0*/  LEA.HI.X R61, R71, UR5, R72, 0x1, P3 ;  /* 0x00000005473d7c11 */ /* 0x000fca00098f0c48 */
[----:B--2---:R2:W-:Y:S04]  /*45d0*/  STG.E.128 desc[UR38][R60.64], R44 ;  /* 0x0000002c3c007986 */ /* 0x0045e8000c101d26 */
.L_x_1714:
[----:B------:R-:W-:Y:S05]  /*45e0*/  BSYNC B2 ;  /* 0x0000000000027941 */ /* 0x000fea0003800000 */
.L_x_1713:
[----:B------:R-:W-:Y:S05]  /*45f0*/  @P1 BRA `(.L_x_1712) ;  /* 0x0000000000d01947 */ /* 0x000fea0003800000 */
[----:B-123--:R1:W2:Y:S01]  /*4600*/  LDS.128 R44, [R111+0x1e400] ;  /* 0x01e400006f2c7984 */ /* 0x00e2a20000000c00 */
        /* <DEDUP_REMOVED lines=46> */
.L_x_1718:
[----:B------:R-:W-:Y:S05]  /*48f0*/  BSYNC B2 ;  /* 0x0000000000027941 */ /* 0x000fea0003800000 */
.L_x_1717:
[----:B------:R-:W-:Y:S02]  /*4900*/  ULDC.64 UR4, c[0x0][0x2e8] ;  /* 0x0000ba0000047ab9 */ /* 0x000fe40000000a00 */
[----:B------:R-:W-:-:S04]  /*4910*/  LEA R56, P3, R67, UR4, 0x1 ;  /* 0x0000000443387c11 */ /* 0x000fc8000f8608ff */
[----:B------:R-:W-:-:S05]  /*4920*/  LEA.HI.X R57, R67, UR5, R68, 0x1, P3 ;  /* 0x0000000543397c11 */ /* 0x000fca00098f0c44 */
[----:B--2---:R4:W-:Y:S04]  /*4930*/  STG.E.128 desc[UR38][R56.64], R44 ;  /* 0x0000002c38007986 */ /* 0x0049e8000c101d26 */
.L_x_1712:
[----:B------:R-:W-:Y:S05]  /*4940*/  BSYNC B1 ;  /* 0x0000000000017941 */ /* 0x000fea0003800000 */
.L_x_1711:
[----:B------:R-:W-:Y:S05]  /*4950*/  @P5 BRA `(.L_x_1719) ;  /* 0x00000034009c5947 */ /* 0x000fea0003800000 */
[----:B------:R-:W-:Y:S01]  /*4960*/  IADD3 R121, P3, P4, R29, R120, R16 ;  /* 0x000000781d797210 */ /* 0x000fe20007c7e010 */
[----:B------:R-:W-:Y:S03]  /*4970*/  BSSY B1, `(.L_x_1720) ;  /* 0x0000037000017945 */ /* 0x000fe60003800000 */
[----:B------:R-:W-:Y:S01]  /*4980*/  IADD3.X R122, R31, R122, R17, P3, P4 ;  /* 0x0000007a1f7a7210 */ /* 0x000fe20001fe8411 */
[----:B------:R-:W-:Y:S08]  /*4990*/  @P2 BRA `(.L_x_1721) ;  /* 0x0000000000d02947 */ /* 0x000ff00003800000 */
[----:B-1234-:R1:W2:Y:S01]  /*49a0*/  LDS.128 R44, [R111+0x1b400] ;  /* 0x01b400006f2c7984 */ /* 0x01e2a20000000c00 */
[----:B------:R-:W-:Y:S01]  /*49b0*/  ISETP.GE.AND P4, PT, R18, R123, PT ;  /* 0x0000007b1200720c */ /* 0x000fe20003f86270 */
[----:B------:R-:W-:Y:S01]  /*49c0*/  BSSY B2, `(.L_x_1722) ;  /* 0x000002c000027945 */ /* 0x000fe20003800000 */
[----:B------:R-:W-:-:S11]  /*49d0*/  IADD3 R63, P3, R121, R96, RZ ;  /* 0x00000060793f7210 */ /* 0x000fd60007f7e0ff */
[----:B-1----:R-:W-:Y:S05]  /*49e0*/  @P4 BRA `(.L_x_1723) ;  /* 0x0000000000a44947 */ /* 0x002fea0003800000 */
        /* <DEDUP_REMOVED lines=17> */
[----:B------:R-:W-:Y:S01]  /*4b00*/  FFMA.FTZ R57, R46, R54, R55 ;  /* 0x000000362e397223 */ /* 0x000fe20000010037 */
[-C--:B------:R-:W-:Y:S01]  /*4b10*/  FMUL.FTZ R62, R53, R58.reuse ;  /* 0x0000003a353e7220 */ /* 0x080fe20000410000 */
[--C-:B------:R-:W-:Y:S02]  /*4b20*/  HADD2.F32 R54, -RZ, R135.reuse.H0_H0 ;  /* 0x20000087ff367230 */ /* 0x100fe40000004100 */
[C---:B------:R-:W-:Y:S01]  /*4b30*/  FMUL.FTZ R58, R47.reuse, R58 ;  /* 0x0000003a2f3a7220 */ /* 0x040fe20000410000 */
[----:B------:R-:W-:Y:S02]  /*4b40*/  HADD2.F32 R135, -RZ, R135.H1_H1 ;  /* 0x30000087ff877230 */ /* 0x000fe40000004100 */
[-C--:B------:R-:W-:Y:S01]  /*4b50*/  FFMA.FTZ R62, R47, R56.reuse, -R62 ;  /* 0x000000382f3e7223 */ /* 0x080fe2000001083e */
[----:B------:R-:W-:Y:S02]  /*4b60*/  HADD2.F32 R46, -RZ, R52.H1_H1 ;  /* 0x30000034ff2e7230 */ /* 0x000fe40000004100 */
[----:B------:R-:W-:Y:S01]  /*4b70*/  FFMA.FTZ R61, R53, R56, R58 ;  /* 0x00000038353d7223 */ /* 0x000fe2000001003a */
[----:B------:R-:W-:-:S02]  /*4b80*/  HADD2.F32 R44, -RZ, R44.H0_H0 ;  /* 0x2000002cff2c7230 */ /* 0x000fc40000004100 */
[CC--:B------:R-:W-:Y:S01]  /*4b90*/  FMUL.FTZ R55, R45.reuse, R54.reuse ;  /* 0x000000362d377220 */ /* 0x0c0fe20000410000 */
        /* <DEDUP_REMOVED lines=14> */
.L_x_1723:
[----:B------:R-:W-:Y:S05]  /*4c80*/  BSYNC B2 ;  /* 0x0000000000027941 */ /* 0x000fea0003800000 */
.L_x_1722:
[----:B------:R-:W-:Y:S01]  /*4c90*/  ULDC.64 UR4, c[0x0][0x2e8] ;  /* 0x0000ba0000047ab9 */ /* 0x000fe20000000a00 */
[----:B------:R-:W-:Y:S01]  /*4ca0*/  IMAD.X R54, R122, 0x1, R35, P3 ;  /* 0x000000017a367824 */ /* 0x000fe200018e0623 */
[----:B------:R-:W-:-:S04]  /*4cb0*/  LEA R52, P3, R63, UR4, 0x1 ;  /* 0x000000043f347c11 */ /* 0x000fc8000f8608ff */
[----:B------:R-:W-:-:S05]  /*4cc0*/  LEA.HI.X R53, R63, UR5, R54, 0x1, P3 ;  /* 0x000000053f357c11 */ /* 0x000fca00098f0c36 */
[----:B--2---:R1:W-:Y:S04]  /*4cd0*/  STG.E.128 desc[UR38][R52.64], R44 ;  /* 0x0000002c34007986 */ /* 0x0043e8000c101d26 */
.L_x_1721:
[----:B------:R-:W-:Y:S05]  /*4ce0*/  BSYNC B1 ;  /* 0x0000000000017941 */ /* 0x000fea0003800000 */
.L_x_1720:
[----:B------:R-:W-:Y:S05]  /*4cf0*/  @P1 BRA `(.L_x_1719) ;  /* 0x0000003000b41947 */ /* 0x000fea0003800000 */
[----:B-1234-:R1:W2:Y:S01]  /*4d00*/  LDS.128 R44, [R111+0x1f400] ;  /* 0x01f400006f2c7984 */ /* 0x01e2a20000000c00 */
[----:B------:R-:W-:Y:S01]  /*4d10*/  ISETP.GE.AND P4, PT, R185, R123, PT ;  /* 0x0000007bb900720c */ /* 0x000fe20003f86270 */
[----:B------:R-:W-:Y:S01]  /*4d20*/  BSSY B1, `(.L_x_1724) ;  /* 0x000002c000017945 */ /* 0x000fe20003800000 */
[----:B------:R-:W-:-:S11]  /*4d30*/  IADD3 R59, P3, R121, R38, RZ ;  /* 0x00000026793b7210 */ /* 0x000fd60007f7e0ff */
        /* <DEDUP_REMOVED lines=42> */
.L_x_1725:
[----:B------:R-:W-:Y:S05]  /*4fe0*/  BSYNC B1 ;  /* 0x0000000000017941 */ /* 0x000fea0003800000 */
.L_x_1724:
[----:B------:R-:W-:Y:S01]  /*4ff0*/  ULDC.64 UR4, c[0x0][0x2e8] ;  /* 0x0000ba0000047ab9 */ /* 0x000fe20000000a00 */
[----:B------:R-:W-:Y:S01]  /*5000*/  IMAD.X R122, R122, 0x1, R103, P3 ;  /* 0x000000017a7a7824 */ /* 0x000fe200018e0667 */
[----:B------:R-:W-:-:S04]  /*5010*/  LEA R48, P3, R59, UR4, 0x1 ;  /* 0x000000043b307c11 */ /* 0x000fc8000f8608ff */
[----:B------:R-:W-:-:S05]  /*5020*/  LEA.HI.X R49, R59, UR5, R122, 0x1, P3 ;  /* 0x000000053b317c11 */ /* 0x000fca00098f0c7a */
[----:B--2---:R1:W-:Y:S01]  /*5030*/  STG.E.128 desc[UR38][R48.64], R44 ;  /* 0x0000002c30007986 */ /* 0x0043e2000c101d26 */
[----:B------:R-:W-:Y:S05]  /*5040*/  BRA `(.L_x_1719) ;  /* 0x0000002c00e07947 */ /* 0x000fea0003800000 */
.L_x_1683:
[----:B------:R-:W-:Y:S02]  /*5050*/  ISETP.GE.AND P3, PT, R212, R114, PT ;  /* 0x00000072d400720c */ /* 0x000fe40003f66270 */
[----:B------:R-:W-:Y:S02]  /*5060*/  CS2R R50, SRZ ;  /* 0x0000000000327805 */ /* 0x000fe4000001ff00 */
[----:B------:R-:W-:-:S13]  /*5070*/  ISETP.GE.OR P3, PT, R16, R123, P3 ;  /* 0x0000007b1000720c */ /* 0x000fda0001f66670 */
[----:B------:R-:W-:Y:S01]  /*5080*/  @!P3 IADD3 R46, P0, P4, R90, R78, R14 ;  /* 0x0000004e5a2eb210 */ /* 0x000fe20007c1e00e */
[----:B------:R-:W0:Y:S03]  /*5090*/  @!P3 LDC.64 R60, c[0x0][0x3e8] ;  /* 0x0000fa00ff3cbb82 */ /* 0x000e260000000a00 */
[----:B------:R-:W-:Y:S02]  /*50a0*/  @!P3 IADD3.X R47, R33, R119, R21, P0, P4 ;  /* 0x00000077212fb210 */ /* 0x000fe400007e8415 */
[----:B------:R-:W-:-:S03]  /*50b0*/  @!P3 IADD3 R44, P0, P4, R84, R76, R8 ;  /* 0x0000004c542cb210 */ /* 0x000fc60007c1e008 */
[----:B------:R-:W1:Y:S01]  /*50c0*/  @!P3 LDC.64 R62, c[0x0][0x400] ;  /* 0x00010000ff3ebb82 */ /* 0x000e620000000a00 */
        /* <DEDUP_REMOVED lines=11> */
[----:B------:R-:W4:Y:S01]  /*5180*/  @!P4 LDC.64 R52, c[0x0][0x3e8] ;  /* 0x0000fa00ff34cb82 */ /* 0x000f220000000a00 */
[----:B------:R-:W-:-:S05]  /*5190*/  @!P4 IADD3 R48, P5, R90, R78, RZ ;  /* 0x0000004e5a30c210 */ /* 0x000fca0007fbe0ff */
[----:B------:R-:W-:Y:S02]  /*51a0*/  @!P4 IMAD.X R49, R119, 0x1, R33, P5 ;  /* 0x000000017731c824 */ /* 0x000fe400028e0621 */
[----:B------:R-:W0:Y:S01]  /*51b0*/  @!P4 LDC.64 R54, c[0x0][0x400] ;  /* 0x00010000ff36cb82 */ /* 0x000e220000000a00 */
[----:B----4-:R-:W-:-:S04]  /*51c0*/  @!P4 LEA R52, P5, R48, R52, 0x1 ;  /* 0x000000343034c211 */ /* 0x010fc800078a08ff */
[----:B------:R-:W-:Y:S02]  /*51d0*/  @!P4 LEA.HI.X R53, R48, R53, R49, 0x1, P5 ;  /* 0x000000353035c211 */ /* 0x000fe400028f0c31 */
[----:B------:R-:W-:-:S05]  /*51e0*/  @!P4 IADD3 R48, P5, R84, R76, RZ ;  /* 0x0000004c5430c210 */ /* 0x000fca0007fbe0ff */
[----:B------:R-:W-:Y:S01]  /*51f0*/  @!P4 IMAD.X R49, R106, 0x1, R100, P5 ;  /* 0x000000016a31c824 */ /* 0x000fe200028e0664 */
[----:B0-----:R-:W-:-:S04]  /*5200*/  @!P4 LEA R54, P5, R48, R54, 0x1 ;  /* 0x000000363036c211 */ /* 0x001fc800078a08ff */
[----:B------:R-:W-:Y:S02]  /*5210*/  @!P4 LEA.HI.X R55, R48, R55, R49, 0x1, P5 ;  /* 0x000000373037c211 */ /* 0x000fe400028f0c31 */
[----:B------:R-:W-:Y:S02]  /*5220*/  CS2R R48, SRZ ;  /* 0x0000000000307805 */ /* 0x000fe4000001ff00 */
[----:B------:R-:W-:-:S04]  /*5230*/  @!P3 LEA R60, P5, R46, R60, 0x1 ;  /* 0x0000003c2e3cb211 */ /* 0x000fc800078a08ff */
[----:B------:R-:W-:Y:S02]  /*5240*/  @!P3 LEA.HI.X R61, R46, R61, R47, 0x1, P5 ;  /* 0x0000003d2e3db211 */ /* 0x000fe400028f0c2f */
[----:B------:R-:W-:Y:S02]  /*5250*/  CS2R R46, SRZ ;  /* 0x00000000002e7805 */ /* 0x000fe4000001ff00 */
[C---:B-1----:R-:W-:Y:S01]  /*5260*/  @!P3 LEA R62, P5, R44.reuse, R62, 0x1 ;  /* 0x0000003e2c3eb211 */ /* 0x042fe200078a08ff */
[----:B------:R0:W5:Y:S03]  /*5270*/  @!P4 LDG.E.128 R48, desc[UR38][R54.64] ;  /* 0x000000263630c981 */ /* 0x000166000c1e1d00 */
[----:B------:R-:W-:Y:S02]  /*5280*/  @!P3 LEA.HI.X R63, R44, R63, R45, 0x1, P5 ;  /* 0x0000003f2c3fb211 */ /* 0x000fe400028f0c2d */
[----:B------:R-:W-:-:S02]  /*5290*/  CS2R R44, SRZ ;  /* 0x00000000002c7805 */ /* 0x000fc4000001ff00 */
[----:B------:R-:W-:Y:S02]  /*52a0*/  CS2R R58, SRZ ;  /* 0x00000000003a7805 */ /* 0x000fe4000001ff00 */
[----:B------:R-:W-:Y:S02]  /*52b0*/  CS2R R56, SRZ ;  /* 0x0000000000387805 */ /* 0x000fe4000001ff00 */
[----:B------:R1:W5:Y:S01]  /*52c0*/  @!P4 LDG.E.128 R44, desc[UR38][R52.64] ;  /* 0x00000026342cc981 */ /* 0x000362000c1e1d00 */
[----:B0-----:R-:W-:-:S03]  /*52d0*/  CS2R R54, SRZ ;  /* 0x0000000000367805 */ /* 0x001fc6000001ff00 */
[----:B------:R0:W5:Y:S01]  /*52e0*/  @!P3 LDG.E.128 R56, desc[UR38][R62.64] ;  /* 0x000000263e38b981 */ /* 0x000162000c1e1d00 */
[----:B-1----:R-:W-:-:S06]  /*52f0*/  CS2R R52, SRZ ;  /* 0x0000000000347805 */ /* 0x002fcc000001ff00 */
[----:B------:R1:W5:Y:S01]  /*5300*/  @!P3 LDG.E.128 R52, desc[UR38][R60.64] ;  /* 0x000000263c34b981 */ /* 0x000362000c1e1d00 */
[----:B--2---:R-:W-:-:S04]  /*5310*/  @!P0 LEA R68, P3, R66, R68, 0x1 ;  /* 0x0000004442448211 */ /* 0x004fc800078608ff */
[----:B------:R-:W-:Y:S02]  /*5320*/  @!P0 LEA.HI.X R69, R66, R69, R67, 0x1, P3 ;  /* 0x0000004542458211 */ /* 0x000fe400018f0c43 */
[C---:B---3--:R-:W-:Y:S02]  /*5330*/  @!P0 LEA R70, P3, R64.reuse, R70, 0x1 ;  /* 0x0000004640468211 */ /* 0x048fe400078608ff */
[----:B0-----:R-:W-:Y:S02]  /*5340*/  CS2R R62, SRZ ;  /* 0x00000000003e7805 */ /* 0x001fe4000001ff00 */
[----:B------:R-:W-:Y:S02]  /*5350*/  CS2R R66, SRZ ;  /* 0x0000000000427805 */ /* 0x000fe4000001ff00 */
[----:B-1----:R-:W-:Y:S02]  /*5360*/  CS2R R60, SRZ ;  /* 0x00000000003c7805 */ /* 0x002fe4000001ff00 */
[----:B------:R-:W-:-:S02]  /*5370*/  @!P0 LEA.HI.X R71, R64, R71, R65, 0x1, P3 ;  /* 0x0000004740478211 */ /* 0x000fc400018f0c41 */
[----:B------:R-:W-:Y:S02]  /*5380*/  CS2R R64, SRZ ;  /* 0x0000000000407805 */ /* 0x000fe4000001ff00 */
[----:B------:R0:W5:Y:S04]  /*5390*/  @!P0 LDG.E.128 R60, desc[UR38][R68.64] ;  /* 0x00000026443c8981 */ /* 0x000168000c1e1d00 */
[----:B------:R1:W5:Y:S01]  /*53a0*/  @!P0 LDG.E.128 R64, desc[UR38][R70.64] ;  /* 0x0000002646408981 */ /* 0x000362000c1e1d00 */
[----:B------:R-:W-:-:S04]  /*53b0*/  ISETP.GE.AND P0, PT, R210, R114, PT ;  /* 0x00000072d200720c */ /* 0x000fc80003f06270 */
[CC--:B------:R-:W-:Y:S01]  /*53c0*/  ISETP.GE.OR P0, PT, R16.reuse, R123.reuse, P0 ;  /* 0x0000007b1000720c */ /* 0x0c0fe20000706670 */
[----:B------:R-:W-:Y:S01]  /*53d0*/  BSSY B1, `(.L_x_1726) ;  /* 0x000001c000017945 */ /* 0x000fe20003800000 */
[----:B------:R-:W-:Y:S02]  /*53e0*/  ISETP.GE.AND P3, PT, R16, R123, PT ;  /* 0x0000007b1000720c */ /* 0x000fe40003f66270 */
[----:B0-----:R-:W-:Y:S02]  /*53f0*/  CS2R R68, SRZ ;  /* 0x0000000000447805 */ /* 0x001fe4000001ff00 */
[----:B------:R-:W-:Y:S02]  /*5400*/  CS2R R74, SRZ ;  /* 0x00000000004a7805 */ /* 0x000fe4000001ff00 */
[----:B-1----:R-:W-:Y:S02]  /*5410*/  CS2R R70, SRZ ;  /* 0x0000000000467805 */ /* 0x002fe4000001ff00 */
[----:B------:R-:W-:-:S03]  /*5420*/  CS2R R72, SRZ ;  /* 0x0000000000487805 */ /* 0x000fc6000001ff00 */
[----:B------:R-:W-:Y:S05]  /*5430*/  @P0 BRA `(.L_x_1727) ;  /* 0x0000000000540947 */ /* 0x000fea0003800000 */
[----:B------:R-:W0:Y:S01]  /*5440*/  LDC.64 R68, c[0x0][0x3f8] ;  /* 0x0000fe00ff447b82 */ /* 0x000e220000000a00 */
[----:B------:R-:W-:Y:S01]  /*5450*/  IMAD.MOV.U32 R72, RZ, RZ, R78 ;  /* 0x000000ffff487224 */ /* 0x000fe200078e004e */
[----:B------:R-:W-:Y:S01]  /*5460*/  ULDC.64 UR4, c[0x0][0x3e8] ;  /* 0x0000fa0000047ab9 */ /* 0x000fe20000000a00 */
[----:B------:R-:W-:Y:S01]  /*5470*/  IMAD.MOV.U32 R73, RZ, RZ, R119 ;  /* 0x000000ffff497224 */ /* 0x000fe200078e0077 */
[----:B------:R-:W-:Y:S01]  /*5480*/  ULDC.64 UR6, c[0x0][0x400] ;  /* 0x0001000000067ab9 */ /* 0x000fe20000000a00 */
[----:B------:R-:W-:-:S03]  /*5490*/  IMAD.MOV.U32 R77, RZ, RZ, R106 ;  /* 0x000000ffff4d7224 */ /* 0x000fc600078e006a */
        /* <DEDUP_REMOVED lines=15> */
.L_x_1727:
[----:B------:R-:W-:Y:S05]  /*5590*/  BSYNC B1 ;  /* 0x0000000000017941 */ /* 0x000fea0003800000 */
.L_x_1726:
[----:B-----5:R-:W-:Y:S01]  /*55a0*/  IMAD.MOV.U32 R76, RZ, RZ, R70 ;  /* 0x000000ffff4c7224 */ /* 0x020fe200078e0046 */
        /* <DEDUP_REMOVED lines=32> */
[----:B------:R-:W-:-:S02]  /*57b0*/  IMAD.MOV.U32 R79, RZ, RZ, R53 ;  /* 0x000000ffff4f7224 */ /* 0x000fc400078e0035 */
        /* <DEDUP_REMOVED lines=8> */
[----:B------:R-:W-:Y:S01]  /*5840*/  PRMT R143, R78, 0x7610, R143 ;  /* 0x000076104e8f7816 */ /* 0x000fe2000000008f */
[----:B------:R-:W-:Y:S01]  /*5850*/  IMAD.MOV.U32 R78, RZ, RZ, R60 ;  /* 0x000000ffff4e7224 */ /* 0x000fe200078e003c */
[----:B------:R-:W-:Y:S01]  /*5860*/  PRMT R145, R145, 0x5410, R79 ;  /* 0x0000541091917816 */ /* 0x000fe2000000004f */
[----:B------:R-:W-:Y:S01]  /*5870*/  IMAD.MOV.U32 R79, RZ, RZ, R61 ;  /* 0x000000ffff4f7224 */ /* 0x000fe200078e003d */
[----:B------:R-:W-:-:S04]  /*5880*/  MOV R77, R63 ;  /* 0x0000003f004d7202 */ /* 0x000fc80000000f00 */
[----:B------:R-:W-:Y:S01]  /*5890*/  PRMT R138, R76, 0x5410, R77 ;  /* 0x000054104c8a7816 */ /* 0x000fe2000000004d */
[----:B------:R-:W-:Y:S01]  /*58a0*/  IMAD.MOV.U32 R76, RZ, RZ, R66 ;  /* 0x000000ffff4c7224 */ /* 0x000fe200078e0042 */
[----:B------:R-:W-:Y:S01]  /*58b0*/  PRMT R139, R78, 0x5410, R79 ;  /* 0x000054104e8b7816 */ /* 0x000fe2000000004f */
[----:B------:R-:W-:Y:S02]  /*58c0*/  IMAD.MOV.U32 R77, RZ, RZ, R67 ;  /* 0x000000ffff4d7224 */ /* 0x000fe400078e0043 */
[----:B------:R-:W-:Y:S02]  /*58d0*/  IMAD.MOV.U32 R78, RZ, RZ, R64 ;  /* 0x000000ffff4e7224 */ /* 0x000fe400078e0040 */
[----:B------:R-:W-:Y:S01]  /*58e0*/  IMAD.MOV.U32 R79, RZ, RZ, R65 ;  /* 0x000000ffff4f7224 */ /* 0x000fe200078e0041 */
[----:B------:R-:W-:-:S04]  /*58f0*/  PRMT R140, R76, 0x5410, R77 ;  /* 0x000054104c8c7816 */ /* 0x000fc8000000004d */
[----:B------:R-:W-:Y:S01]  /*5900*/  PRMT R141, R78, 0x5410, R79 ;  /* 0x000054104e8d7816 */ /* 0x000fe2000000004f */
[----:B------:R-:W-:Y:S06]  /*5910*/  @!P0 BRA `(.L_x_1728) ;  /* 0x0000000000048947 */ /* 0x000fec0003800000 */
[----:B------:R-:W-:Y:S01]  /*5920*/  BPT.TRAP 0x1 ;  /* 0x000000040000795c */ /* 0x000fe20000300000 */
.L_x_1728:
[----:B------:R-:W-:Y:S01]  /*5930*/  IMAD R106, R184, 0x8, R2 ;  /* 0x00000008b86a7824 */ /* 0x000fe200078e0202 */
[----:B------:R-:W-:Y:S01]  /*5940*/  SHF.L.U32 R119, R192, 0x1f, RZ ;  /* 0x0000001fc0777819 */ /* 0x000fe200000006ff */
[----:B------:R-:W0:Y:S01]  /*5950*/  LDC R132, c[0x0][0x2f4] ;  /* 0x0000bd00ff847b82 */ /* 0x000e220000000800 */
[----:B------:R-:W-:Y:S01]  /*5960*/  IMAD.MOV.U32 R121, RZ, RZ, R122 ;  /* 0x000000ffff797224 */ /* 0x000fe200078e007a */
[----:B------:R-:W-:Y:S01]  /*5970*/  BSSY B1, `(.L_x_1729) ;  /* 0x0000005000017945 */ /* 0x000fe20003800000 */
[----:B------:R-:W1:Y:S05]  /*5980*/  SYNCS.PHASECHK.TRANS64.TRYWAIT P4, [R106+URZ+0x28890], R119 ;  /* 0x028890776a0075a7 */ /* 0x000e6a000808017f */
[----:B------:R-:W2:Y:S01]  /*5990*/  LDC.64 R122, c[0x0][0x300] ;  /* 0x0000c000ff7a7b82 */ /* 0x000ea20000000a00 */
[----:B0-----:R-:W-:Y:S01]  /*59a0*/  IMAD.IADD R134, R132, 0x1, -R113 ;  /* 0x0000000184867824 */ /* 0x001fe200078e0a71 */
[----:B-1----:R-:W-:Y:S06]  /*59b0*/  @!P4 BRA `(.L_x_1730) ;  /* 0x000001e80078c947 */ /* 0x002fec0003800000 */
.L_x_2099:
[----:B------:R-:W-:Y:S05]  /*59c0*/  BSYNC B1 ;  /* 0x0000000000017941 */ /* 0x000fea0003800000 */
.L_x_1729:
[----:B------:R-:W-:Y:S01]  /*59d0*/  ISETP.GE.OR P4, PT, R23, R114, P2 ;  /* 0x000000721700720c */ /* 0x000fe20001786670 */
[----:B------:R-:W-:-:S12]  /*59e0*/  BSSY B1, `(.L_x_1731) ;  /* 0x000007c000017945 */ /* 0x000fd80003800000 */
[----:B------:R-:W-:Y:S05]  /*59f0*/  @P4 BRA `(.L_x_1732) ;  /* 0x0000000400e84947 */ /* 0x000fea0003800000 */
[-C--:B--2---:R-:W-:Y:S01]  /*5a00*/  IMAD R76, R215, R122.reuse, RZ ;  /* 0x0000007ad74c7224 */ /* 0x084fe200078e02ff */
[----:B------:R-:W-:Y:S01]  /*5a10*/  ISETP.NE.AND P6, PT, R0, RZ, PT ;  /* 0x000000ff0000720c */ /* 0x000fe20003fc5270 */
[C---:B------:R-:W-:Y:S01]  /*5a20*/  IMAD.WIDE.U32 R124, R23.reuse, R122, R120 ;  /* 0x0000007a177c7225 */ /* 0x040fe200078e0078 */
[----:B------:R-:W-:Y:S03]  /*5a30*/  BSSY B2, `(.L_x_1733) ;  /* 0x000006b000027945 */ /* 0x000fe60003800000 */
[----:B------:R-:W-:Y:S01]  /*5a40*/  IMAD R77, R23, R123, R76 ;  /* 0x0000007b174d7224 */ /* 0x000fe200078e024c */
[----:B------:R-:W-:Y:S02]  /*5a50*/  SEL R76, R113, R134, !P6 ;  /* 0x00000086714c7207 */ /* 0x000fe40007000000 */
[----:B------:R-:W-:Y:S01]  /*5a60*/  IADD3 R146, P4, P5, R96, R124, R37 ;  /* 0x0000007c60927210 */ /* 0x000fe20007d9e025 */
[----:B------:R-:W-:Y:S01]  /*5a70*/  IMAD.IADD R148, R77, 0x1, R125 ;  /* 0x000000014d947824 */ /* 0x000fe200078e027d */
[----:B------:R-:W-:-:S04]  /*5a80*/  SHF.R.S32.HI R77, RZ, 0x1f, R76 ;  /* 0x0000001fff4d7819 */ /* 0x000fc8000001144c */
[----:B------:R-:W-:Y:S02]  /*5a90*/  LEA.HI R76, R77, R76, RZ, 0x4 ;  /* 0x0000004c4d4c7211 */ /* 0x000fe400078f20ff */
[----:B------:R-:W-:Y:S02]  /*5aa0*/  IADD3.X R147, R35, R148, R102, P4, P5 ;  /* 0x0000009423937210 */ /* 0x000fe400027ea466 */
[----:B------:R-:W-:-:S04]  /*5ab0*/  LEA.HI.SX32 R76, R76, R101, 0x1c ;  /* 0x000000654c4c7211 */ /* 0x000fc800078fe2ff */
[----:B------:R-:W-:Y:S01]  /*5ac0*/  SHF.R.S32.HI R77, RZ, 0x1f, R76 ;  /* 0x0000001fff4d7819 */ /* 0x000fe2000001144c */
[----:B------:R-:W-:-:S03]  /*5ad0*/  IMAD.SHL.U32 R149, R76, 0x8, RZ ;  /* 0x000000084c957824 */ /* 0x000fc600078e00ff */
[----:B------:R-:W-:Y:S02]  /*5ae0*/  LEA.HI R77, R77, R76, RZ, 0x3 ;  /* 0x0000004c4d4d7211 */ /* 0x000fe400078f18ff */
[----:B------:R-:W-:-:S03]  /*5af0*/  LOP3.LUT R76, R149, 0x38, RZ, 0xc0, !PT ;  /* 0x00000038954c7812 */ /* 0x000fc600078ec0ff */
[----:B------:R-:W-:Y:S01]  /*5b00*/  IMAD.SHL.U32 R77, R77, 0x400, RZ ;  /* 0x000004004d4d7824 */ /* 0x000fe200078e00ff */
[----:B------:R-:W-:-:S04]  /*5b10*/  LOP3.LUT R76, R76, 0x1c0, R225, 0xf8, !PT ;  /* 0x000001c04c4c7812 */ /* 0x000fc800078ef8e1 */
[----:B------:R-:W-:Y:S02]  /*5b20*/  LOP3.LUT R77, R77, 0x7fffe000, RZ, 0xc0, !PT ;  /* 0x7fffe0004d4d7812 */ /* 0x000fe400078ec0ff */
[----:B------:R-:W-:-:S04]  /*5b30*/  LOP3.LUT R76, R76, R203, RZ, 0x3c, !PT ;  /* 0x000000cb4c4c7212 */ /* 0x000fc800078e3cff */
[----:B------:R-:W-:Y:S01]  /*5b40*/  IADD3 R79, R76, R77, R204 ;  /* 0x0000004d4c4f7210 */ /* 0x000fe20007ffe0cc */
[----:B------:R-:W-:-:S04]  /*5b50*/  IMAD R77, R184, 0x4000, R112 ;  /* 0x00004000b84d7824 */ /* 0x000fc800078e0270 */
[----:B------:R-:W-:Y:S02]  /*5b60*/  IMAD R79, R184, 0x4000, R79 ;  /* 0x00004000b84f7824 */ /* 0x000fe400078e024f */
[--C-:B------:R-:W-:Y:S02]  /*5b70*/  IMAD R77, R77, 0x2, R2.reuse ;  /* 0x000000024d4d7824 */ /* 0x100fe400078e0202 */
[----:B------:R-:W-:-:S04]  /*5b80*/  IMAD R80, R79, 0x2, R2 ;  /* 0x000000024f507824 */ /* 0x000fc800078e0202 */
[----:B------:R-:W1:Y:S04]  /*5b90*/  LDS.128 R76, [R77+0x18400] ;  /* 0x018400004d4c7984 */ /* 0x000e680000000c00 */
[----:B------:R-:W2:Y:S01]  /*5ba0*/  LDS.128 R80, [R80+0x18400] ;  /* 0x0184000050507984 */ /* 0x000ea20000000c00 */
[----:B------:R-:W-:Y:S05]  /*5bb0*/  @P3 BRA `(.L_x_1734) ;  /* 0x0000000400483947 */ /* 0x000fea0003800000 */
[----:B------:R-:W-:Y:S01]  /*5bc0*/  SHF.R.U32.HI R158, RZ, 0x10, R49 ;  /* 0x00000010ff9e7819 */ /* 0x000fe20000011631 */
[--C-:B------:R-:W-:Y:S01]  /*5bd0*/  HADD2.F32 R155, -RZ, R152.reuse.H0_H0 ;  /* 0x20000098ff9b7230 */ /* 0x100fe20000004100 */
[--C-:B------:R-:W-:Y:S01]  /*5be0*/  SHF.R.U64 R44, R44, 0x10, R45.reuse ;  /* 0x000000102c2c7819 */ /* 0x100fe2000000122d */
[----:B------:R-:W-:Y:S01]  /*5bf0*/  HADD2.F32 R152, -RZ, R152.H1_H1 ;  /* 0x30000098ff987230 */ /* 0x000fe20000004100 */
[----:B------:R-:W-:Y:S01]  /*5c00*/  SHF.R.U32.HI R156, RZ, 0x10, R45 ;  /* 0x00000010ff9c7819 */ /* 0x000fe2000001162d */
[----:B------:R-:W-:Y:S01]  /*5c10*/  HADD2.F32 R158, -RZ, R158.H0_H0 ;  /* 0x2000009eff9e7230 */ /* 0x000fe20000004100 */
[----:B------:R-:W-:Y:S02]  /*5c20*/  SHF.R.U64 R48, R48, 0x10, R49 ;  /* 0x0000001030307819 */ /* 0x000fe40000001231 */
[--C-:B------:R-:W-:Y:S01]  /*5c30*/  SHF.R.U64 R45, R46, 0x10, R47.reuse ;  /* 0x000000102e2d7819 */ /* 0x100fe2000000122f */
[----:B------:R-:W-:Y:S01]  /*5c40*/  HADD2.F32 R156, -RZ, R156.H0_H0 ;  /* 0x2000009cff9c7230 */ /* 0x000fe20000004100 */
[----:B------:R-:W-:Y:S01]  /*5c50*/  SHF.R.U32.HI R49, RZ, 0x10, R47 ;  /* 0x00000010ff317819 */ /* 0x000fe2000001162f */
[----:B-1----:R-:W-:Y:S01]  /*5c60*/  HADD2.F32 R47, -RZ, R77.H0_H0 ;  /* 0x2000004dff2f7230 */ /* 0x002fe20000004100 */
[--C-:B------:R-:W-:Y:S01]  /*5c70*/  SHF.R.U64 R46, R50, 0x10, R51.reuse ;  /* 0x00000010322e7819 */ /* 0x100fe20000001233 */
[--C-:B--2---:R-:W-:Y:S01]  /*5c80*/  HADD2.F32 R50, -RZ, R81.reuse.H0_H0 ;  /* 0x20000051ff327230 */ /* 0x104fe20000004100 */
[----:B------:R-:W-:Y:S01]  /*5c90*/  SHF.R.U32.HI R153, RZ, 0x10, R51 ;  /* 0x00000010ff997819 */ /* 0x000fe20000011633 */
[----:B------:R-:W-:-:S02]  /*5ca0*/  HADD2.F32 R51, -RZ, R81.H1_H1 ;  /* 0x30000051ff337230 */ /* 0x000fc40000004100 */
[-C--:B------:R-:W-:Y:S01]  /*5cb0*/  FMUL.FTZ R81, R47, R152.reuse ;  /* 0x000000982f517220 */ /* 0x080fe20000410000 */
[----:B------:R-:W-:Y:S02]  /*5cc0*/  HADD2.F32 R77, -RZ, R77.H1_H1 ;  /* 0x3000004dff4d7230 */ /* 0x000fe40000004100 */
[C---:B------:R-:W-:Y:S01]  /*5cd0*/  FMUL.FTZ R160, R50.reuse, R152 ;  /* 0x0000009832a07220 */ /* 0x040fe20000410000 */
[----:B------:R-:W-:Y:S02]  /*5ce0*/  HADD2.F32 R45, -RZ, R45.H0_H0 ;  /* 0x2000002dff2d7230 */ /* 0x000fe40000004100 */
[-C--:B------:R-:W-:Y:S01]  /*5cf0*/  FMUL.FTZ R152, R51, R158.reuse ;  /* 0x0000009e33987220 */ /* 0x080fe20000410000 */
[-C--:B------:R-:W-:Y:S01]  /*5d00*/  FFMA.FTZ R50, R50, R155.reuse, R81 ;  /* 0x0000009b32327223 */ /* 0x080fe20000010051 */
[C---:B------:R-:W-:Y:S01]  /*5d10*/  FMUL.FTZ R158, R77.reuse, R158 ;  /* 0x0000009e4d9e7220 */ /* 0x040fe20000410000 */
[----:B------:R-:W-:Y:S02]  /*5d20*/  HADD2.F32 R81, -RZ, R83.H0_H0 ;  /* 0x20000053ff517230 */ /* 0x000fe40000004100 */
[-C--:B------:R-:W-:Y:S01]  /*5d30*/  FFMA.FTZ R152, R77, R156.reuse, -R152 ;  /* 0x0000009c4d987223 */ /* 0x080fe20000010898 */
[----:B------:R-:W-:Y:S01]  /*5d40*/  FFMA.FTZ R47, R47, R155, -R160 ;  /* 0x0000009b2f2f7223 */ /* 0x000fe200000108a0 */
[----:B------:R-:W-:Y:S01]  /*5d50*/  FFMA.FTZ R51, R51, R156, R158 ;  /* 0x0000009c33337223 */ /* 0x000fe2000001009e */
[----:B------:R-:W-:-:S02]  /*5d60*/  HADD2.F32 R156, -RZ, R154.H1_H1 ;  /* 0x3000009aff9c7230 */ /* 0x000fc40000004100 */
[----:B------:R-:W-:Y:S01]  /*5d70*/  HADD2.F32 R154, -RZ, R154.H0_H0 ;  /* 0x2000009aff9a7230 */ /* 0x000fe20000004100 */
[----:B------:R-:W-:Y:S01]  /*5d80*/  F2FP.F16.F32.PACK_AB R47, R152, R47 ;  /* 0x0000002f982f723e */ /* 0x000fe200000000ff */
[----:B------:R-:W-:Y:S01]  /*5d90*/  HADD2.F32 R77, -RZ, R79.H0_H0 ;  /* 0x2000004fff4d7230 */ /* 0x000fe20000004100 */
[----:B------:R-:W-:Y:S01]  /*5da0*/  F2FP.F16.F32.PACK_AB R50, R51, R50 ;  /* 0x000000323332723e */ /* 0x000fe200000000ff */
[----:B------:R-:W-:Y:S02]  /*5db0*/  HADD2.F32 R83, -RZ, R83.H1_H1 ;  /* 0x30000053ff537230 */ /* 0x000fe40000004100 */
[-C--:B------:R-:W-:Y:S01]  /*5dc0*/  FMUL.FTZ R162, R81, R154.reuse ;  /* 0x0000009a51a27220 */ /* 0x080fe20000410000 */
[----:B------:R-:W-:Y:S02]  /*5dd0*/  HADD2.F32 R160, -RZ, R153.H0_H0 ;  /* 0x20000099ffa07230 */ /* 0x000fe40000004100 */
[----:B------:R-:W-:Y:S01]  /*5de0*/  FMUL.FTZ R154, R77, R154 ;  /* 0x0000009a4d9a7220 */ /* 0x000fe20000410000 */
[----:B------:R-:W-:-:S02]  /*5df0*/  HADD2.F32 R79, -RZ, R79.H1_H1 ;  /* 0x3000004fff4f7230 */ /* 0x000fc40000004100 */
[----:B------:R-:W-:Y:S02]  /*5e00*/  HADD2.F32 R158, -RZ, R49.H0_H0 ;  /* 0x20000031ff9e7230 */ /* 0x000fe40000004100 */
[----:B------:R-:W-:Y:S01]  /*5e10*/  FMUL.FTZ R164, R83, R160 ;  /* 0x000000a053a47220 */ /* 0x000fe20000410000 */
[-C--:B------:R-:W-:Y:S01]  /*5e20*/  FFMA.FTZ R49, R77, R156.reuse, -R162 ;  /* 0x0000009c4d317223 */ /* 0x080fe200000108a2 */
[----:B------:R-:W-:Y:S01]  /*5e30*/  FFMA.FTZ R77, R81, R156, R154 ;  /* 0x0000009c514d7223 */ /* 0x000fe2000001009a */
[C---:B------:R-:W-:Y:S01]  /*5e40*/  FMUL.FTZ R160, R79.reuse, R160 ;  /* 0x000000a04fa07220 */ /* 0x040fe20000410000 */
[-C--:B------:R-:W-:Y:S01]  /*5e50*/  FFMA.FTZ R154, R79, R158.reuse, -R164 ;  /* 0x0000009e4f9a7223 */ /* 0x080fe200000108a4 */
[--C-:B------:R-:W-:Y:S02]  /*5e60*/  HADD2.F32 R81, -RZ, R151.reuse.H0_H0 ;  /* 0x20000097ff517230 */ /* 0x100fe40000004100 */
[----:B------:R-:W-:Y:S02]  /*5e70*/  HADD2.F32 R153, -RZ, R48.H0_H0 ;  /* 0x20000030ff997230 */ /* 0x000fe40000004100 */
[----:B------:R-:W-:Y:S01]  /*5e80*/  FFMA.FTZ R156, R83, R158, R160 ;  /* 0x0000009e539c7223 */ /* 0x000fe200000100a0 */
[----:B------:R-:W-:-:S02]  /*5e90*/  HADD2.F32 R151, -RZ, R151.H1_H1 ;  /* 0x30000097ff977230 */ /* 0x000fc40000004100 */
[----:B------:R-:W-:Y:S02]  /*5ea0*/  HADD2.F32 R79, -RZ, R80.H0_H0 ;  /* 0x20000050ff4f7230 */ /* 0x000fe40000004100 */
[----:B------:R-:W-:Y:S02]  /*5eb0*/  HADD2.F32 R48, -RZ, R76.H0_H0 ;  /* 0x2000004cff307230 */ /* 0x000fe40000004100 */
[----:B------:R-:W-:Y:S02]  /*5ec0*/  HADD2.F32 R80, -RZ, R80.H1_H1 ;  /* 0x30000050ff507230 */ /* 0x000fe40000004100 */
[CC--:B------:R-:W-:Y:S01]  /*5ed0*/  FMUL.FTZ R155, R79.reuse, R151.reuse ;  /* 0x000000974f9b7220 */ /* 0x0c0fe20000410000 */
[----:B------:R-:W-:Y:S02]  /*5ee0*/  HADD2.F32 R76, -RZ, R76.H1_H1 ;  /* 0x3000004cff4c7230 */ /* 0x000fe40000004100 */
[----:B------:R-:W-:Y:S02]  /*5ef0*/  HADD2.F32 R83, -RZ, R44.H0_H0 ;  /* 0x2000002cff537230 */ /* 0x000fe40000004100 */
[----:B------:R-:W-:Y:S01]  /*5f00*/  FMUL.FTZ R44, R48, R151 ;  /* 0x00000097302c7220 */ /* 0x000fe20000410000 */
[-C--:B------:R-:W-:Y:S01]  /*5f10*/  FMUL.FTZ R151, R80, R153.reuse ;  /* 0x0000009950977220 */ /* 0x080fe20000410000 */
[----:B------:R-:W-:Y:S01]  /*5f20*/  FMUL.FTZ R153, R76, R153 ;  /* 0x000000994c997220 */ /* 0x000fe20000410000 */
[-C--:B------:R-:W-:Y:S01]  /*5f30*/  FFMA.FTZ R155, R48, R81.reuse, -R155 ;  /* 0x00000051309b7223 */ /* 0x080fe2000001089b */
[----:B------:R-:W-:Y:S01]  /*5f40*/  FFMA.FTZ R48, R79, R81, R44 ;  /* 0x000000514f307223 */ /* 0x000fe2000001002c */
[-C--:B------:R-:W-:Y:S01]  /*5f50*/  FFMA.FTZ R76, R76, R83.reuse, -R151 ;  /* 0x000000534c4c7223 */ /* 0x080fe20000010897 */
[----:B------:R-:W-:Y:S01]  /*5f60*/  FFMA.FTZ R153, R80, R83, R153 ;  /* 0x0000005350997223 */ /* 0x000fe20000010099 */
[----:B------:R-:W-:-:S02]  /*5f70*/  HADD2.F32 R83, -RZ, R46.H0_H0 ;  /* 0x2000002eff537230 */ /* 0x000fc40000004100 */
[----:B------:R-:W-:Y:S01]  /*5f80*/  HADD2.F32 R46, -RZ, R82.H0_H0 ;  /* 0x20000052ff2e7230 */ /* 0x000fe20000004100 */
[----:B------:R-:W-:Y:S01]  /*5f90*/  F2FP.F16.F32.PACK_AB R76, R76, R155 ;  /* 0x0000009b4c4c723e */ /* 0x000fe200000000ff */
[----:B------:R-:W-:Y:S01]  /*5fa0*/  HADD2.F32 R81, -RZ, R150.H1_H1 ;  /* 0x30000096ff517230 */ /* 0x000fe20000004100 */
[----:B------:R-:W-:Y:S01]  /*5fb0*/  F2FP.F16.F32.PACK_AB R80, R153, R48 ;  /* 0x000000309950723e */ /* 0x000fe200000000ff */
[----:B------:R-:W-:Y:S02]  /*5fc0*/  HADD2.F32 R44, -RZ, R78.H0_H0 ;  /* 0x2000004eff2c7230 */ /* 0x000fe40000004100 */
[----:B------:R-:W-:Y:S02]  /*5fd0*/  HADD2.F32 R82, -RZ, R82.H1_H1 ;  /* 0x30000052ff527230 */ /* 0x000fe40000004100 */
[-C--:B------:R-:W-:Y:S01]  /*5fe0*/  FMUL.FTZ R151, R46, R81.reuse ;  /* 0x000000512e977220 */ /* 0x080fe20000410000 */
[----:B------:R-:W-:Y:S02]  /*5ff0*/  HADD2.F32 R78, -RZ, R78.H1_H1 ;  /* 0x3000004eff4e7230 */ /* 0x000fe40000004100 */
[----:B------:R-:W-:Y:S01]  /*6000*/  FMUL.FTZ R81, R44, R81 ;  /* 0x000000512c517220 */ /* 0x000fe20000410000 */
[----:B------:R-:W-:-:S02]  /*6010*/  HADD2.F32 R79, -RZ, R150.H0_H0 ;  /* 0x20000096ff4f7230 */ /* 0x000fc40000004100 */
[-C--:B------:R-:W-:Y:S01]  /*6020*/  FMUL.FTZ R157, R82, R83.reuse ;  /* 0x00000053529d7220 */ /* 0x080fe20000410000 */
[----:B------:R-:W-:Y:S02]  /*6030*/  FMUL.FTZ R83, R78, R83 ;  /* 0x000000534e537220 */ /* 0x000fe40000410000 */
[-C--:B------:R-:W-:Y:S01]  /*6040*/  FFMA.FTZ R81, R46, R79.reuse, R81 ;  /* 0x0000004f2e517223 */ /* 0x080fe20000010051 */
[----:B------:R-:W-:Y:S01]  /*6050*/  FFMA.FTZ R151, R44, R79, -R151 ;  /* 0x0000004f2c977223 */ /* 0x000fe20000010897 */
[-C--:B------:R-:W-:Y:S01]  /*6060*/  FFMA.FTZ R82, R82, R45.reuse, R83 ;  /* 0x0000002d52527223 */ /* 0x080fe20000010053 */
[----:B------:R-:W-:Y:S01]  /*6070*/  FFMA.FTZ R78, R78, R45, -R157 ;  /* 0x0000002d4e4e7223 */ /* 0x000fe2000001089d */
[----:B------:R-:W-:Y:S02]  /*6080*/  F2FP.F16.F32.PACK_AB R83, R156, R77 ;  /* 0x0000004d9c53723e */ /* 0x000fe400000000ff */
[----:B------:R-:W-:Y:S02]  /*6090*/  F2FP.F16.F32.PACK_AB R79, R154, R49 ;  /* 0x000000319a4f723e */ /* 0x000fe400000000ff */
[----:B------:R-:W-:Y:S01]  /*60a0*/  F2FP.F16.F32.PACK_AB R82, R82, R81 ;  /* 0x000000515252723e */ /* 0x000fe200000000ff */
[----:B------:R-:W-:Y:S01]  /*60b0*/  IMAD.MOV.U32 R81, RZ, RZ, R50 ;  /* 0x000000ffff517224 */ /* 0x000fe200078e0032 */
[----:B------:R-:W-:-:S02]  /*60c0*/  F2FP.F16.F32.PACK_AB R78, R78, R151 ;  /* 0x000000974e4e723e */ /* 0x000fc400000000ff */
[----:B------:R-:W-:-:S07]  /*60d0*/  MOV R77, R47 ;  /* 0x0000002f004d7202 */ /* 0x000fce0000000f00 */
.L_x_1734:
[----:B------:R-:W-:Y:S05]  /*60e0*/  BSYNC B2 ;  /* 0x0000000000027941 */ /* 0x000fea0003800000 */
.L_x_1733:
[----:B------:R-:W-:Y:S01]  /*60f0*/  ISETP.GE.AND P4, PT, R149, R132, PT ;  /* 0x000000849500720c */ /* 0x000fe20003f86270 */
[----:B------:R-:W-:-:S12]  /*6100*/  ULDC.64 UR4, c[0x0][0x2e8] ;  /* 0x0000ba0000047ab9 */ /* 0x000fd80000000a00 */
[--C-:B------:R-:W-:Y:S02]  /*6110*/  @!P4 SHF.R.S32.HI R44, RZ, 0x1f, R149.reuse ;  /* 0x0000001fff2cc819 */ /* 0x100fe40000011495 */
[----:B------:R-:W-:-:S04]  /*6120*/  @!P4 IADD3 R124, P5, P6, R96, R124, R149 ;  /* 0x0000007c607cc210 */ /* 0x000fc80007ebe095 */
[----:B------:R-:W-:Y:S02]  /*6130*/  @!P4 IADD3.X R47, R35, R148, R44, P5, P6 ;  /* 0x00000094232fc210 */ /* 0x000fe40002fec42c */
[----:B------:R-:W-:-:S04]  /*6140*/  LEA R44, P5, R146, UR4, 0x1 ;  /* 0x00000004922c7c11 */ /* 0x000fc8000f8a08ff */
[----:B------:R-:W-:Y:S02]  /*6150*/  LEA.HI.X R45, R146, UR5, R147, 0x1, P5 ;  /* 0x00000005922d7c11 */ /* 0x000fe4000a8f0c93 */
[----:B------:R-:W-:-:S03]  /*6160*/  @!P4 LEA R46, P5, R124, UR4, 0x1 ;  /* 0x000000047c2ecc11 */ /* 0x000fc6000f8a08ff */
[----:B-1----:R1:W-:Y:S01]  /*6170*/  STG.E.128 desc[UR38][R44.64], R76 ;  /* 0x0000004c2c007986 */ /* 0x0023e2000c101d26 */
[----:B------:R-:W-:-:S05]  /*6180*/  @!P4 LEA.HI.X R47, R124, UR5, R47, 0x1, P5 ;  /* 0x000000057c2fcc11 */ /* 0x000fca000a8f0c2f */
[----:B--2---:R1:W-:Y:S04]  /*6190*/  @!P4 STG.E.128 desc[UR38][R46.64], R80 ;  /* 0x000000502e00c986 */ /* 0x0043e8000c101d26 */
.L_x_1732:
[----:B------:R-:W-:Y:S05]  /*61a0*/  BSYNC B1 ;  /* 0x0000000000017941 */ /* 0x000fea0003800000 */
.L_x_1731:
[----:B------:R-:W-:Y:S01]  /*61b0*/  ISETP.GE.OR P4, PT, R212, R114, P2 ;  /* 0x00000072d400720c */ /* 0x000fe20001786670 */
[----:B------:R-:W-:-:S12]  /*61c0*/  BSSY B1, `(.L_x_1735) ;  /* 0x0000080000017945 */ /* 0x000fd80003800000 */
[----:B------:R-:W-:Y:S05]  /*61d0*/  @P4 BRA `(.L_x_1736) ;  /* 0x0000000400f84947 */ /* 0x000fea0003800000 */
[-C--:B-12---:R-:W-:Y:S01]  /*61e0*/  IMAD R44, R118, R122.reuse, RZ ;  /* 0x0000007a762c7224 */ /* 0x086fe200078e02ff */
        /* <DEDUP_REMOVED lines=14> */
[----:B------:R-:W-:-:S03]  /*62d0*/  LOP3.LUT R45, R199, 0x38, R81, 0xf8, !PT ;  /* 0x00000038c72d7812 */ /* 0x000fc600078ef851 */
[----:B------:R-:W-:Y:S01]  /*62e0*/  IMAD.SHL.U32 R44, R44, 0x400, RZ ;  /* 0x000004002c2c7824 */ /* 0x000fe200078e00ff */
[----:B------:R-:W-:-:S04]  /*62f0*/  LOP3.LUT R45, R45, R228, RZ, 0x3c, !PT ;  /* 0x000000e42d2d7212 */ /* 0x000fc800078e3cff */
[----:B------:R-:W-:-:S04]  /*6300*/  LOP3.LUT R44, R44, 0x7fffe000, RZ, 0xc0, !PT ;  /* 0x7fffe0002c2c7812 */ /* 0x000fc800078ec0ff */
        /* <DEDUP_REMOVED lines=8> */
[----:B------:R-:W-:Y:S02]  /*6390*/  SHF.R.U64 R82, R52, 0x10, R53 ;  /* 0x0000001034527819 */ /* 0x000fe40000001235 */
[----:B------:R-:W-:Y:S01]  /*63a0*/  SHF.R.U64 R52, R54, 0x10, R55 ;  /* 0x0000001036347819 */ /* 0x000fe20000001237 */
[----:B-1----:R-:W-:Y:S01]  /*63b0*/  IMAD.MOV.U32 R54, RZ, RZ, R44 ;  /* 0x000000ffff367224 */ /* 0x002fe200078e002c */
[----:B------:R-:W-:Y:S01]  /*63c0*/  SHF.R.U32.HI R124, RZ, 0x10, R57 ;  /* 0x00000010ff7c7819 */ /* 0x000fe20000011639 */
[----:B--2---:R-:W-:Y:S01]  /*63d0*/  IMAD.MOV.U32 R44, RZ, RZ, R49 ;  /* 0x000000ffff2c7224 */ /* 0x004fe200078e0031 */
[----:B------:R-:W-:Y:S01]  /*63e0*/  SHF.R.U32.HI R83, RZ, 0x10, R53 ;  /* 0x00000010ff537819 */ /* 0x000fe20000011635 */
[----:B------:R-:W-:Y:S01]  /*63f0*/  IMAD.MOV.U32 R49, RZ, RZ, R47 ;  /* 0x000000ffff317224 */ /* 0x000fe200078e002f */
[----:B------:R-:W-:Y:S01]  /*6400*/  SHF.R.U64 R56, R56, 0x10, R57 ;  /* 0x0000001038387819 */ /* 0x000fe20000001239 */
[----:B------:R-:W-:Y:S01]  /*6410*/  IMAD.MOV.U32 R57, RZ, RZ, R51 ;  /* 0x000000ffff397224 */ /* 0x000fe200078e0033 */
[----:B------:R-:W-:Y:S01]  /*6420*/  SHF.R.U32.HI R147, RZ, 0x10, R55 ;  /* 0x00000010ff937819 */ /* 0x000fe20000011637 */
[----:B------:R-:W-:Y:S01]  /*6430*/  IMAD.MOV.U32 R55, RZ, RZ, R48 ;  /* 0x000000ffff377224 */ /* 0x000fe200078e0030 */
[--C-:B------:R-:W-:Y:S01]  /*6440*/  SHF.R.U64 R53, R58, 0x10, R59.reuse ;  /* 0x000000103a357819 */ /* 0x100fe2000000123b */
[----:B------:R-:W-:Y:S01]  /*6450*/  HADD2.F32 R48, -RZ, R44.H0_H0 ;  /* 0x2000002cff307230 */ /* 0x000fe20000004100 */
[----:B------:R-:W-:Y:S01]  /*6460*/  SHF.R.U32.HI R125, RZ, 0x10, R59 ;  /* 0x00000010ff7d7819 */ /* 0x000fe2000001163b */
[----:B------:R-:W-:-:S02]  /*6470*/  HADD2.F32 R59, -RZ, R145.H0_H0 ;  /* 0x20000091ff3b7230 */ /* 0x000fc40000004100 */
[----:B------:R-:W-:Y:S02]  /*6480*/  HADD2.F32 R145, -RZ, R145.H1_H1 ;  /* 0x30000091ff917230 */ /* 0x000fe40000004100 */
[----:B------:R-:W-:Y:S02]  /*6490*/  HADD2.F32 R51, -RZ, R44.H1_H1 ;  /* 0x3000002cff337230 */ /* 0x000fe40000004100 */
[--C-:B------:R-:W-:Y:S02]  /*64a0*/  HADD2.F32 R44, -RZ, R45.reuse.H0_H0 ;  /* 0x2000002dff2c7230 */ /* 0x100fe40000004100 */
[----:B------:R-:W-:Y:S02]  /*64b0*/  HADD2.F32 R124, -RZ, R124.H0_H0 ;  /* 0x2000007cff7c7230 */ /* 0x000fe40000004100 */
[----:B------:R-:W-:Y:S02]  /*64c0*/  HADD2.F32 R47, -RZ, R45.H1_H1 ;  /* 0x3000002dff2f7230 */ /* 0x000fe40000004100 */
[----:B------:R-:W-:Y:S01]  /*64d0*/  FMUL.FTZ R45, R48, R145 ;  /* 0x00000091302d7220 */ /* 0x000fe20000410000 */
[----:B------:R-:W-:-:S02]  /*64e0*/  HADD2.F32 R58, -RZ, R83.H0_H0 ;  /* 0x20000053ff3a7230 */ /* 0x000fc40000004100 */
[C---:B------:R-:W-:Y:S01]  /*64f0*/  FMUL.FTZ R145, R44.reuse, R145 ;  /* 0x000000912c917220 */ /* 0x040fe20000410000 */
[-C--:B------:R-:W-:Y:S01]  /*6500*/  FMUL.FTZ R146, R51, R124.reuse ;  /* 0x0000007c33927220 */ /* 0x080fe20000410000 */
[C---:B------:R-:W-:Y:S01]  /*6510*/  FMUL.FTZ R124, R47.reuse, R124 ;  /* 0x0000007c2f7c7220 */ /* 0x040fe20000410000 */
[-C--:B------:R-:W-:Y:S01]  /*6520*/  FFMA.FTZ R44, R44, R59.reuse, -R45 ;  /* 0x0000003b2c2c7223 */ /* 0x080fe2000001082d */
[----:B------:R-:W-:Y:S01]  /*6530*/  FFMA.FTZ R45, R48, R59, R145 ;  /* 0x0000003b302d7223 */ /* 0x000fe20000010091 */
[-C--:B------:R-:W-:Y:S01]  /*6540*/  FFMA.FTZ R47, R47, R58.reuse, -R146 ;  /* 0x0000003a2f2f7223 */ /* 0x080fe20000010892 */
[----:B------:R-:W-:Y:S01]  /*6550*/  FFMA.FTZ R48, R51, R58, R124 ;  /* 0x0000003a33307223 */ /* 0x000fe2000001007c */
[----:B------:R-:W-:Y:S02]  /*6560*/  HADD2.F32 R83, -RZ, R144.H0_H0 ;  /* 0x20000090ff537230 */ /* 0x000fe40000004100 */
[----:B------:R-:W-:Y:S01]  /*6570*/  HADD2.F32 R58, -RZ, R57.H0_H0 ;  /* 0x20000039ff3a7230 */ /* 0x000fe20000004100 */
[----:B------:R-:W-:Y:S01]  /*6580*/  F2FP.F16.F32.PACK_AB R47, R47, R44 ;  /* 0x0000002c2f2f723e */ /* 0x000fe200000000ff */
[----:B------:R-:W-:-:S02]  /*6590*/  HADD2.F32 R51, -RZ, R49.H0_H0 ;  /* 0x20000031ff337230 */ /* 0x000fc40000004100 */
[----:B------:R-:W-:Y:S02]  /*65a0*/  HADD2.F32 R57, -RZ, R57.H1_H1 ;  /* 0x30000039ff397230 */ /* 0x000fe40000004100 */
[-C--:B------:R-:W-:Y:S01]  /*65b0*/  FMUL.FTZ R148, R58, R83.reuse ;  /* 0x000000533a947220 */ /* 0x080fe20000410000 */
[----:B------:R-:W-:Y:S02]  /*65c0*/  HADD2.F32 R146, -RZ, R125.H0_H0 ;  /* 0x2000007dff927230 */ /* 0x000fe40000004100 */
[----:B------:R-:W-:Y:S01]  /*65d0*/  FMUL.FTZ R83, R51, R83 ;  /* 0x0000005333537220 */ /* 0x000fe20000410000 */
[----:B------:R-:W-:Y:S02]  /*65e0*/  HADD2.F32 R59, -RZ, R142.H1_H1 ;  /* 0x3000008eff3b7230 */ /* 0x000fe40000004100 */
[----:B------:R-:W-:Y:S02]  /*65f0*/  HADD2.F32 R49, -RZ, R49.H1_H1 ;  /* 0x30000031ff317230 */ /* 0x000fe40000004100 */
[----:B------:R-:W-:Y:S01]  /*6600*/  FMUL.FTZ R150, R57, R146 ;  /* 0x0000009239967220 */ /* 0x000fe20000410000 */
[----:B------:R-:W-:-:S02]  /*6610*/  HADD2.F32 R124, -RZ, R147.H0_H0 ;  /* 0x20000093ff7c7230 */ /* 0x000fc40000004100 */
[-C--:B------:R-:W-:Y:S01]  /*6620*/  FFMA.FTZ R148, R51, R59.reuse, -R148 ;  /* 0x0000003b33947223 */ /* 0x080fe20000010894 */
[----:B------:R-:W-:Y:S01]  /*6630*/  FFMA.FTZ R125, R58, R59, R83 ;  /* 0x0000003b3a7d7223 */ /* 0x000fe20000010053 */
[C---:B------:R-:W-:Y:S01]  /*6640*/  FMUL.FTZ R146, R49.reuse, R146 ;  /* 0x0000009231927220 */ /* 0x040fe20000410000 */
[----:B------:R-:W-:Y:S02]  /*6650*/  HADD2.F32 R58, -RZ, R143.H0_H0 ;  /* 0x2000008fff3a7230 */ /* 0x000fe40000004100 */
[-C--:B------:R-:W-:Y:S01]  /*6660*/  FFMA.FTZ R145, R49, R124.reuse, -R150 ;  /* 0x0000007c31917223 */ /* 0x080fe20000010896 */
[----:B------:R-:W-:Y:S02]  /*6670*/  HADD2.F32 R51, -RZ, R55.H0_H0 ;  /* 0x20000037ff337230 */ /* 0x000fe40000004100 */
[----:B------:R-:W-:Y:S01]  /*6680*/  FFMA.FTZ R146, R57, R124, R146 ;  /* 0x0000007c39927223 */ /* 0x000fe20000010092 */
[----:B------:R-:W-:Y:S02]  /*6690*/  HADD2.F32 R56, -RZ, R56.H0_H0 ;  /* 0x20000038ff387230 */ /* 0x000fe40000004100 */
[----:B------:R-:W-:-:S02]  /*66a0*/  HADD2.F32 R49, -RZ, R54.H0_H0 ;  /* 0x20000036ff317230 */ /* 0x000fc40000004100 */
[----:B------:R-:W-:Y:S01]  /*66b0*/  FMUL.FTZ R124, R51, R58 ;  /* 0x0000003a337c7220 */ /* 0x000fe20000410000 */
[----:B------:R-:W-:Y:S01]  /*66c0*/  HADD2.F32 R55, -RZ, R55.H1_H1 ;  /* 0x30000037ff377230 */ /* 0x000fe20000004100 */
[----:B------:R-:W-:Y:S01]  /*66d0*/  F2FP.F16.F32.PACK_AB R145, R145, R148 ;  /* 0x000000949191723e */ /* 0x000fe200000000ff */
[----:B------:R-:W-:Y:S02]  /*66e0*/  HADD2.F32 R54, -RZ, R54.H1_H1 ;  /* 0x30000036ff367230 */ /* 0x000fe40000004100 */
[----:B------:R-:W-:Y:S01]  /*66f0*/  FMUL.FTZ R58, R49, R58 ;  /* 0x0000003a313a7220 */ /* 0x000fe20000410000 */
[----:B------:R-:W-:Y:S02]  /*6700*/  HADD2.F32 R142, -RZ, R142.H0_H0 ;  /* 0x2000008eff8e7230 */ /* 0x000fe40000004100 */
[-C--:B------:R-:W-:Y:S01]  /*6710*/  FMUL.FTZ R57, R55, R56.reuse ;  /* 0x0000003837397220 */ /* 0x080fe20000410000 */
[----:B------:R-:W-:Y:S02]  /*6720*/  HADD2.F32 R82, -RZ, R82.H0_H0 ;  /* 0x20000052ff527230 */ /* 0x000fe40000004100 */
[----:B------:R-:W-:Y:S01]  /*6730*/  FMUL.FTZ R56, R54, R56 ;  /* 0x0000003836387220 */ /* 0x000fe20000410000 */
[----:B------:R-:W-:-:S02]  /*6740*/  HADD2.F32 R144, -RZ, R144.H1_H1 ;  /* 0x30000090ff907230 */ /* 0x000fc40000004100 */
[-C--:B------:R-:W-:Y:S01]  /*6750*/  FFMA.FTZ R58, R51, R142.reuse, R58 ;  /* 0x0000008e333a7223 */ /* 0x080fe2000001003a */
[----:B------:R-:W-:Y:S01]  /*6760*/  FFMA.FTZ R124, R49, R142, -R124 ;  /* 0x0000008e317c7223 */ /* 0x000fe2000001087c */
[-C--:B------:R-:W-:Y:S01]  /*6770*/  FFMA.FTZ R59, R55, R82.reuse, R56 ;  /* 0x00000052373b7223 */ /* 0x080fe20000010038 */
[----:B------:R-:W-:Y:S02]  /*6780*/  HADD2.F32 R51, -RZ, R50.H0_H0 ;  /* 0x20000032ff337230 */ /* 0x000fe40000004100 */
[----:B------:R-:W-:Y:S01]  /*6790*/  FFMA.FTZ R57, R54, R82, -R57 ;  /* 0x0000005236397223 */ /* 0x000fe20000010839 */
[----:B------:R-:W-:Y:S02]  /*67a0*/  HADD2.F32 R55, -RZ, R53.H0_H0 ;  /* 0x20000035ff377230 */ /* 0x000fe40000004100 */
[----:B------:R-:W-:Y:S02]  /*67b0*/  HADD2.F32 R49, -RZ, R46.H0_H0 ;  /* 0x2000002eff317230 */ /* 0x000fe40000004100 */
[----:B------:R-:W-:Y:S01]  /*67c0*/  HADD2.F32 R50, -RZ, R50.H1_H1 ;  /* 0x30000032ff327230 */ /* 0x000fe20000004100 */
[----:B------:R-:W-:Y:S01]  /*67d0*/  F2FP.F16.F32.PACK_AB R44, R57, R124 ;  /* 0x0000007c392c723e */ /* 0x000fe200000000ff */
[----:B------:R-:W-:-:S02]  /*67e0*/  HADD2.F32 R46, -RZ, R46.H1_H1 ;  /* 0x3000002eff2e7230 */ /* 0x000fc40000004100 */
[----:B------:R-:W-:Y:S02]  /*67f0*/  HADD2.F32 R53, -RZ, R52.H0_H0 ;  /* 0x20000034ff357230 */ /* 0x000fe40000004100 */
[-C--:B------:R-:W-:Y:S01]  /*6800*/  FMUL.FTZ R52, R51, R144.reuse ;  /* 0x0000009033347220 */ /* 0x080fe20000410000 */
[----:B------:R-:W-:Y:S02]  /*6810*/  HADD2.F32 R54, -RZ, R143.H1_H1 ;  /* 0x3000008fff367230 */ /* 0x000fe40000004100 */
[-C--:B------:R-:W-:Y:S01]  /*6820*/  FMUL.FTZ R83, R50, R55.reuse ;  /* 0x0000003732537220 */ /* 0x080fe20000410000 */
[C---:B------:R-:W-:Y:S01]  /*6830*/  FMUL.FTZ R144, R49.reuse, R144 ;  /* 0x0000009031907220 */ /* 0x040fe20000410000 */
[C---:B------:R-:W-:Y:S01]  /*6840*/  FMUL.FTZ R55, R46.reuse, R55 ;  /* 0x000000372e377220 */ /* 0x040fe20000410000 */
[-C--:B------:R-:W-:Y:S02]  /*6850*/  FFMA.FTZ R52, R49, R54.reuse, -R52 ;  /* 0x0000003631347223 */ /* 0x080fe40000010834 */
[----:B------:R-:W-:Y:S01]  /*6860*/  FFMA.FTZ R144, R51, R54, R144 ;  /* 0x0000003633907223 */ /* 0x000fe20000010090 */
[-C--:B------:R-:W-:Y:S01]  /*6870*/  FFMA.FTZ R83, R46, R53.reuse, -R83 ;  /* 0x000000352e537223 */ /* 0x080fe20000010853 */
[----:B------:R-:W-:Y:S01]  /*6880*/  FFMA.FTZ R55, R50, R53, R55 ;  /* 0x0000003532377223 */ /* 0x000fe20000010037 */
[----:B------:R-:W-:Y:S01]  /*6890*/  F2FP.F16.F32.PACK_AB R49, R48, R45 ;  /* 0x0000002d3031723e */ /* 0x000fe200000000ff */
[----:B------:R-:W-:Y:S01]  /*68a0*/  IMAD.MOV.U32 R45, RZ, RZ, R47 ;  /* 0x000000ffff2d7224 */ /* 0x000fe200078e002f */
[----:B------:R-:W-:Y:S01]  /*68b0*/  F2FP.F16.F32.PACK_AB R51, R146, R125 ;  /* 0x0000007d9233723e */ /* 0x000fe200000000ff */
[----:B------:R-:W-:Y:S01]  /*68c0*/  IMAD.MOV.U32 R47, RZ, RZ, R145 ;  /* 0x000000ffff2f7224 */ /* 0x000fe200078e0091 */
[----:B------:R-:W-:-:S02]  /*68d0*/  F2FP.F16.F32.PACK_AB R48, R59, R58 ;  /* 0x0000003a3b30723e */ /* 0x000fc400000000ff */
[----:B------:R-:W-:Y:S02]  /*68e0*/  F2FP.F16.F32.PACK_AB R46, R83, R52 ;  /* 0x00000034532e723e */ /* 0x000fe400000000ff */
[----:B------:R-:W-:-:S07]  /*68f0*/  F2FP.F16.F32.PACK_AB R50, R55, R144 ;  /* 0x000000903732723e */ /* 0x000fce00000000ff */
.L_x_1738:
[----:B------:R-:W-:Y:S05]  /*6900*/  BSYNC B2 ;  /* 0x0000000000027941 */ /* 0x000fea0003800000 */
.L_x_1737:
        /* <DEDUP_REMOVED lines=11> */
.L_x_1736:
[----:B------:R-:W-:Y:S05]  /*69c0*/  BSYNC B1 ;  /* 0x0000000000017941 */ /* 0x000fea0003800000 */
.L_x_1735:
[----:B------:R-:W-:Y:S01]  /*69d0*/  ISETP.GE.OR P4, PT, R211, R114, P2 ;  /* 0x00000072d300720c */ /* 0x000fe20001786670 */
[----:B------:R-:W-:-:S12]  /*69e0*/  BSSY B1, `(.L_x_1739) ;  /* 0x000007e000017945 */ /* 0x000fd80003800000 */
[----:B------:R-:W-:Y:S05]  /*69f0*/  @P4 BRA `(.L_x_1740) ;  /* 0x0000000400f04947 */ /* 0x000fea0003800000 */
[-C--:B-123--:R-:W-:Y:S01]  /*6a00*/  IMAD R44, R117, R122.reuse, RZ ;  /* 0x0000007a752c7224 */ /* 0x08efe200078e02ff */
        /* <DEDUP_REMOVED lines=11> */
[----:B------:R-:W-:Y:S02]  /*6ac0*/  SHF.R.S32.HI R45, RZ, 0x1f, R44 ;  /* 0x0000001fff2d7819 */ /* 0x000fe4000001142c */
[----:B------:R-:W-:Y:S02]  /*6ad0*/  SHF.L.U32 R57, R44, 0x3, RZ ;  /* 0x000000032c397819 */ /* 0x000fe400000006ff */
        /* <DEDUP_REMOVED lines=13> */
[--C-:B------:R-:W-:Y:S02]  /*6bb0*/  SHF.R.U64 R83, R64, 0x10, R65.reuse ;  /* 0x0000001040537819 */ /* 0x100fe40000001241 */
[----:B------:R-:W-:Y:S01]  /*6bc0*/  SHF.R.U32.HI R64, RZ, 0x10, R65 ;  /* 0x00000010ff407819 */ /* 0x000fe20000011641 */
[----:B------:R-:W-:Y:S01]  /*6bd0*/  HADD2.F32 R65, -RZ, R141.H1_H1 ;  /* 0x3000008dff417230 */ /* 0x000fe20000004100 */
[--C-:B------:R-:W-:Y:S02]  /*6be0*/  SHF.R.U64 R60, R60, 0x10, R61.reuse ;  /* 0x000000103c3c7819 */ /* 0x100fe4000000123d */
[----:B------:R-:W-:Y:S01]  /*6bf0*/  SHF.R.U32.HI R76, RZ, 0x10, R61 ;  /* 0x00000010ff4c7819 */ /* 0x000fe2000001163d */
[----:B--2---:R-:W-:Y:S01]  /*6c00*/  IMAD.MOV.U32 R61, RZ, RZ, R48 ;  /* 0x000000ffff3d7224 */ /* 0x004fe200078e0030 */
[----:B------:R-:W-:Y:S01]  /*6c10*/  SHF.R.U64 R58, R62, 0x10, R63 ;  /* 0x000000103e3a7819 */ /* 0x000fe2000000123f */
[----:B------:R-:W-:Y:S01]  /*6c20*/  IMAD.MOV.U32 R62, RZ, RZ, R50 ;  /* 0x000000ffff3e7224 */ /* 0x000fe200078e0032 */
[----:B------:R-:W-:Y:S01]  /*6c30*/  SHF.R.U64 R59, R66, 0x10, R67 ;  /* 0x00000010423b7819 */ /* 0x000fe20000001243 */
[----:B-1----:R-:W-:Y:S01]  /*6c40*/  IMAD.MOV.U32 R48, RZ, RZ, R47 ;  /* 0x000000ffff307224 */ /* 0x002fe200078e002f */
[----:B------:R-:W-:Y:S01]  /*6c50*/  SHF.R.U32.HI R79, RZ, 0x10, R63 ;  /* 0x00000010ff4f7819 */ /* 0x000fe2000001163f */
[--C-:B------:R-:W-:Y:S01]  /*6c60*/  HADD2.F32 R50, -RZ, R49.reuse.H0_H0 ;  /* 0x20000031ff327230 */ /* 0x100fe20000004100 */
[----:B------:R-:W-:Y:S01]  /*6c70*/  SHF.R.U32.HI R77, RZ, 0x10, R67 ;  /* 0x00000010ff4d7819 */ /* 0x000fe20000011643 */
[----:B------:R-:W-:-:S02]  /*6c80*/  HADD2.F32 R49, -RZ, R49.H1_H1 ;  /* 0x30000031ff317230 */ /* 0x000fc40000004100 */
[--C-:B------:R-:W-:Y:S02]  /*6c90*/  HADD2.F32 R47, -RZ, R45.reuse.H0_H0 ;  /* 0x2000002dff2f7230 */ /* 0x100fe40000004100 */
[----:B------:R-:W-:Y:S02]  /*6ca0*/  HADD2.F32 R66, -RZ, R64.H0_H0 ;  /* 0x20000040ff427230 */ /* 0x000fe40000004100 */
[----:B------:R-:W-:Y:S02]  /*6cb0*/  HADD2.F32 R45, -RZ, R45.H1_H1 ;  /* 0x3000002dff2d7230 */ /* 0x000fe40000004100 */
[----:B------:R-:W-:Y:S02]  /*6cc0*/  HADD2.F32 R64, -RZ, R76.H0_H0 ;  /* 0x2000004cff407230 */ /* 0x000fe40000004100 */
[-C--:B------:R-:W-:Y:S01]  /*6cd0*/  FMUL.FTZ R78, R49, R66.reuse ;  /* 0x00000042314e7220 */ /* 0x080fe20000410000 */
[----:B------:R-:W-:Y:S02]  /*6ce0*/  HADD2.F32 R63, -RZ, R139.H1_H1 ;  /* 0x3000008bff3f7230 */ /* 0x000fe40000004100 */
[-C--:B------:R-:W-:Y:S01]  /*6cf0*/  FMUL.FTZ R76, R50, R65.reuse ;  /* 0x00000041324c7220 */ /* 0x080fe20000410000 */
[----:B------:R-:W-:Y:S01]  /*6d00*/  FMUL.FTZ R66, R45, R66 ;  /* 0x000000422d427220 */ /* 0x000fe20000410000 */
[----:B------:R-:W-:Y:S01]  /*6d10*/  FMUL.FTZ R65, R47, R65 ;  /* 0x000000412f417220 */ /* 0x000fe20000410000 */
[-C--:B------:R-:W-:Y:S01]  /*6d20*/  FFMA.FTZ R67, R45, R64.reuse, -R78 ;  /* 0x000000402d437223 */ /* 0x080fe2000001084e */
[----:B------:R-:W-:Y:S01]  /*6d30*/  FFMA.FTZ R76, R47, R63, -R76 ;  /* 0x0000003f2f4c7223 */ /* 0x000fe2000001084c */
[----:B------:R-:W-:Y:S01]  /*6d40*/  FFMA.FTZ R78, R49, R64, R66 ;  /* 0x00000040314e7223 */ /* 0x000fe20000010042 */
[----:B------:R-:W-:-:S02]  /*6d50*/  HADD2.F32 R64, -RZ, R140.H1_H1 ;  /* 0x3000008cff407230 */ /* 0x000fc40000004100 */
[----:B------:R-:W-:Y:S01]  /*6d60*/  FFMA.FTZ R65, R50, R63, R65 ;  /* 0x0000003f32417223 */ /* 0x000fe20000010041 */
[--C-:B------:R-:W-:Y:S02]  /*6d70*/  HADD2.F32 R47, -RZ, R51.reuse.H0_H0 ;  /* 0x20000033ff2f7230 */ /* 0x100fe40000004100 */
[--C-:B------:R-:W-:Y:S02]  /*6d80*/  HADD2.F32 R45, -RZ, R48.reuse.H0_H0 ;  /* 0x20000030ff2d7230 */ /* 0x100fe40000004100 */
[----:B------:R-:W-:Y:S02]  /*6d90*/  HADD2.F32 R51, -RZ, R51.H1_H1 ;  /* 0x30000033ff337230 */ /* 0x000fe40000004100 */
[-C--:B------:R-:W-:Y:S01]  /*6da0*/  FMUL.FTZ R66, R47, R64.reuse ;  /* 0x000000402f427220 */ /* 0x080fe20000410000 */
[----:B------:R-:W-:Y:S02]  /*6db0*/  HADD2.F32 R63, -RZ, R77.H0_H0 ;  /* 0x2000004dff3f7230 */ /* 0x000fe40000004100 */
[----:B------:R-:W-:Y:S01]  /*6dc0*/  FMUL.FTZ R64, R45, R64 ;  /* 0x000000402d407220 */ /* 0x000fe20000410000 */
[----:B------:R-:W-:Y:S01]  /*6dd0*/  HADD2.F32 R48, -RZ, R48.H1_H1 ;  /* 0x30000030ff307230 */ /* 0x000fe20000004100 */
[----:B------:R-:W-:Y:S01]  /*6de0*/  F2FP.F16.F32.PACK_AB R65, R78, R65 ;  /* 0x000000414e41723e */ /* 0x000fe200000000ff */
[----:B------:R-:W-:-:S02]  /*6df0*/  HADD2.F32 R50, -RZ, R138.H1_H1 ;  /* 0x3000008aff327230 */ /* 0x000fc40000004100 */
[-C--:B------:R-:W-:Y:S01]  /*6e00*/  FMUL.FTZ R81, R51, R63.reuse ;  /* 0x0000003f33517220 */ /* 0x080fe20000410000 */
[----:B------:R-:W-:Y:S02]  /*6e10*/  HADD2.F32 R49, -RZ, R79.H0_H0 ;  /* 0x2000004fff317230 */ /* 0x000fe40000004100 */
[C---:B------:R-:W-:Y:S01]  /*6e20*/  FMUL.FTZ R82, R48.reuse, R63 ;  /* 0x0000003f30527220 */ /* 0x040fe20000410000 */
[----:B------:R-:W-:Y:S02]  /*6e30*/  HADD2.F32 R60, -RZ, R60.H0_H0 ;  /* 0x2000003cff3c7230 */ /* 0x000fe40000004100 */
[-C--:B------:R-:W-:Y:S01]  /*6e40*/  FFMA.FTZ R77, R45, R50.reuse, -R66 ;  /* 0x000000322d4d7223 */ /* 0x080fe20000010842 */
[----:B------:R-:W-:Y:S01]  /*6e50*/  FFMA.FTZ R79, R47, R50, R64 ;  /* 0x000000322f4f7223 */ /* 0x000fe20000010040 */
[-C--:B------:R-:W-:Y:S01]  /*6e60*/  FFMA.FTZ R80, R48, R49.reuse, -R81 ;  /* 0x0000003130507223 */ /* 0x080fe20000010851 */
[----:B------:R-:W-:Y:S01]  /*6e70*/  FFMA.FTZ R82, R51, R49, R82 ;  /* 0x0000003133527223 */ /* 0x000fe20000010052 */
[----:B------:R-:W-:-:S02]  /*6e80*/  HADD2.F32 R50, -RZ, R141.H0_H0 ;  /* 0x2000008dff327230 */ /* 0x000fc40000004100 */
[----:B------:R-:W-:Y:S02]  /*6e90*/  HADD2.F32 R47, -RZ, R61.H0_H0 ;  /* 0x2000003dff2f7230 */ /* 0x000fe40000004100 */
[----:B------:R-:W-:Y:S01]  /*6ea0*/  HADD2.F32 R49, -RZ, R83.H0_H0 ;  /* 0x20000053ff317230 */ /* 0x000fe20000004100 */
[----:B------:R-:W-:Y:S01]  /*6eb0*/  F2FP.F16.F32.PACK_AB R79, R82, R79 ;  /* 0x0000004f524f723e */ /* 0x000fe200000000ff */
[----:B------:R-:W-:Y:S02]  /*6ec0*/  HADD2.F32 R61, -RZ, R61.H1_H1 ;  /* 0x3000003dff3d7230 */ /* 0x000fe40000004100 */
[----:B------:R-:W-:Y:S01]  /*6ed0*/  FMUL.FTZ R64, R47, R50 ;  /* 0x000000322f407220 */ /* 0x000fe20000410000 */
[----:B------:R-:W-:Y:S02]  /*6ee0*/  HADD2.F32 R48, -RZ, R139.H0_H0 ;  /* 0x2000008bff307230 */ /* 0x000fe40000004100 */
[--C-:B------:R-:W-:Y:S02]  /*6ef0*/  HADD2.F32 R45, -RZ, R44.reuse.H0_H0 ;  /* 0x2000002cff2d7230 */ /* 0x100fe40000004100 */
[----:B------:R-:W-:Y:S01]  /*6f00*/  FMUL.FTZ R51, R61, R49 ;  /* 0x000000313d337220 */ /* 0x000fe20000410000 */
[----:B------:R-:W-:-:S02]  /*6f10*/  HADD2.F32 R44, -RZ, R44.H1_H1 ;  /* 0x3000002cff2c7230 */ /* 0x000fc40000004100 */
[----:B------:R-:W-:Y:S02]  /*6f20*/  HADD2.F32 R140, -RZ, R140.H0_H0 ;  /* 0x2000008cff8c7230 */ /* 0x000fe40000004100 */
[C---:B------:R-:W-:Y:S01]  /*6f30*/  FMUL.FTZ R50, R45.reuse, R50 ;  /* 0x000000322d327220 */ /* 0x040fe20000410000 */
[----:B------:R-:W-:Y:S01]  /*6f40*/  FFMA.FTZ R64, R45, R48, -R64 ;  /* 0x000000302d407223 */ /* 0x000fe20000010840 */
[C---:B------:R-:W-:Y:S01]  /*6f50*/  FMUL.FTZ R66, R44.reuse, R49 ;  /* 0x000000312c427220 */ /* 0x040fe20000410000 */
[----:B------:R-:W-:Y:S01]  /*6f60*/  FFMA.FTZ R51, R44, R60, -R51 ;  /* 0x0000003c2c337223 */ /* 0x000fe20000010833 */
[----:B------:R-:W-:Y:S02]  /*6f70*/  HADD2.F32 R45, -RZ, R62.H0_H0 ;  /* 0x2000003eff2d7230 */ /* 0x000fe40000004100 */
[----:B------:R-:W-:Y:S01]  /*6f80*/  FFMA.FTZ R50, R47, R48, R50 ;  /* 0x000000302f327223 */ /* 0x000fe20000010032 */
[----:B------:R-:W-:Y:S02]  /*6f90*/  HADD2.F32 R59, -RZ, R59.H0_H0 ;  /* 0x2000003bff3b7230 */ /* 0x000fe40000004100 */
[----:B------:R-:W-:Y:S01]  /*6fa0*/  FFMA.FTZ R61, R61, R60, R66 ;  /* 0x0000003c3d3d7223 */ /* 0x000fe20000010042 */
        /* <DEDUP_REMOVED lines=9> */
[----:B------:R-:W-:Y:S01]  /*7040*/  F2FP.F16.F32.PACK_AB R48, R61, R50 ;  /* 0x000000323d30723e */ /* 0x000fe200000000ff */
[-C--:B------:R-:W-:Y:S01]  /*7050*/  FFMA.FTZ R49, R44, R138.reuse, -R49 ;  /* 0x0000008a2c317223 */ /* 0x080fe20000010831 */
[----:B------:R-:W-:Y:S01]  /*7060*/  FFMA.FTZ R140, R45, R138, R140 ;  /* 0x0000008a2d8c7223 */ /* 0x000fe2000001008c */
[-C--:B------:R-:W-:Y:S01]  /*7070*/  FFMA.FTZ R46, R46, R47.reuse, -R63 ;  /* 0x0000002f2e2e7223 */ /* 0x080fe2000001083f */
[----:B------:R-:W-:Y:S01]  /*7080*/  FFMA.FTZ R59, R62, R47, R59 ;  /* 0x0000002f3e3b7223 */ /* 0x000fe2000001003b */
[----:B------:R-:W-:Y:S01]  /*7090*/  F2FP.F16.F32.PACK_AB R44, R51, R64 ;  /* 0x00000040332c723e */ /* 0x000fe200000000ff */
[----:B------:R-:W-:Y:S01]  /*70a0*/  IMAD.MOV.U32 R51, RZ, RZ, R79 ;  /* 0x000000ffff337224 */ /* 0x000fe200078e004f */
[----:B------:R-:W-:-:S02]  /*70b0*/  F2FP.F16.F32.PACK_AB R45, R67, R76 ;  /* 0x0000004c432d723e */ /* 0x000fc400000000ff */
[----:B------:R-:W-:Y:S01]  /*70c0*/  F2FP.F16.F32.PACK_AB R46, R46, R49 ;  /* 0x000000312e2e723e */ /* 0x000fe200000000ff */
[----:B------:R-:W-:Y:S01]  /*70d0*/  IMAD.MOV.U32 R49, RZ, RZ, R65 ;  /* 0x000000ffff317224 */ /* 0x000fe200078e0041 */
[----:B------:R-:W-:Y:S02]  /*70e0*/  F2FP.F16.F32.PACK_AB R47, R80, R77 ;  /* 0x0000004d502f723e */ /* 0x000fe400000000ff */
[----:B------:R-:W-:-:S07]  /*70f0*/  F2FP.F16.F32.PACK_AB R50, R59, R140 ;  /* 0x0000008c3b32723e */ /* 0x000fce00000000ff */
.L_x_1742:
[----:B------:R-:W-:Y:S05]  /*7100*/  BSYNC B2 ;  /* 0x0000000000027941 */ /* 0x000fea0003800000 */
.L_x_1741:
        /* <DEDUP_REMOVED lines=11> */
.L_x_1740:
[----:B------:R-:W-:Y:S05]  /*71c0*/  BSYNC B1 ;  /* 0x0000000000017941 */ /* 0x000fea0003800000 */
.L_x_1739:
[----:B------:R-:W-:Y:S01]  /*71d0*/  ISETP.GE.OR P4, PT, R210, R114, P2 ;  /* 0x00000072d200720c */ /* 0x000fe20001786670 */
[-C--:B-1234-:R-:W-:Y:S02]  /*71e0*/  IMAD R44, R116, R122.reuse, RZ ;  /* 0x0000007a742c7224 */ /* 0x09efe400078e02ff */
[----:B------:R-:W-:-:S04]  /*71f0*/  IMAD.WIDE.U32 R120, R210, R122, R120 ;  /* 0x0000007ad2787225 */ /* 0x000fc800078e0078 */
[----:B------:R-:W-:-:S06]  /*7200*/  IMAD R123, R210, R123, R44 ;  /* 0x0000007bd27b7224 */ /* 0x000fcc00078e022c */
[----:B------:R-:W-:Y:S05]  /*7210*/  @P4 BRA `(.L_x_1719) ;  /* 0x0000000c006c4947 */ /* 0x000fea0003800000 */
[----:B------:R-:W1:Y:S01]  /*7220*/  LDC.64 R52, c[0x0][0x2e8] ;  /* 0x0000ba00ff347b82 */ /* 0x000e620000000a00 */
[----:B------:R-:W-:Y:S01]  /*7230*/  IMAD.IADD R56, R121, 0x1, R123 ;  /* 0x0000000179387824 */ /* 0x000fe200078e027b */
[----:B------:R-:W-:Y:S01]  /*7240*/  IADD3 R44, P4, P5, R96, R120, R37 ;  /* 0x00000078602c7210 */ /* 0x000fe20007d9e025 */
[----:B------:R-:W-:Y:S01]  /*7250*/  BSSY B1, `(.L_x_1743) ;  /* 0x000006e000017945 */ /* 0x000fe20003800000 */
[----:B------:R-:W-:Y:S02]  /*7260*/  ISETP.NE.AND P6, PT, R0, RZ, PT ;  /* 0x000000ff0000720c */ /* 0x000fe40003fc5270 */
[----:B------:R-:W-:Y:S02]  /*7270*/  IADD3.X R45, R35, R56, R102, P4, P5 ;  /* 0x00000038232d7210 */ /* 0x000fe400027ea466 */
[----:B------:R-:W-:Y:S02]  /*7280*/  SEL R134, R113, R134, !P6 ;  /* 0x0000008671867207 */ /* 0x000fe40007000000 */
[----:B-1----:R-:W-:-:S04]  /*7290*/  LEA R54, P4, R44, R52, 0x1 ;  /* 0x000000342c367211 */ /* 0x002fc800078808ff */
[----:B------:R-:W-:Y:S02]  /*72a0*/  LEA.HI.X R55, R44, R53, R45, 0x1, P4 ;  /* 0x000000352c377211 */ /* 0x000fe400020f0c2d */
[----:B------:R-:W-:-:S04]  /*72b0*/  SHF.R.S32.HI R45, RZ, 0x1f, R134 ;  /* 0x0000001fff2d7819 */ /* 0x000fc80000011486 */
[----:B------:R-:W-:-:S04]  /*72c0*/  LEA.HI R134, R45, R134, RZ, 0x4 ;  /* 0x000000862d867211 */ /* 0x000fc800078f20ff */
        /* <DEDUP_REMOVED lines=11> */
[----:B------:R-:W-:-:S03]  /*7380*/  IMAD R45, R45, 0x2, R2 ;  /* 0x000000022d2d7824 */ /* 0x000fc600078e0202 */
[----:B------:R-:W-:-:S03]  /*7390*/  LEA R48, R47, R2, 0x1 ;  /* 0x000000022f307211 */ /* 0x000fc600078e08ff */
[----:B------:R-:W1:Y:S04]  /*73a0*/  LDS.128 R44, [R45+0x18400] ;  /* 0x018400002d2c7984 */ /* 0x000e680000000c00 */
[----:B------:R-:W2:Y:S01]  /*73b0*/  LDS.128 R48, [R48+0x18400] ;  /* 0x0184000030307984 */ /* 0x000ea20000000c00 */
[----:B------:R-:W-:Y:S05]  /*73c0*/  @P3 BRA `(.L_x_1744) ;  /* 0x0000000400583947 */ /* 0x000fea0003800000 */
[----:B------:R-:W-:Y:S01]  /*73d0*/  SHF.R.U32.HI R62, RZ, 0x10, R73 ;  /* 0x00000010ff3e7819 */ /* 0x000fe20000011649 */
[----:B--2---:R-:W-:Y:S01]  /*73e0*/  IMAD.MOV.U32 R58, RZ, RZ, R48 ;  /* 0x000000ffff3a7224 */ /* 0x004fe200078e0030 */
[----:B------:R-:W-:Y:S01]  /*73f0*/  SHF.R.U32.HI R60, RZ, 0x10, R69 ;  /* 0x00000010ff3c7819 */ /* 0x000fe20000011645 */
[----:B------:R-:W-:Y:S01]  /*7400*/  IMAD.MOV.U32 R59, RZ, RZ, R50 ;  /* 0x000000ffff3b7224 */ /* 0x000fe200078e0032 */
[----:B------:R-:W-:Y:S01]  /*7410*/  SHF.R.U64 R72, R72, 0x10, R73 ;  /* 0x0000001048487819 */ /* 0x000fe20000001249 */
[----:B-1----:R-:W-:Y:S01]  /*7420*/  IMAD.MOV.U32 R48, RZ, RZ, R46 ;  /* 0x000000ffff307224 */ /* 0x002fe200078e002e */
[--C-:B------:R-:W-:Y:S01]  /*7430*/  SHF.R.U64 R73, R70, 0x10, R71.reuse ;  /* 0x0000001046497819 */ /* 0x100fe20000001247 */
[--C-:B------:R-:W-:Y:S01]  /*7440*/  HADD2.F32 R50, -RZ, R49.reuse.H0_H0 ;  /* 0x20000031ff327230 */ /* 0x100fe20000004100 */
[----:B------:R-:W-:Y:S01]  /*7450*/  SHF.R.U32.HI R70, RZ, 0x10, R71 ;  /* 0x00000010ff467819 */ /* 0x000fe20000011647 */
[----:B------:R-:W-:Y:S01]  /*7460*/  HADD2.F32 R49, -RZ, R49.H1_H1 ;  /* 0x30000031ff317230 */ /* 0x000fe20000004100 */
[--C-:B------:R-:W-:Y:S01]  /*7470*/  SHF.R.U64 R71, R74, 0x10, R75.reuse ;  /* 0x000000104a477819 */ /* 0x100fe2000000124b */
[--C-:B------:R-:W-:Y:S01]  /*7480*/  HADD2.F32 R46, -RZ, R45.reuse.H0_H0 ;  /* 0x2000002dff2e7230 */ /* 0x100fe20000004100 */
[----:B------:R-:W-:Y:S01]  /*7490*/  SHF.R.U32.HI R74, RZ, 0x10, R75 ;  /* 0x00000010ff4a7819 */ /* 0x000fe2000001164b */
[----:B------:R-:W-:Y:S01]  /*74a0*/  HADD2.F32 R62, -RZ, R62.H0_H0 ;  /* 0x2000003eff3e7230 */ /* 0x000fe20000004100 */
[----:B------:R-:W-:Y:S01]  /*74b0*/  SHF.R.U64 R76, R68, 0x10, R69 ;  /* 0x00000010444c7819 */ /* 0x000fe20000001245 */
[----:B------:R-:W-:-:S02]  /*74c0*/  HADD2.F32 R45, -RZ, R45.H1_H1 ;  /* 0x3000002dff2d7230 */ /* 0x000fc40000004100 */
[----:B------:R-:W-:Y:S02]  /*74d0*/  HADD2.F32 R63, -RZ, R133.H0_H0 ;  /* 0x20000085ff3f7230 */ /* 0x000fe40000004100 */
[-C--:B------:R-:W-:Y:S01]  /*74e0*/  FMUL.FTZ R64, R49, R62.reuse ;  /* 0x0000003e31407220 */ /* 0x080fe20000410000 */
[----:B------:R-:W-:Y:S02]  /*74f0*/  HADD2.F32 R60, -RZ, R60.H0_H0 ;  /* 0x2000003cff3c7230 */ /* 0x000fe40000004100 */
[C---:B------:R-:W-:Y:S01]  /*7500*/  FMUL.FTZ R62, R45.reuse, R62 ;  /* 0x0000003e2d3e7220 */ /* 0x040fe20000410000 */
[----:B------:R-:W-:Y:S02]  /*7510*/  HADD2.F32 R61, -RZ, R136.H0_H0 ;  /* 0x20000088ff3d7230 */ /* 0x000fe40000004100 */
[-C--:B------:R-:W-:Y:S01]  /*7520*/  FMUL.FTZ R65, R50, R63.reuse ;  /* 0x0000003f32417220 */ /* 0x080fe20000410000 */
[C---:B------:R-:W-:Y:S01]  /*7530*/  FMUL.FTZ R63, R46.reuse, R63 ;  /* 0x0000003f2e3f7220 */ /* 0x040fe20000410000 */
[-C--:B------:R-:W-:Y:S01]  /*7540*/  FFMA.FTZ R64, R45, R60.reuse, -R64 ;  /* 0x0000003c2d407223 */ /* 0x080fe20000010840 */
[----:B------:R-:W-:Y:S01]  /*7550*/  FFMA.FTZ R66, R49, R60, R62 ;  /* 0x0000003c31427223 */ /* 0x000fe2000001003e */
[----:B------:R-:W-:Y:S01]  /*7560*/  FFMA.FTZ R65, R46, R61, -R65 ;  /* 0x0000003d2e417223 */ /* 0x000fe20000010841 */
[----:B------:R-:W-:-:S02]  /*7570*/  HADD2.F32 R60, -RZ, R135.H0_H0 ;  /* 0x20000087ff3c7230 */ /* 0x000fc40000004100 */
[----:B------:R-:W-:Y:S01]  /*7580*/  FFMA.FTZ R63, R50, R61, R63 ;  /* 0x0000003d323f7223 */ /* 0x000fe2000001003f */
[----:B------:R-:W-:Y:S02]  /*7590*/  HADD2.F32 R45, -RZ, R47.H0_H0 ;  /* 0x2000002fff2d7230 */ /* 0x000fe40000004100 */
[----:B------:R-:W-:Y:S02]  /*75a0*/  HADD2.F32 R46, -RZ, R51.H0_H0 ;  /* 0x20000033ff2e7230 */ /* 0x000fe40000004100 */
[----:B------:R-:W-:Y:S02]  /*75b0*/  HADD2.F32 R49, -RZ, R137.H0_H0 ;  /* 0x20000089ff317230 */ /* 0x000fe40000004100 */
[-C--:B------:R-:W-:Y:S01]  /*75c0*/  FMUL.FTZ R61, R45, R60.reuse ;  /* 0x0000003c2d3d7220 */ /* 0x080fe20000410000 */
[----:B------:R-:W-:Y:S02]  /*75d0*/  HADD2.F32 R51, -RZ, R51.H1_H1 ;  /* 0x30000033ff337230 */ /* 0x000fe40000004100 */
[----:B------:R-:W-:Y:S01]  /*75e0*/  FMUL.FTZ R68, R46, R60 ;  /* 0x0000003c2e447220 */ /* 0x000fe20000410000 */
[----:B------:R-:W-:-:S02]  /*75f0*/  HADD2.F32 R62, -RZ, R74.H0_H0 ;  /* 0x2000004aff3e7230 */ /* 0x000fc40000004100 */
[-C--:B------:R-:W-:Y:S01]  /*7600*/  FFMA.FTZ R67, R46, R49.reuse, R61 ;  /* 0x000000312e437223 */ /* 0x080fe2000001003d */
[----:B------:R-:W-:Y:S02]  /*7610*/  HADD2.F32 R47, -RZ, R47.H1_H1 ;  /* 0x3000002fff2f7230 */ /* 0x000fe40000004100 */
[----:B------:R-:W-:Y:S01]  /*7620*/  FFMA.FTZ R68, R45, R49, -R68 ;  /* 0x000000312d447223 */ /* 0x000fe20000010844 */
[----:B------:R-:W-:Y:S02]  /*7630*/  HADD2.F32 R50, -RZ, R70.H0_H0 ;  /* 0x20000046ff327230 */ /* 0x000fe40000004100 */
[-C--:B------:R-:W-:Y:S01]  /*7640*/  FMUL.FTZ R60, R51, R62.reuse ;  /* 0x0000003e333c7220 */ /* 0x080fe20000410000 */
[----:B------:R-:W-:Y:S02]  /*7650*/  HADD2.F32 R46, -RZ, R58.H0_H0 ;  /* 0x2000003aff2e7230 */ /* 0x000fe40000004100 */
[----:B------:R-:W-:Y:S01]  /*7660*/  FMUL.FTZ R62, R47, R62 ;  /* 0x0000003e2f3e7220 */ /* 0x000fe20000410000 */
[----:B------:R-:W-:-:S02]  /*7670*/  HADD2.F32 R133, -RZ, R133.H1_H1 ;  /* 0x30000085ff857230 */ /* 0x000fc40000004100 */
[-C--:B------:R-:W-:Y:S01]  /*7680*/  FFMA.FTZ R69, R47, R50.reuse, -R60 ;  /* 0x000000322f457223 */ /* 0x080fe2000001083c */
[----:B------:R-:W-:Y:S02]  /*7690*/  HADD2.F32 R49, -RZ, R72.H0_H0 ;  /* 0x20000048ff317230 */ /* 0x000fe40000004100 */
[----:B------:R-:W-:Y:S01]  /*76a0*/  FFMA.FTZ R70, R51, R50, R62 ;  /* 0x0000003233467223 */ /* 0x000fe2000001003e */
[----:B------:R-:W-:Y:S02]  /*76b0*/  HADD2.F32 R45, -RZ, R44.H0_H0 ;  /* 0x2000002cff2d7230 */ /* 0x000fe40000004100 */
[----:B------:R-:W-:Y:S01]  /*76c0*/  FMUL.FTZ R50, R46, R133 ;  /* 0x000000852e327220 */ /* 0x000fe20000410000 */
[----:B------:R-:W-:Y:S01]  /*76d0*/  HADD2.F32 R58, -RZ, R58.H1_H1 ;  /* 0x3000003aff3a7230 */ /* 0x000fe20000004100 */
[----:B------:R-:W-:Y:S01]  /*76e0*/  F2FP.F16.F32.PACK_AB R63, R66, R63 ;  /* 0x0000003f423f723e */ /* 0x000fe200000000ff */
[----:B------:R-:W-:Y:S02]  /*76f0*/  HADD2.F32 R44, -RZ, R44.H1_H1 ;  /* 0x3000002cff2c7230 */ /* 0x000fe40000004100 */
[----:B------:R-:W-:Y:S01]  /*7700*/  FMUL.FTZ R133, R45, R133 ;  /* 0x000000852d857220 */ /* 0x000fe20000410000 */
[----:B------:R-:W-:-:S02]  /*7710*/  HADD2.F32 R136, -RZ, R136.H1_H1 ;  /* 0x30000088ff887230 */ /* 0x000fc40000004100 */
[-C--:B------:R-:W-:Y:S01]  /*7720*/  FMUL.FTZ R51, R58, R49.reuse ;  /* 0x000000313a337220 */ /* 0x080fe20000410000 */
[----:B------:R-:W-:Y:S02]  /*7730*/  HADD2.F32 R47, -RZ, R76.H0_H0 ;  /* 0x2000004cff2f7230 */ /* 0x000fe40000004100 */
[C---:B------:R-:W-:Y:S01]  /*7740*/  FMUL.FTZ R49, R44.reuse, R49 ;  /* 0x000000312c317220 */ /* 0x040fe20000410000 */
[----:B------:R-:W-:Y:S02]  /*7750*/  HADD2.F32 R135, -RZ, R135.H1_H1 ;  /* 0x30000087ff877230 */ /* 0x000fe40000004100 */
[----:B------:R-:W-:Y:S01]  /*7760*/  FFMA.FTZ R50, R45, R136, -R50 ;  /* 0x000000882d327223 */ /* 0x000fe20000010832 */
[----:B------:R-:W-:Y:S02]  /*7770*/  HADD2.F32 R45, -RZ, R59.H0_H0 ;  /* 0x2000003bff2d7230 */ /* 0x000fe40000004100 */
[-C--:B------:R-:W-:Y:S01]  /*7780*/  FFMA.FTZ R51, R44, R47.reuse, -R51 ;  /* 0x0000002f2c337223 */ /* 0x080fe20000010833 */
[----:B------:R-:W-:Y:S01]  /*7790*/  FFMA.FTZ R58, R58, R47, R49 ;  /* 0x0000002f3a3a7223 */ /* 0x000fe20000010031 */
[----:B------:R-:W-:-:S02]  /*77a0*/  HADD2.F32 R44, -RZ, R48.H0_H0 ;  /* 0x20000030ff2c7230 */ /* 0x000fc40000004100 */
[----:B------:R-:W-:Y:S01]  /*77b0*/  FFMA.FTZ R133, R46, R136, R133 ;  /* 0x000000882e857223 */ /* 0x000fe20000010085 */
[----:B------:R-:W-:Y:S02]  /*77c0*/  HADD2.F32 R47, -RZ, R71.H0_H0 ;  /* 0x20000047ff2f7230 */ /* 0x000fe40000004100 */
[-C--:B------:R-:W-:Y:S01]  /*77d0*/  FMUL.FTZ R49, R45, R135.reuse ;  /* 0x000000872d317220 */ /* 0x080fe20000410000 */
[----:B------:R-:W-:Y:S02]  /*77e0*/  HADD2.F32 R59, -RZ, R59.H1_H1 ;  /* 0x3000003bff3b7230 */ /* 0x000fe40000004100 */
[----:B------:R-:W-:Y:S01]  /*77f0*/  FMUL.FTZ R60, R44, R135 ;  /* 0x000000872c3c7220 */ /* 0x000fe20000410000 */
[----:B------:R-:W-:Y:S01]  /*7800*/  HADD2.F32 R48, -RZ, R48.H1_H1 ;  /* 0x30000030ff307230 */ /* 0x000fe20000004100 */
[----:B------:R-:W-:Y:S01]  /*7810*/  F2FP.F16.F32.PACK_AB R67, R70, R67 ;  /* 0x000000434643723e */ /* 0x000fe200000000ff */
[----:B------:R-:W-:Y:S02]  /*7820*/  HADD2.F32 R137, -RZ, R137.H1_H1 ;  /* 0x30000089ff897230 */ /* 0x000fe40000004100 */
[----:B------:R-:W-:Y:S01]  /*7830*/  FMUL.FTZ R61, R59, R47 ;  /* 0x0000002f3b3d7220 */ /* 0x000fe20000410000 */
[----:B------:R-:W-:-:S02]  /*7840*/  HADD2.F32 R46, -RZ, R73.H0_H0 ;  /* 0x20000049ff2e7230 */ /* 0x000fc40000004100 */
[----:B------:R-:W-:Y:S01]  /*7850*/  FMUL.FTZ R62, R48, R47 ;  /* 0x0000002f303e7220 */ /* 0x000fe20000410000 */
[----:B------:R-:W-:Y:S01]  /*7860*/  F2FP.F16.F32.PACK_AB R47, R69, R68 ;  /* 0x00000044452f723e */ /* 0x000fe200000000ff */
[-C--:B------:R-:W-:Y:S01]  /*7870*/  FFMA.FTZ R49, R44, R137.reuse, -R49 ;  /* 0x000000892c317223 */ /* 0x080fe20000010831 */
[----:B------:R-:W-:Y:S01]  /*7880*/  FFMA.FTZ R60, R45, R137, R60 ;  /* 0x000000892d3c7223 */ /* 0x000fe2000001003c */
[-C--:B------:R-:W-:Y:S01]  /*7890*/  FFMA.FTZ R48, R48, R46.reuse, -R61 ;  /* 0x0000002e30307223 */ /* 0x080fe2000001083d */
[----:B------:R-:W-:Y:S01]  /*78a0*/  FFMA.FTZ R59, R59, R46, R62 ;  /* 0x0000002e3b3b7223 */ /* 0x000fe2000001003e */
[----:B------:R-:W-:Y:S02]  /*78b0*/  F2FP.F16.F32.PACK_AB R62, R58, R133 ;  /* 0x000000853a3e723e */ /* 0x000fe400000000ff */
[----:B------:R-:W-:Y:S01]  /*78c0*/  F2FP.F16.F32.PACK_AB R44, R51, R50 ;  /* 0x00000032332c723e */ /* 0x000fe200000000ff */
[----:B------:R-:W-:Y:S01]  /*78d0*/  IMAD.MOV.U32 R51, RZ, RZ, R67 ;  /* 0x000000ffff337224 */ /* 0x000fe200078e0043 */
[----:B------:R-:W-:Y:S01]  /*78e0*/  F2FP.F16.F32.PACK_AB R46, R48, R49 ;  /* 0x00000031302e723e */ /* 0x000fe200000000ff */
[----:B------:R-:W-:Y:S01]  /*78f0*/  IMAD.MOV.U32 R48, RZ, RZ, R62 ;  /* 0x000000ffff307224 */ /* 0x000fe200078e003e */
[----:B------:R-:W-:Y:S01]  /*7900*/  F2FP.F16.F32.PACK_AB R45, R64, R65 ;  /* 0x00000041402d723e */ /* 0x000fe200000000ff */
[----:B------:R-:W-:Y:S01]  /*7910*/  IMAD.MOV.U32 R49, RZ, RZ, R63 ;  /* 0x000000ffff317224 */ /* 0x000fe200078e003f */
[----:B------:R-:W-:-:S07]  /*7920*/  F2FP.F16.F32.PACK_AB R50, R59, R60 ;  /* 0x0000003c3b32723e */ /* 0x000fce00000000ff */
.L_x_1744:
[----:B------:R-:W-:Y:S05]  /*7930*/  BSYNC B1 ;  /* 0x0000000000017941 */ /* 0x000fea0003800000 */
.L_x_1743:
[----:B-1----:R1:W-:Y:S01]  /*7940*/  STG.E.128 desc[UR38][R54.64], R44 ;  /* 0x0000002c36007986 */ /* 0x0023e2000c101d26 */
[----:B------:R-:W-:-:S13]  /*7950*/  ISETP.GE.AND P3, PT, R57, R132, PT ;  /* 0x000000843900720c */ /* 0x000fda0003f66270 */
[----:B------:R-:W-:Y:S05]  /*7960*/  @P3 BRA `(.L_x_1719) ;  /* 0x0000000400983947 */ /* 0x000fea0003800000 */
[--C-:B-1----:R-:W-:Y:S02]  /*7970*/  SHF.R.S32.HI R44, RZ, 0x1f, R57.reuse ;  /* 0x0000001fff2c7819 */ /* 0x102fe40000011439 */
[----:B------:R-:W-:-:S04]  /*7980*/  IADD3 R57, P3, P4, R96, R120, R57 ;  /* 0x0000007860397210 */ /* 0x000fc80007c7e039 */
[----:B------:R-:W-:Y:S02]  /*7990*/  IADD3.X R56, R35, R56, R44, P3, P4 ;  /* 0x0000003823387210 */ /* 0x000fe40001fe842c */
[----:B------:R-:W-:-:S04]  /*79a0*/  LEA R52, P3, R57, R52, 0x1 ;  /* 0x0000003439347211 */ /* 0x000fc800078608ff */
[----:B------:R-:W-:-:S05]  /*79b0*/  LEA.HI.X R53, R57, R53, R56, 0x1, P3 ;  /* 0x0000003539357211 */ /* 0x000fca00018f0c38 */
[----:B--2---:R1:W-:Y:S01]  /*79c0*/  STG.E.128 desc[UR38][R52.64], R48 ;  /* 0x0000003034007986 */ /* 0x0043e2000c101d26 */
[----:B------:R-:W-:Y:S05]  /*79d0*/  BRA `(.L_x_1719) ;  /* 0x00000004007c7947 */ /* 0x000fea0003800000 */
.L_x_1682:
[----:B------:R-:W-:-:S13]  /*79e0*/  ISETP.NE.AND P0, PT, R191, 0x3, PT ;  /* 0x00000003bf00780c */ /* 0x000fda0003f05270 */
[----:B------:R-:W-:Y:S05]  /*79f0*/  @!P0 BRA `(.L_x_1745) ;  /* 0x0000000000048947 */ /* 0x000fea0003800000 */
[----:B------:R-:W-:Y:S01]  /*7a00*/  BPT.TRAP 0x1 ;  /* 0x000000040000795c */ /* 0x000fe20000300000 */
.L_x_1745:
[----:B------:R-:W-:Y:S01]  /*7a10*/  IMAD R106, R184, 0x8, R2 ;  /* 0x00000008b86a7824 */ /* 0x000fe200078e0202 */
[----:B------:R-:W-:Y:S01]  /*7a20*/  SHF.L.U32 R119, R192, 0x1f, RZ ;  /* 0x0000001fc0777819 */ /* 0x000fe200000006ff */
[----:B------:R-:W-:Y:S01]  /*7a30*/  IMAD R114, R26, -0x80, R24 ;  /* 0xffffff801a727824 */ /* 0x000fe200078e0218 */
[----:B------:R-:W-:Y:S01]  /*7a40*/  BSSY B1, `(.L_x_1746) ;  /* 0x0000006000017945 */ /* 0x000fe20003800000 */
[----:B------:R-:W-:Y:S01]  /*7a50*/  SHF.R.S32.HI R45, RZ, 0x1f, R26 ;  /* 0x0000001fff2d7819 */ /* 0x000fe2000001141a */
[----:B------:R-:W0:Y:S01]  /*7a60*/  SYNCS.PHASECHK.TRANS64.TRYWAIT P3, [R106+URZ+0x28890], R119 ;  /* 0x028890776a0075a7 */ /* 0x000e22000806017f */
[----:B------:R-:W-:Y:S01]  /*7a70*/  IMAD R44, R3, R26, RZ ;  /* 0x0000001a032c7224 */ /* 0x000fe200078e02ff */
[----:B------:R-:W-:Y:S01]  /*7a80*/  VIMNMX R114, R114, 0x80, PT ;  /* 0x0000008072727848 */ /* 0x000fe20003fe0100 */
[----:B0-----:R-:W-:Y:S06]  /*7a90*/  @!P3 BRA `(.L_x_1747) ;  /* 0x000001c80054b947 */ /* 0x001fec0003800000 */
.L_x_2100:
[----:B------:R-:W-:Y:S05]  /*7aa0*/  BSYNC B1 ;  /* 0x0000000000017941 */ /* 0x000fea0003800000 */
.L_x_1746:
[----:B------:R-:W-:Y:S01]  /*7ab0*/  ISETP.GE.AND P3, PT, R23, R114, PT ;  /* 0x000000721700720c */ /* 0x000fe20003f66270 */
[----:B------:R-:W-:Y:S01]  /*7ac0*/  IMAD R45, R45, R128, R44 ;  /* 0x000000802d2d7224 */ /* 0x000fe200078e022c */
[----:B------:R-:W-:Y:S01]  /*7ad0*/  BSSY B1, `(.L_x_1748) ;  /* 0x0000012000017945 */ /* 0x000fe20003800000 */
[----:B------:R-:W-:-:S04]  /*7ae0*/  IMAD.WIDE.U32 R52, R128, R26, RZ ;  /* 0x0000001a80347225 */ /* 0x000fc800078e00ff */
[----:B------:R-:W-:-:S06]  /*7af0*/  IMAD.IADD R61, R45, 0x1, R53 ;  /* 0x000000012d3d7824 */ /* 0x000fcc00078e0235 */
[----:B------:R-:W-:Y:S05]  /*7b00*/  @P3 BRA `(.L_x_1749) ;  /* 0x0000000000383947 */ /* 0x000fea0003800000 */
[----:B------:R-:W1:Y:S01]  /*7b10*/  @!P2 LDC.64 R54, c[0x0][0x2e8] ;  /* 0x0000ba00ff36ab82 */ /* 0x000e620000000a00 */
[----:B------:R-:W2:Y:S01]  /*7b20*/  @!P2 LDS.128 R44, [R111+0x18400] ;  /* 0x018400006f2ca984 */ /* 0x000ea20000000c00 */
[----:B------:R-:W-:-:S03]  /*7b30*/  @!P2 IADD3 R58, P3, R36, R52, RZ ;  /* 0x00000034243aa210 */ /* 0x000fc60007f7e0ff */
[----:B------:R-:W3:Y:S02]  /*7b40*/  @!P1 LDS.128 R48, [R111+0x1c400] ;  /* 0x01c400006f309984 */ /* 0x000ee40000000c00 */
[----:B------:R-:W-:Y:S01]  /*7b50*/  @!P2 IMAD.X R59, R61, 0x1, R39, P3 ;  /* 0x000000013d3ba824 */ /* 0x000fe200018e0627 */
[----:B------:R-:W4:Y:S01]  /*7b60*/  @!P1 LDC.64 R56, c[0x0][0x2e8] ;  /* 0x0000ba00ff389b82 */ /* 0x000f220000000a00 */
[----:B-1----:R-:W-:-:S04]  /*7b70*/  @!P2 LEA R54, P3, R58, R54, 0x1 ;  /* 0x000000363a36a211 */ /* 0x002fc800078608ff */
[----:B------:R-:W-:Y:S02]  /*7b80*/  @!P2 LEA.HI.X R55, R58, R55, R59, 0x1, P3 ;  /* 0x000000373a37a211 */ /* 0x000fe400018f0c3b */
[----:B------:R-:W-:-:S05]  /*7b90*/  @!P1 IADD3 R58, P3, R99, R52, RZ ;  /* 0x00000034633a9210 */ /* 0x000fca0007f7e0ff */
[----:B------:R-:W-:Y:S01]  /*7ba0*/  @!P1 IMAD.X R59, R61, 0x1, R104, P3 ;  /* 0x000000013d3b9824 */ /* 0x000fe200018e0668 */
[----:B----4-:R-:W-:-:S04]  /*7bb0*/  @!P1 LEA R56, P3, R58, R56, 0x1 ;  /* 0x000000383a389211 */ /* 0x010fc800078608ff */
[----:B------:R-:W-:Y:S01]  /*7bc0*/  @!P1 LEA.HI.X R57, R58, R57, R59, 0x1, P3 ;  /* 0x000000393a399211 */ /* 0x000fe200018f0c3b */
[----:B--2---:R1:W-:Y:S04]  /*7bd0*/  @!P2 STG.E.128 desc[UR38][R54.64], R44 ;  /* 0x0000002c3600a986 */ /* 0x0043e8000c101d26 */
[----:B---3--:R1:W-:Y:S04]  /*7be0*/  @!P1 STG.E.128 desc[UR38][R56.64], R48 ;  /* 0x0000003038009986 */ /* 0x0083e8000c101d26 */
.L_x_1749:
[----:B------:R-:W-:Y:S05]  /*7bf0*/  BSYNC B1 ;  /* 0x0000000000017941 */ /* 0x000fea0003800000 */
.L_x_1748:
[----:B------:R-:W-:Y:S01]  /*7c00*/  ISETP.GE.AND P3, PT, R212, R114, PT ;  /* 0x00000072d400720c */ /* 0x000fe20003f66270 */
[----:B------:R-:W-:-:S12]  /*7c10*/  BSSY B1, `(.L_x_1750) ;  /* 0x0000012000017945 */ /* 0x000fd80003800000 */
[----:B------:R-:W-:Y:S05]  /*7c20*/  @P3 BRA `(.L_x_1751) ;  /* 0x0000000000403947 */ /* 0x000fea0003800000 */
[----:B-1----:R-:W1:Y:S01]  /*7c30*/  @!P2 LDC.64 R54, c[0x0][0x2e8] ;  /* 0x0000ba00ff36ab82 */ /* 0x002e620000000a00 */
[----:B------:R-:W2:Y:S01]  /*7c40*/  @!P2 LDS.128 R44, [R111+0x19400] ;  /* 0x019400006f2ca984 */ /* 0x000ea20000000c00 */
[----:B------:R-:W-:-:S03]  /*7c50*/  IADD3 R60, P3, R88, R52, RZ ;  /* 0x00000034583c7210 */ /* 0x000fc60007f7e0ff */
[----:B------:R-:W3:Y:S02]  /*7c60*/  @!P1 LDS.128 R48, [R111+0x1d400] ;  /* 0x01d400006f309984 */ /* 0x000ee40000000c00 */
[----:B------:R-:W-:Y:S01]  /*7c70*/  IMAD.X R62, R61, 0x1, R89, P3 ;  /* 0x000000013d3e7824 */ /* 0x000fe200018e0659 */
[----:B------:R-:W4:Y:S01]  /*7c80*/  @!P1 LDC.64 R56, c[0x0][0x2e8] ;  /* 0x0000ba00ff389b82 */ /* 0x000f220000000a00 */
[----:B------:R-:W-:-:S05]  /*7c90*/  @!P2 IADD3 R58, P3, R60, R36, RZ ;  /* 0x000000243c3aa210 */ /* 0x000fca0007f7e0ff */
[----:B------:R-:W-:Y:S01]  /*7ca0*/  @!P2 IMAD.X R59, R62, 0x1, R39, P3 ;  /* 0x000000013e3ba824 */ /* 0x000fe200018e0627 */
        /* <DEDUP_REMOVED lines=8> */
.L_x_1751:
[----:B------:R-:W-:Y:S05]  /*7d30*/  BSYNC B1 ;  /* 0x0000000000017941 */ /* 0x000fea0003800000 */
.L_x_1750:
[----:B------:R-:W-:Y:S01]  /*7d40*/  ISETP.GE.AND P3, PT, R211, R114, PT ;  /* 0x00000072d300720c */ /* 0x000fe20003f66270 */
[----:B------:R-:W-:-:S12]  /*7d50*/  BSSY B1, `(.L_x_1752) ;  /* 0x0000012000017945 */ /* 0x000fd80003800000 */
[----:B------:R-:W-:Y:S05]  /*7d60*/  @P3 BRA `(.L_x_1753) ;  /* 0x0000000000403947 */ /* 0x000fea0003800000 */
[----:B-12---:R-:W1:Y:S01]  /*7d70*/  @!P2 LDC.64 R54, c[0x0][0x2e8] ;  /* 0x0000ba00ff36ab82 */ /* 0x006e620000000a00 */
[----:B------:R-:W2:Y:S01]  /*7d80*/  @!P2 LDS.128 R44, [R111+0x1a400] ;  /* 0x01a400006f2ca984 */ /* 0x000ea20000000c00 */
[----:B------:R-:W-:-:S03]  /*7d90*/  LEA R60, P3, R98, R52, 0x6 ;  /* 0x00000034623c7211 */ /* 0x000fc600078630ff */
        /* <DEDUP_REMOVED lines=13> */
.L_x_1753:
[----:B------:R-:W-:Y:S05]  /*7e70*/  BSYNC B1 ;  /* 0x0000000000017941 */ /* 0x000fea0003800000 */
.L_x_1752:
[----:B------:R-:W-:-:S13]  /*7e80*/  ISETP.GE.AND P3, PT, R210, R114, PT ;  /* 0x00000072d200720c */ /* 0x000fda0003f66270 */
[----:B------:R-:W-:Y:S05]  /*7e90*/  @P3 BRA `(.L_x_1719) ;  /* 0x00000000004c3947 */ /* 0x000fea0003800000 */
[----:B------:R-:W3:Y:S01]  /*7ea0*/  LDC.64 R58, c[0x0][0x300] ;  /* 0x0000c000ff3a7b82 */ /* 0x000ee20000000a00 */
[----:B-12-4-:R-:W1:Y:S01]  /*7eb0*/  @!P2 LDS.128 R44, [R111+0x1b400] ;  /* 0x01b400006f2ca984 */ /* 0x016e620000000c00 */
[----:B------:R-:W-:-:S03]  /*7ec0*/  MOV R53, R61 ;  /* 0x0000003d00357202 */ /* 0x000fc60000000f00 */
[----:B------:R-:W2:Y:S03]  /*7ed0*/  @!P1 LDS.128 R48, [R111+0x1f400] ;  /* 0x01f400006f309984 */ /* 0x000ea60000000c00 */
[----:B------:R-:W4:Y:S08]  /*7ee0*/  @!P2 LDC.64 R54, c[0x0][0x2e8] ;  /* 0x0000ba00ff36ab82 */ /* 0x000f300000000a00 */
[----:B------:R-:W5:Y:S01]  /*7ef0*/  @!P1 LDC.64 R56, c[0x0][0x2e8] ;  /* 0x0000ba00ff389b82 */ /* 0x000f620000000a00 */
[----:B---3--:R-:W-:-:S04]  /*7f00*/  IMAD.WIDE.U32 R52, R58, 0x60, R52 ;  /* 0x000000603a347825 */ /* 0x008fc800078e0034 */
[----:B------:R-:W-:-:S04]  /*7f10*/  IMAD R59, R59, 0x60, RZ ;  /* 0x000000603b3b7824 */ /* 0x000fc800078e02ff */
[----:B------:R-:W-:Y:S01]  /*7f20*/  IMAD.IADD R59, R53, 0x1, R59 ;  /* 0x00000001353b7824 */ /* 0x000fe200078e023b */
[----:B------:R-:W-:-:S05]  /*7f30*/  @!P2 IADD3 R53, P3, R36, R52, RZ ;  /* 0x000000342435a210 */ /* 0x000fca0007f7e0ff */
[----:B------:R-:W-:Y:S01]  /*7f40*/  @!P2 IMAD.X R58, R59, 0x1, R39, P3 ;  /* 0x000000013b3aa824 */ /* 0x000fe200018e0627 */
[----:B----4-:R-:W-:-:S04]  /*7f50*/  @!P2 LEA R54, P3, R53, R54, 0x1 ;  /* 0x000000363536a211 */ /* 0x010fc800078608ff */
[----:B------:R-:W-:Y:S02]  /*7f60*/  @!P2 LEA.HI.X R55, R53, R55, R58, 0x1, P3 ;  /* 0x000000373537a211 */ /* 0x000fe400018f0c3a */
[----:B------:R-:W-:-:S03]  /*7f70*/  @!P1 IADD3 R52, P3, R99, R52, RZ ;  /* 0x0000003463349210 */ /* 0x000fc60007f7e0ff */
[----:B-1----:R1:W-:Y:S02]  /*7f80*/  @!P2 STG.E.128 desc[UR38][R54.64], R44 ;  /* 0x0000002c3600a986 */ /* 0x0023e4000c101d26 */
[----:B------:R-:W-:Y:S01]  /*7f90*/  @!P1 IMAD.X R53, R59, 0x1, R104, P3 ;  /* 0x000000013b359824 */ /* 0x000fe200018e0668 */
[----:B-----5:R-:W-:-:S04]  /*7fa0*/  @!P1 LEA R56, P3, R52, R56, 0x1 ;  /* 0x0000003834389211 */ /* 0x020fc800078608ff */
[----:B------:R-:W-:-:S05]  /*7fb0*/  @!P1 LEA.HI.X R57, R52, R57, R53, 0x1, P3 ;  /* 0x0000003934399211 */ /* 0x000fca00018f0c35 */
[----:B--2---:R1:W-:Y:S04]  /*7fc0*/  @!P1 STG.E.128 desc[UR38][R56.64], R48 ;  /* 0x0000003038009986 */ /* 0x0043e8000c101d26 */
.L_x_1719:
[----:B------:R-:W-:Y:S05]  /*7fd0*/  BSYNC B0 ;  /* 0x0000000000007941 */ /* 0x000fea0003800000 */
.L_x_1681:
[----:B-1234-:R-:W1:Y:S01]  /*7fe0*/  S2R R44, SR_TID.X ;  /* 0x00000000002c7919 */ /* 0x01ee620000002100 */
        /* <DEDUP_REMOVED lines=8> */
[----:B-1----:R-:W-:Y:S01]  /*8070*/  LOP3.LUT R44, R44, 0x7f, RZ, 0xc0, !PT ;  /* 0x0000007f2c2c7812 */ /* 0x002fe200078ec0ff */
[----:B--2---:R1:W-:Y:S03]  /*8080*/  BAR.SYNC.DEFER_BLOCKING R126, 0x80 ;  /* 0x0002007e0000751d */ /* 0x0043e60000010000 */
[----:B------:R-:W-:-:S13]  /*8090*/  ISETP.NE.AND P3, PT, R44, RZ, PT ;  /* 0x000000ff2c00720c */ /* 0x000fda0003f65270 */
[----:B------:R-:W-:-:S05]  /*80a0*/  @!P3 VIADD R44, R106, 0x288a0 ;  /* 0x000288a06a2cb836 */ /* 0x000fca0000000000 */
[----:B------:R-:W-:-:S04]  /*80b0*/  @!P3 PRMT R44, RZ, 0x654, R44 ;  /* 0x00000654ff2cb816 */ /* 0x000fc8000000002c */
[----:B------:R1:W-:Y:S01]  /*80c0*/  @!P3 SYNCS.ARRIVE.TRANS64.RED.A1T0 RZ, [R44+URZ], RZ ;  /* 0x000000ff2cffb9a7 */ /* 0x0003e2000810043f */
[----:B------:R-:W-:Y:S05]  /*80d0*/  @!P0 BRA `(.L_x_1755) ;  /* 0x0000000000048947 */ /* 0x000fea0003800000 */
[----:B------:R-:W-:Y:S01]  /*80e0*/  BPT.TRAP 0x1 ;  /* 0x000000040000795c */ /* 0x000fe20000300000 */
.L_x_1755:
[----:B------:R-:W-:Y:S05]  /*80f0*/  BSYNC B0 ;  /* 0x0000000000007941 */ /* 0x000fea0003800000 */
.L_x_1754:
[----:B------:R-:W2:Y:S01]  /*8100*/  SYNCS.PHASECHK.TRANS64.TRYWAIT P0, [R106+URZ+0x288b0], R119 ;  /* 0x0288b0776a0075a7 */ /* 0x000ea2000800017f */
[----:B------:R-:W-:Y:S01]  /*8110*/  ULDC UR36, c[0x0][0x2f4] ;  /* 0x0000bd0000247ab9 */ /* 0x000fe20000000800 */
[----:B------:R-:W-:Y:S01]  /*8120*/  ULDC.64 UR40, c[0x0][0x328] ;  /* 0x0000ca0000287ab9 */ /* 0x000fe20000000a00 */
[----:B------:R-:W-:Y:S01]  /*8130*/  ULDC.64 UR42, c[0x0][0x318] ;  /* 0x0000c600002a7ab9 */ /* 0x000fe20000000a00 */
[----:B------:R-:W-:Y:S04]  /*8140*/  BSSY B0, `(.L_x_1756) ;  /* 0x0000002000007945 */ /* 0x000fe80003800000 */
[----:B--2---:R-:W-:Y:S05]  /*8150*/  @!P0 BRA `(.L_x_1757) ;  /* 0x000001c000b88947 */ /* 0x004fea0003800000 */
.L_x_2101:
[----:B------:R-:W-:Y:S05]  /*8160*/  BSYNC B0 ;  /* 0x0000000000007941 */ /* 0x000fea0003800000 */
.L_x_1756:
[----:B------:R-:W-:Y:S01]  /*8170*/  ISETP.GE.AND P0, PT, R23, R114, PT ;  /* 0x000000721700720c */ /* 0x000fe20003f06270 */
[----:B------:R-:W-:Y:S01]  /*8180*/  BSSY B0, `(.L_x_1758) ;  /* 0x0000011000007945 */ /* 0x000fe20003800000 */
[----:B------:R-:W-:-:S11]  /*8190*/  IMAD.WIDE R48, R26, 0x80, R42 ;  /* 0x000000801a307825 */ /* 0x000fd600078e022a */
[----:B------:R-:W-:Y:S05]  /*81a0*/  @P0 BRA `(.L_x_1759) ;  /* 0x0000000000380947 */ /* 0x000fea0003800000 */
[----:B------:R-:W-:Y:S02]  /*81b0*/  IMAD R47, R49, UR40, RZ ;  /* 0x00000028312f7c24 */ /* 0x000fe4000f8e02ff */
[----:B-1----:R-:W-:Y:S02]  /*81c0*/  IMAD.MOV.U32 R44, RZ, RZ, R94 ;  /* 0x000000ffff2c7224 */ /* 0x002fe400078e005e */
[----:B------:R-:W-:Y:S02]  /*81d0*/  IMAD.MOV.U32 R45, RZ, RZ, R105 ;  /* 0x000000ffff2d7224 */ /* 0x000fe400078e0069 */
[C---:B------:R-:W-:Y:S02]  /*81e0*/  IMAD R47, R48.reuse, UR41, R47 ;  /* 0x00000029302f7c24 */ /* 0x040fe4000f8e022f */
[----:B------:R-:W-:-:S04]  /*81f0*/  IMAD.WIDE.U32 R44, R48, UR40, R44 ;  /* 0x00000028302c7c25 */ /* 0x000fc8000f8e002c */
[----:B------:R-:W-:Y:S01]  /*8200*/  IMAD.IADD R45, R45, 0x1, R47 ;  /* 0x000000012d2d7824 */ /* 0x000fe200078e022f */
[----:B------:R-:W-:-:S04]  /*8210*/  LEA R50, P0, R44, UR42, 0x1 ;  /* 0x0000002a2c327c11 */ /* 0x000fc8000f8008ff */
[----:B------:R-:W-:Y:S02]  /*8220*/  LEA.HI.X R51, R44, UR43, R45, 0x1, P0 ;  /* 0x0000002b2c337c11 */ /* 0x000fe400080f0c2d */
[----:B------:R-:W-:-:S13]  /*8230*/  ISETP.GE.AND P0, PT, R16, UR36, PT ;  /* 0x0000002410007c0c */ /* 0x000fda000bf06270 */
[----:B------:R-:W1:Y:S04]  /*8240*/  @!P0 LDS.128 R44, [R111+0x400] ;  /* 0x000400006f2c8984 */ /* 0x000e680000000c00 */
[----:B-1----:R-:W-:Y:S01]  /*8250*/  @!P0 STG.E.128 desc[UR38][R50.64], R44 ;  /* 0x0000002c32008986 */ /* 0x002fe2000c101d26 */
[----:B------:R-:W-:-:S13]  /*8260*/  ISETP.GE.AND P0, PT, R190, UR36, PT ;  /* 0x00000024be007c0c */ /* 0x000fda000bf06270 */
[----:B------:R-:W1:Y:S04]  /*8270*/  @!P0 LDS.128 R44, [R111+0x4400] ;  /* 0x004400006f2c8984 */ /* 0x000e680000000c00 */
[----:B-1----:R3:W-:Y:S02]  /*8280*/  @!P0 STG.E.128 desc[UR38][R50.64+0x80], R44 ;  /* 0x0000802c32008986 */ /* 0x0027e4000c101d26 */
.L_x_1759:
[----:B------:R-:W-:Y:S05]  /*8290*/  BSYNC B0 ;  /* 0x0000000000007941 */ /* 0x000fea0003800000 */
.L_x_1758:
[----:B------:R-:W-:Y:S01]  /*82a0*/  ISETP.GE.AND P0, PT, R212, R114, PT ;  /* 0x00000072d400720c */ /* 0x000fe20003f06270 */
[----:B------:R-:W-:-:S12]  /*82b0*/  BSSY B0, `(.L_x_1760) ;  /* 0x0000012000007945 */ /* 0x000fd80003800000 */
[----:B------:R-:W-:Y:S05]  /*82c0*/  @P0 BRA `(.L_x_1761) ;  /* 0x0000000000400947 */ /* 0x000fea0003800000 */
[----:B---3--:R-:W-:Y:S01]  /*82d0*/  IADD3 R47, P0, R48, 0x20, RZ ;  /* 0x00000020302f7810 */ /* 0x008fe20007f1e0ff */
[----:B------:R-:W-:-:S04]  /*82e0*/  IMAD.MOV.U32 R45, RZ, RZ, R105 ;  /* 0x000000ffff2d7224 */ /* 0x000fc800078e0069 */
[----:B-1----:R-:W-:-:S04]  /*82f0*/  IMAD.X R44, RZ, RZ, R49, P0 ;  /* 0x000000ffff2c7224 */ /* 0x002fc800000e0631 */
[----:B------:R-:W-:Y:S02]  /*8300*/  IMAD R46, R44, UR40, RZ ;  /* 0x000000282c2e7c24 */ /* 0x000fe4000f8e02ff */
[----:B------:R-:W-:-:S04]  /*8310*/  IMAD.MOV.U32 R44, RZ, RZ, R94 ;  /* 0x000000ffff2c7224 */ /* 0x000fc800078e005e */
[----:B------:R-:W-:-:S04]  /*8320*/  IMAD.WIDE.U32 R44, R47, UR40, R44 ;  /* 0x000000282f2c7c25 */ /* 0x000fc8000f8e002c */
[----:B------:R-:W-:Y:S01]  /*8330*/  IMAD R47, R47, UR41, R46 ;  /* 0x000000292f2f7c24 */ /* 0x000fe2000f8e022e */
[----:B------:R-:W-:-:S03]  /*8340*/  LEA R50, P0, R44, UR42, 0x1 ;  /* 0x0000002a2c327c11 */ /* 0x000fc6000f8008ff */
[----:B------:R-:W-:-:S05]  /*8350*/  IMAD.IADD R45, R45, 0x1, R47 ;  /* 0x000000012d2d7824 */ /* 0x000fca00078e022f */
[----:B------:R-:W-:Y:S02]  /*8360*/  LEA.HI.X R51, R44, UR43, R45, 0x1, P0 ;  /* 0x0000002b2c337c11 */ /* 0x000fe400080f0c2d */
[----:B------:R-:W-:-:S13]  /*8370*/  ISETP.GE.AND P0, PT, R16, UR36, PT ;  /* 0x0000002410007c0c */ /* 0x000fda000bf06270 */
[----:B------:R-:W1:Y:S04]  /*8380*/  @!P0 LDS.128 R44, [R111+0x1400] ;  /* 0x001400006f2c8984 */ /* 0x000e680000000c00 */
[----:B-1----:R-:W-:Y:S01]  /*8390*/  @!P0 STG.E.128 desc[UR38][R50.64], R44 ;  /* 0x0000002c32008986 */ /* 0x002fe2000c101d26 */
[----:B------:R-:W-:-:S13]  /*83a0*/  ISETP.GE.AND P0, PT, R190, UR36, PT ;  /* 0x00000024be007c0c */ /* 0x000fda000bf06270 */
[----:B------:R-:W1:Y:S04]  /*83b0*/  @!P0 LDS.128 R44, [R111+0x5400] ;  /* 0x005400006f2c8984 */ /* 0x000e680000000c00 */
[----:B-1----:R4:W-:Y:S02]  /*83c0*/  @!P0 STG.E.128 desc[UR38][R50.64+0x80], R44 ;  /* 0x0000802c32008986 */ /* 0x0029e4000c101d26 */
.L_x_1761:
[----:B------:R-:W-:Y:S05]  /*83d0*/  BSYNC B0 ;  /* 0x0000000000007941 */ /* 0x000fea0003800000 */
.L_x_1760:
[----:B------:R-:W-:Y:S01]  /*83e0*/  ISETP.GE.AND P0, PT, R211, R114, PT ;  /* 0x00000072d300720c */ /* 0x000fe20003f06270 */
[----:B------:R-:W-:-:S12]  /*83f0*/  BSSY B0, `(.L_x_1762) ;  /* 0x0000012000007945 */ /* 0x000fd80003800000 */
[----:B------:R-:W-:Y:S05]  /*8400*/  @P0 BRA `(.L_x_1763) ;  /* 0x0000000000400947 */ /* 0x000fea0003800000 */
[----:B---34-:R-:W-:Y:S01]  /*8410*/  IADD3 R47, P0, R48, 0x40, RZ ;  /* 0x00000040302f7810 */ /* 0x018fe20007f1e0ff */
        /* <DEDUP_REMOVED lines=15> */
.L_x_1763:
[----:B------:R-:W-:Y:S05]  /*8510*/  BSYNC B0 ;  /* 0x0000000000007941 */ /* 0x000fea0003800000 */
.L_x_1762:
[----:B------:R-:W-:Y:S01]  /*8520*/  ISETP.GE.AND P0, PT, R210, R114, PT ;  /* 0x00000072d200720c */ /* 0x000fe20003f06270 */
[----:B------:R-:W-:-:S12]  /*8530*/  BSSY B0, `(.L_x_1764) ;  /* 0x0000012000007945 */ /* 0x000fd80003800000 */
[----:B------:R-:W-:Y:S05]  /*8540*/  @P0 BRA `(.L_x_1765) ;  /* 0x0000000000400947 */ /* 0x000fea0003800000 */
[----:B-1-34-:R-:W-:Y:S01]  /*8550*/  IADD3 R47, P0, R48, 0x60, RZ ;  /* 0x00000060302f7810 */ /* 0x01afe20007f1e0ff */
[----:B------:R-:W-:Y:S01]  /*8560*/  IMAD.MOV.U32 R45, RZ, RZ, R105 ;  /* 0x000000ffff2d7224 */ /* 0x000fe200078e0069 */
[----:B------:R-:W-:-:S03]  /*8570*/  MOV R44, R94 ;  /* 0x0000005e002c7202 */ /* 0x000fc60000000f00 */
        /* <DEDUP_REMOVED lines=13> */
.L_x_1765:
[----:B------:R-:W-:Y:S05]  /*8650*/  BSYNC B0 ;  /* 0x0000000000007941 */ /* 0x000fea0003800000 */
.L_x_1764:
[----:B------:R-:W-:Y:S01]  /*8660*/  @!PT LDS RZ, [RZ] ;  /* 0x00000000fffff984 */ /* 0x000fe20000000800 */
[----:B------:R-:W-:Y:S01]  /*8670*/  @!PT LDS RZ, [RZ] ;  /* 0x00000000fffff984 */ /* 0x000fe20000000800 */
[----:B------:R-:W-:Y:S01]  /*8680*/  @!PT LDS RZ, [RZ] ;  /* 0x00000000fffff984 */ /* 0x000fe20000000800 */
[----:B------:R-:W-:Y:S01]  /*8690*/  @!PT LDS RZ, [RZ] ;  /* 0x00000000fffff984 */ /* 0x000fe20000000800 */
[----:B------:R5:W-:Y:S06]  /*86a0*/  MEMBAR.ALL.CTA ;  /* 0x0000000000007992 */ /* 0x000bec0000008000 */
[----:B-----5:R-:W5:Y:S02]  /*86b0*/  FENCE.VIEW.ASYNC.S ;  /* 0x00000000000073c6 */ /* 0x020f640000000000 */
[----:B-----5:R1:W-:Y:S01]  /*86c0*/  BAR.SYNC.DEFER_BLOCKING R126, 0x80 ;  /* 0x0002007e0000751d */ /* 0x0203e20000010000 */
[----:B------:R-:W-:Y:S01]  /*86d0*/  ISETP.NE.AND P4, PT, R107, RZ, PT ;  /* 0x000000ff6b00720c */ /* 0x000fe20003f85270 */
[----:B------:R-:W-:-:S02]  /*86e0*/  VIADD R184, R184, 0x1 ;  /* 0x00000001b8b87836 */ /* 0x000fc40000000000 */
[----:B0-2---:R-:W-:-:S03]  /*86f0*/  @!P3 VIADD R106, R106, 0x288c0 ;  /* 0x000288c06a6ab836 */ /* 0x005fc60000000000 */
[C---:B------:R-:W-:Y:S02]  /*8700*/  ISETP.NE.AND P0, PT, R184.reuse, 0x2, PT ;  /* 0x00000002b800780c */ /* 0x040fe40003f05270 */
[----:B------:R-:W-:Y:S02]  /*8710*/  @!P3 PRMT R106, RZ, 0x654, R106 ;  /* 0x00000654ff6ab816 */ /* 0x000fe4000000006a */
[----:B-1-34-:R-:W-:Y:S02]  /*8720*/  SEL R45, RZ, 0x1, P0 ;  /* 0x00000001ff2d7807 */ /* 0x01afe40000000000 */
[----:B------:R-:W-:Y:S02]  /*8730*/  SEL R184, R184, RZ, P0 ;  /* 0x000000ffb8b87207 */ /* 0x000fe40000000000 */
[----:B------:R-:W-:Y:S01]  /*8740*/  LOP3.LUT R192, R192, R45, RZ, 0x3c, !PT ;  /* 0x0000002dc0c07212 */ /* 0x000fe200078e3cff */
[----:B------:R0:W-:Y:S01]  /*8750*/  @!P3 SYNCS.ARRIVE.TRANS64.RED.A1T0 RZ, [R106+URZ], RZ ;  /* 0x000000ff6affb9a7 */ /* 0x0001e2000810043f */
[----:B------:R-:W-:Y:S05]  /*8760*/  @P4 BRA `(.L_x_1766) ;  /* 0xffffff9c00e84947 */ /* 0x000fea000383ffff */
[----:B------:R-:W1:Y:S01]  /*8770*/  S2R R44, SR_TID.X ;  /* 0x00000000002c7919 */ /* 0x000e620000002100 */
[----:B------:R-:W-:Y:S02]  /*8780*/  PLOP3.LUT P0, PT, PT, PT, PT, 0x8, 0x0 ;  /* 0x000000000000781c */ /* 0x000fe40003f0e170 */
[----:B-1----:R-:W-:-:S04]  /*8790*/  SHF.R.U32.HI R44, RZ, 0x7, R44 ;  /* 0x00000007ff2c7819 */ /* 0x002fc8000001162c */
[----:B------:R-:W-:-:S13]  /*87a0*/  ISETP.NE.AND P4, PT, R44, 0x1, PT ;  /* 0x000000012c00780c */ /* 0x000fda0003f85270 */
[----:B------:R-:W-:Y:S06]  /*87b0*/  @!P4 BAR.ARV 0x9, 0x100 ;  /* 0x024400000000cb1d */ /* 0x000fec0000002000 */
.L_x_1676:
[----:B------:R-:W1:Y:S01]  /*87c0*/  LDC R0, c[0x0][0x448] ;  /* 0x00011200ff007b82 */ /* 0x000e620000000800 */
[----:B------:R-:W-:-:S07]  /*87d0*/  IADD3 R5, R188, 0x1, -R187 ;  /* 0x00000001bc057810 */ /* 0x000fce0007ffe8bb */
[----:B------:R-:W2:Y:S01]  /*87e0*/  LDC.64 R6, c[0x0][0x9e0] ;  /* 0x00027800ff067b82 */ /* 0x000ea20000000a00 */
[----:B-1----:R-:W-:Y:S01]  /*87f0*/  ISETP.NE.AND P1, PT, R0, 0x1, PT ;  /* 0x000000010000780c */ /* 0x002fe20003f25270 */
[----:B------:R-:W-:Y:S01]  /*8800*/  VIADD R0, R193, 0x7f ;  /* 0x0000007fc1007836 */ /* 0x000fe20000000000 */
[----:B--2---:R-:W-:-:S11]  /*8810*/  ISETP.GE.AND P2, PT, R7, 0x1, PT ;  /* 0x000000010700780c */ /* 0x004fd60003f46270 */
[----:B------:R-:W1:Y:S08]  /*8820*/  @P1 LDC R3, c[0x0][0x44c] ;  /* 0x00011300ff031b82 */ /* 0x000e700000000800 */
[----:B------:R-:W2:Y:S01]  /*8830*/  @P1 LDC R4, c[0x0][0x450] ;  /* 0x00011400ff041b82 */ /* 0x000ea20000000800 */
[----:B-1----:R-:W-:-:S05]  /*8840*/  @P1 IMAD.HI.U32 R3, R0, R3, RZ ;  /* 0x0000000300031227 */ /* 0x002fca00078e00ff */
[----:B--2---:R-:W-:-:S05]  /*8850*/  @P1 SHF.R.U32.HI R0, RZ, R4, R3 ;  /* 0x00000004ff001219 */ /* 0x004fca0000011603 */
[----:B------:R-:W-:Y:S01]  /*8860*/  IMAD.IADD R5, R5, 0x1, R0 ;  /* 0x0000000105057824 */ /* 0x000fe200078e0200 */
[----:B------:R-:W-:Y:S06]  /*8870*/  @P0 BRA `(.L_x_1767) ;  /* 0x00000000000c0947 */ /* 0x000fec0003800000 */
[----:B------:R-:W1:Y:S01]  /*8880*/  FENCE.VIEW.ASYNC.G ;  /* 0x00000000000073c6 */ /* 0x000e620000000100 */
[----:B------:R-:W-:Y:S05]  /*8890*/  WARPSYNC.ALL ;  /* 0x0000000000007948 */ /* 0x000fea0003800000 */
[----:B-1----:R-:W-:Y:S06]  /*88a0*/  BAR.ARV 0xc, 0x180 ;  /* 0x0306000000007b1d */ /* 0x002fec0000002000 */
.L_x_1767:
[----:B------:R-:W-:Y:S01]  /*88b0*/  IMAD.IADD R0, R5, 0x1, R6 ;  /* 0x0000000105007824 */ /* 0x000fe200078e0206 */
[----:B------:R-:W-:Y:S06]  /*88c0*/  @!P2 BRA `(.L_x_1768) ;  /* 0x000000000048a947 */ /* 0x000fec0003800000 */
[C---:B------:R-:W-:Y:S01]  /*88d0*/  ISETP.GT.AND P0, PT, R5.reuse, RZ, PT ;  /* 0x000000ff0500720c */ /* 0x040fe20003f04270 */
[----:B------:R-:W-:Y:S01]  /*88e0*/  BSSY B0, `(.L_x_1769) ;  /* 0x000000e000007945 */ /* 0x000fe20003800000 */
[----:B------:R-:W-:-:S11]  /*88f0*/  VIADD R3, R5, 0xffffffff ;  /* 0xffffffff05037836 */ /* 0x000fd60000000000 */
[----:B------:R-:W-:Y:S05]  /*8900*/  @P0 BRA `(.L_x_1770) ;  /* 0x00000000001c0947 */ /* 0x000fea0003800000 */
[----:B------:R-:W-:Y:S01]  /*8910*/  ISETP.NE.AND P0, PT, R7, 0x1, PT ;  /* 0x000000010700780c */ /* 0x000fe20003f05270 */
[----:B------:R-:W-:-:S12]  /*8920*/  IMAD.MOV R3, RZ, RZ, -R5 ;  /* 0x000000ffff037224 */ /* 0x000fd800078e0a05 */
[----:B------:R-:W1:Y:S02]  /*8930*/  @P0 LDC.64 R8, c[0x0][0x9e8] ;  /* 0x00027a00ff080b82 */ /* 0x000e640000000a00 */
[----:B-1----:R-:W-:-:S05]  /*8940*/  @P0 IMAD.HI.U32 R4, R3, R8, RZ ;  /* 0x0000000803040227 */ /* 0x002fca00078e00ff */
[----:B------:R-:W-:-:S04]  /*8950*/  @P0 SHF.R.U32.HI R3, RZ, R9, R4 ;  /* 0x00000009ff030219 */ /* 0x000fc80000011604 */
[----:B------:R-:W-:Y:S01]  /*8960*/  LOP3.LUT R3, RZ, R3, RZ, 0x33, !PT ;  /* 0x00000003ff037212 */ /* 0x000fe200078e33ff */
[----:B------:R-:W-:Y:S06]  /*8970*/  BRA `(.L_x_1771) ;  /* 0x0000000000107947 */ /* 0x000fec0003800000 */
.L_x_1770:
[----:B------:R-:W-:-:S13]  /*8980*/  ISETP.NE.AND P0, PT, R7, 0x1, PT ;  /* 0x000000010700780c */ /* 0x000fda0003f05270 */
[----:B------:R-:W1:Y:S02]  /*8990*/  @P0 LDC.64 R4, c[0x0][0x9e8] ;  /* 0x00027a00ff040b82 */ /* 0x000e640000000a00 */
[----:B-1----:R-:W-:-:S05]  /*89a0*/  @P0 IMAD.HI.U32 R4, R3, R4, RZ ;  /* 0x0000000403040227 */ /* 0x002fca00078e00ff */
[----:B------:R-:W-:-:S07]  /*89b0*/  @P0 SHF.R.U32.HI R3, RZ, R5, R4 ;  /* 0x00000005ff030219 */ /* 0x000fce0000011604 */
.L_x_1771:
[----:B------:R-:W-:Y:S05]  /*89c0*/  BSYNC B0 ;  /* 0x0000000000007941 */ /* 0x000fea0003800000 */
.L_x_1769:
[----:B------:R-:W-:-:S05]  /*89d0*/  IMAD R3, R3, R7, R7 ;  /* 0x0000000703037224 */ /* 0x000fca00078e0207 */
[----:B------:R-:W-:-:S07]  /*89e0*/  VIMNMX R0, R0, R3, PT ;  /* 0x0000000300007248 */ /* 0x000fce0003fe0100 */
.L_x_1768:
[----:B------:R-:W1:Y:S01]  /*89f0*/  @P1 LDC R4, c[0x0][0x44c] ;  /* 0x00011300ff041b82 */ /* 0x000e620000000800 */
[----:B------:R-:W-:Y:S01]  /*8a00*/  VIADD R0, R0, 0x7f ;  /* 0x0000007f00007836 */ /* 0x000fe20000000000 */
[----:B------:R-:W-:-:S04]  /*8a10*/  ULDC UR4, c[0x0][0x9dc] ;  /* 0x0002770000047ab9 */ /* 0x000fc80000000800 */
[----:B------:R-:W-:Y:S02]  /*8a20*/  SHF.R.S32.HI R3, RZ, 0x1f, R0 ;  /* 0x0000001fff037819 */ /* 0x000fe40000011400 */
[----:B------:R-:W2:Y:S02]  /*8a30*/  @P1 LDC R6, c[0x0][0x450] ;  /* 0x00011400ff061b82 */ /* 0x000ea40000000800 */
[----:B------:R-:W-:-:S04]  /*8a40*/  LEA.HI R3, R3, R0, RZ, 0x7 ;  /* 0x0000000003037211 */ /* 0x000fc800078f38ff */
[----:B------:R-:W-:-:S04]  /*8a50*/  SHF.R.S32.HI R0, RZ, 0x7, R3 ;  /* 0x00000007ff007819 */ /* 0x000fc80000011403 */
[----:B------:R-:W-:Y:S01]  /*8a60*/  VIMNMX R129, R129, R0, PT ;  /* 0x0000000081817248 */ /* 0x000fe20003fe0100 */
[----:B-1----:R-:W-:-:S04]  /*8a70*/  @P1 IMAD.HI.U32 R5, R193, R4, RZ ;  /* 0x00000004c1051227 */ /* 0x002fc800078e00ff */
[----:B------:R-:W-:Y:S01]  /*8a80*/  IMAD.MOV.U32 R4, RZ, RZ, R193 ;  /* 0x000000ffff047224 */ /* 0x000fe200078e00c1 */
[----:B--2---:R-:W-:-:S05]  /*8a90*/  @P1 SHF.R.U32.HI R4, RZ, R6, R5 ;  /* 0x00000006ff041219 */ /* 0x004fca0000011605 */
[----:B------:R-:W-:-:S04]  /*8aa0*/  IMAD.IADD R3, R127, 0x1, R4 ;  /* 0x000000017f037824 */ /* 0x000fc800078e0204 */
[----:B------:R-:W-:Y:S01]  /*8ab0*/  VIADD R0, R3, -UR4 ;  /* 0x8000000403007c36 */ /* 0x000fe20008000000 */
[----:B------:R-:W-:Y:S06]  /*8ac0*/  @!P2 BRA `(.L_x_1772) ;  /* 0x000000000044a947 */ /* 0x000fec0003800000 */
[----:B------:R-:W-:Y:S01]  /*8ad0*/  ISETP.GT.AND P0, PT, R3, -0x1, PT ;  /* 0xffffffff0300780c */ /* 0x000fe20003f04270 */
[----:B------:R-:W-:-:S12]  /*8ae0*/  BSSY B0, `(.L_x_1773) ;  /* 0x000000d000007945 */ /* 0x000fd80003800000 */
[----:B------:R-:W-:Y:S05]  /*8af0*/  @P0 BRA `(.L_x_1774) ;  /* 0x00000000001c0947 */ /* 0x000fea0003800000 */
[----:B------:R-:W-:Y:S02]  /*8b00*/  ISETP.NE.AND P0, PT, R7, 0x1, PT ;  /* 0x000000010700780c */ /* 0x000fe40003f05270 */
[----:B------:R-:W-:-:S11]  /*8b10*/  LOP3.LUT R3, RZ, R3, RZ, 0x33, !PT ;  /* 0x00000003ff037212 */ /* 0x000fd600078e33ff */
[----:B------:R-:W1:Y:S02]  /*8b20*/  @P0 LDC.64 R4, c[0x0][0x9e8] ;  /* 0x00027a00ff040b82 */ /* 0x000e640000000a00 */
[----:B-1----:R-:W-:-:S05]  /*8b30*/  @P0 IMAD.HI.U32 R4, R3, R4, RZ ;  /* 0x0000000403040227 */ /* 0x002fca00078e00ff */
[----:B------:R-:W-:-:S04]  /*8b40*/  @P0 SHF.R.U32.HI R3, RZ, R5, R4 ;  /* 0x00000005ff030219 */ /* 0x000fc80000011604 */
[----:B------:R-:W-:Y:S01]  /*8b50*/  LOP3.LUT R3, RZ, R3, RZ, 0x33, !PT ;  /* 0x00000003ff037212 */ /* 0x000fe200078e33ff */
[----:B------:R-:W-:Y:S06]  /*8b60*/  BRA `(.L_x_1775) ;  /* 0x0000000000107947 */ /* 0x000fec0003800000 */
.L_x_1774:
[----:B------:R-:W-:-:S13]  /*8b70*/  ISETP.NE.AND P0, PT, R7, 0x1, PT ;  /* 0x000000010700780c */ /* 0x000fda0003f05270 */
[----:B------:R-:W1:Y:S02]  /*8b80*/  @P0 LDC.64 R4, c[0x0][0x9e8] ;  /* 0x00027a00ff040b82 */ /* 0x000e640000000a00 */
[----:B-1----:R-:W-:-:S05]  /*8b90*/  @P0 IMAD.HI.U32 R4, R3, R4, RZ ;  /* 0x0000000403040227 */ /* 0x002fca00078e00ff */
[----:B------:R-:W-:-:S07]  /*8ba0*/  @P0 SHF.R.U32.HI R3, RZ, R5, R4 ;  /* 0x00000005ff030219 */ /* 0x000fce0000011604 */
.L_x_1775:
[----:B------:R-:W-:Y:S05]  /*8bb0*/  BSYNC B0 ;  /* 0x0000000000007941 */ /* 0x000fea0003800000 */
.L_x_1773:
[----:B------:R-:W-:-:S05]  /*8bc0*/  IMAD R3, R3, R7, RZ ;  /* 0x0000000703037224 */ /* 0x000fca00078e02ff */
[----:B------:R-:W-:-:S07]  /*8bd0*/  VIMNMX R0, R0, R3, !PT ;  /* 0x0000000300007248 */ /* 0x000fce0007fe0100 */
.L_x_1772:
[----:B------:R-:W-:Y:S01]  /*8be0*/  SHF.R.S32.HI R5, RZ, 0x1f, R0 ;  /* 0x0000001fff057819 */ /* 0x000fe20000011400 */
[----:B------:R-:W-:Y:S01]  /*8bf0*/  IMAD.MOV.U32 R3, RZ, RZ, RZ ;  /* 0x000000ffff037224 */ /* 0x000fe200078e00ff */
[----:B------:R-:W-:Y:S02]  /*8c00*/  PLOP3.LUT P0, PT, PT, PT, PT, 0x80, 0x0 ;  /* 0x000000000000781c */ /* 0x000fe40003f0f070 */
[----:B------:R-:W-:Y:S02]  /*8c10*/  CS2R R20, SRZ ;  /* 0x0000000000147805 */ /* 0x000fe4000001ff00 */
[----:B------:R-:W-:Y:S02]  /*8c20*/  LEA.HI R5, R5, R0, RZ, 0x7 ;  /* 0x0000000005057211 */ /* 0x000fe400078f38ff */
[----:B------:R-:W-:Y:S02]  /*8c30*/  CS2R R150, SRZ ;  /* 0x0000000000967805 */ /* 0x000fe4000001ff00 */
[----:B------:R-:W-:-:S02]  /*8c40*/  CS2R R148, SRZ ;  /* 0x0000000000947805 */ /* 0x000fc4000001ff00 */
[----:B------:R-:W-:Y:S02]  /*8c50*/  CS2R R146, SRZ ;  /* 0x0000000000927805 */ /* 0x000fe4000001ff00 */
[----:B------:R-:W-:Y:S02]  /*8c60*/  SHF.R.S32.HI R5, RZ, 0x7, R5 ;  /* 0x00000007ff057819 */ /* 0x000fe40000011405 */
[----:B------:R-:W-:Y:S02]  /*8c70*/  CS2R R144, SRZ ;  /* 0x0000000000907805 */ /* 0x000fe4000001ff00 */
[----:B------:R-:W-:Y:S01]  /*8c80*/  CS2R R38, SRZ ;  /* 0x0000000000267805 */ /* 0x000fe2000001ff00 */
[----:B------:R-:W-:Y:S01]  /*8c90*/  IMAD.MOV.U32 R142, RZ, RZ, RZ ;  /* 0x000000ffff8e7224 */ /* 0x000fe200078e00ff */
[----:B------:R-:W-:Y:S01]  /*8ca0*/  VIMNMX R196, RZ, R5, !PT ;  /* 0x00000005ffc47248 */ /* 0x000fe20007fe0100 */
[----:B------:R-:W-:Y:S01]  /*8cb0*/  IMAD.MOV.U32 R141, RZ, RZ, RZ ;  /* 0x000000ffff8d7224 */ /* 0x000fe200078e00ff */
[----:B------:R-:W-:-:S02]  /*8cc0*/  CS2R R36, SRZ ;  /* 0x0000000000247805 */ /* 0x000fc4000001ff00 */
[----:B------:R-:W-:Y:S01]  /*8cd0*/  MOV R138, RZ ;  /* 0x000000ff008a7202 */ /* 0x000fe20000000f00 */
[----:B------:R-:W-:Y:S01]  /*8ce0*/  IMAD.MOV.U32 R137, RZ, RZ, RZ ;  /* 0x000000ffff897224 */ /* 0x000fe200078e00ff */
[----:B------:R-:W-:Y:S02]  /*8cf0*/  ISETP.GT.AND P1, PT, R129, R196, PT ;  /* 0x000000c48100720c */ /* 0x000fe40003f24270 */
[----:B------:R-:W-:Y:S01]  /*8d00*/  CS2R R34, SRZ ;  /* 0x0000000000227805 */ /* 0x000fe2000001ff00 */
[----:B------:R-:W-:Y:S01]  /*8d10*/  IMAD.MOV.U32 R134, RZ, RZ, RZ ;  /* 0x000000ffff867224 */ /* 0x000fe200078e00ff */
        /* <DEDUP_REMOVED lines=8> */
[----:B------:R-:W-:-:S02]  /*8da0*/  CS2R R118, SRZ ;  /* 0x0000000000767805 */ /* 0x000fc4000001ff00 */
[----:B------:R-:W-:Y:S02]  /*8db0*/  CS2R R116, SRZ ;  /* 0x0000000000747805 */ /* 0x000fe4000001ff00 */
[----:B------:R-:W-:Y:S02]  /*8dc0*/  CS2R R42, SRZ ;  /* 0x00000000002a7805 */ /* 0x000fe4000001ff00 */
[----:B------:R-:W-:Y:S02]  /*8dd0*/  CS2R R112, SRZ ;  /* 0x0000000000707805 */ /* 0x000fe4000001ff00 */
[----:B------:R-:W-:Y:S02]  /*8de0*/  CS2R R110, SRZ ;  /* 0x00000000006e7805 */ /* 0x000fe4000001ff00 */
[----:B------:R-:W-:Y:S02]  /*8df0*/  CS2R R108, SRZ ;  /* 0x00000000006c7805 */ /* 0x000fe4000001ff00 */
[----:B0-----:R-:W-:-:S02]  /*8e00*/  CS2R R106, SRZ ;  /* 0x00000000006a7805 */ /* 0x001fc4000001ff00 */
[----:B------:R-:W-:Y:S02]  /*8e10*/  CS2R R104, SRZ ;  /* 0x0000000000687805 */ /* 0x000fe4000001ff00 */
[----:B------:R-:W-:Y:S02]  /*8e20*/  CS2R R102, SRZ ;  /* 0x0000000000667805 */ /* 0x000fe4000001ff00 */
[----:B------:R-:W-:Y:S02]  /*8e30*/  CS2R R100, SRZ ;  /* 0x0000000000647805 */ /* 0x000fe4000001ff00 */
[----:B------:R-:W-:Y:S02]  /*8e40*/  CS2R R98, SRZ ;  /* 0x0000000000627805 */ /* 0x000fe4000001ff00 */
[----:B------:R-:W-:Y:S02]  /*8e50*/  CS2R R96, SRZ ;  /* 0x0000000000607805 */ /* 0x000fe4000001ff00 */
[----:B------:R-:W-:Y:S01]  /*8e60*/  CS2R R6, SRZ ;  /* 0x0000000000067805 */ /* 0x000fe2000001ff00 */
[----:B------:R-:W-:Y:S01]  /*8e70*/  IMAD.MOV.U32 R94, RZ, RZ, RZ ;  /* 0x000000ffff5e7224 */ /* 0x000fe200078e00ff */
[----:B------:R-:W-:Y:S01]  /*8e80*/  CS2R R90, SRZ ;  /* 0x00000000005a7805 */ /* 0x000fe2000001ff00 */
[----:B------:R-:W-:Y:S01]  /*8e90*/  IMAD.MOV.U32 R93, RZ, RZ, RZ ;  /* 0x000000ffff5d7224 */ /* 0x000fe200078e00ff */
[----:B------:R-:W-:Y:S01]  /*8ea0*/  CS2R R88, SRZ ;  /* 0x0000000000587805 */ /* 0x000fe2000001ff00 */
[----:B------:R-:W-:Y:S06]  /*8eb0*/  @!P1 BRA `(.L_x_1776) ;  /* 0x0000011800309947 */ /* 0x000fec0003800000 */
[----:B------:R-:W-:-:S03]  /*8ec0*/  UMOV UR4, 0xffffffff ;  /* 0xffffffff00047882 */ /* 0x000fc60000000000 */
[----:B------:R-:W-:Y:S05]  /*8ed0*/  BRA.DIV UR4, `(.L_x_1777) ;  /* 0x000001b6046c7947 */ /* 0x000fea000b800000 */
[----:B------:R0:W1:Y:S02]  /*8ee0*/  SHFL.IDX PT, R194, R222, RZ, 0x1f ;  /* 0x00001fffdec27589 */ /* 0x00006400000e0000 */
.L_x_2104:
[----:B-1----:R-:W-:Y:S02]  /*8ef0*/  LEA.HI R0, R194, R194, RZ, 0x1 ;  /* 0x000000c2c2007211 */ /* 0x002fe400078f08ff */
[----:B------:R-:W-:Y:S02]  /*8f00*/  LOP3.LUT P0, RZ, R217, 0x3ff, RZ, 0xc0, !PT ;  /* 0x000003ffd9ff7812 */ /* 0x000fe4000780c0ff */
[----:B------:R-:W-:Y:S02]  /*8f10*/  LOP3.LUT R3, R0, 0x1e, RZ, 0xc0, !PT ;  /* 0x0000001e00037812 */ /* 0x000fe400078ec0ff */
[----:B------:R-:W-:-:S03]  /*8f20*/  P2R R24, PR, RZ, 0x1 ;  /* 0x00000001ff187803 */ /* 0x000fc60000000000 */
[----:B------:R-:W-:-:S04]  /*8f30*/  IMAD.IADD R0, R194, 0x1, -R3 ;  /* 0x00000001c2007824 */ /* 0x000fc800078e0a03 */
        /* <DEDUP_REMOVED lines=8> */
[----:B------:R1:W2:Y:S01]  /*8fc0*/  LDC.64 R14, c[0x4][R0] ;  /* 0x01000000000e7b82 */ /* 0x0002a20000000a00 */
[----:B------:R-:W-:Y:S01]  /*8fd0*/  IMAD.U32 R5, RZ, RZ, UR5 ;  /* 0x00000005ff057e24 */ /* 0x000fe2000f8e00ff */
[----:B------:R-:W-:Y:S01]  /*8fe0*/  ULDC.64 UR4, c[0x4][0x20] ;  /* 0x0100080000047ab9 */ /* 0x000fe20000000a00 */
[----:B------:R-:W-:Y:S01]  /*8ff0*/  IMAD.U32 R6, RZ, RZ, UR6 ;  /* 0x00000006ff067e24 */ /* 0x000fe2000f8e00ff */
[----:B------:R-:W-:Y:S01]  /*9000*/  MOV R8, 0x70 ;  /* 0x0000007000087802 */ /* 0x000fe20000000f00 */
[----:B------:R-:W-:Y:S02]  /*9010*/  IMAD.U32 R7, RZ, RZ, UR7 ;  /* 0x00000007ff077e24 */ /* 0x000fe4000f8e00ff */
[----:B------:R-:W-:-:S02]  /*9020*/  IMAD.U32 R10, RZ, RZ, UR4 ;  /* 0x00000004ff0a7e24 */ /* 0x000fc4000f8e00ff */
[----:B------:R-:W-:Y:S02]  /*9030*/  IMAD.U32 R11, RZ, RZ, UR5 ;  /* 0x00000005ff0b7e24 */ /* 0x000fe4000f8e00ff */
[----:B------:R-:W-:Y:S02]  /*9040*/  IMAD.MOV.U32 R12, RZ, RZ, 0x1 ;  /* 0x00000001ff0c7424 */ /* 0x000fe400078e00ff */
[----:B-1----:R-:W-:-:S07]  /*9050*/  IMAD.MOV.U32 R13, RZ, RZ, RZ ;  /* 0x000000ffff0d7224 */ /* 0x002fce00078e00ff */
[----:B------:R-:W-:-:S07]  /*9060*/  LEPC R20, `(.L_x_1778) ;  /* 0x000000001014794e */ /* 0x000fce0000000000 */
[----:B0-2--5:R-:W-:Y:S05]  /*9070*/  CALL.ABS.NOINC R14 ;  /* 0x000000000e007343 */ /* 0x025fea0003c00000 */
.L_x_1778:
[----:B------:R-:W-:Y:S02]  /*9080*/  ULDC UR4, c[0x0][0x3f4] ;  /* 0x0000fd0000047ab9 */ /* 0x000fe40000000800 */
[----:B------:R-:W-:-:S13]  /*9090*/  ISETP.LT.AND P0, PT, RZ, UR4, PT ;  /* 0x00000004ff007c0c */ /* 0x000fda000bf01270 */
[----:B------:R-:W-:Y:S05]  /*90a0*/  @P0 BRA `(.L_x_1779) ;  /* 0x00000000003c0947 */ /* 0x000fea0003800000 */
[----:B------:R-:W-:-:S04]  /*90b0*/  LEA.HI R0, R213, R213, RZ, 0x1 ;  /* 0x000000d5d5007211 */ /* 0x000fc800078f08ff */
        /* <DEDUP_REMOVED lines=8> */
.L_x_1782:
[----:B--2---:R2:W3:Y:S02]  /*9140*/  SYNCS.PHASECHK.TRANS64.TRYWAIT P0, [R2+URZ+0x28800], R3 ;  /* 0x02880003020075a7 */ /* 0x0044e4000800017f */
[----:B---3--:R-:W-:Y:S05]  /*9150*/  @!P0 NANOSLEEP.SYNCS 0x989680 ;  /* 0x009896800000895d */ /* 0x008fea0003900000 */
[----:B------:R-:W3:Y:S02]  /*9160*/  @!P0 SYNCS.PHASECHK.TRANS64 P0, [R2+URZ+0x28800], R3 ;  /* 0x02880003020085a7 */ /* 0x000ee4000800007f */
[----:B---3--:R-:W-:Y:S05]  /*9170*/  @!P0 BRA `(.L_x_1782) ;  /* 0xfffffffc00f08947 */ /* 0x008fea000383ffff */
.L_x_1781:
[----:B------:R-:W-:Y:S05]  /*9180*/  BSYNC B0 ;  /* 0x0000000000007941 */ /* 0x000fea0003800000 */
.L_x_1780:
[----:B------:R-:W-:Y:S05]  /*9190*/  BRA `(.L_x_1783) ;  /* 0x0000004c00907947 */ /* 0x000fea0003800000 */
.L_x_1779:
[----:B------:R-:W-:Y:S01]  /*91a0*/  ISETP.NE.AND P0, PT, R24, RZ, PT ;  /* 0x000000ff1800720c */ /* 0x000fe20003f05270 */
[----:B------:R-:W-:Y:S01]  /*91b0*/  ULDC.64 UR4, c[0x0][0x3f8] ;  /* 0x0000fe0000047ab9 */ /* 0x000fe20000000a00 */
[----:B-----5:R-:W-:Y:S01]  /*91c0*/  SHF.R.S32.HI R0, RZ, 0x1f, R115 ;  /* 0x0000001fff007819 */ /* 0x020fe20000011473 */
[----:B------:R-:W-:Y:S01]  /*91d0*/  ULDC.64 UR6, c[0x0][0x408] ;  /* 0x0001020000067ab9 */ /* 0x000fe20000000a00 */
[----:B------:R-:W-:-:S04]  /*91e0*/  IMAD.WIDE.U32 R24, R115, UR4, RZ ;  /* 0x0000000473187c25 */ /* 0x000fc8000f8e00ff */
[C---:B------:R-:W-:Y:S02]  /*91f0*/  IMAD R4, R0.reuse, UR4, RZ ;  /* 0x0000000400047c24 */ /* 0x040fe4000f8e02ff */
[----:B------:R-:W-:Y:S02]  /*9200*/  IMAD R0, R0, UR6, RZ ;  /* 0x0000000600007c24 */ /* 0x000fe4000f8e02ff */
[C---:B------:R-:W-:Y:S02]  /*9210*/  IMAD R29, R115.reuse, UR5, R4 ;  /* 0x00000005731d7c24 */ /* 0x040fe4000f8e0204 */
[C---:B------:R-:W-:Y:S02]  /*9220*/  IMAD R31, R115.reuse, UR7, R0 ;  /* 0x00000007731f7c24 */ /* 0x040fe4000f8e0200 */
[----:B------:R-:W-:-:S04]  /*9230*/  IMAD.WIDE.U32 R26, R115, UR6, RZ ;  /* 0x00000006731a7c25 */ /* 0x000fc8000f8e00ff */
[----:B------:R-:W-:Y:S02]  /*9240*/  IMAD.IADD R29, R29, 0x1, R25 ;  /* 0x000000011d1d7824 */ /* 0x000fe400078e0219 */
[----:B------:R-:W-:Y:S01]  /*9250*/  IMAD.IADD R31, R31, 0x1, R27 ;  /* 0x000000011f1f7824 */ /* 0x000fe200078e021b */
        /* <DEDUP_REMOVED lines=14> */
[----:B-1----:R-:W-:-:S07]  /*9340*/  IMAD.MOV.U32 R13, RZ, RZ, RZ ;  /* 0x000000ffff0d7224 */ /* 0x002fce00078e00ff */
[----:B------:R-:W-:-:S07]  /*9350*/  LEPC R20, `(.L_x_1784) ;  /* 0x000000001014794e */ /* 0x000fce0000000000 */
[----:B0-2---:R-:W-:Y:S05]  /*9360*/  CALL.ABS.NOINC R14 ;  /* 0x000000000e007343 */ /* 0x005fea0003c00000 */
.L_x_1784:
[----:B------:R-:W-:Y:S01]  /*9370*/  ULDC.U8 UR4, c[0x0][0x410] ;  /* 0x0001040000047ab9 */ /* 0x000fe20000000000 */
[----:B------:R-:W-:Y:S01]  /*9380*/  IMAD.IADD R55, R23, 0x1, R193 ;  /* 0x0000000117377824 */ /* 0x000fe200078e02c1 */
[----:B------:R-:W-:Y:S01]  /*9390*/  ISETP.NE.AND P0, PT, RZ, UR4, PT ;  /* 0x00000004ff007c0c */ /* 0x000fe2000bf05270 */
[----:B------:R-:W-:Y:S02]  /*93a0*/  BSSY B0, `(.L_x_1785) ;  /* 0x00004bb000007945 */ /* 0x000fe40003800000 */
[----:B------:R-:W-:-:S10]  /*93b0*/  IMAD R3, R207, 0x20, R55 ;  /* 0x00000020cf037824 */ /* 0x000fd400078e0237 */
[----:B------:R-:W-:Y:S05]  /*93c0*/  @!P0 BRA `(.L_x_1786) ;  /* 0x0000002400b48947 */ /* 0x000fea0003800000 */
[----:B------:R-:W1:Y:S01]  /*93d0*/  LDC R64, c[0x0][0x448] ;  /* 0x00011200ff407b82 */ /* 0x000e620000000800 */
[----:B------:R-:W-:Y:S01]  /*93e0*/  ULDC.64 UR4, c[0x0][0x3f8] ;  /* 0x0000fe0000047ab9 */ /* 0x000fe20000000a00 */
[----:B------:R-:W-:Y:S01]  /*93f0*/  MOV R6, R24 ;  /* 0x0000001800067202 */ /* 0x000fe20000000f00 */
[----:B------:R-:W-:Y:S01]  /*9400*/  ULDC.64 UR6, c[0x0][0x408] ;  /* 0x0001020000067ab9 */ /* 0x000fe20000000a00 */
[----:B------:R-:W-:Y:S02]  /*9410*/  IMAD.MOV.U32 R7, RZ, RZ, R29 ;  /* 0x000000ffff077224 */ /* 0x000fe400078e001d */
[----:B------:R-:W-:Y:S02]  /*9420*/  IMAD.MOV.U32 R8, RZ, RZ, R26 ;  /* 0x000000ffff087224 */ /* 0x000fe400078e001a */
[----:B------:R-:W-:Y:S01]  /*9430*/  IMAD.MOV.U32 R9, RZ, RZ, R31 ;  /* 0x000000ffff097224 */ /* 0x000fe200078e001f */
[----:B-1----:R-:W-:-:S13]  /*9440*/  ISETP.NE.AND P0, PT, R64, 0x1, PT ;  /* 0x000000014000780c */ /* 0x002fda0003f05270 */
[----:B------:R-:W1:Y:S08]  /*9450*/  @P0 LDC R0, c[0x0][0x44c] ;  /* 0x00011300ff000b82 */ /* 0x000e700000000800 */
[----:B------:R-:W2:Y:S01]  /*9460*/  @P0 LDC R5, c[0x0][0x450] ;  /* 0x00011400ff050b82 */ /* 0x000ea20000000800 */
[----:B-1----:R-:W-:-:S05]  /*9470*/  @P0 IMAD.HI.U32 R0, R3, R0, RZ ;  /* 0x0000000003000227 */ /* 0x002fca00078e00ff */
[----:B--2---:R-:W-:-:S04]  /*9480*/  @P0 SHF.R.U32.HI R3, RZ, R5, R0 ;  /* 0x00000005ff030219 */ /* 0x004fc80000011600 */
[----:B------:R-:W-:Y:S01]  /*9490*/  SHF.R.S32.HI R0, RZ, 0x1f, R3 ;  /* 0x0000001fff007819 */ /* 0x000fe20000011403 */
[----:B------:R-:W-:-:S04]  /*94a0*/  IMAD.WIDE.U32 R6, R3, UR4, R6 ;  /* 0x0000000403067c25 */ /* 0x000fc8000f8e0006 */
[C---:B------:R-:W-:Y:S02]  /*94b0*/  IMAD R4, R0.reuse, UR4, RZ ;  /* 0x0000000400047c24 */ /* 0x040fe4000f8e02ff */
[----:B------:R-:W-:Y:S02]  /*94c0*/  IMAD R0, R0, UR6, RZ ;  /* 0x0000000600007c24 */ /* 0x000fe4000f8e02ff */
[C---:B------:R-:W-:Y:S01]  /*94d0*/  IMAD R11, R3.reuse, UR5, R4 ;  /* 0x00000005030b7c24 */ /* 0x040fe2000f8e0204 */
[----:B------:R-:W-:Y:S01]  /*94e0*/  ULDC.64 UR4, c[0x0][0x3e8] ;  /* 0x0000fa0000047ab9 */ /* 0x000fe20000000a00 */
[C---:B------:R-:W-:Y:S01]  /*94f0*/  IMAD.WIDE.U32 R8, R3.reuse, UR6, R8 ;  /* 0x0000000603087c25 */ /* 0x040fe2000f8e0008 */
[----:B------:R-:W-:Y:S01]  /*9500*/  LEA R5, P0, R6, UR4, 0x1 ;  /* 0x0000000406057c11 */ /* 0x000fe2000f8008ff */
[----:B------:R-:W-:Y:S02]  /*9510*/  UMOV UR4, 0xffffffff ;  /* 0xffffffff00047882 */ /* 0x000fe40000000000 */
[----:B------:R-:W-:Y:S01]  /*9520*/  IMAD R3, R3, UR7, R0 ;  /* 0x0000000703037c24 */ /* 0x000fe2000f8e0200 */
[----:B------:R-:W-:Y:S01]  /*9530*/  ULDC.64 UR6, c[0x0][0x400] ;  /* 0x0001000000067ab9 */ /* 0x000fe20000000a00 */
[----:B------:R-:W-:Y:S01]  /*9540*/  IMAD.IADD R11, R7, 0x1, R11 ;  /* 0x00000001070b7824 */ /* 0x000fe200078e020b */
[----:B------:R-:W-:Y:S01]  /*9550*/  LEA R7, P1, R8, UR6, 0x1 ;  /* 0x0000000608077c11 */ /* 0x000fe2000f8208ff */
[----:B------:R-:W-:-:S03]  /*9560*/  IMAD.IADD R3, R9, 0x1, R3 ;  /* 0x0000000109037824 */ /* 0x000fc600078e0203 */
[----:B------:R-:W-:Y:S02]  /*9570*/  LEA.HI.X R6, R6, UR5, R11, 0x1, P0 ;  /* 0x0000000506067c11 */ /* 0x000fe400080f0c0b */
[----:B------:R-:W-:Y:S01]  /*9580*/  LEA.HI.X R8, R8, UR7, R3, 0x1, P1 ;  /* 0x0000000708087c11 */ /* 0x000fe200088f0c03 */
[----:B------:R-:W-:Y:S06]  /*9590*/  BRA.DIV UR4, `(.L_x_1787) ;  /* 0x000001ae04e87947 */ /* 0x000fec000b800000 */
[----:B------:R1:W2:Y:S04]  /*95a0*/  SHFL.IDX PT, R0, R6, RZ, 0x181f ;  /* 0x00181fff06007589 */ /* 0x0002a800000e0000 */
[----:B------:R1:W3:Y:S04]  /*95b0*/  SHFL.IDX PT, R3, R5, RZ, 0x181f ;  /* 0x00181fff05037589 */ /* 0x0002e800000e0000 */
[----:B------:R1:W4:Y:S04]  /*95c0*/  SHFL.IDX PT, R4, R8, RZ, 0x181f ;  /* 0x00181fff08047589 */ /* 0x00032800000e0000 */
[----:B------:R1:W0:Y:S02]  /*95d0*/  SHFL.IDX PT, R14, R7, RZ, 0x181f ;  /* 0x00181fff070e7589 */ /* 0x00022400000e0000 */
.L_x_2110:
[----:B------:R-:W-:Y:S01]  /*95e0*/  IMAD R64, R187, R64, RZ ;  /* 0x00000040bb407224 */ /* 0x000fe200078e02ff */
[----:B------:R-:W-:Y:S01]  /*95f0*/  BSSY B1, `(.L_x_1788) ;  /* 0x000001e000017945 */ /* 0x000fe20003800000 */
[----:B------:R-:W-:Y:S02]  /*9600*/  CS2R R48, SRZ ;  /* 0x0000000000307805 */ /* 0x000fe4000001ff00 */
[----:B------:R-:W-:Y:S02]  /*9610*/  CS2R R44, SRZ ;  /* 0x00000000002c7805 */ /* 0x000fe4000001ff00 */
[----:B------:R-:W-:Y:S02]  /*9620*/  CS2R R46, SRZ ;  /* 0x00000000002e7805 */ /* 0x000fe4000001ff00 */
[----:B------:R-:W-:Y:S02]  /*9630*/  ISETP.GE.AND P0, PT, R55, R64, PT ;  /* 0x000000403700720c */ /* 0x000fe40003f06270 */
[----:B------:R-:W-:-:S11]  /*9640*/  CS2R R40, SRZ ;  /* 0x0000000000287805 */ /* 0x000fd6000001ff00 */
[----:B------:R-:W-:Y:S05]  /*9650*/  @P0 BRA `(.L_x_1789) ;  /* 0x00000000005c0947 */ /* 0x000fea0003800000 */
[----:B------:R-:W-:Y:S01]  /*9660*/  ULDC UR4, c[0x0][0x3f4] ;  /* 0x0000fd0000047ab9 */ /* 0x000fe20000000800 */
[----:B------:R-:W-:Y:S02]  /*9670*/  CS2R R40, SRZ ;  /* 0x0000000000287805 */ /* 0x000fe4000001ff00 */
[----:B------:R-:W-:Y:S02]  /*9680*/  ISETP.GE.AND P4, PT, R18, UR4, PT ;  /* 0x0000000412007c0c */ /* 0x000fe4000bf86270 */
[----:B------:R-:W-:Y:S02]  /*9690*/  CS2R R44, SRZ ;  /* 0x00000000002c7805 */ /* 0x000fe4000001ff00 */
[----:B------:R-:W-:-:S09]  /*96a0*/  ISETP.GE.AND P5, PT, R185, UR4, PT ;  /* 0x00000004b9007c0c */ /* 0x000fd2000bfa6270 */
[C---:B------:R-:W-:Y:S01]  /*96b0*/  @!P4 IMAD.SHL.U32 R12, R18.reuse, 0x2, RZ ;  /* 0x00000002120cc824 */ /* 0x040fe200078e00ff */
[----:B------:R-:W-:-:S03]  /*96c0*/  @!P4 SHF.L.U64.HI R13, R18, 0x1, R19 ;  /* 0x00000001120dc819 */ /* 0x000fc60000010213 */
[C---:B------:R-:W-:Y:S01]  /*96d0*/  @!P5 IMAD.SHL.U32 R15, R185.reuse, 0x2, RZ ;  /* 0x00000002b90fd824 */ /* 0x040fe200078e00ff */
[----:B------:R-:W-:Y:S02]  /*96e0*/  @!P5 SHF.L.U64.HI R9, R185, 0x1, R216 ;  /* 0x00000001b909d819 */ /* 0x000fe400000102d8 */
[CC--:B---3--:R-:W-:Y:S02]  /*96f0*/  @!P4 IADD3 R10, P0, R3.reuse, R12.reuse, RZ ;  /* 0x0000000c030ac210 */ /* 0x0c8fe40007f1e0ff */
[----:B0-----:R-:W-:Y:S02]  /*9700*/  @!P4 IADD3 R12, P1, R14, R12, RZ ;  /* 0x0000000c0e0cc210 */ /* 0x001fe40007f3e0ff */
[-C--:B------:R-:W-:Y:S01]  /*9710*/  @!P5 IADD3 R20, P2, R3, R15.reuse, RZ ;  /* 0x0000000f0314d210 */ /* 0x080fe20007f5e0ff */
[----:B--2---:R-:W-:Y:S01]  /*9720*/  @!P4 IMAD.X R11, R0, 0x1, R13, P0 ;  /* 0x00000001000bc824 */ /* 0x004fe200000e060d */
[----:B------:R-:W-:Y:S02]  /*9730*/  @!P5 IADD3 R14, P3, R14, R15, RZ ;  /* 0x0000000f0e0ed210 */ /* 0x000fe40007f7e0ff */
[----:B------:R-:W-:-:S02]  /*9740*/  CS2R R46, SRZ ;  /* 0x00000000002e7805 */ /* 0x000fc4000001ff00 */
[----:B------:R-:W-:Y:S01]  /*9750*/  CS2R R48, SRZ ;  /* 0x0000000000307805 */ /* 0x000fe2000001ff00 */
[----:B------:R-:W-:Y:S02]  /*9760*/  @!P5 IMAD.X R21, R0, 0x1, R9, P2 ;  /* 0x000000010015d824 */ /* 0x000fe400010e0609 */
[C---:B----4-:R-:W-:Y:S02]  /*9770*/  @!P4 IMAD.X R13, R4.reuse, 0x1, R13, P1 ;  /* 0x00000001040dc824 */ /* 0x050fe400008e060d */
[----:B------:R-:W-:Y:S01]  /*9780*/  @!P5 IMAD.X R15, R4, 0x1, R9, P3 ;  /* 0x00000001040fd824 */ /* 0x000fe200018e0609 */
[----:B------:R0:W5:Y:S04]  /*9790*/  @!P5 LD.E.64 R40, desc[UR38][R20.64] ;  /* 0x000000261428d980 */ /* 0x000168000c101b00 */
[----:B------:R0:W5:Y:S04]  /*97a0*/  @!P5 LD.E.64 R44, desc[UR38][R14.64] ;  /* 0x000000260e2cd980 */ /* 0x000168000c101b00 */
[----:B------:R0:W5:Y:S04]  /*97b0*/  @!P4 LD.E.64 R46, desc[UR38][R10.64] ;  /* 0x000000260a2ec980 */ /* 0x000168000c101b00 */
[----:B------:R0:W5:Y:S02]  /*97c0*/  @!P4 LD.E.64 R48, desc[UR38][R12.64] ;  /* 0x000000260c30c980 */ /* 0x000164000c101b00 */
.L_x_1789:
[----:B------:R-:W-:Y:S05]  /*97d0*/  BSYNC B1 ;  /* 0x0000000000017941 */ /* 0x000fea0003800000 */
.L_x_1788:
[----:B--2--5:R-:W-:Y:S01]  /*97e0*/  IMAD.MOV.U32 R0, RZ, RZ, R48 ;  /* 0x000000ffff007224 */ /* 0x024fe200078e0030 */
[----:B------:R-:W-:Y:S01]  /*97f0*/  UMOV UR4, 0xffffffff ;  /* 0xffffffff00047882 */ /* 0x000fe20000000000 */
[----:B----4-:R-:W-:Y:S01]  /*9800*/  IMAD.MOV.U32 R4, RZ, RZ, R44 ;  /* 0x000000ffff047224 */ /* 0x010fe200078e002c */
[----:B------:R-:W-:Y:S01]  /*9810*/  CS2R R38, SRZ ;  /* 0x0000000000267805 */ /* 0x000fe2000001ff00 */
[----:B------:R-:W-:Y:S01]  /*9820*/  IMAD.MOV.U32 R9, RZ, RZ, R45 ;  /* 0x000000ffff097224 */ /* 0x000fe200078e002d */
[----:B------:R-:W-:Y:S01]  /*9830*/  PRMT R65, R0, 0x7610, R65 ;  /* 0x0000761000417816 */ /* 0x000fe20000000041 */
[----:B---3--:R-:W-:Y:S01]  /*9840*/  IMAD.MOV.U32 R3, RZ, RZ, R49 ;  /* 0x000000ffff037224 */ /* 0x008fe200078e0031 */
[----:B------:R-:W-:Y:S01]  /*9850*/  PRMT R59, R4, 0x7610, R59 ;  /* 0x00007610043b7816 */ /* 0x000fe2000000003b */
[----:B------:R-:W-:Y:S01]  /*9860*/  IMAD.MOV.U32 R0, RZ, RZ, R46 ;  /* 0x000000ffff007224 */ /* 0x000fe200078e002e */
[----:B------:R-:W-:Y:S01]  /*9870*/  PRMT R58, R58, 0x5410, R9 ;  /* 0x000054103a3a7816 */ /* 0x000fe20000000009 */
[----:B------:R-:W-:Y:S01]  /*9880*/  IMAD.MOV.U32 R4, RZ, RZ, R40 ;  /* 0x000000ffff047224 */ /* 0x000fe200078e0028 */
[----:B------:R-:W-:Y:S01]  /*9890*/  PRMT R70, R3, 0x7610, R70 ;  /* 0x0000761003467816 */ /* 0x000fe20000000046 */
[----:B------:R-:W-:Y:S01]  /*98a0*/  IMAD.MOV.U32 R9, RZ, RZ, R41 ;  /* 0x000000ffff097224 */ /* 0x000fe200078e0029 */
[----:B------:R-:W-:-:S02]  /*98b0*/  MOV R3, R47 ;  /* 0x0000002f00037202 */ /* 0x000fc40000000f00 */
[----:B------:R-:W-:Y:S02]  /*98c0*/  PRMT R65, R65, 0x5410, R0 ;  /* 0x0000541041417816 */ /* 0x000fe40000000000 */
[----:B------:R-:W-:Y:S02]  /*98d0*/  PRMT R70, R70, 0x5410, R3 ;  /* 0x0000541046467816 */ /* 0x000fe40000000003 */
[----:B------:R-:W-:Y:S02]  /*98e0*/  PRMT R59, R59, 0x5410, R4 ;  /* 0x000054103b3b7816 */ /* 0x000fe40000000004 */
[----:B------:R-:W-:Y:S01]  /*98f0*/  PRMT R58, R9, 0x7610, R58 ;  /* 0x00007610093a7816 */ /* 0x000fe2000000003a */
[----:B------:R-:W-:Y:S06]  /*9900*/  BRA.DIV UR4, `(.L_x_1790) ;  /* 0x000001ae047c7947 */ /* 0x000fec000b800000 */
[----:B------:R2:W3:Y:S04]  /*9910*/  SHFL.IDX PT, R0, R6, 0x1, 0x181f ;  /* 0x00381f0006007f89 */ /* 0x0004e800000e0000 */
[----:B------:R2:W4:Y:S04]  /*9920*/  SHFL.IDX PT, R3, R5, 0x1, 0x181f ;  /* 0x00381f0005037f89 */ /* 0x00052800000e0000 */
[----:B------:R2:W1:Y:S04]  /*9930*/  SHFL.IDX PT, R4, R8, 0x1, 0x181f ;  /* 0x00381f0008047f89 */ /* 0x00046800000e0000 */
[----:B0-----:R2:W0:Y:S02]  /*9940*/  SHFL.IDX PT, R14, R7, 0x1, 0x181f ;  /* 0x00381f00070e7f89 */ /* 0x00142400000e0000 */
.L_x_2116:
[----:B------:R-:W-:Y:S01]  /*9950*/  VIADD R9, R55, 0x20 ;  /* 0x0000002037097836 */ /* 0x000fe20000000000 */
[----:B------:R-:W-:Y:S01]  /*9960*/  BSSY B1, `(.L_x_1791) ;  /* 0x000001d000017945 */ /* 0x000fe20003800000 */
[----:B------:R-:W-:Y:S02]  /*9970*/  CS2R R34, SRZ ;  /* 0x0000000000227805 */ /* 0x000fe4000001ff00 */
[----:B------:R-:W-:Y:S02]  /*9980*/  CS2R R36, SRZ ;  /* 0x0000000000247805 */ /* 0x000fe4000001ff00 */
[----:B------:R-:W-:Y:S02]  /*9990*/  CS2R R32, SRZ ;  /* 0x0000000000207805 */ /* 0x000fe4000001ff00 */
[----:B------:R-:W-:-:S13]  /*99a0*/  ISETP.GE.AND P0, PT, R9, R64, PT ;  /* 0x000000400900720c */ /* 0x000fda0003f06270 */
        /* <DEDUP_REMOVED lines=10> */
[CC--:B----4-:R-:W-:Y:S02]  /*9a50*/  @!P4 IADD3 R10, P0, R3.reuse, R12.reuse, RZ ;  /* 0x0000000c030ac210 */ /* 0x0d0fe40007f1e0ff */
[-C--:B------:R-:W-:Y:S02]  /*9a60*/  @!P5 IADD3 R20, P2, R3, R11.reuse, RZ ;  /* 0x0000000b0314d210 */ /* 0x080fe40007f5e0ff */
[C---:B0-----:R-:W-:Y:S02]  /*9a70*/  @!P4 IADD3 R12, P1, R14.reuse, R12, RZ ;  /* 0x0000000c0e0cc210 */ /* 0x041fe40007f3e0ff */
[----:B------:R-:W-:Y:S01]  /*9a80*/  @!P5 IADD3 R14, P3, R14, R11, RZ ;  /* 0x0000000b0e0ed210 */ /* 0x000fe20007f7e0ff */
[----:B---3--:R-:W-:Y:S01]  /*9a90*/  @!P5 IMAD.X R21, R0, 0x1, R15, P2 ;  /* 0x000000010015d824 */ /* 0x008fe200010e060f */
[----:B------:R-:W-:-:S02]  /*9aa0*/  CS2R R36, SRZ ;  /* 0x0000000000247805 */ /* 0x000fc4000001ff00 */
[----:B------:R-:W-:Y:S01]  /*9ab0*/  CS2R R38, SRZ ;  /* 0x0000000000267805 */ /* 0x000fe2000001ff00 */
[--C-:B------:R-:W-:Y:S02]  /*9ac0*/  @!P4 IMAD.X R11, R0, 0x1, R9.reuse, P0 ;  /* 0x00000001000bc824 */ /* 0x100fe400000e0609 */
[C---:B-1----:R-:W-:Y:S01]  /*9ad0*/  @!P4 IMAD.X R13, R4.reuse, 0x1, R9, P1 ;  /* 0x00000001040dc824 */ /* 0x042fe200008e0609 */
[----:B------:R0:W5:Y:S01]  /*9ae0*/  @!P5 LD.E.64 R32, desc[UR38][R20.64] ;  /* 0x000000261420d980 */ /* 0x000162000c101b00 */
[----:B------:R-:W-:-:S03]  /*9af0*/  @!P5 IMAD.X R15, R4, 0x1, R15, P3 ;  /* 0x00000001040fd824 */ /* 0x000fc600018e060f */
[----:B------:R0:W5:Y:S04]  /*9b00*/  @!P4 LD.E.64 R36, desc[UR38][R10.64] ;  /* 0x000000260a24c980 */ /* 0x000168000c101b00 */
[----:B------:R0:W5:Y:S04]  /*9b10*/  @!P5 LD.E.64 R34, desc[UR38][R14.64] ;  /* 0x000000260e22d980 */ /* 0x000168000c101b00 */
[----:B------:R0:W5:Y:S02]  /*9b20*/  @!P4 LD.E.64 R38, desc[UR38][R12.64] ;  /* 0x000000260c26c980 */ /* 0x000164000c101b00 */
.L_x_1792:
[----:B------:R-:W-:Y:S05]  /*9b30*/  BSYNC B1 ;  /* 0x0000000000017941 */ /* 0x000fea0003800000 */
.L_x_1791:
[----:B---3-5:R-:W-:Y:S01]  /*9b40*/  IMAD.MOV.U32 R0, RZ, RZ, R38 ;  /* 0x000000ffff007224 */ /* 0x028fe200078e0026 */
[----:B------:R-:W-:Y:S01]  /*9b50*/  UMOV UR4, 0xffffffff ;  /* 0xffffffff00047882 */ /* 0x000fe20000000000 */
[----:B----4-:R-:W-:Y:S02]  /*9b60*/  IMAD.MOV.U32 R3, RZ, RZ, R39 ;  /* 0x000000ffff037224 */ /* 0x010fe400078e0027 */
[----:B-1----:R-:W-:Y:S01]  /*9b70*/  IMAD.MOV.U32 R4, RZ, RZ, R34 ;  /* 0x000000ffff047224 */ /* 0x002fe200078e0022 */
        /* <DEDUP_REMOVED lines=16> */
.L_x_2122:
[----:B------:R-:W-:Y:S01]  /*9c80*/  VIADD R9, R55, 0x40 ;  /* 0x0000004037097836 */ /* 0x000fe20000000000 */
        /* <DEDUP_REMOVED lines=30> */
.L_x_1795:
[----:B------:R-:W-:Y:S05]  /*9e70*/  BSYNC B1 ;  /* 0x0000000000017941 */ /* 0x000fea0003800000 */
.L_x_1794:
[----:B---3-5:R-:W-:Y:S01]  /*9e80*/  IMAD.MOV.U32 R0, RZ, RZ, R30 ;  /* 0x000000ffff007224 */ /* 0x028fe200078e001e */
[----:B------:R-:W-:Y:S01]  /*9e90*/  UMOV UR4, 0xffffffff ;  /* 0xffffffff00047882 */ /* 0x000fe20000000000 */
[----:B----4-:R-:W-:Y:S01]  /*9ea0*/  IMAD.MOV.U32 R3, RZ, RZ, R31 ;  /* 0x000000ffff037224 */ /* 0x010fe200078e001f */
[----:B0-----:R-:W-:Y:S01]  /*9eb0*/  CS2R R26, SRZ ;  /* 0x00000000001a7805 */ /* 0x001fe2000001ff00 */
[----:B-1----:R-:W-:Y:S02]  /*9ec0*/  IMAD.MOV.U32 R4, RZ, RZ, R20 ;  /* 0x000000ffff047224 */ /* 0x002fe400078e0014 */
[----:B------:R-:W-:Y:S01]  /*9ed0*/  IMAD.MOV.U32 R9, RZ, RZ, R21 ;  /* 0x000000ffff097224 */ /* 0x000fe200078e0015 */
[----:B------:R-:W-:Y:S01]  /*9ee0*/  PRMT R53, R0, 0x5410, R3 ;  /* 0x0000541000357816 */ /* 0x000fe20000000003 */
[----:B------:R-:W-:Y:S02]  /*9ef0*/  IMAD.MOV.U32 R0, RZ, RZ, R28 ;  /* 0x000000ffff007224 */ /* 0x000fe400078e001c */
[----:B------:R-:W-:Y:S01]  /*9f00*/  IMAD.MOV.U32 R3, RZ, RZ, R29 ;  /* 0x000000ffff037224 */ /* 0x000fe200078e001d */
[----:B------:R-:W-:Y:S01]  /*9f10*/  PRMT R43, R4, 0x5410, R9 ;  /* 0x00005410042b7816 */ /* 0x000fe20000000009 */
[----:B------:R-:W-:-:S02]  /*9f20*/  IMAD.MOV.U32 R4, RZ, RZ, R24 ;  /* 0x000000ffff047224 */ /* 0x000fc400078e0018 */
[----:B------:R-:W-:Y:S01]  /*9f30*/  IMAD.MOV.U32 R9, RZ, RZ, R25 ;  /* 0x000000ffff097224 */ /* 0x000fe200078e0019 */
[----:B------:R-:W-:-:S04]  /*9f40*/  PRMT R54, R0, 0x5410, R3 ;  /* 0x0000541000367816 */ /* 0x000fc80000000003 */
[----:B------:R-:W-:Y:S01]  /*9f50*/  PRMT R50, R4, 0x5410, R9 ;  /* 0x0000541004327816 */ /* 0x000fe20000000009 */
[----:B------:R-:W-:Y:S06]  /*9f60*/  BRA.DIV UR4, `(.L_x_1796) ;  /* 0x000001aa04c47947 */ /* 0x000fec000b800000 */
[----:B------:R0:W1:Y:S04]  /*9f70*/  SHFL.IDX PT, R0, R6, 0x3, 0x181f ;  /* 0x00781f0006007f89 */ /* 0x00006800000e0000 */
[----:B------:R0:W3:Y:S04]  /*9f80*/  SHFL.IDX PT, R3, R5, 0x3, 0x181f ;  /* 0x00781f0005037f89 */ /* 0x0000e800000e0000 */
[----:B------:R0:W4:Y:S04]  /*9f90*/  SHFL.IDX PT, R4, R8, 0x3, 0x181f ;  /* 0x00781f0008047f89 */ /* 0x00012800000e0000 */
[----:B------:R0:W0:Y:S02]  /*9fa0*/  SHFL.IDX PT, R14, R7, 0x3, 0x181f ;  /* 0x00781f00070e7f89 */ /* 0x00002400000e0000 */
.L_x_2128:
[----:B------:R-:W-:Y:S01]  /*9fb0*/  VIADD R55, R55, 0x60 ;  /* 0x0000006037377836 */ /* 0x000fe20000000000 */
[----:B0-2---:R-:W-:Y:S01]  /*9fc0*/  LEA.HI R5, R213, R213, RZ, 0x1 ;  /* 0x000000d5d5057211 */ /* 0x005fe200078f08ff */
[----:B------:R-:W-:Y:S01]  /*9fd0*/  BSSY B1, `(.L_x_1797) ;  /* 0x0000020000017945 */ /* 0x000fe20003800000 */
[----:B------:R-:W-:Y:S02]  /*9fe0*/  CS2R R10, SRZ ;  /* 0x00000000000a7805 */ /* 0x000fe4000001ff00 */
[----:B------:R-:W-:Y:S02]  /*9ff0*/  CS2R R12, SRZ ;  /* 0x00000000000c7805 */ /* 0x000fe4000001ff00 */
[----:B------:R-:W-:Y:S02]  /*a000*/  ISETP.GE.AND P0, PT, R55, R64, PT ;  /* 0x000000403700720c */ /* 0x000fe40003f06270 */
[----:B------:R-:W-:Y:S02]  /*a010*/  CS2R R8, SRZ ;  /* 0x0000000000087805 */ /* 0x000fe4000001ff00 */
[----:B------:R-:W-:-:S04]  /*a020*/  LOP3.LUT R6, R5, 0xfffffffe, RZ, 0xc0, !PT ;  /* 0xfffffffe05067812 */ /* 0x000fc800078ec0ff */
[----:B------:R-:W-:-:S04]  /*a030*/  IADD3 R5, R213, -R6, RZ ;  /* 0x80000006d5057210 */ /* 0x000fc80007ffe0ff */
[----:B------:R-:W-:Y:S01]  /*a040*/  SHF.L.U32 R5, R5, 0x1f, RZ ;  /* 0x0000001f05057819 */ /* 0x000fe200000006ff */
[----:B------:R-:W-:Y:S06]  /*a050*/  @P0 BRA `(.L_x_1798) ;  /* 0x00000000005c0947 */ /* 0x000fec0003800000 */
[----:B------:R-:W-:Y:S01]  /*a060*/  ULDC UR4, c[0x0][0x3f4] ;  /* 0x0000fd0000047ab9 */ /* 0x000fe20000000800 */
[----:B------:R-:W-:Y:S02]  /*a070*/  CS2R R8, SRZ ;  /* 0x0000000000087805 */ /* 0x000fe4000001ff00 */
[----:B------:R-:W-:Y:S02]  /*a080*/  ISETP.GE.AND P4, PT, R18, UR4, PT ;  /* 0x0000000412007c0c */ /* 0x000fe4000bf86270 */
[----:B------:R-:W-:-:S11]  /*a090*/  ISETP.GE.AND P5, PT, R185, UR4, PT ;  /* 0x00000004b9007c0c */ /* 0x000fd6000bfa6270 */
[C---:B------:R-:W-:Y:S01]  /*a0a0*/  @!P4 IMAD.SHL.U32 R60, R18.reuse, 0x2, RZ ;  /* 0x00000002123cc824 */ /* 0x040fe200078e00ff */
[----:B------:R-:W-:Y:S01]  /*a0b0*/  @!P4 SHF.L.U64.HI R11, R18, 0x1, R19 ;  /* 0x00000001120bc819 */ /* 0x000fe20000010213 */
[C---:B------:R-:W-:Y:S01]  /*a0c0*/  @!P5 IMAD.SHL.U32 R15, R185.reuse, 0x2, RZ ;  /* 0x00000002b90fd824 */ /* 0x040fe200078e00ff */
[----:B------:R-:W-:Y:S02]  /*a0d0*/  @!P5 SHF.L.U64.HI R13, R185, 0x1, R216 ;  /* 0x00000001b90dd819 */ /* 0x000fe400000102d8 */
[CC--:B---3--:R-:W-:Y:S02]  /*a0e0*/  @!P4 IADD3 R6, P0, R3.reuse, R60.reuse, RZ ;  /* 0x0000003c0306c210 */ /* 0x0c8fe40007f1e0ff */
[----:B------:R-:W-:Y:S02]  /*a0f0*/  @!P4 IADD3 R60, P1, R14, R60, RZ ;  /* 0x0000003c0e3cc210 */ /* 0x000fe40007f3e0ff */
[-C--:B------:R-:W-:Y:S01]  /*a100*/  @!P5 IADD3 R62, P2, R3, R15.reuse, RZ ;  /* 0x0000000f033ed210 */ /* 0x080fe20007f5e0ff */
[--C-:B-1----:R-:W-:Y:S01]  /*a110*/  @!P4 IMAD.X R7, R0, 0x1, R11.reuse, P0 ;  /* 0x000000010007c824 */ /* 0x102fe200000e060b */
[----:B------:R-:W-:Y:S01]  /*a120*/  @!P5 IADD3 R14, P3, R14, R15, RZ ;  /* 0x0000000f0e0ed210 */ /* 0x000fe20007f7e0ff */
[----:B----4-:R-:W-:Y:S01]  /*a130*/  @!P4 IMAD.X R61, R4, 0x1, R11, P1 ;  /* 0x00000001043dc824 */ /* 0x010fe200008e060b */
[----:B------:R-:W-:Y:S01]  /*a140*/  CS2R R10, SRZ ;  /* 0x00000000000a7805 */ /* 0x000fe2000001ff00 */
[--C-:B------:R-:W-:Y:S01]  /*a150*/  @!P5 IMAD.X R63, R0, 0x1, R13.reuse, P2 ;  /* 0x00000001003fd824 */ /* 0x100fe200010e060d */
[----:B------:R-:W-:Y:S01]  /*a160*/  CS2R R26, SRZ ;  /* 0x00000000001a7805 */ /* 0x000fe2000001ff00 */
[----:B------:R-:W-:Y:S01]  /*a170*/  @!P5 IMAD.X R15, R4, 0x1, R13, P3 ;  /* 0x00000001040fd824 */ /* 0x000fe200018e060d */
[----:B------:R-:W-:-:S02]  /*a180*/  CS2R R12, SRZ ;  /* 0x00000000000c7805 */ /* 0x000fc4000001ff00 */
[----:B------:R0:W5:Y:S04]  /*a190*/  @!P5 LD.E.64 R8, desc[UR38][R62.64] ;  /* 0x000000263e08d980 */ /* 0x000168000c101b00 */
[----:B------:R0:W5:Y:S04]  /*a1a0*/  @!P5 LD.E.64 R10, desc[UR38][R14.64] ;  /* 0x000000260e0ad980 */ /* 0x000168000c101b00 */
[----:B------:R0:W5:Y:S04]  /*a1b0*/  @!P4 LD.E.64 R12, desc[UR38][R6.64] ;  /* 0x00000026060cc980 */ /* 0x000168000c101b00 */
[----:B------:R0:W5:Y:S02]  /*a1c0*/  @!P4 LD.E.64 R26, desc[UR38][R60.64] ;  /* 0x000000263c1ac980 */ /* 0x000164000c101b00 */
.L_x_1798:
[----:B------:R-:W-:Y:S05]  /*a1d0*/  BSYNC B1 ;  /* 0x0000000000017941 */ /* 0x000fea0003800000 */
.L_x_1797:
[----:B------:R-:W2:Y:S01]  /*a1e0*/  SYNCS.PHASECHK.TRANS64.TRYWAIT P0, [R2+URZ+0x28800], R5 ;  /* 0x02880005020075a7 */ /* 0x000ea2000800017f */
[----:B---3-5:R-:W-:Y:S01]  /*a1f0*/  IMAD.MOV.U32 R3, RZ, RZ, R26 ;  /* 0x000000ffff037224 */ /* 0x028fe200078e001a */
[----:B-1----:R-:W-:Y:S01]  /*a200*/  VIADDMNMX R0, R64, -R193, 0x80, PT ;  /* 0x0000008040007446 */ /* 0x002fe200038009c1 */
[----:B----4-:R-:W-:Y:S01]  /*a210*/  IMAD.MOV.U32 R4, RZ, RZ, R27 ;  /* 0x000000ffff047224 */ /* 0x010fe200078e001b */
[----:B------:R-:W-:Y:S01]  /*a220*/  BSSY B1, `(.L_x_1799) ;  /* 0x000000c000017945 */ /* 0x000fe20003800000 */
[----:B0-----:R-:W-:Y:S01]  /*a230*/  IMAD.MOV.U32 R6, RZ, RZ, R12 ;  /* 0x000000ffff067224 */ /* 0x001fe200078e000c */
[----:B------:R-:W-:Y:S01]  /*a240*/  ISETP.GE.AND P1, PT, R23, R0, PT ;  /* 0x000000001700720c */ /* 0x000fe20003f26270 */
[----:B------:R-:W-:Y:S01]  /*a250*/  IMAD.MOV.U32 R7, RZ, RZ, R13 ;  /* 0x000000ffff077224 */ /* 0x000fe200078e000d */
[----:B------:R-:W-:Y:S01]  /*a260*/  PRMT R15, R3, 0x5410, R4 ;  /* 0x00005410030f7816 */ /* 0x000fe20000000004 */
[----:B------:R-:W-:Y:S02]  /*a270*/  IMAD.MOV.U32 R3, RZ, RZ, R10 ;  /* 0x000000ffff037224 */ /* 0x000fe400078e000a */
[----:B------:R-:W-:Y:S01]  /*a280*/  IMAD.MOV.U32 R4, RZ, RZ, R11 ;  /* 0x000000ffff047224 */ /* 0x000fe200078e000b */
[----:B------:R-:W-:Y:S01]  /*a290*/  PRMT R55, R6, 0x5410, R7 ;  /* 0x0000541006377816 */ /* 0x000fe20000000007 */
[----:B------:R-:W-:-:S03]  /*a2a0*/  IMAD.MOV.U32 R6, RZ, RZ, R9 ;  /* 0x000000ffff067224 */ /* 0x000fc600078e0009 */
[----:B------:R-:W-:Y:S01]  /*a2b0*/  PRMT R3, R3, 0x5410, R4 ;  /* 0x0000541003037816 */ /* 0x000fe20000000004 */
[----:B------:R-:W-:Y:S01]  /*a2c0*/  IMAD.MOV.U32 R4, RZ, RZ, R8 ;  /* 0x000000ffff047224 */ /* 0x000fe200078e0008 */
[----:B--2---:R-:W-:Y:S06]  /*a2d0*/  @!P0 BRA `(.L_x_1800) ;  /* 0x000001a800588947 */ /* 0x004fec0003800000 */
.L_x_2129:
[----:B------:R-:W-:Y:S05]  /*a2e0*/  BSYNC B1 ;  /* 0x0000000000017941 */ /* 0x000fea0003800000 */
.L_x_1799:
[----:B------:R-:W-:Y:S01]  /*a2f0*/  BSSY B1, `(.L_x_1801) ;  /* 0x000005e000017945 */ /* 0x000fe20003800000 */
[----:B------:R-:W-:-:S03]  /*a300*/  PRMT R14, R4, 0x5410, R6 ;  /* 0x00005410040e7816 */ /* 0x000fc60000000006 */
[----:B------:R-:W-:Y:S05]  /*a310*/  @P1 BRA `(.L_x_1802) ;  /* 0x00000004006c1947 */ /* 0x000fea0003800000 */
[----:B------:R-:W1:Y:S01]  /*a320*/  LDC R4, c[0x0][0x3f4] ;  /* 0x0000fd00ff047b82 */ /* 0x000e620000000800 */
[----:B------:R-:W-:Y:S01]  /*a330*/  BSSY B2, `(.L_x_1803) ;  /* 0x000002e000027945 */ /* 0x000fe20003800000 */
[-C--:B-1----:R-:W-:Y:S02]  /*a340*/  ISETP.GE.AND P0, PT, R18, R4.reuse, PT ;  /* 0x000000041200720c */ /* 0x082fe40003f06270 */
[----:B------:R-:W-:-:S11]  /*a350*/  ISETP.GE.AND P1, PT, R185, R4, PT ;  /* 0x00000004b900720c */ /* 0x000fd60003f26270 */
[----:B------:R-:W-:Y:S05]  /*a360*/  @P0 BRA `(.L_x_1804) ;  /* 0x0000000000a80947 */ /* 0x000fea0003800000 */
[----:B0-----:R-:W0:Y:S01]  /*a370*/  LDS.128 R4, [R205] ;  /* 0x00000000cd047984 */ /* 0x001e220000000c00 */
[----:B------:R-:W-:Y:S01]  /*a380*/  SHF.R.U32.HI R61, RZ, 0x10, R47 ;  /* 0x00000010ff3d7819 */ /* 0x000fe2000001162f */
[--C-:B------:R-:W-:Y:S01]  /*a390*/  HADD2.F32 R62, -RZ, R65.reuse.H0_H0 ;  /* 0x20000041ff3e7230 */ /* 0x100fe20000004100 */
[--C-:B------:R-:W-:Y:S01]  /*a3a0*/  SHF.R.U32.HI R63, RZ, 0x10, R49.reuse ;  /* 0x00000010ff3f7819 */ /* 0x100fe20000011631 */
[----:B------:R-:W-:Y:S01]  /*a3b0*/  HADD2.F32 R60, -RZ, R65.H1_H1 ;  /* 0x30000041ff3c7230 */ /* 0x000fe20000004100 */
[----:B------:R-:W-:Y:S01]  /*a3c0*/  SHF.R.U64 R67, R48, 0x10, R49 ;  /* 0x0000001030437819 */ /* 0x000fe20000001231 */
[----:B------:R-:W-:Y:S01]  /*a3d0*/  HADD2.F32 R61, -RZ, R61.H0_H0 ;  /* 0x2000003dff3d7230 */ /* 0x000fe20000004100 */
[----:B------:R-:W-:Y:S01]  /*a3e0*/  SHF.R.U64 R69, R46, 0x10, R47 ;  /* 0x000000102e457819 */ /* 0x000fe2000000122f */
[----:B------:R-:W-:Y:S02]  /*a3f0*/  HADD2.F32 R63, -RZ, R63.H0_H0 ;  /* 0x2000003fff3f7230 */ /* 0x000fe40000004100 */
[----:B0-----:R-:W-:-:S02]  /*a400*/  HADD2.F32 R48, -RZ, R7.H0_H0 ;  /* 0x20000007ff307230 */ /* 0x001fc40000004100 */
[----:B------:R-:W-:Y:S02]  /*a410*/  HADD2.F32 R49, -RZ, R7.H1_H1 ;  /* 0x30000007ff317230 */ /* 0x000fe40000004100 */
[--C-:B------:R-:W-:Y:S02]  /*a420*/  HADD2.F32 R7, -RZ, R4.reuse.H0_H0 ;  /* 0x20000004ff077230 */ /* 0x100fe40000004100 */
[----:B------:R-:W-:Y:S02]  /*a430*/  HADD2.F32 R4, -RZ, R4.H1_H1 ;  /* 0x30000004ff047230 */ /* 0x000fe40000004100 */
[C---:B------:R-:W-:Y:S01]  /*a440*/  FMUL.FTZ R66, R49.reuse, R61 ;  /* 0x0000003d31427220 */ /* 0x040fe20000410000 */
[-C--:B------:R-:W-:Y:S01]  /*a450*/  FMUL.FTZ R65, R49, R63.reuse ;  /* 0x0000003f31417220 */ /* 0x080fe20000410000 */
[--C-:B------:R-:W-:Y:S02]  /*a460*/  HADD2.F32 R46, -RZ, R6.reuse.H0_H0 ;  /* 0x20000006ff2e7230 */ /* 0x100fe40000004100 */
[----:B------:R-:W-:Y:S01]  /*a470*/  FMUL.FTZ R64, R4, R62 ;  /* 0x0000003e04407220 */ /* 0x000fe20000410000 */
[----:B------:R-:W-:Y:S01]  /*a480*/  FFMA.FTZ R68, R48, R63, R66 ;  /* 0x0000003f30447223 */ /* 0x000fe20000010042 */
[----:B------:R-:W-:-:S02]  /*a490*/  HADD2.F32 R47, -RZ, R6.H1_H1 ;  /* 0x30000006ff2f7230 */ /* 0x000fc40000004100 */
[-C--:B------:R-:W-:Y:S01]  /*a4a0*/  FMUL.FTZ R66, R4, R60.reuse ;  /* 0x0000003c04427220 */ /* 0x080fe20000410000 */
[C---:B------:R-:W-:Y:S01]  /*a4b0*/  FFMA.FTZ R64, R7.reuse, R60, -R64 ;  /* 0x0000003c07407223 */ /* 0x040fe20000010840 */
[--C-:B------:R-:W-:Y:S02]  /*a4c0*/  HADD2.F32 R6, -RZ, R5.reuse.H0_H0 ;  /* 0x20000005ff067230 */ /* 0x100fe40000004100 */
[----:B------:R-:W-:Y:S01]  /*a4d0*/  FFMA.FTZ R65, R48, R61, -R65 ;  /* 0x0000003d30417223 */ /* 0x000fe20000010841 */
[--C-:B------:R-:W-:Y:S02]  /*a4e0*/  HADD2.F32 R60, -RZ, R70.reuse.H0_H0 ;  /* 0x20000046ff3c7230 */ /* 0x100fe40000004100 */
[----:B------:R-:W-:Y:S01]  /*a4f0*/  FFMA.FTZ R61, R7, R62, R66 ;  /* 0x0000003e073d7223 */ /* 0x000fe20000010042 */
[----:B------:R-:W-:Y:S02]  /*a500*/  HADD2.F32 R5, -RZ, R5.H1_H1 ;  /* 0x30000005ff057230 */ /* 0x000fe40000004100 */
[----:B------:R-:W-:-:S02]  /*a510*/  HADD2.F32 R48, -RZ, R70.H1_H1 ;  /* 0x30000046ff307230 */ /* 0x000fc40000004100 */
[C---:B------:R-:W-:Y:S01]  /*a520*/  FMUL.FTZ R63, R47.reuse, R60 ;  /* 0x0000003c2f3f7220 */ /* 0x040fe20000410000 */
[----:B------:R-:W-:Y:S02]  /*a530*/  HADD2.F32 R49, -RZ, R67.H0_H0 ;  /* 0x20000043ff317230 */ /* 0x000fe40000004100 */
[----:B------:R-:W-:Y:S02]  /*a540*/  HADD2.F32 R4, -RZ, R69.H0_H0 ;  /* 0x20000045ff047230 */ /* 0x000fe40000004100 */
[-C--:B------:R-:W-:Y:S01]  /*a550*/  FMUL.FTZ R47, R47, R48.reuse ;  /* 0x000000302f2f7220 */ /* 0x080fe20000410000 */
[C---:B------:R-:W-:Y:S01]  /*a560*/  FFMA.FTZ R63, R46.reuse, R48, -R63 ;  /* 0x000000302e3f7223 */ /* 0x040fe2000001083f */
[C---:B------:R-:W-:Y:S01]  /*a570*/  FMUL.FTZ R7, R5.reuse, R49 ;  /* 0x0000003105077220 */ /* 0x040fe20000410000 */
[----:B------:R-:W-:Y:S01]  /*a580*/  FMUL.FTZ R62, R5, R4 ;  /* 0x00000004053e7220 */ /* 0x000fe20000410000 */
[----:B------:R-:W-:Y:S02]  /*a590*/  FFMA.FTZ R46, R46, R60, R47 ;  /* 0x0000003c2e2e7223 */ /* 0x000fe4000001002f */
[----:B------:R-:W-:Y:S01]  /*a5a0*/  FFMA.FTZ R5, R6, R4, -R7 ;  /* 0x0000000406057223 */ /* 0x000fe20000010807 */
[----:B------:R-:W-:Y:S01]  /*a5b0*/  F2FP.F16.F32.PACK_AB R7, R68, R65 ;  /* 0x000000414407723e */ /* 0x000fe200000000ff */
[----:B------:R-:W-:Y:S01]  /*a5c0*/  FFMA.FTZ R62, R6, R49, R62 ;  /* 0x00000031063e7223 */ /* 0x000fe2000001003e */
[----:B------:R-:W-:-:S02]  /*a5d0*/  F2FP.F16.F32.PACK_AB R4, R61, R64 ;  /* 0x000000403d04723e */ /* 0x000fc400000000ff */
[----:B------:R-:W-:Y:S02]  /*a5e0*/  F2FP.F16.F32.PACK_AB R6, R46, R63 ;  /* 0x0000003f2e06723e */ /* 0x000fe400000000ff */
[----:B------:R-:W-:-:S05]  /*a5f0*/  F2FP.F16.F32.PACK_AB R5, R62, R5 ;  /* 0x000000053e05723e */ /* 0x000fca00000000ff */
[----:B------:R1:W-:Y:S02]  /*a600*/  STS.128 [R205], R4 ;  /* 0x00000004cd007388 */ /* 0x0003e40000000c00 */
.L_x_1804:
[----:B------:R-:W-:Y:S05]  /*a610*/  BSYNC B2 ;  /* 0x0000000000027941 */ /* 0x000fea0003800000 */
.L_x_1803:
[----:B------:R-:W-:Y:S05]  /*a620*/  @P1 BRA `(.L_x_1802) ;  /* 0x0000000000a81947 */ /* 0x000fea0003800000 */
[----:B01----:R-:W0:Y:S01]  /*a630*/  LDS.128 R4, [R205+0x4000] ;  /* 0x00400000cd047984 */ /* 0x003e220000000c00 */
[----:B------:R-:W-:Y:S01]  /*a640*/  SHF.R.U32.HI R48, RZ, 0x10, R45 ;  /* 0x00000010ff307819 */ /* 0x000fe2000001162d */
[--C-:B------:R-:W-:Y:S01]  /*a650*/  HADD2.F32 R46, -RZ, R59.reuse.H1_H1 ;  /* 0x3000003bff2e7230 */ /* 0x100fe20000004100 */
[----:B------:R-:W-:Y:S01]  /*a660*/  SHF.R.U32.HI R47, RZ, 0x10, R41 ;  /* 0x00000010ff2f7819 */ /* 0x000fe20000011629 */
[----:B------:R-:W-:Y:S01]  /*a670*/  HADD2.F32 R59, -RZ, R59.H0_H0 ;  /* 0x2000003bff3b7230 */ /* 0x000fe20000004100 */
[----:B------:R-:W-:Y:S01]  /*a680*/  SHF.R.U64 R61, R44, 0x10, R45 ;  /* 0x000000102c3d7819 */ /* 0x000fe2000000122d */
[----:B------:R-:W-:Y:S01]  /*a690*/  HADD2.F32 R48, -RZ, R48.H0_H0 ;  /* 0x20000030ff307230 */ /* 0x000fe20000004100 */
[----:B------:R-:W-:Y:S01]  /*a6a0*/  SHF.R.U64 R63, R40, 0x10, R41 ;  /* 0x00000010283f7819 */ /* 0x000fe20000001229 */
[----:B------:R-:W-:Y:S02]  /*a6b0*/  HADD2.F32 R47, -RZ, R47.H0_H0 ;  /* 0x2000002fff2f7230 */ /* 0x000fe40000004100 */
[----:B0-----:R-:W-:-:S02]  /*a6c0*/  HADD2.F32 R45, -RZ, R7.H1_H1 ;  /* 0x30000007ff2d7230 */ /* 0x001fc40000004100 */
[----:B------:R-:W-:Y:S02]  /*a6d0*/  HADD2.F32 R44, -RZ, R7.H0_H0 ;  /* 0x20000007ff2c7230 */ /* 0x000fe40000004100 */
[--C-:B------:R-:W-:Y:S02]  /*a6e0*/  HADD2.F32 R7, -RZ, R4.reuse.H0_H0 ;  /* 0x20000004ff077230 */ /* 0x100fe40000004100 */
[CC--:B------:R-:W-:Y:S01]  /*a6f0*/  FMUL.FTZ R49, R45.reuse, R48.reuse ;  /* 0x000000302d317220 */ /* 0x0c0fe20000410000 */
[----:B------:R-:W-:Y:S01]  /*a700*/  FMUL.FTZ R45, R45, R47 ;  /* 0x0000002f2d2d7220 */ /* 0x000fe20000410000 */
[----:B------:R-:W-:Y:S02]  /*a710*/  HADD2.F32 R4, -RZ, R4.H1_H1 ;  /* 0x30000004ff047230 */ /* 0x000fe40000004100 */
[--C-:B------:R-:W-:Y:S02]  /*a720*/  HADD2.F32 R40, -RZ, R6.reuse.H0_H0 ;  /* 0x20000006ff287230 */ /* 0x100fe40000004100 */
[----:B------:R-:W-:Y:S01]  /*a730*/  FFMA.FTZ R62, R44, R48, R45 ;  /* 0x000000302c3e7223 */ /* 0x000fe2000001002d */
[----:B------:R-:W-:-:S02]  /*a740*/  HADD2.F32 R41, -RZ, R6.H1_H1 ;  /* 0x30000006ff297230 */ /* 0x000fc40000004100 */
[----:B------:R-:W-:Y:S01]  /*a750*/  FMUL.FTZ R60, R4, R59 ;  /* 0x0000003b043c7220 */ /* 0x000fe20000410000 */
[--C-:B------:R-:W-:Y:S02]  /*a760*/  HADD2.F32 R45, -RZ, R58.reuse.H1_H1 ;  /* 0x3000003aff2d7230 */ /* 0x100fe40000004100 */
[----:B------:R-:W-:Y:S01]  /*a770*/  FFMA.FTZ R49, R44, R47, -R49 ;  /* 0x0000002f2c317223 */ /* 0x000fe20000010831 */
[--C-:B------:R-:W-:Y:S02]  /*a780*/  HADD2.F32 R6, -RZ, R5.reuse.H0_H0 ;  /* 0x20000005ff067230 */ /* 0x100fe40000004100 */
[-C--:B------:R-:W-:Y:S01]  /*a790*/  FMUL.FTZ R48, R4, R46.reuse ;  /* 0x0000002e04307220 */ /* 0x080fe20000410000 */
[----:B------:R-:W-:Y:S02]  /*a7a0*/  HADD2.F32 R58, -RZ, R58.H0_H0 ;  /* 0x2000003aff3a7230 */ /* 0x000fe40000004100 */
[----:B------:R-:W-:Y:S01]  /*a7b0*/  FFMA.FTZ R60, R7, R46, -R60 ;  /* 0x0000002e073c7223 */ /* 0x000fe2000001083c */
[----:B------:R-:W-:-:S02]  /*a7c0*/  HADD2.F32 R5, -RZ, R5.H1_H1 ;  /* 0x30000005ff057230 */ /* 0x000fc40000004100 */
[----:B------:R-:W-:Y:S01]  /*a7d0*/  FFMA.FTZ R59, R7, R59, R48 ;  /* 0x0000003b073b7223 */ /* 0x000fe20000010030 */
[----:B------:R-:W-:Y:S02]  /*a7e0*/  HADD2.F32 R44, -RZ, R61.H0_H0 ;  /* 0x2000003dff2c7230 */ /* 0x000fe40000004100 */
[CC--:B------:R-:W-:Y:S01]  /*a7f0*/  FMUL.FTZ R47, R41.reuse, R45.reuse ;  /* 0x0000002d292f7220 */ /* 0x0c0fe20000410000 */
[----:B------:R-:W-:Y:S02]  /*a800*/  HADD2.F32 R4, -RZ, R63.H0_H0 ;  /* 0x2000003fff047230 */ /* 0x000fe40000004100 */
[----:B------:R-:W-:Y:S01]  /*a810*/  FMUL.FTZ R46, R41, R58 ;  /* 0x0000003a292e7220 */ /* 0x000fe20000410000 */
[C---:B------:R-:W-:Y:S01]  /*a820*/  FMUL.FTZ R7, R5.reuse, R44 ;  /* 0x0000002c05077220 */ /* 0x040fe20000410000 */
[C---:B------:R-:W-:Y:S01]  /*a830*/  FFMA.FTZ R47, R40.reuse, R58, -R47 ;  /* 0x0000003a282f7223 */ /* 0x040fe2000001082f */
[-C--:B------:R-:W-:Y:S01]  /*a840*/  FMUL.FTZ R41, R5, R4.reuse ;  /* 0x0000000405297220 */ /* 0x080fe20000410000 */
[----:B------:R-:W-:Y:S01]  /*a850*/  FFMA.FTZ R46, R40, R45, R46 ;  /* 0x0000002d282e7223 */ /* 0x000fe2000001002e */
[----:B------:R-:W-:Y:S01]  /*a860*/  FFMA.FTZ R5, R6, R4, -R7 ;  /* 0x0000000406057223 */ /* 0x000fe20000010807 */
[----:B------:R-:W-:Y:S01]  /*a870*/  F2FP.F16.F32.PACK_AB R7, R62, R49 ;  /* 0x000000313e07723e */ /* 0x000fe200000000ff */
[----:B------:R-:W-:Y:S01]  /*a880*/  FFMA.FTZ R44, R6, R44, R41 ;  /* 0x0000002c062c7223 */ /* 0x000fe20000010029 */
[----:B------:R-:W-:-:S02]  /*a890*/  F2FP.F16.F32.PACK_AB R4, R59, R60 ;  /* 0x0000003c3b04723e */ /* 0x000fc400000000ff */
[----:B------:R-:W-:Y:S02]  /*a8a0*/  F2FP.F16.F32.PACK_AB R6, R46, R47 ;  /* 0x0000002f2e06723e */ /* 0x000fe400000000ff */
[----:B------:R-:W-:-:S05]  /*a8b0*/  F2FP.F16.F32.PACK_AB R5, R44, R5 ;  /* 0x000000052c05723e */ /* 0x000fca00000000ff */
[----:B------:R2:W-:Y:S02]  /*a8c0*/  STS.128 [R205+0x4000], R4 ;  /* 0x00400004cd007388 */ /* 0x0005e40000000c00 */
.L_x_1802:
[----:B------:R-:W-:Y:S05]  /*a8d0*/  BSYNC B1 ;  /* 0x0000000000017941 */ /* 0x000fea0003800000 */
.L_x_1801:
[----:B------:R-:W-:Y:S01]  /*a8e0*/  ISETP.GE.AND P0, PT, R212, R0, PT ;  /* 0x00000000d400720c */ /* 0x000fe20003f06270 */
[----:B------:R-:W-:-:S12]  /*a8f0*/  BSSY B1, `(.L_x_1805) ;  /* 0x000005d000017945 */ /* 0x000fd80003800000 */
[----:B------:R-:W-:Y:S05]  /*a900*/  @P0 BRA `(.L_x_1806) ;  /* 0x00000004006c0947 */ /* 0x000fea0003800000 */
[----:B-12---:R-:W1:Y:S01]  /*a910*/  LDC R4, c[0x0][0x3f4] ;  /* 0x0000fd00ff047b82 */ /* 0x006e620000000800 */
[----:B------:R-:W-:Y:S01]  /*a920*/  BSSY B2, `(.L_x_1807) ;  /* 0x000002e000027945 */ /* 0x000fe20003800000 */
[-C--:B-1----:R-:W-:Y:S02]  /*a930*/  ISETP.GE.AND P0, PT, R18, R4.reuse, PT ;  /* 0x000000041200720c */ /* 0x082fe40003f06270 */
[----:B------:R-:W-:-:S11]  /*a940*/  ISETP.GE.AND P1, PT, R185, R4, PT ;  /* 0x00000004b900720c */ /* 0x000fd60003f26270 */
[----:B------:R-:W-:Y:S05]  /*a950*/  @P0 BRA `(.L_x_1808) ;  /* 0x0000000000a80947 */ /* 0x000fea0003800000 */
[----:B0-----:R-:W0:Y:S01]  /*a960*/  LDS.128 R4, [R205+0x1000] ;  /* 0x00100000cd047984 */ /* 0x001e220000000c00 */
        /* <DEDUP_REMOVED lines=41> */
.L_x_1808:
[----:B------:R-:W-:Y:S05]  /*ac00*/  BSYNC B2 ;  /* 0x0000000000027941 */ /* 0x000fea0003800000 */
.L_x_1807:
[----:B------:R-:W-:Y:S05]  /*ac10*/  @P1 BRA `(.L_x_1806) ;  /* 0x0000000000a81947 */ /* 0x000fea0003800000 */
[----:B01----:R-:W0:Y:S01]  /*ac20*/  LDS.128 R4, [R205+0x5000] ;  /* 0x00500000cd047984 */ /* 0x003e220000000c00 */
[----:B------:R-:W-:Y:S01]  /*ac30*/  SHF.R.U32.HI R37, RZ, 0x10, R33 ;  /* 0x00000010ff257819 */ /* 0x000fe20000011621 */
[----:B------:R-:W-:Y:S01]  /*ac40*/  HADD2.F32 R36, -RZ, R52.H0_H0 ;  /* 0x20000034ff247230 */ /* 0x000fe20000004100 */
[--C-:B------:R-:W-:Y:S01]  /*ac50*/  SHF.R.U32.HI R39, RZ, 0x10, R35.reuse ;  /* 0x00000010ff277819 */ /* 0x100fe20000011623 */
[----:B------:R-:W-:Y:S01]  /*ac60*/  HADD2.F32 R38, -RZ, R51.H0_H0 ;  /* 0x20000033ff267230 */ /* 0x000fe20000004100 */
[----:B------:R-:W-:Y:S01]  /*ac70*/  SHF.R.U64 R45, R34, 0x10, R35 ;  /* 0x00000010222d7819 */ /* 0x000fe20000001223 */
[----:B------:R-:W-:Y:S01]  /*ac80*/  HADD2.F32 R37, -RZ, R37.H0_H0 ;  /* 0x20000025ff257230 */ /* 0x000fe20000004100 */
[----:B------:R-:W-:Y:S01]  /*ac90*/  SHF.R.U64 R47, R32, 0x10, R33 ;  /* 0x00000010202f7819 */ /* 0x000fe20000001221 */
[----:B------:R-:W-:Y:S02]  /*aca0*/  HADD2.F32 R39, -RZ, R39.H0_H0 ;  /* 0x20000027ff277230 */ /* 0x000fe40000004100 */
[----:B------:R-:W-:-:S02]  /*acb0*/  HADD2.F32 R51, -RZ, R51.H1_H1 ;  /* 0x30000033ff337230 */ /* 0x000fc40000004100 */
[----:B------:R-:W-:Y:S02]  /*acc0*/  HADD2.F32 R52, -RZ, R52.H1_H1 ;  /* 0x30000034ff347230 */ /* 0x000fe40000004100 */
[--C-:B0-----:R-:W-:Y:S02]  /*acd0*/  HADD2.F32 R35, -RZ, R7.reuse.H1_H1 ;  /* 0x30000007ff237230 */ /* 0x101fe40000004100 */
[----:B------:R-:W-:Y:S02]  /*ace0*/  HADD2.F32 R34, -RZ, R7.H0_H0 ;  /* 0x20000007ff227230 */ /* 0x000fe40000004100 */
[--C-:B------:R-:W-:Y:S02]  /*acf0*/  HADD2.F32 R7, -RZ, R4.reuse.H0_H0 ;  /* 0x20000004ff077230 */ /* 0x100fe40000004100 */
[C---:B------:R-:W-:Y:S01]  /*ad00*/  FMUL.FTZ R44, R35.reuse, R37 ;  /* 0x00000025232c7220 */ /* 0x040fe20000410000 */
[----:B------:R-:W-:Y:S02]  /*ad10*/  HADD2.F32 R4, -RZ, R4.H1_H1 ;  /* 0x30000004ff047230 */ /* 0x000fe40000004100 */
[----:B------:R-:W-:Y:S01]  /*ad20*/  FMUL.FTZ R41, R35, R39 ;  /* 0x0000002723297220 */ /* 0x000fe20000410000 */
[----:B------:R-:W-:-:S02]  /*ad30*/  HADD2.F32 R32, -RZ, R6.H0_H0 ;  /* 0x20000006ff207230 */ /* 0x000fc40000004100 */
[----:B------:R-:W-:Y:S01]  /*ad40*/  FFMA.FTZ R46, R34, R39, R44 ;  /* 0x00000027222e7223 */ /* 0x000fe2000001002c */
[----:B------:R-:W-:Y:S02]  /*ad50*/  HADD2.F32 R33, -RZ, R6.H1_H1 ;  /* 0x30000006ff217230 */ /* 0x000fe40000004100 */
[----:B------:R-:W-:Y:S01]  /*ad60*/  FMUL.FTZ R40, R4, R38 ;  /* 0x0000002604287220 */ /* 0x000fe20000410000 */
[--C-:B------:R-:W-:Y:S02]  /*ad70*/  HADD2.F32 R6, -RZ, R5.reuse.H0_H0 ;  /* 0x20000005ff067230 */ /* 0x100fe40000004100 */
[----:B------:R-:W-:Y:S01]  /*ad80*/  FFMA.FTZ R41, R34, R37, -R41 ;  /* 0x0000002522297223 */ /* 0x000fe20000010829 */
[-C--:B------:R-:W-:Y:S01]  /*ad90*/  FMUL.FTZ R44, R4, R36.reuse ;  /* 0x00000024042c7220 */ /* 0x080fe20000410000 */
[----:B------:R-:W-:Y:S02]  /*ada0*/  HADD2.F32 R5, -RZ, R5.H1_H1 ;  /* 0x30000005ff057230 */ /* 0x000fe40000004100 */
[----:B------:R-:W-:Y:S01]  /*adb0*/  FFMA.FTZ R40, R7, R36, -R40 ;  /* 0x0000002407287223 */ /* 0x000fe20000010828 */
[----:B------:R-:W-:-:S02]  /*adc0*/  HADD2.F32 R34, -RZ, R45.H0_H0 ;  /* 0x2000002dff227230 */ /* 0x000fc40000004100 */
[----:B------:R-:W-:Y:S01]  /*add0*/  FFMA.FTZ R35, R7, R38, R44 ;  /* 0x0000002607237223 */ /* 0x000fe2000001002c */
[----:B------:R-:W-:Y:S02]  /*ade0*/  HADD2.F32 R4, -RZ, R47.H0_H0 ;  /* 0x2000002fff047230 */ /* 0x000fe40000004100 */
[CC--:B------:R-:W-:Y:S01]  /*adf0*/  FMUL.FTZ R37, R33.reuse, R51.reuse ;  /* 0x0000003321257220 */ /* 0x0c0fe20000410000 */
[----:B------:R-:W-:Y:S01]  /*ae00*/  FMUL.FTZ R36, R33, R52 ;  /* 0x0000003421247220 */ /* 0x000fe20000410000 */
[C---:B------:R-:W-:Y:S01]  /*ae10*/  FMUL.FTZ R7, R5.reuse, R34 ;  /* 0x0000002205077220 */ /* 0x040fe20000410000 */
[----:B------:R-:W-:Y:S01]  /*ae20*/  FMUL.FTZ R33, R5, R4 ;  /* 0x0000000405217220 */ /* 0x000fe20000410000 */
[C---:B------:R-:W-:Y:S01]  /*ae30*/  FFMA.FTZ R37, R32.reuse, R52, -R37 ;  /* 0x0000003420257223 */ /* 0x040fe20000010825 */
[----:B------:R-:W-:Y:S01]  /*ae40*/  FFMA.FTZ R36, R32, R51, R36 ;  /* 0x0000003320247223 */ /* 0x000fe20000010024 */
[C---:B------:R-:W-:Y:S01]  /*ae50*/  FFMA.FTZ R5, R6.reuse, R4, -R7 ;  /* 0x0000000406057223 */ /* 0x040fe20000010807 */
[----:B------:R-:W-:Y:S01]  /*ae60*/  FFMA.FTZ R34, R6, R34, R33 ;  /* 0x0000002206227223 */ /* 0x000fe20000010021 */
[----:B------:R-:W-:-:S02]  /*ae70*/  F2FP.F16.F32.PACK_AB R7, R46, R41 ;  /* 0x000000292e07723e */ /* 0x000fc400000000ff */
[----:B------:R-:W-:Y:S02]  /*ae80*/  F2FP.F16.F32.PACK_AB R6, R36, R37 ;  /* 0x000000252406723e */ /* 0x000fe400000000ff */
[----:B------:R-:W-:Y:S02]  /*ae90*/  F2FP.F16.F32.PACK_AB R4, R35, R40 ;  /* 0x000000282304723e */ /* 0x000fe400000000ff */
[----:B------:R-:W-:-:S05]  /*aea0*/  F2FP.F16.F32.PACK_AB R5, R34, R5 ;  /* 0x000000052205723e */ /* 0x000fca00000000ff */
[----:B------:R3:W-:Y:S02]  /*aeb0*/  STS.128 [R205+0x5000], R4 ;  /* 0x00500004cd007388 */ /* 0x0007e40000000c00 */
.L_x_1806:
[----:B------:R-:W-:Y:S05]  /*aec0*/  BSYNC B1 ;  /* 0x0000000000017941 */ /* 0x000fea0003800000 */
.L_x_1805:
[----:B------:R-:W-:Y:S01]  /*aed0*/  ISETP.GE.AND P0, PT, R211, R0, PT ;  /* 0x00000000d300720c */ /* 0x000fe20003f06270 */
[----:B------:R-:W-:-:S12]  /*aee0*/  BSSY B1, `(.L_x_1809) ;  /* 0x000005d000017945 */ /* 0x000fd80003800000 */
[----:B------:R-:W-:Y:S05]  /*aef0*/  @P0 BRA `(.L_x_1810) ;  /* 0x00000004006c0947 */ /* 0x000fea0003800000 */
[----:B-123--:R-:W1:Y:S01]  /*af00*/  LDC R4, c[0x0][0x3f4] ;  /* 0x0000fd00ff047b82 */ /* 0x00ee620000000800 */
[----:B------:R-:W-:Y:S01]  /*af10*/  BSSY B2, `(.L_x_1811) ;  /* 0x000002e000027945 */ /* 0x000fe20003800000 */
[-C--:B-1----:R-:W-:Y:S02]  /*af20*/  ISETP.GE.AND P0, PT, R18, R4.reuse, PT ;  /* 0x000000041200720c */ /* 0x082fe40003f06270 */
[----:B------:R-:W-:-:S11]  /*af30*/  ISETP.GE.AND P1, PT, R185, R4, PT ;  /* 0x00000004b900720c */ /* 0x000fd60003f26270 */
[----:B------:R-:W-:Y:S05]  /*af40*/  @P0 BRA `(.L_x_1812) ;  /* 0x0000000000a80947 */ /* 0x000fea0003800000 */
[----:B0-----:R-:W0:Y:S01]  /*af50*/  LDS.128 R4, [R205+0x2000] ;  /* 0x00200000cd047984 */ /* 0x001e220000000c00 */
        /* <DEDUP_REMOVED lines=41> */
.L_x_1812:
[----:B------:R-:W-:Y:S05]  /*b1f0*/  BSYNC B2 ;  /* 0x0000000000027941 */ /* 0x000fea0003800000 */
.L_x_1811:
[----:B------:R-:W-:Y:S05]  /*b200*/  @P1 BRA `(.L_x_1810) ;  /* 0x0000000000a81947 */ /* 0x000fea0003800000 */
[----:B01----:R-:W0:Y:S01]  /*b210*/  LDS.128 R4, [R205+0x6000] ;  /* 0x00600000cd047984 */ /* 0x003e220000000c00 */
[----:B------:R-:W-:Y:S01]  /*b220*/  SHF.R.U32.HI R29, RZ, 0x10, R25 ;  /* 0x00000010ff1d7819 */ /* 0x000fe20000011619 */
[----:B------:R-:W-:Y:S01]  /*b230*/  HADD2.F32 R28, -RZ, R50.H0_H0 ;  /* 0x20000032ff1c7230 */ /* 0x000fe20000004100 */
[----:B------:R-:W-:Y:S01]  /*b240*/  SHF.R.U32.HI R31, RZ, 0x10, R21 ;  /* 0x00000010ff1f7819 */ /* 0x000fe20000011615 */
        /* <DEDUP_REMOVED lines=38> */
.L_x_1810:
[----:B------:R-:W-:Y:S05]  /*b4b0*/  BSYNC B1 ;  /* 0x0000000000017941 */ /* 0x000fea0003800000 */
.L_x_1809:
[----:B------:R-:W-:-:S13]  /*b4c0*/  ISETP.GE.AND P0, PT, R210, R0, PT ;  /* 0x00000000d200720c */ /* 0x000fda0003f06270 */
[----:B------:R-:W-:Y:S05]  /*b4d0*/  @P0 BRA `(.L_x_1813) ;  /* 0x00000028009c0947 */ /* 0x000fea0003800000 */
[----:B------:R-:W5:Y:S01]  /*b4e0*/  LDC R0, c[0x0][0x3f4] ;  /* 0x0000fd00ff007b82 */ /* 0x000f620000000800 */
[----:B------:R-:W-:Y:S01]  /*b4f0*/  BSSY B1, `(.L_x_1814) ;  /* 0x000002e000017945 */ /* 0x000fe20003800000 */
[-C--:B-----5:R-:W-:Y:S02]  /*b500*/  ISETP.GE.AND P0, PT, R18, R0.reuse, PT ;  /* 0x000000001200720c */ /* 0x0a0fe40003f06270 */
[----:B------:R-:W-:-:S11]  /*b510*/  ISETP.GE.AND P1, PT, R185, R0, PT ;  /* 0x00000000b900720c */ /* 0x000fd60003f26270 */
[----:B------:R-:W-:Y:S05]  /*b520*/  @P0 BRA `(.L_x_1815) ;  /* 0x0000000000a80947 */ /* 0x000fea0003800000 */
[----:B01234-:R-:W0:Y:S01]  /*b530*/  LDS.128 R4, [R205+0x3000] ;  /* 0x00300000cd047984 */ /* 0x01fe220000000c00 */
[----:B------:R-:W-:Y:S01]  /*b540*/  SHF.R.U32.HI R24, RZ, 0x10, R13 ;  /* 0x00000010ff187819 */ /* 0x000fe2000001160d */
[----:B------:R-:W-:Y:S01]  /*b550*/  HADD2.F32 R21, -RZ, R55.H0_H0 ;  /* 0x20000037ff157230 */ /* 0x000fe20000004100 */
[--C-:B------:R-:W-:Y:S01]  /*b560*/  SHF.R.U64 R30, R26, 0x10, R27.reuse ;  /* 0x000000101a1e7819 */ /* 0x100fe2000000121b */
[--C-:B------:R-:W-:Y:S01]  /*b570*/  HADD2.F32 R25, -RZ, R15.reuse.H0_H0 ;  /* 0x2000000fff197230 */ /* 0x100fe20000004100 */
[----:B------:R-:W-:Y:S01]  /*b580*/  SHF.R.U32.HI R26, RZ, 0x10, R27 ;  /* 0x00000010ff1a7819 */ /* 0x000fe2000001161b */
[----:B------:R-:W-:Y:S01]  /*b590*/  HADD2.F32 R24, -RZ, R24.H0_H0 ;  /* 0x20000018ff187230 */ /* 0x000fe20000004100 */
[----:B------:R-:W-:Y:S01]  /*b5a0*/  SHF.R.U64 R32, R12, 0x10, R13 ;  /* 0x000000100c207819 */ /* 0x000fe2000000120d */
[----:B------:R-:W-:Y:S02]  /*b5b0*/  HADD2.F32 R15, -RZ, R15.H1_H1 ;  /* 0x3000000fff0f7230 */ /* 0x000fe40000004100 */
[----:B------:R-:W-:-:S02]  /*b5c0*/  HADD2.F32 R26, -RZ, R26.H0_H0 ;  /* 0x2000001aff1a7230 */ /* 0x000fc40000004100 */
        /* <DEDUP_REMOVED lines=8> */
[C---:B------:R-:W-:Y:S01]  /*b650*/  FFMA.FTZ R31, R13.reuse, R26, R29 ;  /* 0x0000001a0d1f7223 */ /* 0x040fe2000001001d */
[----:B------:R-:W-:Y:S02]  /*b660*/  HADD2.F32 R12, -RZ, R6.H1_H1 ;  /* 0x30000006ff0c7230 */ /* 0x000fe40000004100 */
[C---:B------:R-:W-:Y:S01]  /*b670*/  FMUL.FTZ R27, R4.reuse, R25 ;  /* 0x00000019041b7220 */ /* 0x040fe20000410000 */
[--C-:B------:R-:W-:Y:S02]  /*b680*/  HADD2.F32 R6, -RZ, R5.reuse.H0_H0 ;  /* 0x20000005ff067230 */ /* 0x100fe40000004100 */
[----:B------:R-:W-:Y:S01]  /*b690*/  FFMA.FTZ R28, R13, R24, -R28 ;  /* 0x000000180d1c7223 */ /* 0x000fe2000001081c */
[-C--:B------:R-:W-:Y:S01]  /*b6a0*/  FMUL.FTZ R29, R4, R21.reuse ;  /* 0x00000015041d7220 */ /* 0x080fe20000410000 */
[----:B------:R-:W-:Y:S02]  /*b6b0*/  HADD2.F32 R5, -RZ, R5.H1_H1 ;  /* 0x30000005ff057230 */ /* 0x000fe40000004100 */
[----:B------:R-:W-:Y:S01]  /*b6c0*/  FFMA.FTZ R27, R0, R21, -R27 ;  /* 0x00000015001b7223 */ /* 0x000fe2000001081b */
[----:B------:R-:W-:-:S02]  /*b6d0*/  HADD2.F32 R13, -RZ, R30.H0_H0 ;  /* 0x2000001eff0d7230 */ /* 0x000fc40000004100 */
[C---:B------:R-:W-:Y:S01]  /*b6e0*/  FMUL.FTZ R20, R12.reuse, R15 ;  /* 0x0000000f0c147220 */ /* 0x040fe20000410000 */
[----:B------:R-:W-:Y:S02]  /*b6f0*/  HADD2.F32 R4, -RZ, R32.H0_H0 ;  /* 0x20000020ff047230 */ /* 0x000fe40000004100 */
[----:B------:R-:W-:Y:S01]  /*b700*/  FMUL.FTZ R24, R12, R55 ;  /* 0x000000370c187220 */ /* 0x000fe20000410000 */
[----:B------:R-:W-:Y:S01]  /*b710*/  FFMA.FTZ R0, R0, R25, R29 ;  /* 0x0000001900007223 */ /* 0x000fe2000001001d */
[----:B------:R-:W-:Y:S01]  /*b720*/  FMUL.FTZ R21, R5, R13 ;  /* 0x0000000d05157220 */ /* 0x000fe20000410000 */
[----:B------:R-:W-:Y:S01]  /*b730*/  FFMA.FTZ R20, R7, R55, -R20 ;  /* 0x0000003707147223 */ /* 0x000fe20000010814 */
[-C--:B------:R-:W-:Y:S01]  /*b740*/  FMUL.FTZ R12, R5, R4.reuse ;  /* 0x00000004050c7220 */ /* 0x080fe20000410000 */
[----:B------:R-:W-:Y:S01]  /*b750*/  FFMA.FTZ R15, R7, R15, R24 ;  /* 0x0000000f070f7223 */ /* 0x000fe20000010018 */
[C---:B------:R-:W-:Y:S01]  /*b760*/  FFMA.FTZ R5, R6.reuse, R4, -R21 ;  /* 0x0000000406057223 */ /* 0x040fe20000010815 */
[----:B------:R-:W-:Y:S01]  /*b770*/  F2FP.F16.F32.PACK_AB R7, R31, R28 ;  /* 0x0000001c1f07723e */ /* 0x000fe200000000ff */
[----:B------:R-:W-:Y:S01]  /*b780*/  FFMA.FTZ R12, R6, R13, R12 ;  /* 0x0000000d060c7223 */ /* 0x000fe2000001000c */
[----:B------:R-:W-:-:S02]  /*b790*/  F2FP.F16.F32.PACK_AB R4, R0, R27 ;  /* 0x0000001b0004723e */ /* 0x000fc400000000ff */
[----:B------:R-:W-:Y:S02]  /*b7a0*/  F2FP.F16.F32.PACK_AB R6, R15, R20 ;  /* 0x000000140f06723e */ /* 0x000fe400000000ff */
[----:B------:R-:W-:-:S05]  /*b7b0*/  F2FP.F16.F32.PACK_AB R5, R12, R5 ;  /* 0x000000050c05723e */ /* 0x000fca00000000ff */
[----:B------:R0:W-:Y:S02]  /*b7c0*/  STS.128 [R205+0x3000], R4 ;  /* 0x00300004cd007388 */ /* 0x0001e40000000c00 */
.L_x_1815:
[----:B------:R-:W-:Y:S05]  /*b7d0*/  BSYNC B1 ;  /* 0x0000000000017941 */ /* 0x000fea0003800000 */
.L_x_1814:
[----:B------:R-:W-:Y:S05]  /*b7e0*/  @P1 BRA `(.L_x_1813) ;  /* 0x0000002400d81947 */ /* 0x000fea0003800000 */
[----:B01234-:R-:W0:Y:S01]  /*b7f0*/  LDS.128 R4, [R205+0x7000] ;  /* 0x00700000cd047984 */ /* 0x01fe220000000c00 */
[----:B------:R-:W-:Y:S01]  /*b800*/  SHF.R.U32.HI R15, RZ, 0x10, R11 ;  /* 0x00000010ff0f7819 */ /* 0x000fe2000001160b */
[----:B------:R-:W-:Y:S01]  /*b810*/  HADD2.F32 R13, -RZ, R3.H0_H0 ;  /* 0x20000003ff0d7230 */ /* 0x000fe20000004100 */
[----:B------:R-:W-:Y:S02]  /*b820*/  SHF.R.U32.HI R12, RZ, 0x10, R9 ;  /* 0x00000010ff0c7819 */ /* 0x000fe40000011609 */
[----:B------:R-:W-:Y:S01]  /*b830*/  SHF.R.U64 R24, R10, 0x10, R11 ;  /* 0x000000100a187819 */ /* 0x000fe2000000120b */
[----:B------:R-:W-:Y:S01]  /*b840*/  HADD2.F32 R15, -RZ, R15.H0_H0 ;  /* 0x2000000fff0f7230 */ /* 0x000fe20000004100 */
[----:B------:R-:W-:Y:S01]  /*b850*/  SHF.R.U64 R26, R8, 0x10, R9 ;  /* 0x00000010081a7819 */ /* 0x000fe20000001209 */
[----:B------:R-:W-:Y:S02]  /*b860*/  HADD2.F32 R12, -RZ, R12.H0_H0 ;  /* 0x2000000cff0c7230 */ /* 0x000fe40000004100 */
[----:B------:R-:W-:-:S02]  /*b870*/  HADD2.F32 R11, -RZ, R14.H0_H0 ;  /* 0x2000000eff0b7230 */ /* 0x000fc40000004100 */
[----:B------:R-:W-:Y:S02]  /*b880*/  HADD2.F32 R14, -RZ, R14.H1_H1 ;  /* 0x3000000eff0e7230 */ /* 0x000fe40000004100 */
[--C-:B0-----:R-:W-:Y:S02]  /*b890*/  HADD2.F32 R10, -RZ, R7.reuse.H1_H1 ;  /* 0x30000007ff0a7230 */ /* 0x101fe40000004100 */
[----:B------:R-:W-:Y:S02]  /*b8a0*/  HADD2.F32 R9, -RZ, R7.H0_H0 ;  /* 0x20000007ff097230 */ /* 0x000fe40000004100 */
[--C-:B------:R-:W-:Y:S02]  /*b8b0*/  HADD2.F32 R0, -RZ, R4.reuse.H0_H0 ;  /* 0x20000004ff007230 */ /* 0x100fe40000004100 */
[C---:B------:R-:W-:Y:S01]  /*b8c0*/  FMUL.FTZ R20, R10.reuse, R15 ;  /* 0x0000000f0a147220 */ /* 0x040fe20000410000 */
[----:B------:R-:W-:Y:S01]  /*b8d0*/  FMUL.FTZ R10, R10, R12 ;  /* 0x0000000c0a0a7220 */ /* 0x000fe20000410000 */
[----:B------:R-:W-:-:S02]  /*b8e0*/  HADD2.F32 R4, -RZ, R4.H1_H1 ;  /* 0x30000004ff047230 */ /* 0x000fc40000004100 */
[C---:B------:R-:W-:Y:S01]  /*b8f0*/  FFMA.FTZ R20, R9.reuse, R12, -R20 ;  /* 0x0000000c09147223 */ /* 0x040fe20000010814 */
[----:B------:R-:W-:Y:S01]  /*b900*/  FFMA.FTZ R25, R9, R15, R10 ;  /* 0x0000000f09197223 */ /* 0x000fe2000001000a */
[--C-:B------:R-:W-:Y:S02]  /*b910*/  HADD2.F32 R7, -RZ, R6.reuse.H0_H0 ;  /* 0x20000006ff077230 */ /* 0x100fe40000004100 */
[C---:B------:R-:W-:Y:S01]  /*b920*/  FMUL.FTZ R21, R4.reuse, R13 ;  /* 0x0000000d04157220 */ /* 0x040fe20000410000 */
[----:B------:R-:W-:Y:S02]  /*b930*/  HADD2.F32 R8, -RZ, R6.H1_H1 ;  /* 0x30000006ff087230 */ /* 0x000fe40000004100 */
[-C--:B------:R-:W-:Y:S01]  /*b940*/  FMUL.FTZ R15, R4, R11.reuse ;  /* 0x0000000b040f7220 */ /* 0x080fe20000410000 */
[----:B------:R-:W-:Y:S02]  /*b950*/  HADD2.F32 R9, -RZ, R3.H1_H1 ;  /* 0x30000003ff097230 */ /* 0x000fe40000004100 */
[----:B------:R-:W-:Y:S01]  /*b960*/  FFMA.FTZ R21, R0, R11, -R21 ;  /* 0x0000000b00157223 */ /* 0x000fe20000010815 */
[----:B------:R-:W-:-:S02]  /*b970*/  HADD2.F32 R6, -RZ, R5.H0_H0 ;  /* 0x20000005ff067230 */ /* 0x000fc40000004100 */
[----:B------:R-:W-:Y:S01]  /*b980*/  FFMA.FTZ R0, R0, R13, R15 ;  /* 0x0000000d00007223 */ /* 0x000fe2000001000f */
[----:B------:R-:W-:Y:S02]  /*b990*/  HADD2.F32 R5, -RZ, R5.H1_H1 ;  /* 0x30000005ff057230 */ /* 0x000fe40000004100 */
[CC--:B------:R-:W-:Y:S01]  /*b9a0*/  FMUL.FTZ R10, R8.reuse, R9.reuse ;  /* 0x00000009080a7220 */ /* 0x0c0fe20000410000 */
[----:B------:R-:W-:Y:S02]  /*b9b0*/  HADD2.F32 R4, -RZ, R24.H0_H0 ;  /* 0x20000018ff047230 */ /* 0x000fe40000004100 */
[-C--:B------:R-:W-:Y:S01]  /*b9c0*/  FMUL.FTZ R8, R8, R14.reuse ;  /* 0x0000000e08087220 */ /* 0x080fe20000410000 */
[----:B------:R-:W-:Y:S02]  /*b9d0*/  HADD2.F32 R3, -RZ, R26.H0_H0 ;  /* 0x2000001aff037230 */ /* 0x000fe40000004100 */
[----:B------:R-:W-:Y:S01]  /*b9e0*/  FFMA.FTZ R10, R7, R14, -R10 ;  /* 0x0000000e070a7223 */ /* 0x000fe2000001080a */
[----:B------:R-:W-:Y:S01]  /*b9f0*/  FMUL.FTZ R11, R5, R4 ;  /* 0x00000004050b7220 */ /* 0x000fe20000410000 */
[----:B------:R-:W-:Y:S01]  /*ba00*/  FFMA.FTZ R9, R7, R9, R8 ;  /* 0x0000000907097223 */ /* 0x000fe20000010008 */
[-C--:B------:R-:W-:Y:S01]  /*ba10*/  FMUL.FTZ R13, R5, R3.reuse ;  /* 0x00000003050d7220 */ /* 0x080fe20000410000 */
[----:B------:R-:W-:Y:S01]  /*ba20*/  F2FP.F16.F32.PACK_AB R7, R25, R20 ;  /* 0x000000141907723e */ /* 0x000fe200000000ff */
[----:B------:R-:W-:-:S02]  /*ba30*/  FFMA.FTZ R5, R6, R3, -R11 ;  /* 0x0000000306057223 */ /* 0x000fc4000001080b */
[----:B------:R-:W-:Y:S01]  /*ba40*/  FFMA.FTZ R8, R6, R4, R13 ;  /* 0x0000000406087223 */ /* 0x000fe2000001000d */
[----:B------:R-:W-:Y:S02]  /*ba50*/  F2FP.F16.F32.PACK_AB R6, R9, R10 ;  /* 0x0000000a0906723e */ /* 0x000fe400000000ff */
[----:B------:R-:W-:Y:S02]  /*ba60*/  F2FP.F16.F32.PACK_AB R4, R0, R21 ;  /* 0x000000150004723e */ /* 0x000fe400000000ff */
[----:B------:R-:W-:-:S05]  /*ba70*/  F2FP.F16.F32.PACK_AB R5, R8, R5 ;  /* 0x000000050805723e */ /* 0x000fca00000000ff */
[----:B------:R0:W-:Y:S01]  /*ba80*/  STS.128 [R205+0x7000], R4 ;  /* 0x00700004cd007388 */ /* 0x0001e20000000c00 */
[----:B------:R-:W-:Y:S05]  /*ba90*/  BRA `(.L_x_1813) ;  /* 0x00000024002c7947 */ /* 0x000fea0003800000 */
.L_x_1786:
[----:B------:R-:W1:Y:S01]  /*baa0*/  LDC R0, c[0x0][0x448] ;  /* 0x00011200ff007b82 */ /* 0x000e620000000800 */
[----:B------:R-:W-:Y:S01]  /*bab0*/  ULDC.64 UR4, c[0x0][0x3f8] ;  /* 0x0000fe0000047ab9 */ /* 0x000fe20000000a00 */
[----:B------:R-:W-:Y:S01]  /*bac0*/  ULDC.64 UR6, c[0x0][0x408] ;  /* 0x0001020000067ab9 */ /* 0x000fe20000000a00 */
        /* <DEDUP_REMOVED lines=13> */
[----:B------:R-:W-:Y:S01]  /*bba0*/  IMAD.WIDE.U32 R26, R3, UR6, R26 ;  /* 0x00000006031a7c25 */ /* 0x000fe2000f8e001a */
[----:B------:R-:W-:Y:S01]  /*bbb0*/  LEA R32, P0, R24, UR4, 0x1 ;  /* 0x0000000418207c11 */ /* 0x000fe2000f8008ff */
[----:B------:R-:W-:Y:S01]  /*bbc0*/  UMOV UR4, 0xffffffff ;  /* 0xffffffff00047882 */ /* 0x000fe20000000000 */
[----:B------:R-:W-:Y:S01]  /*bbd0*/  IADD3 R5, R25, R5, RZ ;  /* 0x0000000519057210 */ /* 0x000fe20007ffe0ff */
[----:B------:R-:W-:Y:S01]  /*bbe0*/  IMAD R3, R3, UR7, R4 ;  /* 0x0000000703037c24 */ /* 0x000fe2000f8e0204 */
[----:B------:R-:W-:-:S02]  /*bbf0*/  ULDC.64 UR6, c[0x0][0x400] ;  /* 0x0001000000067ab9 */ /* 0x000fc40000000a00 */
[----:B------:R-:W-:Y:S01]  /*bc00*/  LEA R34, P1, R26, UR6, 0x1 ;  /* 0x000000061a227c11 */ /* 0x000fe2000f8208ff */
[----:B------:R-:W-:Y:S01]  /*bc10*/  IMAD.IADD R3, R27, 0x1, R3 ;  /* 0x000000011b037824 */ /* 0x000fe200078e0203 */
[----:B------:R-:W-:-:S04]  /*bc20*/  LEA.HI.X R35, R24, UR5, R5, 0x1, P0 ;  /* 0x0000000518237c11 */ /* 0x000fc800080f0c05 */
[----:B------:R-:W-:Y:S01]  /*bc30*/  LEA.HI.X R33, R26, UR7, R3, 0x1, P1 ;  /* 0x000000071a217c11 */ /* 0x000fe200088f0c03 */
[----:B------:R-:W-:Y:S06]  /*bc40*/  BRA.DIV UR4, `(.L_x_1816) ;  /* 0x0000019204107947 */ /* 0x000fec000b800000 */
[----:B------:R-:W1:Y:S01]  /*bc50*/  LDC R54, c[0x0][0x3f4] ;  /* 0x0000fd00ff367b82 */ /* 0x000e620000000800 */
[----:B------:R-:W2:Y:S01]  /*bc60*/  SHFL.IDX PT, R4, R32, RZ, 0x181f ;  /* 0x00181fff20047589 */ /* 0x000ea200000e0000 */
[----:B------:R-:W-:-:S03]  /*bc70*/  IMAD R0, R187, R0, RZ ;  /* 0x00000000bb007224 */ /* 0x000fc600078e02ff */
[----:B------:R-:W3:Y:S04]  /*bc80*/  SHFL.IDX PT, R3, R35, RZ, 0x181f ;  /* 0x00181fff23037589 */ /* 0x000ee800000e0000 */
[----:B------:R-:W4:Y:S04]  /*bc90*/  SHFL.IDX PT, R14, R34, RZ, 0x181f ;  /* 0x00181fff220e7589 */ /* 0x000f2800000e0000 */
[----:B------:R-:W5:Y:S01]  /*bca0*/  SHFL.IDX PT, R5, R33, RZ, 0x181f ;  /* 0x00181fff21057589 */ /* 0x000f6200000e0000 */
[----:B-1----:R-:W-:-:S04]  /*bcb0*/  ISETP.GE.AND P0, PT, R16, R54, PT ;  /* 0x000000361000720c */ /* 0x002fc80003f06270 */
[----:B------:R-:W-:-:S13]  /*bcc0*/  ISETP.GE.OR P1, PT, R55, R0, P0 ;  /* 0x000000003700720c */ /* 0x000fda0000726670 */
[C---:B------:R-:W-:Y:S01]  /*bcd0*/  @!P1 IMAD.SHL.U32 R7, R16.reuse, 0x2, RZ ;  /* 0x0000000210079824 */ /* 0x040fe200078e00ff */
[----:B------:R-:W-:-:S04]  /*bce0*/  @!P1 SHF.L.U64.HI R6, R16, 0x1, R17 ;  /* 0x0000000110069819 */ /* 0x000fc80000010211 */
[----:B--2---:R-:W-:-:S05]  /*bcf0*/  @!P1 IADD3 R4, P2, R4, R7, RZ ;  /* 0x0000000704049210 */ /* 0x004fca0007f5e0ff */
[----:B---3--:R-:W-:Y:S02]  /*bd00*/  @!P1 IMAD.X R3, R3, 0x1, R6, P2 ;  /* 0x0000000103039824 */ /* 0x008fe400010e0606 */
[----:B------:R-:W-:Y:S02]  /*bd10*/  @!P1 IMAD.MOV.U32 R24, RZ, RZ, R4 ;  /* 0x000000ffff189224 */ /* 0x000fe400078e0004 */
[----:B------:R-:W-:-:S06]  /*bd20*/  @!P1 IMAD.MOV.U32 R25, RZ, RZ, R3 ;  /* 0x000000ffff199224 */ /* 0x000fcc00078e0003 */
[----:B------:R-:W2:Y:S01]  /*bd30*/  @!P1 LD.E.128 R24, desc[UR38][R24.64] ;  /* 0x0000002618189980 */ /* 0x000ea2000c101d00 */
[----:B----4-:R-:W-:-:S05]  /*bd40*/  @!P1 IADD3 R14, P2, R14, R7, RZ ;  /* 0x000000070e0e9210 */ /* 0x010fca0007f5e0ff */
[----:B-----5:R-:W-:Y:S02]  /*bd50*/  @!P1 IMAD.X R5, R5, 0x1, R6, P2 ;  /* 0x0000000105059824 */ /* 0x020fe400010e0606 */
[----:B------:R-:W-:-:S06]  /*bd60*/  @!P1 IMAD.MOV.U32 R4, RZ, RZ, R14 ;  /* 0x000000ffff049224 */ /* 0x000fcc00078e000e */
[----:B------:R-:W3:Y:S01]  /*bd70*/  @!P1 LD.E.128 R4, desc[UR38][R4.64] ;  /* 0x0000002604049980 */ /* 0x000ee2000c101d00 */
[----:B------:R-:W-:Y:S02]  /*bd80*/  CS2R R46, SRZ ;  /* 0x00000000002e7805 */ /* 0x000fe4000001ff00 */
[----:B------:R-:W-:Y:S02]  /*bd90*/  CS2R R20, SRZ ;  /* 0x0000000000147805 */ /* 0x000fe4000001ff00 */
[----:B------:R-:W-:Y:S01]  /*bda0*/  CS2R R48, SRZ ;  /* 0x0000000000307805 */ /* 0x000fe2000001ff00 */
[----:B------:R1:W4:Y:S01]  /*bdb0*/  SHFL.IDX PT, R9, R33, 0x1, 0x181f ;  /* 0x00381f0021097f89 */ /* 0x00032200000e0000 */
[----:B------:R-:W-:-:S03]  /*bdc0*/  CS2R R36, SRZ ;  /* 0x0000000000247805 */ /* 0x000fc6000001ff00 */
[----:B------:R1:W0:Y:S01]  /*bdd0*/  SHFL.IDX PT, R14, R34, 0x1, 0x181f ;  /* 0x00381f00220e7f89 */ /* 0x00022200000e0000 */
[----:B--2---:R-:W-:Y:S02]  /*bde0*/  @!P1 IMAD.MOV.U32 R46, RZ, RZ, R24 ;  /* 0x000000ffff2e9224 */ /* 0x004fe400078e0018 */
[----:B------:R-:W-:Y:S01]  /*bdf0*/  @!P1 IMAD.MOV.U32 R47, RZ, RZ, R25 ;  /* 0x000000ffff2f9224 */ /* 0x000fe200078e0019 */
[----:B------:R-:W-:Y:S01]  /*be00*/  CS2R R24, SRZ ;  /* 0x0000000000187805 */ /* 0x000fe2000001ff00 */
[----:B------:R-:W-:Y:S02]  /*be10*/  IMAD.MOV.U32 R3, RZ, RZ, R46 ;  /* 0x000000ffff037224 */ /* 0x000fe400078e002e */
[----:B------:R-:W-:Y:S02]  /*be20*/  IMAD.MOV.U32 R8, RZ, RZ, R47 ;  /* 0x000000ffff087224 */ /* 0x000fe400078e002f */
[----:B------:R-:W-:Y:S01]  /*be30*/  @!P1 IMAD.MOV.U32 R48, RZ, RZ, R26 ;  /* 0x000000ffff309224 */ /* 0x000fe200078e001a */
[----:B------:R-:W-:Y:S01]  /*be40*/  PRMT R64, R3, 0x7610, R64 ;  /* 0x0000761003407816 */ /* 0x000fe20000000040 */
[----:B------:R-:W-:Y:S01]  /*be50*/  @!P1 IMAD.MOV.U32 R49, RZ, RZ, R27 ;  /* 0x000000ffff319224 */ /* 0x000fe200078e001b */
[----:B------:R-:W-:Y:S01]  /*be60*/  PRMT R66, R8, 0x7610, R66 ;  /* 0x0000761008427816 */ /* 0x000fe20000000042 */
[----:B------:R1:W2:Y:S01]  /*be70*/  SHFL.IDX PT, R3, R35, 0x1, 0x181f ;  /* 0x00381f0023037f89 */ /* 0x0002a200000e0000 */
[----:B------:R-:W-:Y:S01]  /*be80*/  IMAD.MOV.U32 R10, RZ, RZ, R48 ;  /* 0x000000ffff0a7224 */ /* 0x000fe200078e0030 */
[----:B---3--:R-:W-:Y:S01]  /*be90*/  @!P1 MOV R21, R5 ;  /* 0x0000000500159202 */ /* 0x008fe20000000f00 */
[----:B------:R-:W-:Y:S01]  /*bea0*/  @!P1 IMAD.MOV.U32 R20, RZ, RZ, R4 ;  /* 0x000000ffff149224 */ /* 0x000fe200078e0004 */
[----:B------:R1:W3:Y:S01]  /*beb0*/  SHFL.IDX PT, R8, R32, 0x1, 0x181f ;  /* 0x00381f0020087f89 */ /* 0x0002e200000e0000 */
[----:B------:R-:W-:-:S02]  /*bec0*/  @!P1 IMAD.MOV.U32 R36, RZ, RZ, R6 ;  /* 0x000000ffff249224 */ /* 0x000fc400078e0006 */
[----:B------:R-:W-:Y:S02]  /*bed0*/  @!P1 IMAD.MOV.U32 R37, RZ, RZ, R7 ;  /* 0x000000ffff259224 */ /* 0x000fe400078e0007 */
[----:B------:R-:W-:Y:S02]  /*bee0*/  IMAD.MOV.U32 R11, RZ, RZ, R49 ;  /* 0x000000ffff0b7224 */ /* 0x000fe400078e0031 */
[----:B------:R-:W-:Y:S02]  /*bef0*/  IMAD.MOV.U32 R4, RZ, RZ, R20 ;  /* 0x000000ffff047224 */ /* 0x000fe400078e0014 */
[----:B------:R-:W-:Y:S01]  /*bf00*/  IMAD.MOV.U32 R5, RZ, RZ, R21 ;  /* 0x000000ffff057224 */ /* 0x000fe200078e0015 */
[----:B------:R-:W-:Y:S01]  /*bf10*/  PRMT R43, R10, 0x5410, R11 ;  /* 0x000054100a2b7816 */ /* 0x000fe2000000000b */
[----:B------:R-:W-:Y:S02]  /*bf20*/  IMAD.MOV.U32 R6, RZ, RZ, R36 ;  /* 0x000000ffff067224 */ /* 0x000fe400078e0024 */
[----:B------:R-:W-:Y:S01]  /*bf30*/  IMAD.MOV.U32 R7, RZ, RZ, R37 ;  /* 0x000000ffff077224 */ /* 0x000fe200078e0025 */
[----:B------:R-:W-:-:S02]  /*bf40*/  PRMT R68, R5, 0x7610, R68 ;  /* 0x0000761005447816 */ /* 0x000fc40000000044 */
[----:B------:R-:W-:Y:S02]  /*bf50*/  PRMT R65, R6, 0x5410, R4 ;  /* 0x0000541006417816 */ /* 0x000fe40000000004 */
[----:B01--4-:R-:W-:-:S07]  /*bf60*/  PRMT R64, R64, 0x5410, R7 ;  /* 0x0000541040407816 */ /* 0x013fce0000000007 */
.L_x_2139:
[----:B------:R-:W-:Y:S01]  /*bf70*/  VIADD R5, R55, 0x20 ;  /* 0x0000002037057836 */ /* 0x000fe20000000000 */
[----:B------:R-:W-:Y:S01]  /*bf80*/  BSSY B1, `(.L_x_1817) ;  /* 0x0000012000017945 */ /* 0x000fe20003800000 */
[----:B------:R-:W-:Y:S02]  /*bf90*/  CS2R R26, SRZ ;  /* 0x00000000001a7805 */ /* 0x000fe4000001ff00 */
[----:B------:R-:W-:Y:S02]  /*bfa0*/  CS2R R6, SRZ ;  /* 0x0000000000067805 */ /* 0x000fe4000001ff00 */
[----:B------:R-:W-:Y:S02]  /*bfb0*/  ISETP.GE.AND P1, PT, R5, R0, PT ;  /* 0x000000000500720c */ /* 0x000fe40003f26270 */
[----:B------:R-:W-:-:S11]  /*bfc0*/  CS2R R4, SRZ ;  /* 0x0000000000047805 */ /* 0x000fd6000001ff00 */
[----:B------:R-:W-:Y:S05]  /*bfd0*/  @P1 BRA `(.L_x_1818) ;  /* 0x0000000000301947 */ /* 0x000fea0003800000 */
[----:B------:R-:W-:Y:S02]  /*bfe0*/  CS2R R26, SRZ ;  /* 0x00000000001a7805 */ /* 0x000fe4000001ff00 */
[----:B------:R-:W-:Y:S02]  /*bff0*/  CS2R R4, SRZ ;  /* 0x0000000000047805 */ /* 0x000fe4000001ff00 */
[----:B------:R-:W-:Y:S01]  /*c000*/  CS2R R6, SRZ ;  /* 0x0000000000067805 */ /* 0x000fe2000001ff00 */
[----:B------:R-:W-:Y:S06]  /*c010*/  @P0 BRA `(.L_x_1818) ;  /* 0x0000000000200947 */ /* 0x000fec0003800000 */
[C---:B------:R-:W-:Y:S01]  /*c020*/  IMAD.SHL.U32 R15, R16.reuse, 0x2, RZ ;  /* 0x00000002100f7824 */ /* 0x040fe200078e00ff */
[----:B------:R-:W-:-:S04]  /*c030*/  SHF.L.U64.HI R6, R16, 0x1, R17 ;  /* 0x0000000110067819 */ /* 0x000fc80000010211 */
[-C--:B---3--:R-:W-:Y:S02]  /*c040*/  IADD3 R4, P1, R8, R15.reuse, RZ ;  /* 0x0000000f08047210 */ /* 0x088fe40007f3e0ff */
[----:B------:R-:W-:-:S03]  /*c050*/  IADD3 R14, P2, R14, R15, RZ ;  /* 0x0000000f0e0e7210 */ /* 0x000fc60007f5e0ff */
[--C-:B--2---:R-:W-:Y:S02]  /*c060*/  IMAD.X R5, R3, 0x1, R6.reuse, P1 ;  /* 0x0000000103057824 */ /* 0x104fe400008e0606 */
[----:B------:R-:W-:-:S04]  /*c070*/  IMAD.X R15, R9, 0x1, R6, P2 ;  /* 0x00000001090f7824 */ /* 0x000fc800010e0606 */
[----:B------:R-:W5:Y:S04]  /*c080*/  LD.E.128 R4, desc[UR38][R4.64] ;  /* 0x0000002604047980 */ /* 0x000f68000c101d00 */
[----:B------:R0:W5:Y:S02]  /*c090*/  LD.E.128 R24, desc[UR38][R14.64] ;  /* 0x000000260e187980 */ /* 0x000164000c101d00 */
.L_x_1818:
[----:B------:R-:W-:Y:S05]  /*c0a0*/  BSYNC B1 ;  /* 0x0000000000017941 */ /* 0x000fea0003800000 */
.L_x_1817:
[----:B--2--5:R-:W-:Y:S01]  /*c0b0*/  IMAD.MOV.U32 R3, RZ, RZ, R24 ;  /* 0x000000ffff037224 */ /* 0x024fe200078e0018 */
[----:B------:R-:W-:Y:S01]  /*c0c0*/  UMOV UR4, 0xffffffff ;  /* 0xffffffff00047882 */ /* 0x000fe20000000000 */
[----:B---3--:R-:W-:Y:S02]  /*c0d0*/  IMAD.MOV.U32 R8, RZ, RZ, R25 ;  /* 0x000000ffff087224 */ /* 0x008fe400078e0019 */
        /* <DEDUP_REMOVED lines=9> */
[----:B------:R-:W-:Y:S01]  /*c170*/  PRMT R58, R9, 0x5410, R10 ;  /* 0x00005410093a7816 */ /* 0x000fe2000000000a */
[----:B------:R-:W-:Y:S06]  /*c180*/  BRA.DIV UR4, `(.L_x_1819) ;  /* 0x0000019204287947 */ /* 0x000fec000b800000 */
[----:B------:R-:W1:Y:S01]  /*c190*/  SHFL.IDX PT, R8, R32, 0x2, 0x181f ;  /* 0x00581f0020087f89 */ /* 0x000e6200000e0000 */
[----:B------:R-:W-:-:S03]  /*c1a0*/  VIADD R9, R55, 0x40 ;  /* 0x0000004037097836 */ /* 0x000fc60000000000 */
[----:B------:R-:W2:Y:S02]  /*c1b0*/  SHFL.IDX PT, R3, R35, 0x2, 0x181f ;  /* 0x00581f0023037f89 */ /* 0x000ea400000e0000 */
[----:B------:R-:W-:Y:S02]  /*c1c0*/  ISETP.GE.OR P1, PT, R9, R0, P0 ;  /* 0x000000000900720c */ /* 0x000fe40000726670 */
[----:B0-----:R-:W0:Y:S04]  /*c1d0*/  SHFL.IDX PT, R14, R34, 0x2, 0x181f ;  /* 0x00581f00220e7f89 */ /* 0x001e2800000e0000 */
[----:B------:R-:W3:Y:S07]  /*c1e0*/  SHFL.IDX PT, R28, R33, 0x2, 0x181f ;  /* 0x00581f00211c7f89 */ /* 0x000eee00000e0000 */
[C---:B------:R-:W-:Y:S01]  /*c1f0*/  @!P1 IMAD.SHL.U32 R31, R16.reuse, 0x2, RZ ;  /* 0x00000002101f9824 */ /* 0x040fe200078e00ff */
[----:B------:R-:W-:-:S04]  /*c200*/  @!P1 SHF.L.U64.HI R29, R16, 0x1, R17 ;  /* 0x00000001101d9819 */ /* 0x000fc80000010211 */
[----:B-1----:R-:W-:-:S05]  /*c210*/  @!P1 IADD3 R8, P2, R8, R31, RZ ;  /* 0x0000001f08089210 */ /* 0x002fca0007f5e0ff */
[----:B--2---:R-:W-:-:S06]  /*c220*/  @!P1 IMAD.X R9, R3, 0x1, R29, P2 ;  /* 0x0000000103099824 */ /* 0x004fcc00010e061d */
[----:B------:R-:W2:Y:S01]  /*c230*/  @!P1 LD.E.128 R8, desc[UR38][R8.64] ;  /* 0x0000002608089980 */ /* 0x000ea2000c101d00 */
[----:B0-----:R-:W-:-:S05]  /*c240*/  @!P1 IADD3 R14, P2, R14, R31, RZ ;  /* 0x0000001f0e0e9210 */ /* 0x001fca0007f5e0ff */
[----:B---3--:R-:W-:-:S04]  /*c250*/  @!P1 IMAD.X R3, R28, 0x1, R29, P2 ;  /* 0x000000011c039824 */ /* 0x008fc800010e061d */
[----:B------:R-:W-:-:S05]  /*c260*/  @!P1 IMAD.MOV.U32 R15, RZ, RZ, R3 ;  /* 0x000000ffff0f9224 */ /* 0x000fca00078e0003 */
[----:B------:R-:W3:Y:S01]  /*c270*/  @!P1 LD.E.128 R28, desc[UR38][R14.64] ;  /* 0x000000260e1c9980 */ /* 0x000ee2000c101d00 */
[----:B------:R-:W-:Y:S02]  /*c280*/  CS2R R50, SRZ ;  /* 0x0000000000327805 */ /* 0x000fe4000001ff00 */
[----:B------:R-:W-:Y:S02]  /*c290*/  CS2R R52, SRZ ;  /* 0x0000000000347805 */ /* 0x000fe4000001ff00 */
[----:B------:R-:W-:Y:S01]  /*c2a0*/  CS2R R38, SRZ ;  /* 0x0000000000267805 */ /* 0x000fe2000001ff00 */
[----:B------:R-:W0:Y:S01]  /*c2b0*/  SHFL.IDX PT, R32, R32, 0x3, 0x181f ;  /* 0x00781f0020207f89 */ /* 0x000e2200000e0000 */
[----:B------:R-:W-:-:S03]  /*c2c0*/  CS2R R40, SRZ ;  /* 0x0000000000287805 */ /* 0x000fc6000001ff00 */
[----:B------:R-:W1:Y:S04]  /*c2d0*/  SHFL.IDX PT, R34, R34, 0x3, 0x181f ;  /* 0x00781f0022227f89 */ /* 0x000e6800000e0000 */
[----:B------:R-:W4:Y:S01]  /*c2e0*/  SHFL.IDX PT, R33, R33, 0x3, 0x181f ;  /* 0x00781f0021217f89 */ /* 0x000f2200000e0000 */
[----:B--2---:R-:W-:Y:S02]  /*c2f0*/  @!P1 IMAD.MOV.U32 R50, RZ, RZ, R8 ;  /* 0x000000ffff329224 */ /* 0x004fe400078e0008 */
[----:B------:R-:W-:Y:S02]  /*c300*/  @!P1 IMAD.MOV.U32 R51, RZ, RZ, R9 ;  /* 0x000000ffff339224 */ /* 0x000fe400078e0009 */
[----:B------:R-:W-:Y:S02]  /*c310*/  IMAD.MOV.U32 R3, RZ, RZ, R50 ;  /* 0x000000ffff037224 */ /* 0x000fe400078e0032 */
[----:B------:R-:W-:-:S02]  /*c320*/  IMAD.MOV.U32 R12, RZ, RZ, R51 ;  /* 0x000000ffff0c7224 */ /* 0x000fc400078e0033 */
[----:B------:R-:W-:Y:S02]  /*c330*/  @!P1 IMAD.MOV.U32 R52, RZ, RZ, R10 ;  /* 0x000000ffff349224 */ /* 0x000fe400078e000a */
[----:B------:R-:W-:Y:S01]  /*c340*/  @!P1 IMAD.MOV.U32 R53, RZ, RZ, R11 ;  /* 0x000000ffff359224 */ /* 0x000fe200078e000b */
[----:B------:R-:W-:Y:S01]  /*c350*/  PRMT R59, R3, 0x5410, R12 ;  /* 0x00005410033b7816 */ /* 0x000fe2000000000c */
[----:B------:R-:W-:Y:S01]  /*c360*/  IMAD.MOV.U32 R8, RZ, RZ, R52 ;  /* 0x000000ffff087224 */ /* 0x000fe200078e0034 */
[----:B------:R2:W0:Y:S01]  /*c370*/  SHFL.IDX PT, R3, R35, 0x3, 0x181f ;  /* 0x00781f0023037f89 */ /* 0x00042200000e0000 */
[----:B------:R-:W-:Y:S01]  /*c380*/  IMAD.MOV.U32 R9, RZ, RZ, R53 ;  /* 0x000000ffff097224 */ /* 0x000fe200078e0035 */
[----:B---3--:R-:W-:Y:S01]  /*c390*/  @!P1 MOV R40, R30 ;  /* 0x0000001e00289202 */ /* 0x008fe20000000f00 */
[----:B------:R-:W-:Y:S02]  /*c3a0*/  @!P1 IMAD.MOV.U32 R38, RZ, RZ, R28 ;  /* 0x000000ffff269224 */ /* 0x000fe400078e001c */
[----:B------:R-:W-:Y:S01]  /*c3b0*/  @!P1 IMAD.MOV.U32 R39, RZ, RZ, R29 ;  /* 0x000000ffff279224 */ /* 0x000fe200078e001d */
[----:B------:R-:W-:Y:S01]  /*c3c0*/  PRMT R44, R8, 0x5410, R9 ;  /* 0x00005410082c7816 */ /* 0x000fe20000000009 */
[----:B------:R-:W-:-:S02]  /*c3d0*/  @!P1 IMAD.MOV.U32 R41, RZ, RZ, R31 ;  /* 0x000000ffff299224 */ /* 0x000fc400078e001f */
[----:B------:R-:W-:Y:S02]  /*c3e0*/  IMAD.MOV.U32 R8, RZ, RZ, R38 ;  /* 0x000000ffff087224 */ /* 0x000fe400078e0026 */
[----:B------:R-:W-:Y:S02]  /*c3f0*/  IMAD.MOV.U32 R9, RZ, RZ, R39 ;  /* 0x000000ffff097224 */ /* 0x000fe400078e0027 */
[----:B------:R-:W-:Y:S02]  /*c400*/  IMAD.MOV.U32 R10, RZ, RZ, R40 ;  /* 0x000000ffff0a7224 */ /* 0x000fe400078e0028 */
[----:B------:R-:W-:Y:S01]  /*c410*/  IMAD.MOV.U32 R11, RZ, RZ, R41 ;  /* 0x000000ffff0b7224 */ /* 0x000fe200078e0029 */
[----:B------:R-:W-:Y:S02]  /*c420*/  PRMT R62, R8, 0x5410, R9 ;  /* 0x00005410083e7816 */ /* 0x000fe40000000009 */
[----:B------:R-:W-:Y:S02]  /*c430*/  CS2R R8, SRZ ;  /* 0x0000000000087805 */ /* 0x000fe4000001ff00 */
[----:B-12-4-:R-:W-:-:S07]  /*c440*/  PRMT R63, R10, 0x5410, R11 ;  /* 0x000054100a3f7816 */ /* 0x016fce000000000b */
.L_x_2149:
[----:B------:R-:W-:Y:S01]  /*c450*/  VIADD R55, R55, 0x60 ;  /* 0x0000006037377836 */ /* 0x000fe20000000000 */
[----:B------:R-:W-:Y:S01]  /*c460*/  LEA.HI R10, R213, R213, RZ, 0x1 ;  /* 0x000000d5d50a7211 */ /* 0x000fe200078f08ff */
[----:B------:R-:W-:Y:S01]  /*c470*/  BSSY B1, `(.L_x_1820) ;  /* 0x0000015000017945 */ /* 0x000fe20003800000 */
[----:B------:R-:W-:Y:S02]  /*c480*/  CS2R R12, SRZ ;  /* 0x00000000000c7805 */ /* 0x000fe4000001ff00 */
[----:B------:R-:W-:Y:S02]  /*c490*/  CS2R R14, SRZ ;  /* 0x00000000000e7805 */ /* 0x000fe4000001ff00 */
[----:B------:R-:W-:Y:S02]  /*c4a0*/  ISETP.GE.AND P1, PT, R55, R0, PT ;  /* 0x000000003700720c */ /* 0x000fe40003f26270 */
[----:B------:R-:W-:-:S05]  /*c4b0*/  LOP3.LUT R10, R10, 0xfffffffe, RZ, 0xc0, !PT ;  /* 0xfffffffe0a0a7812 */ /* 0x000fca00078ec0ff */
[----:B------:R-:W-:Y:S01]  /*c4c0*/  IMAD.IADD R29, R213, 0x1, -R10 ;  /* 0x00000001d51d7824 */ /* 0x000fe200078e0a0a */
[----:B------:R-:W-:-:S04]  /*c4d0*/  CS2R R10, SRZ ;  /* 0x00000000000a7805 */ /* 0x000fc8000001ff00 */
[----:B------:R-:W-:Y:S01]  /*c4e0*/  SHF.L.U32 R29, R29, 0x1f, RZ ;  /* 0x0000001f1d1d7819 */ /* 0x000fe200000006ff */
[----:B------:R-:W-:Y:S06]  /*c4f0*/  @P1 BRA `(.L_x_1821) ;  /* 0x0000000000301947 */ /* 0x000fec0003800000 */
[----:B------:R-:W-:Y:S02]  /*c500*/  CS2R R10, SRZ ;  /* 0x00000000000a7805 */ /* 0x000fe4000001ff00 */
[----:B------:R-:W-:Y:S02]  /*c510*/  CS2R R12, SRZ ;  /* 0x00000000000c7805 */ /* 0x000fe4000001ff00 */
[----:B------:R-:W-:Y:S01]  /*c520*/  CS2R R14, SRZ ;  /* 0x00000000000e7805 */ /* 0x000fe2000001ff00 */
[----:B------:R-:W-:Y:S06]  /*c530*/  @P0 BRA `(.L_x_1821) ;  /* 0x0000000000200947 */ /* 0x000fec0003800000 */
[C---:B------:R-:W-:Y:S01]  /*c540*/  IMAD.SHL.U32 R9, R16.reuse, 0x2, RZ ;  /* 0x0000000210097824 */ /* 0x040fe200078e00ff */
[----:B------:R-:W-:-:S04]  /*c550*/  SHF.L.U64.HI R10, R16, 0x1, R17 ;  /* 0x00000001100a7819 */ /* 0x000fc80000010211 */
[-C--:B0-----:R-:W-:Y:S02]  /*c560*/  IADD3 R12, P1, R32, R9.reuse, RZ ;  /* 0x00000009200c7210 */ /* 0x081fe40007f3e0ff */
[----:B------:R-:W-:-:S03]  /*c570*/  IADD3 R8, P2, R34, R9, RZ ;  /* 0x0000000922087210 */ /* 0x000fc60007f5e0ff */
[--C-:B------:R-:W-:Y:S02]  /*c580*/  IMAD.X R13, R3, 0x1, R10.reuse, P1 ;  /* 0x00000001030d7824 */ /* 0x100fe400008e060a */
[----:B------:R-:W-:-:S04]  /*c590*/  IMAD.X R9, R33, 0x1, R10, P2 ;  /* 0x0000000121097824 */ /* 0x000fc800010e060a */
[----:B------:R-:W5:Y:S04]  /*c5a0*/  LD.E.128 R12, desc[UR38][R12.64] ;  /* 0x000000260c0c7980 */ /* 0x000f68000c101d00 */
[----:B------:R-:W5:Y:S02]  /*c5b0*/  LD.E.128 R8, desc[UR38][R8.64] ;  /* 0x0000002608087980 */ /* 0x000f64000c101d00 */
.L_x_1821:
[----:B------:R-:W-:Y:S05]  /*c5c0*/  BSYNC B1 ;  /* 0x0000000000017941 */ /* 0x000fea0003800000 */
.L_x_1820:
[----:B------:R-:W1:Y:S01]  /*c5d0*/  SYNCS.PHASECHK.TRANS64.TRYWAIT P4, [R2+URZ+0x28800], R29 ;  /* 0x0288001d020075a7 */ /* 0x000e62000808017f */
[----:B------:R-:W-:Y:S01]  /*c5e0*/  VIADDMNMX R0, R0, -R193, 0x80, PT ;  /* 0x0000008000007446 */ /* 0x000fe200038009c1 */
[----:B0----5:R-:W-:Y:S01]  /*c5f0*/  IMAD.MOV.U32 R3, RZ, RZ, R8 ;  /* 0x000000ffff037224 */ /* 0x021fe200078e0008 */
[----:B------:R-:W-:Y:S01]  /*c600*/  BSSY B1, `(.L_x_1822) ;  /* 0x0000010000017945 */ /* 0x000fe20003800000 */
[----:B------:R-:W-:Y:S01]  /*c610*/  IMAD.MOV.U32 R28, RZ, RZ, R9 ;  /* 0x000000ffff1c7224 */ /* 0x000fe200078e0009 */
[-C--:B------:R-:W-:Y:S01]  /*c620*/  ISETP.GE.OR P3, PT, R23, R0.reuse, P0 ;  /* 0x000000001700720c */ /* 0x080fe20000766670 */
[----:B------:R-:W-:Y:S01]  /*c630*/  IMAD.MOV.U32 R30, RZ, RZ, R13 ;  /* 0x000000ffff1e7224 */ /* 0x000fe200078e000d */
[-C--:B------:R-:W-:Y:S02]  /*c640*/  ISETP.GE.OR P2, PT, R212, R0.reuse, P0 ;  /* 0x00000000d400720c */ /* 0x080fe40000746670 */
[-C--:B------:R-:W-:Y:S02]  /*c650*/  ISETP.GE.OR P1, PT, R211, R0.reuse, P0 ;  /* 0x00000000d300720c */ /* 0x080fe40000726670 */
[----:B------:R-:W-:Y:S01]  /*c660*/  ISETP.GE.OR P0, PT, R210, R0, P0 ;  /* 0x00000000d200720c */ /* 0x000fe20000706670 */
[----:B------:R-:W-:Y:S01]  /*c670*/  IMAD.MOV.U32 R0, RZ, RZ, R10 ;  /* 0x000000ffff007224 */ /* 0x000fe200078e000a */
[----:B------:R-:W-:Y:S01]  /*c680*/  PRMT R55, R3, 0x5410, R28 ;  /* 0x0000541003377816 */ /* 0x000fe2000000001c */
[----:B------:R-:W-:-:S02]  /*c690*/  IMAD.MOV.U32 R3, RZ, RZ, R11 ;  /* 0x000000ffff037224 */ /* 0x000fc400078e000b */
[----:B------:R-:W-:-:S03]  /*c6a0*/  IMAD.MOV.U32 R28, RZ, RZ, R12 ;  /* 0x000000ffff1c7224 */ /* 0x000fc600078e000c */
[----:B------:R-:W-:Y:S01]  /*c6b0*/  PRMT R60, R0, 0x5410, R3 ;  /* 0x00005410003c7816 */ /* 0x000fe20000000003 */
[----:B------:R-:W-:Y:S01]  /*c6c0*/  IMAD.MOV.U32 R3, RZ, RZ, R15 ;  /* 0x000000ffff037224 */ /* 0x000fe200078e000f */
[----:B------:R-:W-:Y:S02]  /*c6d0*/  PRMT R61, R28, 0x5410, R30 ;  /* 0x000054101c3d7816 */ /* 0x000fe4000000001e */
[----:B------:R-:W-:Y:S01]  /*c6e0*/  MOV R0, R14 ;  /* 0x0000000e00007202 */ /* 0x000fe20000000f00 */
[----:B-1----:R-:W-:Y:S06]  /*c6f0*/  @!P4 BRA `(.L_x_1823) ;  /* 0x000001900028c947 */ /* 0x002fec0003800000 */
.L_x_2150:
[----:B------:R-:W-:Y:S05]  /*c700*/  BSYNC B1 ;  /* 0x0000000000017941 */ /* 0x000fea0003800000 */
.L_x_1822:
[----:B------:R-:W-:Y:S04]  /*c710*/  BSSY B1, `(.L_x_1824) ;  /* 0x0000061000017945 */ /* 0x000fe80003800000 */
[----:B------:R-:W-:Y:S05]  /*c720*/  @P3 BRA `(.L_x_1825) ;  /* 0x00000004007c3947 */ /* 0x000fea0003800000 */
[----:B------:R-:W-:Y:S01]  /*c730*/  LEA.HI R28, R54, R207, RZ, 0x1d ;  /* 0x000000cf361c7211 */ /* 0x000fe200078fe8ff */
[----:B------:R-:W-:Y:S01]  /*c740*/  HADD2.F32 R68, -RZ, R68.H0_H0 ;  /* 0x20000044ff447230 */ /* 0x000fe20000004100 */
[----:B------:R-:W-:Y:S01]  /*c750*/  SHF.R.U64 R80, R46, 0x10, R47 ;  /* 0x000000102e507819 */ /* 0x000fe2000000122f */
[----:B------:R-:W-:Y:S01]  /*c760*/  HADD2.F32 R66, -RZ, R66.H0_H0 ;  /* 0x20000042ff427230 */ /* 0x000fe20000004100 */
[----:B------:R-:W-:Y:S01]  /*c770*/  SHF.R.S32.HI R31, RZ, 0x1f, R28 ;  /* 0x0000001fff1f7819 */ /* 0x000fe2000001141c */
[----:B0-----:R-:W-:Y:S01]  /*c780*/  IMAD.SHL.U32 R29, R28, 0x8, RZ ;  /* 0x000000081c1d7824 */ /* 0x001fe200078e00ff */
[----:B------:R-:W-:Y:S02]  /*c790*/  SHF.R.U64 R77, R20, 0x10, R21 ;  /* 0x00000010144d7819 */ /* 0x000fe40000001215 */
[----:B------:R-:W-:Y:S02]  /*c7a0*/  LEA.HI R31, R31, R28, RZ, 0x3 ;  /* 0x0000001c1f1f7211 */ /* 0x000fe400078f18ff */
[----:B------:R-:W-:-:S02]  /*c7b0*/  LOP3.LUT R30, R29, 0x38, RZ, 0xc0, !PT ;  /* 0x000000381d1e7812 */ /* 0x000fc400078ec0ff */
[----:B------:R-:W-:Y:S01]  /*c7c0*/  SHF.R.U32.HI R70, RZ, 0x10, R21 ;  /* 0x00000010ff467819 */ /* 0x000fe20000011615 */
[----:B------:R-:W-:Y:S01]  /*c7d0*/  IMAD.SHL.U32 R31, R31, 0x400, RZ ;  /* 0x000004001f1f7824 */ /* 0x000fe200078e00ff */
[----:B------:R-:W-:Y:S02]  /*c7e0*/  LOP3.LUT R30, R30, 0x1c0, R225, 0xf8, !PT ;  /* 0x000001c01e1e7812 */ /* 0x000fe400078ef8e1 */
[----:B------:R-:W-:Y:S01]  /*c7f0*/  SHF.R.U32.HI R69, RZ, 0x10, R47 ;  /* 0x00000010ff457819 */ /* 0x000fe2000001162f */
[----:B------:R-:W-:Y:S01]  /*c800*/  HADD2.F32 R70, -RZ, R70.H0_H0 ;  /* 0x20000046ff467230 */ /* 0x000fe20000004100 */
[----:B------:R-:W-:Y:S02]  /*c810*/  LOP3.LUT R32, R30, R203, RZ, 0x3c, !PT ;  /* 0x000000cb1e207212 */ /* 0x000fe400078e3cff */
[----:B------:R-:W-:Y:S02]  /*c820*/  LOP3.LUT R33, R31, 0x7fffe000, RZ, 0xc0, !PT ;  /* 0x7fffe0001f217812 */ /* 0x000fe400078ec0ff */
[----:B------:R-:W0:Y:S01]  /*c830*/  LDS.128 R28, [R205] ;  /* 0x00000000cd1c7984 */ /* 0x000e220000000c00 */
[----:B------:R-:W-:-:S02]  /*c840*/  SHF.R.U64 R79, R48, 0x10, R49 ;  /* 0x00000010304f7819 */ /* 0x000fc40000001231 */
[----:B------:R-:W-:Y:S02]  /*c850*/  IADD3 R33, R32, R33, R204 ;  /* 0x0000002120217210 */ /* 0x000fe40007ffe0cc */
[----:B------:R-:W-:Y:S02]  /*c860*/  SHF.R.U32.HI R78, RZ, 0x10, R49 ;  /* 0x00000010ff4e7819 */ /* 0x000fe40000011631 */
[--C-:B------:R-:W-:Y:S01]  /*c870*/  SHF.R.U32.HI R73, RZ, 0x10, R37.reuse ;  /* 0x00000010ff497819 */ /* 0x100fe20000011625 */
[----:B------:R-:W-:Y:S01]  /*c880*/  IMAD R67, R33, 0x2, R2 ;  /* 0x0000000221437824 */ /* 0x000fe200078e0202 */
[----:B------:R-:W-:-:S04]  /*c890*/  SHF.R.U64 R75, R36, 0x10, R37 ;  /* 0x00000010244b7819 */ /* 0x000fc80000001225 */
[----:B------:R-:W1:Y:S01]  /*c8a0*/  LDS.128 R32, [R67+0x10400] ;  /* 0x0104000043207984 */ /* 0x000e620000000c00 */
[--C-:B0-----:R-:W-:Y:S02]  /*c8b0*/  HADD2.F32 R21, -RZ, R29.reuse.H0_H0 ;  /* 0x2000001dff157230 */ /* 0x101fe40000004100 */
[----:B------:R-:W-:Y:S02]  /*c8c0*/  HADD2.F32 R20, -RZ, R28.H0_H0 ;  /* 0x2000001cff147230 */ /* 0x000fe40000004100 */
[----:B------:R-:W-:Y:S02]  /*c8d0*/  HADD2.F32 R29, -RZ, R29.H1_H1 ;  /* 0x3000001dff1d7230 */ /* 0x000fe40000004100 */
[----:B------:R-:W-:Y:S02]  /*c8e0*/  HADD2.F32 R36, -RZ, R30.H0_H0 ;  /* 0x2000001eff247230 */ /* 0x000fe40000004100 */
[--C-:B------:R-:W-:Y:S02]  /*c8f0*/  HADD2.F32 R37, -RZ, R31.reuse.H0_H0 ;  /* 0x2000001fff257230 */ /* 0x100fe40000004100 */
[----:B------:R-:W-:-:S02]  /*c900*/  HADD2.F32 R31, -RZ, R31.H1_H1 ;  /* 0x3000001fff1f7230 */ /* 0x000fc40000004100 */
[----:B------:R-:W-:Y:S02]  /*c910*/  HADD2.F32 R28, -RZ, R28.H1_H1 ;  /* 0x3000001cff1c7230 */ /* 0x000fe40000004100 */
[--C-:B-1----:R-:W-:Y:S02]  /*c920*/  HADD2.F32 R46, -RZ, R33.reuse.H0_H0 ;  /* 0x20000021ff2e7230 */ /* 0x102fe40000004100 */
[----:B------:R-:W-:Y:S02]  /*c930*/  HADD2.F32 R47, -RZ, R33.H1_H1 ;  /* 0x30000021ff2f7230 */ /* 0x000fe40000004100 */
[----:B------:R-:W-:Y:S02]  /*c940*/  HADD2.F32 R33, -RZ, R32.H0_H0 ;  /* 0x20000020ff217230 */ /* 0x000fe40000004100 */
[C---:B------:R-:W-:Y:S01]  /*c950*/  FMUL.FTZ R72, R46.reuse, R68 ;  /* 0x000000442e487220 */ /* 0x040fe20000410000 */
[----:B------:R-:W-:Y:S01]  /*c960*/  FMUL.FTZ R74, R46, R66 ;  /* 0x000000422e4a7220 */ /* 0x000fe20000410000 */
[----:B------:R-:W-:-:S02]  /*c970*/  HADD2.F32 R46, -RZ, R69.H0_H0 ;  /* 0x20000045ff2e7230 */ /* 0x000fc40000004100 */
[----:B------:R-:W-:Y:S01]  /*c980*/  FMUL.FTZ R76, R47, R70 ;  /* 0x000000462f4c7220 */ /* 0x000fe20000410000 */
[C---:B------:R-:W-:Y:S01]  /*c990*/  FFMA.FTZ R72, R21.reuse, R66, -R72 ;  /* 0x0000004215487223 */ /* 0x040fe20000010848 */
[--C-:B------:R-:W-:Y:S02]  /*c9a0*/  HADD2.F32 R66, -RZ, R65.reuse.H1_H1 ;  /* 0x30000041ff427230 */ /* 0x100fe40000004100 */
[----:B------:R-:W-:Y:S01]  /*c9b0*/  FFMA.FTZ R74, R21, R68, R74 ;  /* 0x00000044154a7223 */ /* 0x000fe2000001004a */
[----:B------:R-:W-:Y:S02]  /*c9c0*/  HADD2.F32 R21, -RZ, R64.H0_H0 ;  /* 0x20000040ff157230 */ /* 0x000fe40000004100 */
[----:B------:R-:W-:Y:S01]  /*c9d0*/  FMUL.FTZ R68, R47, R46 ;  /* 0x0000002e2f447220 */ /* 0x000fe20000410000 */
[----:B------:R-:W-:Y:S02]  /*c9e0*/  HADD2.F32 R48, -RZ, R34.H0_H0 ;  /* 0x20000022ff307230 */ /* 0x000fe40000004100 */
[----:B------:R-:W-:Y:S01]  /*c9f0*/  FMUL.FTZ R47, R33, R66 ;  /* 0x00000042212f7220 */ /* 0x000fe20000410000 */
[----:B------:R-:W-:-:S02]  /*ca00*/  HADD2.F32 R65, -RZ, R65.H0_H0 ;  /* 0x20000041ff417230 */ /* 0x000fc40000004100 */
[-C--:B------:R-:W-:Y:S01]  /*ca10*/  FMUL.FTZ R33, R33, R21.reuse ;  /* 0x0000001521217220 */ /* 0x080fe20000410000 */
[----:B------:R-:W-:Y:S02]  /*ca20*/  HADD2.F32 R49, -RZ, R35.H0_H0 ;  /* 0x20000023ff317230 */ /* 0x000fe40000004100 */
[C---:B------:R-:W-:Y:S01]  /*ca30*/  FFMA.FTZ R47, R20.reuse, R21, -R47 ;  /* 0x00000015142f7223 */ /* 0x040fe2000001082f */
[--C-:B------:R-:W-:Y:S02]  /*ca40*/  HADD2.F32 R21, -RZ, R43.reuse.H0_H0 ;  /* 0x2000002bff157230 */ /* 0x100fe40000004100 */
[C---:B------:R-:W-:Y:S01]  /*ca50*/  FFMA.FTZ R69, R29.reuse, R46, -R76 ;  /* 0x0000002e1d457223 */ /* 0x040fe2000001084c */
[----:B------:R-:W-:Y:S02]  /*ca60*/  HADD2.F32 R64, -RZ, R64.H1_H1 ;  /* 0x30000040ff407230 */ /* 0x000fe40000004100 */
[----:B------:R-:W-:Y:S01]  /*ca70*/  FFMA.FTZ R71, R29, R70, R68 ;  /* 0x000000461d477223 */ /* 0x000fe20000010044 */
[----:B------:R-:W-:Y:S01]  /*ca80*/  FFMA.FTZ R66, R20, R66, R33 ;  /* 0x0000004214427223 */ /* 0x000fe20000010021 */
[----:B------:R-:W-:Y:S01]  /*ca90*/  FMUL.FTZ R29, R48, R65 ;  /* 0x00000041301d7220 */ /* 0x000fe20000410000 */
[----:B------:R-:W-:-:S02]  /*caa0*/  HADD2.F32 R20, -RZ, R43.H1_H1 ;  /* 0x3000002bff147230 */ /* 0x000fc40000004100 */
[-C--:B------:R-:W-:Y:S01]  /*cab0*/  FMUL.FTZ R33, R48, R21.reuse ;  /* 0x0000001530217220 */ /* 0x080fe20000410000 */
[----:B------:R-:W-:Y:S02]  /*cac0*/  HADD2.F32 R35, -RZ, R35.H1_H1 ;  /* 0x30000023ff237230 */ /* 0x000fe40000004100 */
[C---:B------:R-:W-:Y:S01]  /*cad0*/  FMUL.FTZ R68, R49.reuse, R64 ;  /* 0x0000004031447220 */ /* 0x040fe20000410000 */
[----:B------:R-:W-:Y:S02]  /*cae0*/  HADD2.F32 R48, -RZ, R73.H0_H0 ;  /* 0x20000049ff307230 */ /* 0x000fe40000004100 */
[C---:B------:R-:W-:Y:S01]  /*caf0*/  FFMA.FTZ R43, R36.reuse, R21, -R29 ;  /* 0x00000015242b7223 */ /* 0x040fe2000001081d */
[----:B------:R-:W-:Y:S02]  /*cb00*/  HADD2.F32 R46, -RZ, R78.H0_H0 ;  /* 0x2000004eff2e7230 */ /* 0x000fe40000004100 */
[-C--:B------:R-:W-:Y:S01]  /*cb10*/  FMUL.FTZ R49, R49, R20.reuse ;  /* 0x0000001431317220 */ /* 0x080fe20000410000 */
[----:B------:R-:W-:Y:S01]  /*cb20*/  FFMA.FTZ R68, R37, R20, -R68 ;  /* 0x0000001425447223 */ /* 0x000fe20000010844 */
[----:B------:R-:W-:Y:S01]  /*cb30*/  FFMA.FTZ R36, R36, R65, R33 ;  /* 0x0000004124247223 */ /* 0x000fe20000010021 */
[C---:B------:R-:W-:Y:S01]  /*cb40*/  FMUL.FTZ R70, R35.reuse, R48 ;  /* 0x0000003023467220 */ /* 0x040fe20000410000 */
[----:B------:R-:W-:Y:S01]  /*cb50*/  FMUL.FTZ R20, R35, R46 ;  /* 0x0000002e23147220 */ /* 0x000fe20000410000 */
[----:B------:R-:W-:-:S02]  /*cb60*/  HADD2.F32 R32, -RZ, R32.H1_H1 ;  /* 0x30000020ff207230 */ /* 0x000fc40000004100 */
[----:B------:R-:W-:Y:S01]  /*cb70*/  FFMA.FTZ R49, R37, R64, R49 ;  /* 0x0000004025317223 */ /* 0x000fe20000010031 */
[----:B------:R-:W-:Y:S02]  /*cb80*/  HADD2.F32 R34, -RZ, R34.H1_H1 ;  /* 0x30000022ff227230 */ /* 0x000fe40000004100 */
[C---:B------:R-:W-:Y:S01]  /*cb90*/  FFMA.FTZ R65, R31.reuse, R46, -R70 ;  /* 0x0000002e1f417223 */ /* 0x040fe20000010846 */
[----:B------:R-:W-:Y:S02]  /*cba0*/  HADD2.F32 R33, -RZ, R77.H0_H0 ;  /* 0x2000004dff217230 */ /* 0x000fe40000004100 */
[----:B------:R-:W-:Y:S01]  /*cbb0*/  FFMA.FTZ R48, R31, R48, R20 ;  /* 0x000000301f307223 */ /* 0x000fe20000010014 */
[----:B------:R-:W-:Y:S02]  /*cbc0*/  HADD2.F32 R35, -RZ, R75.H0_H0 ;  /* 0x2000004bff237230 */ /* 0x000fe40000004100 */
[----:B------:R-:W-:Y:S02]  /*cbd0*/  HADD2.F32 R21, -RZ, R80.H0_H0 ;  /* 0x20000050ff157230 */ /* 0x000fe40000004100 */
[----:B------:R-:W-:Y:S01]  /*cbe0*/  FMUL.FTZ R31, R32, R33 ;  /* 0x00000021201f7220 */ /* 0x000fe20000410000 */
[----:B------:R-:W-:-:S02]  /*cbf0*/  HADD2.F32 R29, -RZ, R79.H0_H0 ;  /* 0x2000004fff1d7230 */ /* 0x000fc40000004100 */
[----:B------:R-:W-:Y:S01]  /*cc00*/  FMUL.FTZ R37, R34, R35 ;  /* 0x0000002322257220 */ /* 0x000fe20000410000 */
[----:B------:R-:W-:Y:S02]  /*cc10*/  HADD2.F32 R30, -RZ, R30.H1_H1 ;  /* 0x3000001eff1e7230 */ /* 0x000fe40000004100 */
[-C--:B------:R-:W-:Y:S01]  /*cc20*/  FMUL.FTZ R32, R32, R21.reuse ;  /* 0x0000001520207220 */ /* 0x080fe20000410000 */
[----:B------:R-:W-:Y:S01]  /*cc30*/  FFMA.FTZ R20, R28, R21, -R31 ;  /* 0x000000151c147223 */ /* 0x000fe2000001081f */
[-C--:B------:R-:W-:Y:S01]  /*cc40*/  FMUL.FTZ R46, R34, R29.reuse ;  /* 0x0000001d222e7220 */ /* 0x080fe20000410000 */
[----:B------:R-:W-:Y:S01]  /*cc50*/  F2FP.F16.F32.PACK_AB R31, R65, R68 ;  /* 0x00000044411f723e */ /* 0x000fe200000000ff */
[----:B------:R-:W-:Y:S01]  /*cc60*/  FFMA.FTZ R34, R30, R29, -R37 ;  /* 0x0000001d1e227223 */ /* 0x000fe20000010825 */
[----:B------:R-:W-:Y:S01]  /*cc70*/  FFMA.FTZ R21, R28, R33, R32 ;  /* 0x000000211c157223 */ /* 0x000fe20000010020 */
[----:B------:R-:W-:Y:S01]  /*cc80*/  FFMA.FTZ R37, R30, R35, R46 ;  /* 0x000000231e257223 */ /* 0x000fe2000001002e */
[----:B------:R-:W-:-:S02]  /*cc90*/  F2FP.F16.F32.PACK_AB R29, R69, R72 ;  /* 0x00000048451d723e */ /* 0x000fc400000000ff */
[----:B------:R-:W-:Y:S02]  /*cca0*/  F2FP.F16.F32.PACK_AB R28, R20, R47 ;  /* 0x0000002f141c723e */ /* 0x000fe400000000ff */
[----:B------:R-:W-:Y:S02]  /*ccb0*/  F2FP.F16.F32.PACK_AB R30, R34, R43 ;  /* 0x0000002b221e723e */ /* 0x000fe400000000ff */
[----:B------:R-:W-:Y:S02]  /*ccc0*/  F2FP.F16.F32.PACK_AB R35, R48, R49 ;  /* 0x000000313023723e */ /* 0x000fe400000000ff */
[----:B------:R-:W-:Y:S01]  /*ccd0*/  F2FP.F16.F32.PACK_AB R33, R71, R74 ;  /* 0x0000004a4721723e */ /* 0x000fe200000000ff */
[----:B------:R1:W-:Y:S01]  /*cce0*/  STS.128 [R205], R28 ;  /* 0x0000001ccd007388 */ /* 0x0003e20000000c00 */
[----:B------:R-:W-:Y:S02]  /*ccf0*/  F2FP.F16.F32.PACK_AB R32, R21, R66 ;  /* 0x000000421520723e */ /* 0x000fe400000000ff */
[----:B------:R-:W-:-:S05]  /*cd00*/  F2FP.F16.F32.PACK_AB R34, R37, R36 ;  /* 0x000000242522723e */ /* 0x000fca00000000ff */
[----:B------:R1:W-:Y:S02]  /*cd10*/  STS.128 [R67+0x10400], R32 ;  /* 0x0104002043007388 */ /* 0x0003e40000000c00 */
.L_x_1825:
[----:B------:R-:W-:Y:S05]  /*cd20*/  BSYNC B1 ;  /* 0x0000000000017941 */ /* 0x000fea0003800000 */
.L_x_1824:
[----:B------:R-:W-:Y:S04]  /*cd30*/  BSSY B1, `(.L_x_1826) ;  /* 0x0000060000017945 */ /* 0x000fe80003800000 */
[----:B------:R-:W-:Y:S05]  /*cd40*/  @P2 BRA `(.L_x_1827) ;  /* 0x0000000400782947 */ /* 0x000fea0003800000 */
[----:B------:R-:W-:Y:S01]  /*cd50*/  LEA.HI R20, R54, R207, RZ, 0x1d ;  /* 0x000000cf36147211 */ /* 0x000fe200078fe8ff */
[--C-:B------:R-:W-:Y:S01]  /*cd60*/  HADD2.F32 R36, -RZ, R45.reuse.H1_H1 ;  /* 0x3000002dff247230 */ /* 0x100fe20000004100 */
[--C-:B------:R-:W-:Y:S01]  /*cd70*/  SHF.R.U32.HI R46, RZ, 0x10, R25.reuse ;  /* 0x00000010ff2e7819 */ /* 0x100fe20000011619 */
[----:B------:R-:W-:Y:S01]  /*cd80*/  HADD2.F32 R45, -RZ, R45.H0_H0 ;  /* 0x2000002dff2d7230 */ /* 0x000fe20000004100 */
[----:B------:R-:W-:Y:S01]  /*cd90*/  SHF.R.S32.HI R21, RZ, 0x1f, R20 ;  /* 0x0000001fff157819 */ /* 0x000fe20000011414 */
[----:B-1----:R-:W-:Y:S01]  /*cda0*/  IMAD.SHL.U32 R28, R20, 0x8, RZ ;  /* 0x00000008141c7824 */ /* 0x002fe200078e00ff */
[----:B------:R-:W-:Y:S01]  /*cdb0*/  SHF.R.U64 R49, R24, 0x10, R25 ;  /* 0x0000001018317819 */ /* 0x000fe20000001219 */
[----:B------:R-:W-:Y:S01]  /*cdc0*/  HADD2.F32 R46, -RZ, R46.H0_H0 ;  /* 0x2000002eff2e7230 */ /* 0x000fe20000004100 */
[----:B------:R-:W-:Y:S02]  /*cdd0*/  LEA.HI R20, R21, R20, RZ, 0x3 ;  /* 0x0000001415147211 */ /* 0x000fe400078f18ff */
[----:B------:R-:W-:-:S02]  /*cde0*/  LOP3.LUT R21, R199, 0x38, R28, 0xf8, !PT ;  /* 0x00000038c7157812 */ /* 0x000fc400078ef81c */
[----:B0-----:R-:W0:Y:S01]  /*cdf0*/  LDS.128 R28, [R221] ;  /* 0x00000000dd1c7984 */ /* 0x001e220000000c00 */
[----:B------:R-:W-:Y:S01]  /*ce00*/  IMAD.SHL.U32 R20, R20, 0x400, RZ ;  /* 0x0000040014147824 */ /* 0x000fe200078e00ff */
[----:B------:R-:W-:Y:S02]  /*ce10*/  LOP3.LUT R21, R21, R228, RZ, 0x3c, !PT ;  /* 0x000000e415157212 */ /* 0x000fe400078e3cff */
[--C-:B------:R-:W-:Y:S02]  /*ce20*/  SHF.R.U64 R47, R26, 0x10, R27.reuse ;  /* 0x000000101a2f7819 */ /* 0x100fe4000000121b */
[----:B------:R-:W-:Y:S02]  /*ce30*/  LOP3.LUT R20, R20, 0x7fffe000, RZ, 0xc0, !PT ;  /* 0x7fffe00014147812 */ /* 0x000fe400078ec0ff */
[----:B------:R-:W-:Y:S01]  /*ce40*/  SHF.R.U32.HI R43, RZ, 0x10, R27 ;  /* 0x00000010ff2b7819 */ /* 0x000fe2000001161b */
[--C-:B------:R-:W-:Y:S01]  /*ce50*/  HADD2.F32 R27, -RZ, R57.reuse.H1_H1 ;  /* 0x30000039ff1b7230 */ /* 0x100fe20000004100 */
[----:B------:R-:W-:Y:S01]  /*ce60*/  IADD3 R21, R21, R20, R202 ;  /* 0x0000001415157210 */ /* 0x000fe20007ffe0ca */
[----:B------:R-:W-:Y:S01]  /*ce70*/  HADD2.F32 R57, -RZ, R57.H0_H0 ;  /* 0x20000039ff397230 */ /* 0x000fe20000004100 */
[----:B------:R-:W-:-:S02]  /*ce80*/  SHF.R.U32.HI R37, RZ, 0x10, R5 ;  /* 0x00000010ff257819 */ /* 0x000fc40000011605 */
[----:B------:R-:W-:Y:S01]  /*ce90*/  SHF.R.U64 R68, R4, 0x10, R5 ;  /* 0x0000001004447819 */ /* 0x000fe20000001205 */
[----:B------:R-:W-:Y:S01]  /*cea0*/  IMAD R21, R21, 0x2, R2 ;  /* 0x0000000215157824 */ /* 0x000fe200078e0202 */
[--C-:B------:R-:W-:Y:S02]  /*ceb0*/  SHF.R.U64 R67, R6, 0x10, R7.reuse ;  /* 0x0000001006437819 */ /* 0x100fe40000001207 */
[----:B------:R-:W-:Y:S02]  /*cec0*/  SHF.R.U32.HI R65, RZ, 0x10, R7 ;  /* 0x00000010ff417819 */ /* 0x000fe40000011607 */
[----:B------:R-:W1:Y:S01]  /*ced0*/  LDS.128 R32, [R21+0x10400] ;  /* 0x0104000015207984 */ /* 0x000e620000000c00 */
[--C-:B0-----:R-:W-:Y:S02]  /*cee0*/  HADD2.F32 R5, -RZ, R29.reuse.H0_H0 ;  /* 0x2000001dff057230 */ /* 0x101fe40000004100 */
[----:B------:R-:W-:Y:S02]  /*cef0*/  HADD2.F32 R29, -RZ, R29.H1_H1 ;  /* 0x3000001dff1d7230 */ /* 0x000fe40000004100 */
[----:B------:R-:W-:-:S02]  /*cf00*/  HADD2.F32 R4, -RZ, R28.H0_H0 ;  /* 0x2000001cff047230 */ /* 0x000fc40000004100 */
[----:B------:R-:W-:Y:S02]  /*cf10*/  HADD2.F32 R6, -RZ, R30.H0_H0 ;  /* 0x2000001eff067230 */ /* 0x000fe40000004100 */
[--C-:B------:R-:W-:Y:S02]  /*cf20*/  HADD2.F32 R7, -RZ, R31.reuse.H0_H0 ;  /* 0x2000001fff077230 */ /* 0x100fe40000004100 */
[----:B------:R-:W-:Y:S02]  /*cf30*/  HADD2.F32 R31, -RZ, R31.H1_H1 ;  /* 0x3000001fff1f7230 */ /* 0x000fe40000004100 */
[----:B------:R-:W-:Y:S02]  /*cf40*/  HADD2.F32 R28, -RZ, R28.H1_H1 ;  /* 0x3000001cff1c7230 */ /* 0x000fe40000004100 */
[----:B------:R-:W-:Y:S02]  /*cf50*/  HADD2.F32 R30, -RZ, R30.H1_H1 ;  /* 0x3000001eff1e7230 */ /* 0x000fe40000004100 */
[----:B-1----:R-:W-:-:S02]  /*cf60*/  HADD2.F32 R24, -RZ, R33.H0_H0 ;  /* 0x20000021ff187230 */ /* 0x002fc40000004100 */
[----:B------:R-:W-:Y:S02]  /*cf70*/  HADD2.F32 R33, -RZ, R33.H1_H1 ;  /* 0x30000021ff217230 */ /* 0x000fe40000004100 */
[----:B------:R-:W-:Y:S02]  /*cf80*/  HADD2.F32 R20, -RZ, R32.H0_H0 ;  /* 0x20000020ff147230 */ /* 0x000fe40000004100 */
[C---:B------:R-:W-:Y:S01]  /*cf90*/  FMUL.FTZ R48, R24.reuse, R36 ;  /* 0x0000002418307220 */ /* 0x040fe20000410000 */
[-C--:B------:R-:W-:Y:S01]  /*cfa0*/  FMUL.FTZ R64, R24, R27.reuse ;  /* 0x0000001b18407220 */ /* 0x080fe20000410000 */
[----:B------:R-:W-:Y:S02]  /*cfb0*/  HADD2.F32 R24, -RZ, R37.H0_H0 ;  /* 0x20000025ff187230 */ /* 0x000fe40000004100 */
[----:B------:R-:W-:Y:S01]  /*cfc0*/  FMUL.FTZ R66, R33, R46 ;  /* 0x0000002e21427220 */ /* 0x000fe20000410000 */
[C---:B------:R-:W-:Y:S01]  /*cfd0*/  FFMA.FTZ R48, R5.reuse, R27, -R48 ;  /* 0x0000001b05307223 */ /* 0x040fe20000010830 */
[----:B------:R-:W-:Y:S01]  /*cfe0*/  FFMA.FTZ R64, R5, R36, R64 ;  /* 0x0000002405407223 */ /* 0x000fe20000010040 */
[----:B------:R-:W-:Y:S01]  /*cff0*/  FMUL.FTZ R5, R20, R45 ;  /* 0x0000002d14057220 */ /* 0x000fe20000410000 */
[-C--:B------:R-:W-:Y:S01]  /*d000*/  FMUL.FTZ R36, R33, R24.reuse ;  /* 0x0000001821247220 */ /* 0x080fe20000410000 */
[----:B------:R-:W-:Y:S01]  /*d010*/  FFMA.FTZ R33, R29, R24, -R66 ;  /* 0x000000181d217223 */ /* 0x000fe20000010842 */
[----:B------:R-:W-:-:S02]  /*d020*/  HADD2.F32 R25, -RZ, R34.H0_H0 ;  /* 0x20000022ff197230 */ /* 0x000fc40000004100 */
[-C--:B------:R-:W-:Y:S01]  /*d030*/  FMUL.FTZ R20, R20, R57.reuse ;  /* 0x0000003914147220 */ /* 0x080fe20000410000 */
[----:B------:R-:W-:Y:S02]  /*d040*/  HADD2.F32 R24, -RZ, R56.H0_H0 ;  /* 0x20000038ff187230 */ /* 0x000fe40000004100 */
[----:B------:R-:W-:Y:S01]  /*d050*/  FFMA.FTZ R57, R4, R57, -R5 ;  /* 0x0000003904397223 */ /* 0x000fe20000010805 */
[--C-:B------:R-:W-:Y:S02]  /*d060*/  HADD2.F32 R5, -RZ, R58.reuse.H0_H0 ;  /* 0x2000003aff057230 */ /* 0x100fe40000004100 */
[----:B------:R-:W-:Y:S01]  /*d070*/  FFMA.FTZ R37, R29, R46, R36 ;  /* 0x0000002e1d257223 */ /* 0x000fe20000010024 */
[----:B------:R-:W-:Y:S02]  /*d080*/  HADD2.F32 R26, -RZ, R35.H0_H0 ;  /* 0x20000023ff1a7230 */ /* 0x000fe40000004100 */
[----:B------:R-:W-:Y:S01]  /*d090*/  FMUL.FTZ R27, R25, R24 ;  /* 0x00000018191b7220 */ /* 0x000fe20000410000 */
[----:B------:R-:W-:-:S02]  /*d0a0*/  HADD2.F32 R58, -RZ, R58.H1_H1 ;  /* 0x3000003aff3a7230 */ /* 0x000fc40000004100 */
[----:B------:R-:W-:Y:S01]  /*d0b0*/  FFMA.FTZ R45, R4, R45, R20 ;  /* 0x0000002d042d7223 */ /* 0x000fe20000010014 */
[----:B------:R-:W-:Y:S02]  /*d0c0*/  HADD2.F32 R56, -RZ, R56.H1_H1 ;  /* 0x30000038ff387230 */ /* 0x000fe40000004100 */
[-C--:B------:R-:W-:Y:S01]  /*d0d0*/  FMUL.FTZ R25, R25, R5.reuse ;  /* 0x0000000519197220 */ /* 0x080fe20000410000 */
[----:B------:R-:W-:Y:S02]  /*d0e0*/  HADD2.F32 R35, -RZ, R35.H1_H1 ;  /* 0x30000023ff237230 */ /* 0x000fe40000004100 */
[----:B------:R-:W-:Y:S01]  /*d0f0*/  FFMA.FTZ R36, R6, R5, -R27 ;  /* 0x0000000506247223 */ /* 0x000fe2000001081b */
[----:B------:R-:W-:Y:S02]  /*d100*/  HADD2.F32 R20, -RZ, R43.H0_H0 ;  /* 0x2000002bff147230 */ /* 0x000fe40000004100 */
[----:B------:R-:W-:Y:S01]  /*d110*/  FMUL.FTZ R46, R26, R56 ;  /* 0x000000381a2e7220 */ /* 0x000fe20000410000 */
[----:B------:R-:W-:-:S02]  /*d120*/  HADD2.F32 R4, -RZ, R65.H0_H0 ;  /* 0x20000041ff047230 */ /* 0x000fc40000004100 */
[----:B------:R-:W-:Y:S01]  /*d130*/  FMUL.FTZ R5, R26, R58 ;  /* 0x0000003a1a057220 */ /* 0x000fe20000410000 */
[----:B------:R-:W-:Y:S01]  /*d140*/  FFMA.FTZ R26, R6, R24, R25 ;  /* 0x00000018061a7223 */ /* 0x000fe20000010019 */
[----:B------:R-:W-:Y:S02]  /*d150*/  HADD2.F32 R32, -RZ, R32.H1_H1 ;  /* 0x30000020ff207230 */ /* 0x000fe40000004100 */
[----:B------:R-:W-:Y:S01]  /*d160*/  FMUL.FTZ R6, R35, R20 ;  /* 0x0000001423067220 */ /* 0x000fe20000410000 */
[----:B------:R-:W-:Y:S02]  /*d170*/  HADD2.F32 R34, -RZ, R34.H1_H1 ;  /* 0x30000022ff227230 */ /* 0x000fe40000004100 */
[C---:B------:R-:W-:Y:S01]  /*d180*/  FFMA.FTZ R46, R7.reuse, R58, -R46 ;  /* 0x0000003a072e7223 */ /* 0x040fe2000001082e */
[----:B------:R-:W-:Y:S01]  /*d190*/  FFMA.FTZ R56, R7, R56, R5 ;  /* 0x0000003807387223 */ /* 0x000fe20000010005 */
[----:B------:R-:W-:Y:S01]  /*d1a0*/  FMUL.FTZ R24, R35, R4 ;  /* 0x0000000423187220 */ /* 0x000fe20000410000 */
[----:B------:R-:W-:-:S02]  /*d1b0*/  HADD2.F32 R25, -RZ, R49.H0_H0 ;  /* 0x20000031ff197230 */ /* 0x000fc40000004100 */
[C---:B------:R-:W-:Y:S01]  /*d1c0*/  FFMA.FTZ R35, R31.reuse, R4, -R6 ;  /* 0x000000041f237223 */ /* 0x040fe20000010806 */
[----:B------:R-:W-:Y:S02]  /*d1d0*/  HADD2.F32 R27, -RZ, R47.H0_H0 ;  /* 0x2000002fff1b7230 */ /* 0x000fe40000004100 */
[----:B------:R-:W-:Y:S01]  /*d1e0*/  FFMA.FTZ R43, R31, R20, R24 ;  /* 0x000000141f2b7223 */ /* 0x000fe20000010018 */
[----:B------:R-:W-:Y:S02]  /*d1f0*/  HADD2.F32 R5, -RZ, R68.H0_H0 ;  /* 0x20000044ff057230 */ /* 0x000fe40000004100 */
[----:B------:R-:W-:Y:S01]  /*d200*/  FMUL.FTZ R29, R32, R25 ;  /* 0x00000019201d7220 */ /* 0x000fe20000410000 */
[----:B------:R-:W-:Y:S02]  /*d210*/  HADD2.F32 R7, -RZ, R67.H0_H0 ;  /* 0x20000043ff077230 */ /* 0x000fe40000004100 */
[----:B------:R-:W-:Y:S01]  /*d220*/  FMUL.FTZ R31, R34, R27 ;  /* 0x0000001b221f7220 */ /* 0x000fe20000410000 */
[-C--:B------:R-:W-:Y:S01]  /*d230*/  FMUL.FTZ R32, R32, R5.reuse ;  /* 0x0000000520207220 */ /* 0x080fe20000410000 */
[----:B------:R-:W-:Y:S01]  /*d240*/  FFMA.FTZ R4, R28, R5, -R29 ;  /* 0x000000051c047223 */ /* 0x000fe2000001081d */
[-C--:B------:R-:W-:Y:S01]  /*d250*/  FMUL.FTZ R34, R34, R7.reuse ;  /* 0x0000000722227220 */ /* 0x080fe20000410000 */
[----:B------:R-:W-:Y:S01]  /*d260*/  FFMA.FTZ R31, R30, R7, -R31 ;  /* 0x000000071e1f7223 */ /* 0x000fe2000001081f */
[----:B------:R-:W-:Y:S01]  /*d270*/  FFMA.FTZ R24, R28, R25, R32 ;  /* 0x000000191c187223 */ /* 0x000fe20000010020 */
[----:B------:R-:W-:Y:S01]  /*d280*/  F2FP.F16.F32.PACK_AB R7, R35, R46 ;  /* 0x0000002e2307723e */ /* 0x000fe200000000ff */
        /* <DEDUP_REMOVED lines=10> */
.L_x_1827:
[----:B------:R-:W-:Y:S05]  /*d330*/  BSYNC B1 ;  /* 0x0000000000017941 */ /* 0x000fea0003800000 */
.L_x_1826:
[----:B------:R-:W-:Y:S04]  /*d340*/  BSSY B1, `(.L_x_1828) ;  /* 0x0000060000017945 */ /* 0x000fe80003800000 */
[----:B------:R-:W-:Y:S05]  /*d350*/  @P1 BRA `(.L_x_1829) ;  /* 0x0000000400781947 */ /* 0x000fea0003800000 */
[----:B--2---:R-:W-:Y:S01]  /*d360*/  LEA.HI R4, R54, R207, RZ, 0x1d ;  /* 0x000000cf36047211 */ /* 0x004fe200078fe8ff */
[----:B-1----:R-:W-:Y:S01]  /*d370*/  HADD2.F32 R35, -RZ, R59.H1_H1 ;  /* 0x3000003bff237230 */ /* 0x002fe20000004100 */
[--C-:B------:R-:W-:Y:S01]  /*d380*/  SHF.R.U64 R56, R50, 0x10, R51.reuse ;  /* 0x0000001032387819 */ /* 0x100fe20000001233 */
[--C-:B------:R-:W-:Y:S01]  /*d390*/  HADD2.F32 R36, -RZ, R62.reuse.H1_H1 ;  /* 0x3000003eff247230 */ /* 0x100fe20000004100 */
[----:B------:R-:W-:Y:S01]  /*d3a0*/  SHF.R.S32.HI R7, RZ, 0x1f, R4 ;  /* 0x0000001fff077819 */ /* 0x000fe20000011404 */
[----:B------:R-:W-:Y:S01]  /*d3b0*/  IMAD.SHL.U32 R5, R4, 0x8, RZ ;  /* 0x0000000804057824 */ /* 0x000fe200078e00ff */
[----:B------:R-:W-:Y:S01]  /*d3c0*/  SHF.R.U32.HI R50, RZ, 0x10, R51 ;  /* 0x00000010ff327819 */ /* 0x000fe20000011633 */
[----:B------:R-:W-:Y:S01]  /*d3d0*/  HADD2.F32 R62, -RZ, R62.H0_H0 ;  /* 0x2000003eff3e7230 */ /* 0x000fe20000004100 */
[----:B------:R-:W-:Y:S02]  /*d3e0*/  LEA.HI R7, R7, R4, RZ, 0x3 ;  /* 0x0000000407077211 */ /* 0x000fe400078f18ff */
[----:B------:R-:W-:-:S02]  /*d3f0*/  LOP3.LUT R4, R198, 0x38, R5, 0xf8, !PT ;  /* 0x00000038c6047812 */ /* 0x000fc400078ef805 */
[--C-:B------:R-:W-:Y:S01]  /*d400*/  SHF.R.U64 R48, R38, 0x10, R39.reuse ;  /* 0x0000001026307819 */ /* 0x100fe20000001227 */
[----:B------:R-:W-:Y:S01]  /*d410*/  IMAD.SHL.U32 R7, R7, 0x400, RZ ;  /* 0x0000040007077824 */ /* 0x000fe200078e00ff */
[----:B------:R-:W-:Y:S02]  /*d420*/  LOP3.LUT R20, R4, R227, RZ, 0x3c, !PT ;  /* 0x000000e304147212 */ /* 0x000fe400078e3cff */
[----:B------:R-:W-:Y:S02]  /*d430*/  SHF.R.U32.HI R37, RZ, 0x10, R39 ;  /* 0x00000010ff257819 */ /* 0x000fe40000011627 */
[----:B------:R-:W-:Y:S02]  /*d440*/  LOP3.LUT R21, R7, 0x7fffe000, RZ, 0xc0, !PT ;  /* 0x7fffe00007157812 */ /* 0x000fe400078ec0ff */
[----:B------:R-:W1:Y:S01]  /*d450*/  LDS.128 R4, [R220] ;  /* 0x00000000dc047984 */ /* 0x000e620000000c00 */
[----:B------:R-:W-:Y:S01]  /*d460*/  SHF.R.U64 R47, R40, 0x10, R41 ;  /* 0x00000010282f7819 */ /* 0x000fe20000001229 */
[----:B------:R-:W-:Y:S01]  /*d470*/  HADD2.F32 R37, -RZ, R37.H0_H0 ;  /* 0x20000025ff257230 */ /* 0x000fe20000004100 */
[----:B------:R-:W-:-:S02]  /*d480*/  IADD3 R21, R20, R21, R201 ;  /* 0x0000001514157210 */ /* 0x000fc40007ffe0c9 */
[----:B------:R-:W-:Y:S02]  /*d490*/  SHF.R.U32.HI R45, RZ, 0x10, R41 ;  /* 0x00000010ff2d7819 */ /* 0x000fe40000011629 */
[--C-:B------:R-:W-:Y:S01]  /*d4a0*/  SHF.R.U64 R49, R52, 0x10, R53.reuse ;  /* 0x0000001034317819 */ /* 0x100fe20000001235 */
[----:B------:R-:W-:Y:S01]  /*d4b0*/  IMAD R21, R21, 0x2, R2 ;  /* 0x0000000215157824 */ /* 0x000fe200078e0202 */
[----:B------:R-:W-:-:S04]  /*d4c0*/  SHF.R.U32.HI R52, RZ, 0x10, R53 ;  /* 0x00000010ff347819 */ /* 0x000fc80000011635 */
[----:B------:R-:W2:Y:S01]  /*d4d0*/  LDS.128 R24, [R21+0x10400] ;  /* 0x0104000015187984 */ /* 0x000ea20000000c00 */
[--C-:B-1----:R-:W-:Y:S02]  /*d4e0*/  HADD2.F32 R20, -RZ, R5.reuse.H0_H0 ;  /* 0x20000005ff147230 */ /* 0x102fe40000004100 */
[----:B------:R-:W-:Y:S02]  /*d4f0*/  HADD2.F32 R28, -RZ, R5.H1_H1 ;  /* 0x30000005ff1c7230 */ /* 0x000fe40000004100 */
[----:B------:R-:W-:Y:S02]  /*d500*/  HADD2.F32 R5, -RZ, R4.H0_H0 ;  /* 0x20000004ff057230 */ /* 0x000fe40000004100 */
[----:B0-----:R-:W-:Y:S02]  /*d510*/  HADD2.F32 R29, -RZ, R6.H0_H0 ;  /* 0x20000006ff1d7230 */ /* 0x001fe40000004100 */
[--C-:B------:R-:W-:Y:S02]  /*d520*/  HADD2.F32 R30, -RZ, R7.reuse.H0_H0 ;  /* 0x20000007ff1e7230 */ /* 0x100fe40000004100 */
[----:B------:R-:W-:-:S02]  /*d530*/  HADD2.F32 R7, -RZ, R7.H1_H1 ;  /* 0x30000007ff077230 */ /* 0x000fc40000004100 */
[----:B------:R-:W-:Y:S02]  /*d540*/  HADD2.F32 R4, -RZ, R4.H1_H1 ;  /* 0x30000004ff047230 */ /* 0x000fe40000004100 */
[--C-:B--2---:R-:W-:Y:S02]  /*d550*/  HADD2.F32 R31, -RZ, R25.reuse.H0_H0 ;  /* 0x20000019ff1f7230 */ /* 0x104fe40000004100 */
[----:B------:R-:W-:Y:S02]  /*d560*/  HADD2.F32 R32, -RZ, R25.H1_H1 ;  /* 0x30000019ff207230 */ /* 0x000fe40000004100 */
[----:B------:R-:W-:Y:S02]  /*d570*/  HADD2.F32 R25, -RZ, R24.H0_H0 ;  /* 0x20000018ff197230 */ /* 0x000fe40000004100 */
[C---:B------:R-:W-:Y:S01]  /*d580*/  FMUL.FTZ R39, R31.reuse, R36 ;  /* 0x000000241f277220 */ /* 0x040fe20000410000 */
[----:B------:R-:W-:Y:S01]  /*d590*/  FMUL.FTZ R41, R31, R35 ;  /* 0x000000231f297220 */ /* 0x000fe20000410000 */
[----:B------:R-:W-:-:S02]  /*d5a0*/  HADD2.F32 R31, -RZ, R50.H0_H0 ;  /* 0x20000032ff1f7230 */ /* 0x000fc40000004100 */
[C---:B------:R-:W-:Y:S01]  /*d5b0*/  FFMA.FTZ R39, R20.reuse, R35, -R39 ;  /* 0x0000002314277223 */ /* 0x040fe20000010827 */
[----:B------:R-:W-:Y:S01]  /*d5c0*/  FFMA.FTZ R41, R20, R36, R41 ;  /* 0x0000002414297223 */ /* 0x000fe20000010029 */
[----:B------:R-:W-:Y:S02]  /*d5d0*/  HADD2.F32 R20, -RZ, R59.H0_H0 ;  /* 0x2000003bff147230 */ /* 0x000fe40000004100 */
[C---:B------:R-:W-:Y:S01]  /*d5e0*/  FMUL.FTZ R35, R32.reuse, R37 ;  /* 0x0000002520237220 */ /* 0x040fe20000410000 */
[----:B------:R-:W-:Y:S01]  /*d5f0*/  FMUL.FTZ R43, R32, R31 ;  /* 0x0000001f202b7220 */ /* 0x000fe20000410000 */
[C---:B------:R-:W-:Y:S01]  /*d600*/  FMUL.FTZ R36, R25.reuse, R62 ;  /* 0x0000003e19247220 */ /* 0x040fe20000410000 */
[----:B------:R-:W-:Y:S02]  /*d610*/  HADD2.F32 R33, -RZ, R26.H0_H0 ;  /* 0x2000001aff217230 */ /* 0x000fe40000004100 */
[----:B------:R-:W-:Y:S01]  /*d620*/  FMUL.FTZ R25, R25, R20 ;  /* 0x0000001419197220 */ /* 0x000fe20000410000 */
[----:B------:R-:W-:-:S02]  /*d630*/  HADD2.F32 R32, -RZ, R63.H0_H0 ;  /* 0x2000003fff207230 */ /* 0x000fc40000004100 */
[C---:B------:R-:W-:Y:S01]  /*d640*/  FFMA.FTZ R36, R5.reuse, R20, -R36 ;  /* 0x0000001405247223 */ /* 0x040fe20000010824 */
[----:B------:R-:W-:Y:S02]  /*d650*/  HADD2.F32 R34, -RZ, R27.H0_H0 ;  /* 0x2000001bff227230 */ /* 0x000fe40000004100 */
[C---:B------:R-:W-:Y:S01]  /*d660*/  FFMA.FTZ R38, R28.reuse, R31, -R35 ;  /* 0x0000001f1c267223 */ /* 0x040fe20000010823 */
[----:B------:R-:W-:Y:S01]  /*d670*/  FFMA.FTZ R40, R28, R37, R43 ;  /* 0x000000251c287223 */ /* 0x000fe2000001002b */
[--C-:B------:R-:W-:Y:S02]  /*d680*/  HADD2.F32 R20, -RZ, R44.reuse.H0_H0 ;  /* 0x2000002cff147230 */ /* 0x100fe40000004100 */
[----:B------:R-:W-:Y:S01]  /*d690*/  FFMA.FTZ R62, R5, R62, R25 ;  /* 0x0000003e053e7223 */ /* 0x000fe20000010019 */
[----:B------:R-:W-:Y:S02]  /*d6a0*/  HADD2.F32 R63, -RZ, R63.H1_H1 ;  /* 0x3000003fff3f7230 */ /* 0x000fe40000004100 */
[----:B------:R-:W-:Y:S01]  /*d6b0*/  FMUL.FTZ R28, R33, R32 ;  /* 0x00000020211c7220 */ /* 0x000fe20000410000 */
[----:B------:R-:W-:-:S02]  /*d6c0*/  HADD2.F32 R5, -RZ, R44.H1_H1 ;  /* 0x3000002cff057230 */ /* 0x000fc40000004100 */
[-C--:B------:R-:W-:Y:S01]  /*d6d0*/  FMUL.FTZ R44, R33, R20.reuse ;  /* 0x00000014212c7220 */ /* 0x080fe20000410000 */
[----:B------:R-:W-:Y:S02]  /*d6e0*/  HADD2.F32 R27, -RZ, R27.H1_H1 ;  /* 0x3000001bff1b7230 */ /* 0x000fe40000004100 */
[C---:B------:R-:W-:Y:S01]  /*d6f0*/  FFMA.FTZ R35, R29.reuse, R20, -R28 ;  /* 0x000000141d237223 */ /* 0x040fe2000001081c */
[C---:B------:R-:W-:Y:S01]  /*d700*/  FMUL.FTZ R25, R34.reuse, R63 ;  /* 0x0000003f22197220 */ /* 0x040fe20000410000 */
[----:B------:R-:W-:Y:S02]  /*d710*/  HADD2.F32 R28, -RZ, R45.H0_H0 ;  /* 0x2000002dff1c7230 */ /* 0x000fe40000004100 */
[-C--:B------:R-:W-:Y:S01]  /*d720*/  FMUL.FTZ R34, R34, R5.reuse ;  /* 0x0000000522227220 */ /* 0x080fe20000410000 */
[----:B------:R-:W-:Y:S02]  /*d730*/  HADD2.F32 R20, -RZ, R52.H0_H0 ;  /* 0x20000034ff147230 */ /* 0x000fe40000004100 */
[----:B------:R-:W-:Y:S01]  /*d740*/  FFMA.FTZ R44, R29, R32, R44 ;  /* 0x000000201d2c7223 */ /* 0x000fe2000001002c */
[C---:B------:R-:W-:Y:S01]  /*d750*/  FFMA.FTZ R32, R30.reuse, R5, -R25 ;  /* 0x000000051e207223 */ /* 0x040fe20000010819 */
[----:B------:R-:W-:Y:S01]  /*d760*/  FFMA.FTZ R34, R30, R63, R34 ;  /* 0x0000003f1e227223 */ /* 0x000fe20000010022 */
[C---:B------:R-:W-:Y:S01]  /*d770*/  FMUL.FTZ R46, R27.reuse, R28 ;  /* 0x0000001c1b2e7220 */ /* 0x040fe20000410000 */
[----:B------:R-:W-:Y:S01]  /*d780*/  FMUL.FTZ R30, R27, R20 ;  /* 0x000000141b1e7220 */ /* 0x000fe20000410000 */
[----:B------:R-:W-:-:S02]  /*d790*/  HADD2.F32 R24, -RZ, R24.H1_H1 ;  /* 0x30000018ff187230 */ /* 0x000fc40000004100 */
        /* <DEDUP_REMOVED lines=26> */
.L_x_1829:
[----:B------:R-:W-:Y:S05]  /*d940*/  BSYNC B1 ;  /* 0x0000000000017941 */ /* 0x000fea0003800000 */
.L_x_1828:
[----:B-1----:R-:W-:Y:S01]  /*d950*/  PRMT R32, R0, 0x5410, R3 ;  /* 0x0000541000207816 */ /* 0x002fe20000000003 */
[----:B------:R-:W-:Y:S06]  /*d960*/  @P0 BRA `(.L_x_1813) ;  /* 0x0000000400780947 */ /* 0x000fec0003800000 */
[----:B------:R-:W-:Y:S01]  /*d970*/  LEA.HI R54, R54, R207, RZ, 0x1d ;  /* 0x000000cf36367211 */ /* 0x000fe200078fe8ff */
[----:B--23--:R-:W1:Y:S01]  /*d980*/  LDS.128 R4, [R219] ;  /* 0x00000000db047984 */ /* 0x00ce620000000c00 */
[----:B------:R-:W-:Y:S01]  /*d990*/  SHF.R.U32.HI R20, RZ, 0x10, R9 ;  /* 0x00000010ff147819 */ /* 0x000fe20000011609 */
[--C-:B------:R-:W-:Y:S01]  /*d9a0*/  HADD2.F32 R21, -RZ, R55.reuse.H1_H1 ;  /* 0x30000037ff157230 */ /* 0x100fe20000004100 */
[----:B------:R-:W-:Y:S01]  /*d9b0*/  SHF.R.S32.HI R3, RZ, 0x1f, R54 ;  /* 0x0000001fff037819 */ /* 0x000fe20000011436 */
[----:B------:R-:W-:Y:S01]  /*d9c0*/  IMAD.SHL.U32 R0, R54, 0x8, RZ ;  /* 0x0000000836007824 */ /* 0x000fe200078e00ff */
[----:B------:R-:W-:Y:S01]  /*d9d0*/  SHF.R.U64 R38, R12, 0x10, R13 ;  /* 0x000000100c267819 */ /* 0x000fe2000000120d */
[----:B------:R-:W-:Y:S01]  /*d9e0*/  HADD2.F32 R20, -RZ, R20.H0_H0 ;  /* 0x20000014ff147230 */ /* 0x000fe20000004100 */
[----:B------:R-:W-:Y:S01]  /*d9f0*/  LEA.HI R54, R3, R54, RZ, 0x3 ;  /* 0x0000003603367211 */ /* 0x000fe200078f18ff */
[----:B------:R-:W-:Y:S01]  /*da00*/  HADD2.F32 R55, -RZ, R55.H0_H0 ;  /* 0x20000037ff377230 */ /* 0x000fe20000004100 */
[----:B------:R-:W-:-:S02]  /*da10*/  LOP3.LUT R3, R197, 0x38, R0, 0xf8, !PT ;  /* 0x00000038c5037812 */ /* 0x000fc400078ef800 */
[--C-:B------:R-:W-:Y:S01]  /*da20*/  SHF.R.U64 R37, R14, 0x10, R15.reuse ;  /* 0x000000100e257819 */ /* 0x100fe2000000120f */
[----:B------:R-:W-:Y:S01]  /*da30*/  IMAD.SHL.U32 R54, R54, 0x400, RZ ;  /* 0x0000040036367824 */ /* 0x000fe200078e00ff */
[----:B------:R-:W-:Y:S02]  /*da40*/  LOP3.LUT R3, R3, R226, RZ, 0x3c, !PT ;  /* 0x000000e203037212 */ /* 0x000fe400078e3cff */
[----:B------:R-:W-:Y:S01]  /*da50*/  SHF.R.U32.HI R34, RZ, 0x10, R15 ;  /* 0x00000010ff227819 */ /* 0x000fe2000001160f */
[--C-:B------:R-:W-:Y:S01]  /*da60*/  HADD2.F32 R15, -RZ, R61.reuse.H1_H1 ;  /* 0x3000003dff0f7230 */ /* 0x100fe20000004100 */
[----:B------:R-:W-:Y:S01]  /*da70*/  LOP3.LUT R54, R54, 0x7fffe000, RZ, 0xc0, !PT ;  /* 0x7fffe00036367812 */ /* 0x000fe200078ec0ff */
[----:B------:R-:W-:Y:S01]  /*da80*/  HADD2.F32 R61, -RZ, R61.H0_H0 ;  /* 0x2000003dff3d7230 */ /* 0x000fe20000004100 */
[----:B------:R-:W-:Y:S02]  /*da90*/  SHF.R.U32.HI R28, RZ, 0x10, R13 ;  /* 0x00000010ff1c7819 */ /* 0x000fe4000001160d */
[----:B------:R-:W-:-:S02]  /*daa0*/  IADD3 R3, R3, R54, R200 ;  /* 0x0000003603037210 */ /* 0x000fc40007ffe0c8 */
[----:B------:R-:W-:Y:S02]  /*dab0*/  SHF.R.U64 R36, R8, 0x10, R9 ;  /* 0x0000001008247819 */ /* 0x000fe40000001209 */
[--C-:B------:R-:W-:Y:S01]  /*dac0*/  SHF.R.U64 R35, R10, 0x10, R11.reuse ;  /* 0x000000100a237819 */ /* 0x100fe2000000120b */
[----:B------:R-:W-:Y:S01]  /*dad0*/  IMAD R3, R3, 0x2, R2 ;  /* 0x0000000203037824 */ /* 0x000fe200078e0202 */
[----:B------:R-:W-:-:S04]  /*dae0*/  SHF.R.U32.HI R33, RZ, 0x10, R11 ;  /* 0x00000010ff217819 */ /* 0x000fc8000001160b */
[----:B------:R-:W2:Y:S01]  /*daf0*/  LDS.128 R24, [R3+0x10400] ;  /* 0x0104000003187984 */ /* 0x000ea20000000c00 */
[--C-:B-1----:R-:W-:Y:S02]  /*db00*/  HADD2.F32 R8, -RZ, R5.reuse.H0_H0 ;  /* 0x20000005ff087230 */ /* 0x102fe40000004100 */
[----:B------:R-:W-:Y:S02]  /*db10*/  HADD2.F32 R5, -RZ, R5.H1_H1 ;  /* 0x30000005ff057230 */ /* 0x000fe40000004100 */
[----:B------:R-:W-:Y:S02]  /*db20*/  HADD2.F32 R0, -RZ, R4.H0_H0 ;  /* 0x20000004ff007230 */ /* 0x000fe40000004100 */
[----:B------:R-:W-:Y:S02]  /*db30*/  HADD2.F32 R9, -RZ, R6.H0_H0 ;  /* 0x20000006ff097230 */ /* 0x000fe40000004100 */
[--C-:B------:R-:W-:Y:S02]  /*db40*/  HADD2.F32 R10, -RZ, R7.reuse.H0_H0 ;  /* 0x20000007ff0a7230 */ /* 0x100fe40000004100 */
[----:B------:R-:W-:-:S02]  /*db50*/  HADD2.F32 R7, -RZ, R7.H1_H1 ;  /* 0x30000007ff077230 */ /* 0x000fc40000004100 */
[----:B------:R-:W-:Y:S02]  /*db60*/  HADD2.F32 R4, -RZ, R4.H1_H1 ;  /* 0x30000004ff047230 */ /* 0x000fe40000004100 */
[----:B------:R-:W-:Y:S02]  /*db70*/  HADD2.F32 R6, -RZ, R6.H1_H1 ;  /* 0x30000006ff067230 */ /* 0x000fe40000004100 */
[--C-:B--2---:R-:W-:Y:S02]  /*db80*/  HADD2.F32 R12, -RZ, R25.reuse.H0_H0 ;  /* 0x20000019ff0c7230 */ /* 0x104fe40000004100 */
[----:B------:R-:W-:Y:S02]  /*db90*/  HADD2.F32 R25, -RZ, R25.H1_H1 ;  /* 0x30000019ff197230 */ /* 0x000fe40000004100 */
[----:B------:R-:W-:Y:S02]  /*dba0*/  HADD2.F32 R11, -RZ, R24.H0_H0 ;  /* 0x20000018ff0b7230 */ /* 0x000fe40000004100 */
[C---:B0-----:R-:W-:Y:S01]  /*dbb0*/  FMUL.FTZ R29, R12.reuse, R21 ;  /* 0x000000150c1d7220 */ /* 0x041fe20000410000 */
[----:B------:R-:W-:Y:S01]  /*dbc0*/  FMUL.FTZ R31, R12, R15 ;  /* 0x0000000f0c1f7220 */ /* 0x000fe20000410000 */
[----:B------:R-:W-:-:S02]  /*dbd0*/  HADD2.F32 R12, -RZ, R28.H0_H0 ;  /* 0x2000001cff0c7230 */ /* 0x000fc40000004100 */
[C---:B------:R-:W-:Y:S01]  /*dbe0*/  FMUL.FTZ R28, R25.reuse, R20 ;  /* 0x00000014191c7220 */ /* 0x040fe20000410000 */
[C---:B------:R-:W-:Y:S01]  /*dbf0*/  FFMA.FTZ R29, R8.reuse, R15, -R29 ;  /* 0x0000000f081d7223 */ /* 0x040fe2000001081d */
[----:B------:R-:W-:Y:S01]  /*dc00*/  FFMA.FTZ R31, R8, R21, R31 ;  /* 0x00000015081f7223 */ /* 0x000fe2000001001f */
[----:B------:R-:W-:Y:S02]  /*dc10*/  HADD2.F32 R13, -RZ, R26.H0_H0 ;  /* 0x2000001aff0d7230 */ /* 0x000fe40000004100 */
[-C--:B------:R-:W-:Y:S01]  /*dc20*/  FMUL.FTZ R8, R25, R12.reuse ;  /* 0x0000000c19087220 */ /* 0x080fe20000410000 */
[----:B------:R-:W-:Y:S01]  /*dc30*/  FFMA.FTZ R30, R5, R12, -R28 ;  /* 0x0000000c051e7223 */ /* 0x000fe2000001081c */
[C---:B------:R-:W-:Y:S01]  /*dc40*/  FMUL.FTZ R15, R11.reuse, R55 ;  /* 0x000000370b0f7220 */ /* 0x040fe20000410000 */
[----:B------:R-:W-:Y:S02]  /*dc50*/  HADD2.F32 R12, -RZ, R60.H0_H0 ;  /* 0x2000003cff0c7230 */ /* 0x000fe40000004100 */
[----:B------:R-:W-:Y:S01]  /*dc60*/  FMUL.FTZ R28, R11, R61 ;  /* 0x0000003d0b1c7220 */ /* 0x000fe20000410000 */
[----:B------:R-:W-:Y:S01]  /*dc70*/  FFMA.FTZ R20, R5, R20, R8 ;  /* 0x0000001405147223 */ /* 0x000fe20000010008 */
[----:B------:R-:W-:-:S02]  /*dc80*/  HADD2.F32 R8, -RZ, R32.H0_H0 ;  /* 0x20000020ff087230 */ /* 0x000fc40000004100 */
[C---:B------:R-:W-:Y:S01]  /*dc90*/  FFMA.FTZ R15, R0.reuse, R61, -R15 ;  /* 0x0000003d000f7223 */ /* 0x040fe2000001080f */
[--C-:B------:R-:W-:Y:S02]  /*dca0*/  HADD2.F32 R14, -RZ, R27.reuse.H0_H0 ;  /* 0x2000001bff0e7230 */ /* 0x100fe40000004100 */
[----:B------:R-:W-:Y:S01]  /*dcb0*/  FFMA.FTZ R28, R0, R55, R28 ;  /* 0x00000037001c7223 */ /* 0x000fe2000001001c */
[----:B------:R-:W-:Y:S02]  /*dcc0*/  HADD2.F32 R11, -RZ, R60.H1_H1 ;  /* 0x3000003cff0b7230 */ /* 0x000fe40000004100 */
[C---:B------:R-:W-:Y:S01]  /*dcd0*/  FMUL.FTZ R0, R13.reuse, R12 ;  /* 0x0000000c0d007220 */ /* 0x040fe20000410000 */
[----:B------:R-:W-:Y:S02]  /*dce0*/  HADD2.F32 R5, -RZ, R32.H1_H1 ;  /* 0x30000020ff057230 */ /* 0x000fe40000004100 */
[----:B------:R-:W-:Y:S01]  /*dcf0*/  FMUL.FTZ R32, R13, R8 ;  /* 0x000000080d207220 */ /* 0x000fe20000410000 */
[----:B------:R-:W-:-:S02]  /*dd00*/  HADD2.F32 R27, -RZ, R27.H1_H1 ;  /* 0x3000001bff1b7230 */ /* 0x000fc40000004100 */
        /* <DEDUP_REMOVED lines=8> */
[----:B------:R-:W-:-:S02]  /*dd90*/  HADD2.F32 R24, -RZ, R24.H1_H1 ;  /* 0x30000018ff187230 */ /* 0x000fc40000004100 */
[C---:B------:R-:W-:Y:S01]  /*dda0*/  FMUL.FTZ R34, R27.reuse, R8 ;  /* 0x000000081b227220 */ /* 0x040fe20000410000 */
[----:B------:R-:W-:Y:S02]  /*ddb0*/  HADD2.F32 R26, -RZ, R26.H1_H1 ;  /* 0x3000001aff1a7230 */ /* 0x000fe40000004100 */
[-C--:B------:R-:W-:Y:S01]  /*ddc0*/  FMUL.FTZ R10, R27, R0.reuse ;  /* 0x000000001b0a7220 */ /* 0x080fe20000410000 */
[----:B------:R-:W-:Y:S02]  /*ddd0*/  HADD2.F32 R11, -RZ, R36.H0_H0 ;  /* 0x20000024ff0b7230 */ /* 0x000fe40000004100 */
[C---:B------:R-:W-:Y:S01]  /*dde0*/  FFMA.FTZ R33, R7.reuse, R0, -R34 ;  /* 0x0000000007217223 */ /* 0x040fe20000010822 */
[----:B------:R-:W-:Y:S02]  /*ddf0*/  HADD2.F32 R13, -RZ, R35.H0_H0 ;  /* 0x20000023ff0d7230 */ /* 0x000fe40000004100 */
[----:B------:R-:W-:Y:S01]  /*de00*/  FFMA.FTZ R35, R7, R8, R10 ;  /* 0x0000000807237223 */ /* 0x000fe2000001000a */
[----:B------:R-:W-:-:S02]  /*de10*/  HADD2.F32 R5, -RZ, R38.H0_H0 ;  /* 0x20000026ff057230 */ /* 0x000fc40000004100 */
        /* <DEDUP_REMOVED lines=19> */
.L_x_1813:
[----:B------:R-:W-:Y:S05]  /*df50*/  BSYNC B0 ;  /* 0x0000000000007941 */ /* 0x000fea0003800000 */
.L_x_1785:
        /* <DEDUP_REMOVED lines=8> */
.L_x_1783:
[----:B------:R-:W-:-:S13]  /*dfe0*/  ISETP.NE.AND P0, PT, R191, 0x3, PT ;  /* 0x00000003bf00780c */ /* 0x000fda0003f05270 */
[----:B------:R-:W-:Y:S05]  /*dff0*/  @!P0 BRA `(.L_x_1830) ;  /* 0x0000000000048947 */ /* 0x000fea0003800000 */
[----:B------:R-:W-:Y:S01]  /*e000*/  BPT.TRAP 0x1 ;  /* 0x000000040000795c */ /* 0x000fe20000300000 */
.L_x_1830:
[----:B-1----:R-:W-:Y:S01]  /*e010*/  IMAD R11, R22, 0x8, R2 ;  /* 0x00000008160b7824 */ /* 0x002fe200078e0202 */
[----:B------:R-:W-:-:S04]  /*e020*/  SHF.L.U32 R0, R186, 0x1f, RZ ;  /* 0x0000001fba007819 */ /* 0x000fc800000006ff */
[----:B------:R1:W0:Y:S01]  /*e030*/  SYNCS.PHASECHK.TRANS64.TRYWAIT P2, [R11+URZ+0x28830], R0 ;  /* 0x028830000b0075a7 */ /* 0x000222000804017f */
[----:B------:R-:W-:Y:S05]  /*e040*/  @!P0 BRA `(.L_x_1831) ;  /* 0x0000000000048947 */ /* 0x000fea0003800000 */
[----:B------:R-:W-:Y:S01]  /*e050*/  BPT.TRAP 0x1 ;  /* 0x000000040000795c */ /* 0x000fe20000300000 */
.L_x_1831:
[----:B--2---:R-:W2:Y:S02]  /*e060*/  S2R R3, SR_TID.X ;  /* 0x0000000000037919 */ /* 0x004ea40000002100 */
[----:B--2---:R-:W-:-:S04]  /*e070*/  LOP3.LUT R3, R3, 0x7f, RZ, 0xc0, !PT ;  /* 0x0000007f03037812 */ /* 0x004fc800078ec0ff */
[----:B------:R-:W-:Y:S01]  /*e080*/  ISETP.NE.AND P1, PT, R3, RZ, PT ;  /* 0x000000ff0300720c */ /* 0x000fe20003f25270 */
[----:B0-----:R-:W-:-:S12]  /*e090*/  @P2 BRA `(.L_x_1832) ;  /* 0x0000000000082947 */ /* 0x001fd80003800000 */
[----:B------:R-:W0:Y:S02]  /*e0a0*/  SYNCS.PHASECHK.TRANS64.TRYWAIT P2, [R11+URZ+0x28830], R0 ;  /* 0x028830000b0075a7 */ /* 0x000e24000804017f */
[----:B0-----:R-:W-:Y:S05]  /*e0b0*/  @!P2 BRA `(.L_x_1833) ;  /* 0x0000017400cca947 */ /* 0x001fea0003800000 */
.L_x_1832:
[----:B------:R-:W-:Y:S05]  /*e0c0*/  WARPSYNC.ALL ;  /* 0x0000000000007948 */ /* 0x000fea0003800000 */
[----:B01----:R-:W-:Y:S01]  /*e0d0*/  VIADD R0, R2, 0x18400 ;  /* 0x0001840002007836 */ /* 0x003fe20000000000 */
[----:B------:R-:W-:Y:S01]  /*e0e0*/  R2UR UR44, R42 ;  /* 0x000000002a2c72ca */ /* 0x000fe200000e0000 */
[----:B------:R-:W-:Y:S01]  /*e0f0*/  UMOV UR45, 0x40000040 ;  /* 0x40000040002d7882 */ /* 0x000fe20000000000 */
[----:B---34-:R-:W-:Y:S01]  /*e100*/  MOV R5, 0x40000040 ;  /* 0x4000004000057802 */ /* 0x018fe20000000f00 */
[----:B------:R-:W-:Y:S01]  /*e110*/  WARPGROUP.ARRIVE ;  /* 0x00000000000079c5 */ /* 0x000fe20000000000 */
[----:B------:R-:W-:Y:S01]  /*e120*/  SHF.R.U32.HI R0, RZ, 0x4, R0 ;  /* 0x00000004ff007819 */ /* 0x000fe20000011600 */
[----:B------:R-:W-:Y:S01]  /*e130*/  IMAD.MOV.U32 R9, RZ, RZ, 0x40000040 ;  /* 0x40000040ff097424 */ /* 0x000fe200078e00ff */
[----:B------:R-:W-:Y:S01]  /*e140*/  R2UR UR47, R5 ;  /* 0x00000000052f72ca */ /* 0x000fe200000e0000 */
[----:B------:R-:W-:Y:S01]  /*e150*/  UMOV UR9, 0x40000040 ;  /* 0x4000004000097882 */ /* 0x000fe20000000000 */
[----:B------:R-:W-:Y:S01]  /*e160*/  LOP3.LUT R0, R0, 0x3fff, RZ, 0xc0, !PT ;  /* 0x00003fff00007812 */ /* 0x000fe200078ec0ff */
[----:B------:R-:W-:Y:S01]  /*e170*/  UMOV UR13, 0x40000040 ;  /* 0x40000040000d7882 */ /* 0x000fe20000000000 */
[----:B------:R-:W-:Y:S01]  /*e180*/  R2UR UR11, R9 ;  /* 0x00000000090b72ca */ /* 0x000fe200000e0000 */
[----:B------:R-:W-:Y:S01]  /*e190*/  IMAD.MOV.U32 R9, RZ, RZ, 0x40000040 ;  /* 0x40000040ff097424 */ /* 0x000fe200078e00ff */
[----:B------:R-:W-:Y:S01]  /*e1a0*/  LOP3.LUT R7, R0, 0x10000, RZ, 0xfc, !PT ;  /* 0x0001000000077812 */ /* 0x000fe200078efcff */
[----:B------:R-:W-:Y:S01]  /*e1b0*/  ULOP3.LUT UR44, UR44, 0x10000, URZ, 0xfc, !UPT ;  /* 0x000100002c2c7892 */ /* 0x000fe2000f8efc3f */
[----:B------:R-:W-:Y:S01]  /*e1c0*/  IMAD.MOV.U32 R5, RZ, RZ, 0x40000040 ;  /* 0x40000040ff057424 */ /* 0x000fe200078e00ff */
[----:B------:R-:W-:Y:S01]  /*e1d0*/  UMOV UR17, 0x40000040 ;  /* 0x4000004000117882 */ /* 0x000fe20000000000 */
[----:B------:R-:W-:Y:S01]  /*e1e0*/  R2UR UR15, R9 ;  /* 0x00000000090f72ca */ /* 0x000fe200000e0000 */
[----:B------:R-:W-:Y:S01]  /*e1f0*/  IMAD R4, R22, 0x800, R7 ;  /* 0x0000080016047824 */ /* 0x000fe200078e0207 */
[----:B------:R-:W-:Y:S01]  /*e200*/  UIADD3 UR8, UR44, 0x2, URZ ;  /* 0x000000022c087890 */ /* 0x000fe2000fffe03f */
[----:B------:R-:W-:Y:S01]  /*e210*/  IMAD.MOV.U32 R9, RZ, RZ, 0x40000040 ;  /* 0x40000040ff097424 */ /* 0x000fe200078e00ff */
[----:B------:R-:W-:Y:S01]  /*e220*/  UIADD3 UR12, UR44, 0x4, URZ ;  /* 0x000000042c0c7890 */ /* 0x000fe2000fffe03f */
[C---:B------:R-:W-:Y:S01]  /*e230*/  VIADD R8, R4.reuse, 0x2 ;  /* 0x0000000204087836 */ /* 0x040fe20000000000 */
[----:B------:R-:W-:Y:S01]  /*e240*/  R2UR UR46, R4 ;  /* 0x00000000042e72ca */ /* 0x000fe200000e0000 */
[----:B------:R-:W-:Y:S01]  /*e250*/  UIADD3 UR16, UR44, 0x6, URZ ;  /* 0x000000062c107890 */ /* 0x000fe2000fffe03f */
[----:B------:R-:W-:Y:S01]  /*e260*/  R2UR UR19, R9 ;  /* 0x00000000091372ca */ /* 0x000fe200000e0000 */
[----:B------:R-:W-:Y:S01]  /*e270*/  IMAD.MOV.U32 R9, RZ, RZ, 0x40000040 ;  /* 0x40000040ff097424 */ /* 0x000fe200078e00ff */
[----:B------:R-:W-:Y:S01]  /*e280*/  R2UR UR10, R8 ;  /* 0x00000000080a72ca */ /* 0x000fe200000e0000 */
[----:B------:R-:W-:Y:S01]  /*e290*/  VIADD R8, R4, 0x4 ;  /* 0x0000000404087836 */ /* 0x000fe20000000000 */
[----:B------:R-:W-:Y:S01]  /*e2a0*/  UIADD3 UR20, UR44, 0x400, URZ ;  /* 0x000004002c147890 */ /* 0x000fe2000fffe03f */
[----:B------:R-:W-:Y:S01]  /*e2b0*/  R2UR UR35, R5 ;  /* 0x00000000052372ca */ /* 0x000fe200000e0000 */
[----:B------:R-:W-:Y:S01]  /*e2c0*/  UMOV UR21, 0x40000040 ;  /* 0x4000004000157882 */ /* 0x000fe20000000000 */
[----:B------:R-:W-:Y:S01]  /*e2d0*/  R2UR UR23, R9 ;  /* 0x00000000091772ca */ /* 0x000fe200000e0000 */
[----:B------:R-:W-:Y:S01]  /*e2e0*/  IMAD.MOV.U32 R9, RZ, RZ, 0x40000040 ;  /* 0x40000040ff097424 */ /* 0x000fe200078e00ff */
[----:B------:R-:W-:Y:S01]  /*e2f0*/  R2UR UR14, R8 ;  /* 0x00000000080e72ca */ /* 0x000fe200000e0000 */
[----:B------:R-:W-:Y:S01]  /*e300*/  VIADD R8, R4, 0x6 ;  /* 0x0000000604087836 */ /* 0x000fe20000000000 */
[----:B------:R-:W-:Y:S01]  /*e310*/  HGMMA.64x128x16.F32 R24, gdesc[UR44], RZ, !UPT, gsb0 ;  /* 0x01e000002c1879f0 */ /* 0x000fe2000c0008ff */
[----:B------:R-:W-:Y:S01]  /*e320*/  UIADD3 UR24, UR44, 0x402, URZ ;  /* 0x000004022c187890 */ /* 0x000fe2000fffe03f */
[----:B------:R-:W-:Y:S01]  /*e330*/  R2UR UR27, R9 ;  /* 0x00000000091b72ca */ /* 0x000fe200000e0000 */
[----:B------:R-:W-:Y:S01]  /*e340*/  UMOV UR25, 0x40000040 ;  /* 0x4000004000197882 */ /* 0x000fe20000000000 */
[----:B------:R-:W-:Y:S01]  /*e350*/  R2UR UR18, R8 ;  /* 0x00000000081272ca */ /* 0x000fe200000e0000 */
[----:B------:R-:W-:Y:S01]  /*e360*/  VIADD R8, R4, 0x400 ;  /* 0x0000040004087836 */ /* 0x000fe20000000000 */
[----:B------:R-:W-:Y:S01]  /*e370*/  UIADD3 UR28, UR44, 0x404, URZ ;  /* 0x000004042c1c7890 */ /* 0x000fe2000fffe03f */
[----:B------:R-:W-:Y:S01]  /*e380*/  IMAD.MOV.U32 R9, RZ, RZ, 0x40000040 ;  /* 0x40000040ff097424 */ /* 0x000fe200078e00ff */
[----:B------:R-:W-:Y:S01]  /*e390*/  UMOV UR29, 0x40000040 ;  /* 0x40000040001d7882 */ /* 0x000fe20000000000 */
[----:B------:R-:W-:Y:S01]  /*e3a0*/  UIADD3 UR32, UR44, 0x406, URZ ;  /* 0x000004062c207890 */ /* 0x000fe2000fffe03f */
[----:B------:R-:W-:Y:S01]  /*e3b0*/  R2UR UR22, R8 ;  /* 0x00000000081672ca */ /* 0x000fe200000e0000 */
[----:B------:R-:W-:Y:S01]  /*e3c0*/  VIADD R8, R4, 0x402 ;  /* 0x0000040204087836 */ /* 0x000fe20000000000 */
[----:B------:R-:W-:Y:S01]  /*e3d0*/  R2UR UR31, R9 ;  /* 0x00000000091f72ca */ /* 0x000fe200000e0000 */
[----:B------:R-:W-:Y:S01]  /*e3e0*/  UMOV UR33, 0x40000040 ;  /* 0x4000004000217882 */ /* 0x000fe20000000000 */
[----:B------:R-:W0:Y:S01]  /*e3f0*/  LDC R0, c[0x0][0x448] ;  /* 0x00011200ff007b82 */ /* 0x000e220000000800 */
[----:B------:R-:W-:Y:S01]  /*e400*/  ULDC UR4, c[0x0][0x9dc] ;  /* 0x0002770000047ab9 */ /* 0x000fe20000000800 */
[----:B------:R-:W-:Y:S01]  /*e410*/  R2UR UR26, R8 ;  /* 0x00000000081a72ca */ /* 0x000fe200000e0000 */
[----:B------:R-:W-:-:S02]  /*e420*/  VIADD R8, R4, 0x404 ;  /* 0x0000040404087836 */ /* 0x000fc40000000000 */
[----:B------:R-:W-:Y:S02]  /*e430*/  VIADD R4, R4, 0x406 ;  /* 0x0000040604047836 */ /* 0x000fe40000000000 */
[----:B------:R-:W-:Y:S01]  /*e440*/  IMAD.U32 R6, RZ, RZ, UR4 ;  /* 0x00000004ff067e24 */ /* 0x000fe2000f8e00ff */
[----:B------:R-:W-:Y:S01]  /*e450*/  R2UR UR30, R8 ;  /* 0x00000000081e72ca */ /* 0x000fe200000e0000 */
[----:B------:R-:W1:Y:S01]  /*e460*/  LDC.64 R12, c[0x0][0x9e0] ;  /* 0x00027800ff0c7b82 */ /* 0x000e620000000a00 */
[----:B------:R-:W-:Y:S02]  /*e470*/  R2UR UR34, R4 ;  /* 0x00000000042272ca */ /* 0x000fe400000e0000 */
[----:B------:R-:W-:Y:S02]  /*e480*/  LOP3.LUT R8, RZ, R6, RZ, 0x33, !PT ;  /* 0x00000006ff087212 */ /* 0x000fe400078e33ff */
[----:B0-----:R-:W-:Y:S01]  /*e490*/  ISETP.NE.AND P2, PT, R0, 0x1, PT ;  /* 0x000000010000780c */ /* 0x001fe20003f45270 */
[----:B------:R-:W-:-:S04]  /*e4a0*/  IMAD.IADD R0, R195, 0x1, R193 ;  /* 0x00000001c3007824 */ /* 0x000fc800078e02c1 */
[----:B------:R-:W-:Y:S01]  /*e4b0*/  IMAD.MOV.U32 R9, RZ, RZ, R0 ;  /* 0x000000ffff097224 */ /* 0x000fe200078e0000 */
[----:B-1----:R-:W-:-:S07]  /*e4c0*/  ISETP.GE.AND P3, PT, R13, 0x1, PT ;  /* 0x000000010d00780c */ /* 0x002fce0003f66270 */
[----:B------:R-:W0:Y:S08]  /*e4d0*/  @P2 LDC R3, c[0x0][0x44c] ;  /* 0x00011300ff032b82 */ /* 0x000e300000000800 */
[----:B------:R-:W1:Y:S01]  /*e4e0*/  @P2 LDC R4, c[0x0][0x450] ;  /* 0x00011400ff042b82 */ /* 0x000e620000000800 */
[----:B0-----:R-:W-:-:S04]  /*e4f0*/  @P2 IMAD.HI.U32 R3, R0, R3, RZ ;  /* 0x0000000300032227 */ /* 0x001fc800078e00ff */
[----:B------:R-:W-:Y:S01]  /*e500*/  @!P1 VIADD R0, R11, 0x28840 ;  /* 0x000288400b009836 */ /* 0x000fe20000000000 */
[C---:B------:R-:W-:Y:S02]  /*e510*/  LEA R11, R129.reuse, 0xffffff80, 0x7 ;  /* 0xffffff80810b7811 */ /* 0x040fe400078e38ff */
[----:B-1----:R-:W-:Y:S02]  /*e520*/  @P2 SHF.R.U32.HI R9, RZ, R4, R3 ;  /* 0x00000004ff092219 */ /* 0x002fe40000011603 */
[----:B------:R-:W-:Y:S02]  /*e530*/  MOV R4, 0xffffff80 ;  /* 0xffffff8000047802 */ /* 0x000fe40000000f00 */
[----:B------:R-:W-:Y:S01]  /*e540*/  @!P1 PRMT R0, RZ, 0x654, R0 ;  /* 0x00000654ff009816 */ /* 0x000fe20000000000 */
[----:B------:R-:W0:Y:S02]  /*e550*/  SHFL.IDX PT, R10, R9, RZ, 0x1c1f ;  /* 0x001c1fff090a7589 */ /* 0x000e2400000e0000 */
[----:B------:R-:W-:-:S04]  /*e560*/  IMAD R15, R129, R4, 0x80 ;  /* 0x00000080810f7424 */ /* 0x000fc800078e0204 */
[----:B------:R-:W-:-:S04]  /*e570*/  VIADD R4, R15, 0x1 ;  /* 0x000000010f047836 */ /* 0x000fc80000000000 */
[----:B------:R-:W-:-:S05]  /*e580*/  IMAD R4, R189, -0x2, R4 ;  /* 0xfffffffebd047824 */ /* 0x000fca00078e0204 */
[----:B------:R-:W-:-:S05]  /*e590*/  IADD3 R3, -R187, R4, R188 ;  /* 0x00000004bb037210 */ /* 0x000fca0007ffe1bc */
[C---:B------:R-:W-:Y:S02]  /*e5a0*/  IMAD.IADD R21, R3.reuse, 0x1, R12 ;  /* 0x0000000103157824 */ /* 0x040fe400078e020c */
[----:B------:R-:W-:-:S04]  /*e5b0*/  IMAD.IADD R89, R3, 0x1, R8 ;  /* 0x0000000103597824 */ /* 0x000fc800078e0208 */
[----:B0-----:R-:W-:Y:S01]  /*e5c0*/  IMAD.IADD R3, R89, 0x1, R10 ;  /* 0x0000000159037824 */ /* 0x001fe200078e020a */
[----:B------:R-:W-:Y:S02]  /*e5d0*/  WARPGROUP.DEPBAR.LE gsb0, 0x0 ;  /* 0x00008000000079c5 */ /* 0x000fe40000010000 */
[----:B------:R-:W-:-:S06]  /*e5e0*/  WARPGROUP.ARRIVE ;  /* 0x00000000000079c5 */ /* 0x000fcc0000000000 */
        /* <DEDUP_REMOVED lines=21> */
[----:B0-----:R-:W-:-:S04]  /*e740*/  IMAD.IADD R0, R188, 0x1, R15 ;  /* 0x00000001bc007824 */ /* 0x001fc800078e020f */
[----:B------:R-:W-:-:S05]  /*e750*/  IMAD R120, R189, -0x2, R0 ;  /* 0xfffffffebd787824 */ /* 0x000fca00078e0200 */
[----:B------:R-:W-:Y:S01]  /*e760*/  VIADDMNMX R0, R10, R21, R120, PT ;  /* 0x000000150a007246 */ /* 0x000fe20003800178 */
[----:B------:R-:W-:Y:S06]  /*e770*/  @!P3 BRA `(.L_x_1834) ;  /* 0x000000000050b947 */ /* 0x000fec0003800000 */
[----:B------:R-:W-:Y:S01]  /*e780*/  IADD3 R4, -R187, R188, R10 ;  /* 0x000000bcbb047210 */ /* 0x000fe20007ffe10a */
[----:B------:R-:W-:Y:S03]  /*e790*/  BSSY B0, `(.L_x_1835) ;  /* 0x000000e000007945 */ /* 0x000fe60003800000 */
        /* <DEDUP_REMOVED lines=9> */
.L_x_1836:
[----:B------:R-:W-:-:S13]  /*e830*/  ISETP.NE.AND P4, PT, R13, 0x1, PT ;  /* 0x000000010d00780c */ /* 0x000fda0003f85270 */
[----:B------:R-:W0:Y:S02]  /*e840*/  @P4 LDC.64 R90, c[0x0][0x9e8] ;  /* 0x00027a00ff5a4b82 */ /* 0x000e240000000a00 */
[----:B0-----:R-:W-:-:S05]  /*e850*/  @P4 IMAD.HI.U32 R8, R4, R90, RZ ;  /* 0x0000005a04084227 */ /* 0x001fca00078e00ff */
[----:B------:R-:W-:-:S07]  /*e860*/  @P4 SHF.R.U32.HI R4, RZ, R91, R8 ;  /* 0x0000005bff044219 */ /* 0x000fce0000011608 */
.L_x_1837:
[----:B------:R-:W-:Y:S05]  /*e870*/  BSYNC B0 ;  /* 0x0000000000007941 */ /* 0x000fea0003800000 */
.L_x_1835:
[----:B------:R-:W-:-:S04]  /*e880*/  IMAD R4, R4, R13, -R11 ;  /* 0x0000000d04047224 */ /* 0x000fc800078e0a0b */
[----:B------:R-:W-:-:S05]  /*e890*/  IMAD R4, R189, -0x2, R4 ;  /* 0xfffffffebd047824 */ /* 0x000fca00078e0204 */
[----:B------:R-:W-:Y:S02]  /*e8a0*/  VIMNMX R3, R3, R4, !PT ;  /* 0x0000000403037248 */ /* 0x000fe40007fe0100 */
[----:B------:R-:W-:-:S07]  /*e8b0*/  VIADDMNMX R0, R4, R13, R0, PT ;  /* 0x0000000d04007246 */ /* 0x000fce0003800100 */
.L_x_1834:
[C---:B------:R-:W-:Y:S02]  /*e8c0*/  ISETP.GE.AND P4, PT, R15.reuse, 0x2, PT ;  /* 0x000000020f00780c */ /* 0x040fe40003f86270 */
[----:B------:R-:W-:Y:S02]  /*e8d0*/  ISETP.GE.AND P6, PT, R15, 0x9, PT ;  /* 0x000000090f00780c */ /* 0x000fe40003fc6270 */
[----:B------:R-:W-:Y:S02]  /*e8e0*/  ISETP.GT.AND P5, PT, R3, 0x1, !P4 ;  /* 0x000000010300780c */ /* 0x000fe400067a4270 */
[----:B------:R-:W-:Y:S02]  /*e8f0*/  P2R R92, PR, RZ, 0x40 ;  /* 0x00000040ff5c7803 */ /* 0x000fe40000000000 */
[----:B------:R-:W-:-:S04]  /*e900*/  ISETP.LT.OR P5, PT, R0, 0x2, P5 ;  /* 0x000000020000780c */ /* 0x000fc80002fa1670 */
[----:B------:R-:W-:Y:S02]  /*e910*/  FSEL R134, R25, -INF , !P5 ;  /* 0xff80000019867808 */ /* 0x000fe40006800000 */
[----:B------:R-:W-:Y:S02]  /*e920*/  ISETP.GT.AND P5, PT, R3, 0x8, !P6 ;  /* 0x000000080300780c */ /* 0x000fe400077a4270 */
[----:B------:R-:W-:Y:S02]  /*e930*/  ISETP.GE.AND P6, PT, R15, 0xa, PT ;  /* 0x0000000a0f00780c */ /* 0x000fe40003fc6270 */
[----:B------:R-:W-:Y:S02]  /*e940*/  ISETP.LT.OR P5, PT, R0, 0x9, P5 ;  /* 0x000000090000780c */ /* 0x000fe40002fa1670 */
[----:B------:R-:W-:Y:S02]  /*e950*/  P2R R93, PR, RZ, 0x40 ;  /* 0x00000040ff5d7803 */ /* 0x000fe40000000000 */
[----:B------:R-:W-:-:S02]  /*e960*/  FSEL R136, R28, -INF , !P5 ;  /* 0xff8000001c887808 */ /* 0x000fc40006800000 */
[----:B------:R-:W-:Y:S02]  /*e970*/  ISETP.GT.AND P5, PT, R3, 0x9, !P6 ;  /* 0x000000090300780c */ /* 0x000fe400077a4270 */
[----:B------:R-:W-:Y:S02]  /*e980*/  ISETP.GE.AND P6, PT, R15, 0x11, PT ;  /* 0x000000110f00780c */ /* 0x000fe40003fc6270 */
[----:B------:R-:W-:Y:S02]  /*e990*/  ISETP.LT.OR P5, PT, R0, 0xa, P5 ;  /* 0x0000000a0000780c */ /* 0x000fe40002fa1670 */
[----:B------:R-:W-:Y:S02]  /*e9a0*/  P2R R94, PR, RZ, 0x40 ;  /* 0x00000040ff5e7803 */ /* 0x000fe40000000000 */
[----:B------:R-:W-:Y:S02]  /*e9b0*/  FSEL R138, R29, -INF , !P5 ;  /* 0xff8000001d8a7808 */ /* 0x000fe40006800000 */
[----:B------:R-:W-:-:S02]  /*e9c0*/  ISETP.GT.AND P5, PT, R3, 0x10, !P6 ;  /* 0x000000100300780c */ /* 0x000fc400077a4270 */
[----:B------:R-:W-:Y:S02]  /*e9d0*/  ISETP.GE.AND P6, PT, R15, 0x12, PT ;  /* 0x000000120f00780c */ /* 0x000fe40003fc6270 */
[----:B------:R-:W-:Y:S02]  /*e9e0*/  ISETP.LT.OR P5, PT, R0, 0x11, P5 ;  /* 0x000000110000780c */ /* 0x000fe40002fa1670 */
[----:B------:R-:W-:Y:S02]  /*e9f0*/  P2R R95, PR, RZ, 0x40 ;  /* 0x00000040ff5f7803 */ /* 0x000fe40000000000 */
[----:B------:R-:W-:Y:S02]  /*ea00*/  FSEL R132, R32, -INF , !P5 ;  /* 0xff80000020847808 */ /* 0x000fe40006800000 */
[----:B------:R-:W-:Y:S02]  /*ea10*/  ISETP.GT.AND P5, PT, R3, 0x11, !P6 ;  /* 0x000000110300780c */ /* 0x000fe400077a4270 */
[----:B------:R-:W-:-:S02]  /*ea20*/  ISETP.GE.AND P6, PT, R15, 0x19, PT ;  /* 0x000000190f00780c */ /* 0x000fc40003fc6270 */
[----:B------:R-:W-:-:S04]  /*ea30*/  ISETP.LT.OR P5, PT, R0, 0x12, P5 ;  /* 0x000000120000780c */ /* 0x000fc80002fa1670 */
        /* <DEDUP_REMOVED lines=18> */
[C---:B------:R-:W-:Y:S02]  /*eb60*/  ISETP.LT.OR P5, PT, R0.reuse, 0x22, P5 ;  /* 0x000000220000780c */ /* 0x040fe40002fa1670 */
        /* <DEDUP_REMOVED lines=116> */
[----:B0-----:R-:W-:Y:S01]  /*f2b0*/  VIADDMNMX R120, R0, R21, R120, PT ;  /* 0x0000001500787246 */ /* 0x001fe20003800178 */
[----:B------:R-:W-:Y:S01]  /*f2c0*/  IMAD.IADD R3, R89, 0x1, R0 ;  /* 0x0000000159037824 */ /* 0x000fe200078e0200 */
        /* <DEDUP_REMOVED lines=12> */
.L_x_1840:
[----:B------:R-:W-:-:S13]  /*f390*/  ISETP.NE.AND P6, PT, R13, 0x1, PT ;  /* 0x000000010d00780c */ /* 0x000fda0003fc5270 */
[----:B------:R-:W0:Y:S02]  /*f3a0*/  @P6 LDC.64 R90, c[0x0][0x9e8] ;  /* 0x00027a00ff5a6b82 */ /* 0x000e240000000a00 */
[----:B0-----:R-:W-:-:S05]  /*f3b0*/  @P6 IMAD.HI.U32 R90, R0, R90, RZ ;  /* 0x0000005a005a6227 */ /* 0x001fca00078e00ff */
[----:B------:R-:W-:-:S07]  /*f3c0*/  @P6 SHF.R.U32.HI R0, RZ, R91, R90 ;  /* 0x0000005bff006219 */ /* 0x000fce000001165a */
.L_x_1841:
[----:B------:R-:W-:Y:S05]  /*f3d0*/  BSYNC B0 ;  /* 0x0000000000007941 */ /* 0x000fea0003800000 */
.L_x_1839:
[----:B------:R-:W-:-:S04]  /*f3e0*/  IMAD R0, R0, R13, -R11 ;  /* 0x0000000d00007224 */ /* 0x000fc800078e0a0b */
[----:B------:R-:W-:-:S05]  /*f3f0*/  IMAD R0, R189, -0x2, R0 ;  /* 0xfffffffebd007824 */ /* 0x000fca00078e0200 */
[----:B------:R-:W-:Y:S02]  /*f400*/  VIMNMX R3, R3, R0, !PT ;  /* 0x0000000003037248 */ /* 0x000fe40007fe0100 */
[----:B------:R-:W-:-:S07]  /*f410*/  VIADDMNMX R120, R0, R13, R120, PT ;  /* 0x0000000d00787246 */ /* 0x000fce0003800178 */
.L_x_1838:
[----:B------:R-:W-:Y:S01]  /*f420*/  ISETP.GT.AND P4, PT, R3, 0x1, !P4 ;  /* 0x000000010300780c */ /* 0x000fe20006784270 */
[----:B------:R-:W-:Y:S01]  /*f430*/  ULDC UR4, c[0x0][0x988] ;  /* 0x0002620000047ab9 */ /* 0x000fe20000000800 */
[----:B------:R-:W-:Y:S01]  /*f440*/  ISETP.NE.AND P6, PT, R96, RZ, PT ;  /* 0x000000ff6000720c */ /* 0x000fe20003fc5270 */
[----:B------:R-:W-:Y:S01]  /*f450*/  IMAD.U32 R11, RZ, RZ, UR4 ;  /* 0x00000004ff0b7e24 */ /* 0x000fe2000f8e00ff */
        /* <DEDUP_REMOVED lines=38> */
[----:B------:R-:W-:Y:S02]  /*f6c0*/  ISETP.GT.AND P4, PT, R3, 0x19, !P6 ;  /* 0x000000190300780c */ /* 0x000fe40007784270 */
[----:B------:R-:W-:-:S02]  /*f6d0*/  ISETP.NE.AND P6, PT, R57, RZ, PT ;  /* 0x000000ff3900720c */ /* 0x000fc40003fc5270 */
        /* <DEDUP_REMOVED lines=36> */
[----:B------:R-:W-:Y:S01]  /*f920*/  ISETP.GT.AND P5, PT, R3, 0x78, !P5 ;  /* 0x000000780300780c */ /* 0x000fe20006fa4270 */
[----:B------:R-:W0:Y:S01]  /*f930*/  SHFL.BFLY PT, R0, R9, 0x2, 0x1f ;  /* 0x0c401f0009007f89 */ /* 0x000e2200000e0000 */
[----:B------:R-:W-:Y:S02]  /*f940*/  FSEL R50, R50, -INF , !P4 ;  /* 0xff80000032327808 */ /* 0x000fe40006000000 */
[----:B------:R-:W-:Y:S02]  /*f950*/  ISETP.NE.AND P4, PT, R99, RZ, PT ;  /* 0x000000ff6300720c */ /* 0x000fe40003f85270 */
[----:B------:R-:W-:Y:S02]  /*f960*/  ISETP.LT.OR P5, PT, R120, 0x79, P5 ;  /* 0x000000797800780c */ /* 0x000fe40002fa1670 */
[----:B------:R-:W-:Y:S02]  /*f970*/  ISETP.GT.AND P4, PT, R3, 0x31, !P4 ;  /* 0x000000310300780c */ /* 0x000fe40006784270 */
[----:B------:R-:W-:-:S02]  /*f980*/  FSEL R86, R86, -INF , !P5 ;  /* 0xff80000056567808 */ /* 0x000fc40006800000 */
[----:B------:R-:W-:-:S04]  /*f990*/  ISETP.LT.OR P4, PT, R120, 0x32, P4 ;  /* 0x000000327800780c */ /* 0x000fc80002781670 */
[----:B------:R-:W-:Y:S02]  /*f9a0*/  FSEL R96, R51, -INF , !P4 ;  /* 0xff80000033607808 */ /* 0x000fe40006000000 */
[----:B------:R-:W-:-:S04]  /*f9b0*/  ISETP.NE.AND P4, PT, R49, RZ, PT ;  /* 0x000000ff3100720c */ /* 0x000fc80003f85270 */
[----:B------:R-:W-:Y:S02]  /*f9c0*/  ISETP.GT.AND P4, PT, R3, 0x38, !P4 ;  /* 0x000000380300780c */ /* 0x000fe40006784270 */
[----:B0-----:R-:W-:Y:S02]  /*f9d0*/  FMNMX.FTZ R15, R9, R0, !PT ;  /* 0x00000000090f7209 */ /* 0x001fe40007810000 */
[----:B------:R-:W-:-:S03]  /*f9e0*/  ISETP.LT.OR P4, PT, R120, 0x39, P4 ;  /* 0x000000397800780c */ /* 0x000fc60002781670 */
[----:B------:R-:W0:Y:S01]  /*f9f0*/  SHFL.BFLY PT, R0, R15, 0x1, 0x1f ;  /* 0x0c201f000f007f89 */ /* 0x000e2200000e0000 */
[----:B------:R-:W-:Y:S02]  /*fa00*/  FSEL R54, R54, -INF , !P4 ;  /* 0xff80000036367808 */ /* 0x000fe40006000000 */
[----:B------:R-:W-:-:S04]  /*fa10*/  ISETP.NE.AND P4, PT, R101, RZ, PT ;  /* 0x000000ff6500720c */ /* 0x000fc80003f85270 */
[----:B------:R-:W-:-:S04]  /*fa20*/  ISETP.GT.AND P4, PT, R3, 0x39, !P4 ;  /* 0x000000390300780c */ /* 0x000fc80006784270 */
[----:B------:R-:W-:-:S04]  /*fa30*/  ISETP.LT.OR P4, PT, R120, 0x3a, P4 ;  /* 0x0000003a7800780c */ /* 0x000fc80002781670 */
[----:B------:R-:W-:Y:S02]  /*fa40*/  FSEL R94, R55, -INF , !P4 ;  /* 0xff800000375e7808 */ /* 0x000fe40006000000 */
[----:B------:R-:W-:Y:S02]  /*fa50*/  ISETP.NE.AND P4, PT, R53, RZ, PT ;  /* 0x000000ff3500720c */ /* 0x000fe40003f85270 */
[----:B------:R-:W1:Y:S02]  /*fa60*/  @P2 LDC R53, c[0x0][0x450] ;  /* 0x00011400ff352b82 */ /* 0x000e640000000800 */
[----:B------:R-:W-:Y:S02]  /*fa70*/  ISETP.GT.AND P4, PT, R3, 0x40, !P4 ;  /* 0x000000400300780c */ /* 0x000fe40006784270 */
[----:B0-----:R-:W-:Y:S02]  /*fa80*/  FMNMX.FTZ R0, R15, R0, !PT ;  /* 0x000000000f007209 */ /* 0x001fe40007810000 */
[----:B------:R-:W-:-:S03]  /*fa90*/  ISETP.LT.OR P4, PT, R120, 0x41, P4 ;  /* 0x000000417800780c */ /* 0x000fc60002781670 */
[----:B------:R-:W-:Y:S01]  /*faa0*/  FMUL.FTZ R21, R0, R11 ;  /* 0x0000000b00157220 */ /* 0x000fe20000410000 */
[----:B------:R-:W-:Y:S02]  /*fab0*/  FSEL R92, R58, -INF , !P4 ;  /* 0xff8000003a5c7808 */ /* 0x000fe40006000000 */
[----:B------:R-:W-:-:S04]  /*fac0*/  ISETP.NE.AND P4, PT, R103, RZ, PT ;  /* 0x000000ff6700720c */ /* 0x000fc80003f85270 */
[----:B------:R-:W-:-:S04]  /*fad0*/  ISETP.GT.AND P4, PT, R3, 0x41, !P4 ;  /* 0x000000410300780c */ /* 0x000fc80006784270 */
[----:B------:R-:W-:-:S04]  /*fae0*/  ISETP.LT.OR P4, PT, R120, 0x42, P4 ;  /* 0x000000427800780c */ /* 0x000fc80002781670 */
        /* <DEDUP_REMOVED lines=49> */
[----:B------:R-:W-:-:S04]  /*fe00*/  FSETP.NEU.FTZ.AND P4, PT, R0, -INF , PT ;  /* 0xff8000000000780b */ /* 0x000fc80003f9d000 */
[----:B------:R-:W-:Y:S02]  /*fe10*/  FSEL R49, R21, RZ, P4 ;  /* 0x000000ff15317208 */ /* 0x000fe40002000000 */
[----:B------:R-:W-:Y:S02]  /*fe20*/  ISETP.GT.AND P4, PT, R3, RZ, !P6 ;  /* 0x000000ff0300720c */ /* 0x000fe40007784270 */
[----:B------:R-:W-:Y:S01]  /*fe30*/  ISETP.NE.AND P6, PT, R25, RZ, PT ;  /* 0x000000ff1900720c */ /* 0x000fe20003fc5270 */
[-CC-:B------:R-:W-:Y:S01]  /*fe40*/  FFMA.FTZ R32, R32, R11.reuse, -R49.reuse ;  /* 0x0000000b20207223 */ /* 0x180fe20000010831 */
[----:B------:R-:W-:Y:S01]  /*fe50*/  ISETP.LT.OR P4, PT, R120, 0x1, P4 ;  /* 0x000000017800780c */ /* 0x000fe20002781670 */
[-CC-:B------:R-:W-:Y:S01]  /*fe60*/  FFMA.FTZ R180, R5, R11.reuse, -R49.reuse ;  /* 0x0000000b05b47223 */ /* 0x180fe20000010831 */
[-CC-:B------:R-:W-:Y:S01]  /*fe70*/  FFMA.FTZ R5, R134, R11.reuse, -R49.reuse ;  /* 0x0000000b86057223 */ /* 0x180fe20000010831 */
[-CC-:B------:R-:W-:Y:S01]  /*fe80*/  FFMA.FTZ R182, R136, R11.reuse, -R49.reuse ;  /* 0x0000000b88b67223 */ /* 0x180fe20000010831 */
[----:B------:R-:W-:Y:S01]  /*fe90*/  FSEL R47, R26, -INF , !P4 ;  /* 0xff8000001a2f7808 */ /* 0x000fe20006000000 */
[-CC-:B------:R-:W-:Y:S01]  /*fea0*/  FFMA.FTZ R43, R8, R11.reuse, -R49.reuse ;  /* 0x0000000b082b7223 */ /* 0x180fe20000010831 */
[----:B------:R-:W-:Y:S01]  /*feb0*/  ISETP.GT.AND P4, PT, R3, 0x79, !P6 ;  /* 0x000000790300780c */ /* 0x000fe20007784270 */
[----:B------:R-:W-:Y:S01]  /*fec0*/  MUFU.EX2 R180, R180 ;  /* 0x000000b400b47308 */ /* 0x000fe20000000800 */
[----:B------:R-:W-:Y:S01]  /*fed0*/  FMNMX.FTZ R15, R47, R108, !PT ;  /* 0x0000006c2f0f7209 */ /* 0x000fe20007810000 */
[-CC-:B------:R-:W-:Y:S01]  /*fee0*/  FFMA.FTZ R9, R138, R11.reuse, -R49.reuse ;  /* 0x0000000b8a097223 */ /* 0x180fe20000010831 */
[----:B------:R-:W-:Y:S01]  /*fef0*/  ISETP.LT.OR P4, PT, R120, 0x7a, P4 ;  /* 0x0000007a7800780c */ /* 0x000fe20002781670 */
[--C-:B------:R-:W-:Y:S01]  /*ff00*/  FFMA.FTZ R176, R132, R11, -R49.reuse ;  /* 0x0000000b84b07223 */ /* 0x100fe20000010831 */
[----:B------:R-:W-:Y:S01]  /*ff10*/  FMNMX.FTZ R15, R30, R15, !PT ;  /* 0x0000000f1e0f7209 */ /* 0x000fe20007810000 */
[--C-:B------:R-:W-:Y:S01]  /*ff20*/  FFMA.FTZ R130, R130, R11, -R49.reuse ;  /* 0x0000000b82827223 */ /* 0x100fe20000010831 */
[----:B------:R-:W-:Y:S01]  /*ff30*/  FSEL R26, R87, -INF , !P4 ;  /* 0xff800000571a7808 */ /* 0x000fe20006000000 */
        /* <DEDUP_REMOVED lines=8> */
[----:B------:R-:W2:Y:S01]  /*ffc0*/  MUFU.EX2 R182, R182 ;  /* 0x000000b600b67308 */ /* 0x000ea20000000800 */
[----:B------:R-:W-:Y:S01]  /*ffd0*/  FMNMX.FTZ R21, R104, R21, !PT ;  /* 0x0000001568157209 */ /* 0x000fe20007810000 */
[-CC-:B------:R-:W-:Y:S01]  /*ffe0*/  FFMA.FTZ R44, R44, R11.reuse, -R49.reuse ;  /* 0x0000000b2c2c7223 */ /* 0x180fe20000010831 */
[-CC-:B------:R-:W-:Y:S01]  /*fff0*/  FFMA.FTZ R168, R48, R11.reuse, -R49.reuse ;  /* 0x0000000b30a87223 */ /* 0x180fe20000010831 */
[--C-:B------:R-:W-:Y:S01]  /*10000*/  FFMA.FTZ R36, R36, R11, -R49.reuse ;  /* 0x0000000b24247223 */ /* 0x100fe20000010831 */
[----:B------:R-:W-:Y:S01]  /*10010*/  FMNMX.FTZ R21, R38, R21, !PT ;  /* 0x0000001526157209 */ /* 0x000fe20007810000 */
[-CC-:B------:R-:W-:Y:S01]  /*10020*/  FFMA.FTZ R170, R52, R11.reuse, -R49.reuse ;  /* 0x0000000b34aa7223 */ /* 0x180fe20000010831 */
[--C-:B------:R-:W-:Y:S01]  /*10030*/  FFMA.FTZ R164, R56, R11, -R49.reuse ;  /* 0x0000000b38a47223 */ /* 0x100fe20000010831 */
[----:B------:R-:W3:Y:S01]  /*10040*/  MUFU.EX2 R9, R9 ;  /* 0x0000000900097308 */ /* 0x000ee20000000800 */
[----:B------:R-:W-:Y:S01]  /*10050*/  FMNMX.FTZ R21, R102, R21, !PT ;  /* 0x0000001566157209 */ /* 0x000fe20007810000 */
[-CC-:B------:R-:W-:Y:S01]  /*10060*/  FFMA.FTZ R3, R40, R11.reuse, -R49.reuse ;  /* 0x0000000b28037223 */ /* 0x180fe20000010831 */
[-CC-:B------:R-:W-:Y:S01]  /*10070*/  FFMA.FTZ R166, R60, R11.reuse, -R49.reuse ;  /* 0x0000000b3ca67223 */ /* 0x180fe20000010831 */
[--C-:B------:R-:W-:Y:S01]  /*10080*/  FFMA.FTZ R160, R64, R11, -R49.reuse ;  /* 0x0000000b40a07223 */ /* 0x100fe20000010831 */
        /* <DEDUP_REMOVED lines=10> */
[----:B------:R-:W-:Y:S01]  /*10130*/  FFMA.FTZ R154, R84, R11, -R49 ;  /* 0x0000000b549a7223 */ /* 0x000fe20000010831 */
[----:B------:R-:W4:Y:S01]  /*10140*/  MUFU.EX2 R176, R176 ;  /* 0x000000b000b07308 */ /* 0x000f220000000800 */
[----:B------:R-:W-:Y:S01]  /*10150*/  FMNMX.FTZ R25, R98, R25, !PT ;  /* 0x0000001962197209 */ /* 0x000fe20007810000 */
[----:B------:R-:W1:Y:S03]  /*10160*/  @P2 LDC R40, c[0x0][0x44c] ;  /* 0x00011300ff282b82 */ /* 0x000e660000000800 */
[----:B------:R-:W-:-:S03]  /*10170*/  FMNMX.FTZ R27, R50, R25, !PT ;  /* 0x00000019321b7209 */ /* 0x000fc60007810000 */
[----:B------:R-:W4:Y:S01]  /*10180*/  MUFU.EX2 R15, R130 ;  /* 0x00000082000f7308 */ /* 0x000f220000000800 */
[----:B------:R-:W-:-:S04]  /*10190*/  FMNMX.FTZ R27, R96, R27, !PT ;  /* 0x0000001b601b7209 */ /* 0x000fc80007810000 */
[----:B------:R-:W-:-:S03]  /*101a0*/  FMNMX.FTZ R27, R54, R27, !PT ;  /* 0x0000001b361b7209 */ /* 0x000fc60007810000 */
[----:B------:R-:W4:Y:S01]  /*101b0*/  MUFU.EX2 R178, R178 ;  /* 0x000000b200b27308 */ /* 0x000f220000000800 */
[----:B------:R-:W-:-:S04]  /*101c0*/  FMNMX.FTZ R27, R94, R27, !PT ;  /* 0x0000001b5e1b7209 */ /* 0x000fc80007810000 */
[----:B------:R-:W-:-:S03]  /*101d0*/  FMNMX.FTZ R29, R92, R27, !PT ;  /* 0x0000001b5c1d7209 */ /* 0x000fc60007810000 */
[----:B------:R-:W1:Y:S01]  /*101e0*/  MUFU.EX2 R21, R124 ;  /* 0x0000007c00157308 */ /* 0x000e620000000800 */
[----:B------:R-:W-:-:S04]  /*101f0*/  FMNMX.FTZ R29, R34, R29, !PT ;  /* 0x0000001d221d7209 */ /* 0x000fc80007810000 */
[----:B------:R-:W-:-:S03]  /*10200*/  FMNMX.FTZ R29, R62, R29, !PT ;  /* 0x0000001d3e1d7209 */ /* 0x000fc60007810000 */
[----:B------:R-:W1:Y:S01]  /*10210*/  MUFU.EX2 R172, R172 ;  /* 0x000000ac00ac7308 */ /* 0x000e620000000800 */
        /* <DEDUP_REMOVED lines=8> */
[----:B------:R0:W-:Y:S01]  /*102a0*/  MUFU.EX2 R31, R32 ;  /* 0x00000020001f7308 */ /* 0x0001e20000000800 */
        /* <DEDUP_REMOVED lines=9> */
[----:B0-----:R-:W-:Y:S01]  /*10340*/  FMNMX.FTZ R32, R26, R33, !PT ;  /* 0x000000211a207209 */ /* 0x001fe20007810000 */
[----:B------:R-:W-:-:S04]  /*10350*/  FFMA.FTZ R33, R4, R11, -R49 ;  /* 0x0000000b04217223 */ /* 0x000fc80000010831 */
[----:B------:R-:W0:Y:S02]  /*10360*/  SHFL.BFLY PT, R39, R32, 0x2, 0x1f ;  /* 0x0c401f0020277f89 */ /* 0x000e2400000e0000 */
        /* <DEDUP_REMOVED lines=11> */
[----:B------:R-:W-:-:S03]  /*10420*/  FFMA.FTZ R45, R24, R11, -R49 ;  /* 0x0000000b182d7223 */ /* 0x000fc60000010831 */
[C---:B------:R-:W-:Y:S01]  /*10430*/  FSETP.NEU.FTZ.AND P4, PT, R8.reuse, -INF , PT ;  /* 0xff8000000800780b */ /* 0x040fe20003f9d000 */
[----:B------:R-:W-:Y:S02]  /*10440*/  FMUL.FTZ R4, R8, R11 ;  /* 0x0000000b08047220 */ /* 0x000fe40000410000 */
[----:B------:R-:W-:Y:S03]  /*10450*/  MUFU.EX2 R162, R162 ;  /* 0x000000a200a27308 */ /* 0x000fe60000000800 */
[----:B------:R-:W-:-:S05]  /*10460*/  FSEL R49, R4, RZ, P4 ;  /* 0x000000ff04317208 */ /* 0x000fca0002000000 */
[----:B------:R-:W-:Y:S01]  /*10470*/  MUFU.EX2 R37, R37 ;  /* 0x0000002500257308 */ /* 0x000fe20000000800 */
[-CC-:B------:R-:W-:Y:S01]  /*10480*/  FFMA.FTZ R181, R47, R11.reuse, -R49.reuse ;  /* 0x0000000b2fb57223 */ /* 0x180fe20000010831 */
[-C--:B------:R-:W-:Y:S01]  /*10490*/  FFMA.FTZ R4, R108, R11.reuse, -R49 ;  /* 0x0000000b6c047223 */ /* 0x080fe20000010831 */
[----:B------:R-:W-:Y:S01]  /*104a0*/  FADD.FTZ R47, R180, R5 ;  /* 0x00000005b42f7221 */ /* 0x000fe20000010000 */
[-CC-:B------:R-:W-:Y:S01]  /*104b0*/  FFMA.FTZ R183, R30, R11.reuse, -R49.reuse ;  /* 0x0000000b1eb77223 */ /* 0x180fe20000010831 */
[-CC-:B------:R-:W-:Y:S01]  /*104c0*/  FFMA.FTZ R10, R106, R11.reuse, -R49.reuse ;  /* 0x0000000b6a0a7223 */ /* 0x180fe20000010831 */
[-C--:B------:R-:W-:Y:S01]  /*104d0*/  FFMA.FTZ R177, R90, R11.reuse, -R49 ;  /* 0x0000000b5ab17223 */ /* 0x080fe20000010831 */
[----:B--2---:R-:W-:Y:S01]  /*104e0*/  FADD.FTZ R36, R182, R47 ;  /* 0x0000002fb6247221 */ /* 0x004fe20000010000 */
[----:B------:R-:W-:Y:S01]  /*104f0*/  MUFU.EX2 R181, R181 ;  /* 0x000000b500b57308 */ /* 0x000fe20000000800 */
[-CC-:B------:R-:W-:Y:S01]  /*10500*/  FFMA.FTZ R14, R104, R11.reuse, -R49.reuse ;  /* 0x0000000b680e7223 */ /* 0x180fe20000010831 */
[-CC-:B------:R-:W-:Y:S01]  /*10510*/  FFMA.FTZ R179, R38, R11.reuse, -R49.reuse ;  /* 0x0000000b26b37223 */ /* 0x180fe20000010831 */
[----:B---3--:R-:W-:Y:S01]  /*10520*/  FADD.FTZ R47, R9, R36 ;  /* 0x00000024092f7221 */ /* 0x008fe20000010000 */
[-CC-:B------:R-:W-:Y:S01]  /*10530*/  FFMA.FTZ R20, R102, R11.reuse, -R49.reuse ;  /* 0x0000000b66147223 */ /* 0x180fe20000010831 */
[-CC-:B------:R-:W-:Y:S01]  /*10540*/  FFMA.FTZ R173, R42, R11.reuse, -R49.reuse ;  /* 0x0000000b2aad7223 */ /* 0x180fe20000010831 */
[-C--:B------:R-:W-:Y:S01]  /*10550*/  FFMA.FTZ R24, R100, R11.reuse, -R49 ;  /* 0x0000000b64187223 */ /* 0x080fe20000010831 */
[----:B----4-:R-:W-:Y:S01]  /*10560*/  FADD.FTZ R36, R176, R47 ;  /* 0x0000002fb0247221 */ /* 0x010fe20000010000 */
[----:B------:R-:W0:Y:S01]  /*10570*/  MUFU.EX2 R4, R4 ;  /* 0x0000000400047308 */ /* 0x000e220000000800 */
[-CC-:B------:R-:W-:Y:S01]  /*10580*/  FFMA.FTZ R175, R46, R11.reuse, -R49.reuse ;  /* 0x0000000b2eaf7223 */ /* 0x180fe20000010831 */
[-CC-:B------:R-:W-:Y:S01]  /*10590*/  FFMA.FTZ R28, R98, R11.reuse, -R49.reuse ;  /* 0x0000000b621c7223 */ /* 0x180fe20000010831 */
[----:B------:R-:W-:Y:S01]  /*105a0*/  FADD.FTZ R47, R15, R36 ;  /* 0x000000240f2f7221 */ /* 0x000fe20000010000 */
[-CC-:B------:R-:W-:Y:S01]  /*105b0*/  FFMA.FTZ R169, R50, R11.reuse, -R49.reuse ;  /* 0x0000000b32a97223 */ /* 0x180fe20000010831 */
[-CC-:B------:R-:W-:Y:S01]  /*105c0*/  FFMA.FTZ R30, R96, R11.reuse, -R49.reuse ;  /* 0x0000000b601e7223 */ /* 0x180fe20000010831 */
[-C--:B------:R-:W-:Y:S01]  /*105d0*/  FFMA.FTZ R171, R54, R11.reuse, -R49 ;  /* 0x0000000b36ab7223 */ /* 0x080fe20000010831 */
[----:B------:R-:W-:Y:S01]  /*105e0*/  FADD.FTZ R38, R178, R47 ;  /* 0x0000002fb2267221 */ /* 0x000fe20000010000 */
[----:B------:R-:W2:Y:S01]  /*105f0*/  MUFU.EX2 R183, R183 ;  /* 0x000000b700b77308 */ /* 0x000ea20000000800 */
[-CC-:B------:R-:W-:Y:S01]  /*10600*/  FFMA.FTZ R32, R94, R11.reuse, -R49.reuse ;  /* 0x0000000b5e207223 */ /* 0x180fe20000010831 */
[-CC-:B------:R-:W-:Y:S01]  /*10610*/  FFMA.FTZ R165, R92, R11.reuse, -R49.reuse ;  /* 0x0000000b5ca57223 */ /* 0x180fe20000010831 */
[----:B-1----:R-:W-:Y:S01]  /*10620*/  FADD.FTZ R51, R21, R38 ;  /* 0x0000002615337221 */ /* 0x002fe20000010000 */
[-CC-:B------:R-:W-:Y:S01]  /*10630*/  FFMA.FTZ R34, R34, R11.reuse, -R49.reuse ;  /* 0x0000000b22227223 */ /* 0x180fe20000010831 */
[-CC-:B------:R-:W-:Y:S01]  /*10640*/  FFMA.FTZ R167, R62, R11.reuse, -R49.reuse ;  /* 0x0000000b3ea77223 */ /* 0x180fe20000010831 */
[-C--:B------:R-:W-:Y:S01]  /*10650*/  FFMA.FTZ R58, R58, R11.reuse, -R49 ;  /* 0x0000000b3a3a7223 */ /* 0x080fe20000010831 */
[----:B------:R-:W-:Y:S01]  /*10660*/  FADD.FTZ R38, R172, R51 ;  /* 0x00000033ac267221 */ /* 0x000fe20000010000 */
[----:B------:R-:W1:Y:S01]  /*10670*/  MUFU.EX2 R10, R10 ;  /* 0x0000000a000a7308 */ /* 0x000e620000000800 */
[----:B0-----:R-:W-:Y:S01]  /*10680*/  FADD.FTZ R36, R181, R4 ;  /* 0x00000004b5247221 */ /* 0x001fe20000010000 */
[-CC-:B------:R-:W-:Y:S01]  /*10690*/  FFMA.FTZ R66, R66, R11.reuse, -R49.reuse ;  /* 0x0000000b42427223 */ /* 0x180fe20000010831 */
[----:B------:R-:W-:Y:S01]  /*106a0*/  FADD.FTZ R51, R25, R38 ;  /* 0x0000002619337221 */ /* 0x000fe20000010000 */
[-CC-:B------:R-:W-:Y:S01]  /*106b0*/  FFMA.FTZ R112, R112, R11.reuse, -R49.reuse ;  /* 0x0000000b70707223 */ /* 0x180fe20000010831 */
[----:B------:R-:W-:Y:S01]  /*106c0*/  F2FP.F16.F32.PACK_AB R180, R5, R180 ;  /* 0x000000b405b4723e */ /* 0x000fe200000000ff */
[-C--:B------:R-:W-:Y:S01]  /*106d0*/  FFMA.FTZ R70, R70, R11.reuse, -R49 ;  /* 0x0000000b46467223 */ /* 0x080fe20000010831 */
[----:B------:R-:W-:Y:S01]  /*106e0*/  FADD.FTZ R38, R174, R51 ;  /* 0x00000033ae267221 */ /* 0x000fe20000010000 */
[----:B------:R-:W0:Y:S01]  /*106f0*/  MUFU.EX2 R177, R177 ;  /* 0x000000b100b17308 */ /* 0x000e220000000800 */
[----:B--2---:R-:W-:Y:S01]  /*10700*/  FADD.FTZ R47, R183, R36 ;  /* 0x00000024b72f7221 */ /* 0x004fe20000010000 */
[----:B------:R-:W-:Y:S01]  /*10710*/  F2FP.F16.F32.PACK_AB R182, R9, R182 ;  /* 0x000000b609b6723e */ /* 0x000fe200000000ff */
[----:B------:R-:W-:Y:S01]  /*10720*/  FADD.FTZ R51, R27, R38 ;  /* 0x000000261b337221 */ /* 0x000fe20000010000 */
[-CC-:B------:R-:W-:Y:S01]  /*10730*/  FFMA.FTZ R114, R114, R11.reuse, -R49.reuse ;  /* 0x0000000b72727223 */ /* 0x180fe20000010831 */
[-CC-:B------:R-:W-:Y:S01]  /*10740*/  FFMA.FTZ R74, R74, R11.reuse, -R49.reuse ;  /* 0x0000000b4a4a7223 */ /* 0x180fe20000010831 */
[-C--:B------:R-:W-:Y:S01]  /*10750*/  FFMA.FTZ R118, R118, R11.reuse, -R49 ;  /* 0x0000000b76767223 */ /* 0x080fe20000010831 */
[----:B------:R-:W-:Y:S01]  /*10760*/  FADD.FTZ R38, R168, R51 ;  /* 0x00000033a8267221 */ /* 0x000fe20000010000 */
[----:B------:R-:W2:Y:S01]  /*10770*/  MUFU.EX2 R14, R14 ;  /* 0x0000000e000e7308 */ /* 0x000ea20000000800 */
[----:B-1----:R-:W-:Y:S01]  /*10780*/  FADD.FTZ R36, R10, R47 ;  /* 0x0000002f0a247221 */ /* 0x002fe20000010000 */
[-CC-:B------:R-:W-:Y:S01]  /*10790*/  FFMA.FTZ R78, R78, R11.reuse, -R49.reuse ;  /* 0x0000000b4e4e7223 */ /* 0x180fe20000010831 */
[----:B------:R-:W-:Y:S01]  /*107a0*/  FADD.FTZ R51, R29, R38 ;  /* 0x000000261d337221 */ /* 0x000fe20000010000 */
        /* <DEDUP_REMOVED lines=8> */
[----:B------:R-:W-:Y:S01]  /*10830*/  FFMA.FTZ R26, R26, R11, -R49 ;  /* 0x0000000b1a1a7223 */ /* 0x000fe20000010831 */
[----:B------:R-:W-:Y:S01]  /*10840*/  F2FP.F16.F32.PACK_AB R181, R4, R181 ;  /* 0x000000b504b5723e */ /* 0x000fe200000000ff */
[----:B------:R-:W-:-:S04]  /*10850*/  @P2 IMAD.HI.U32 R42, R193, R40, RZ ;  /* 0x00000028c12a2227 */ /* 0x000fc800078e00ff */
[----:B------:R-:W-:Y:S01]  /*10860*/  FADD.FTZ R38, R164, R51 ;  /* 0x00000033a4267221 */ /* 0x000fe20000010000 */
[----:B------:R-:W0:Y:S01]  /*10870*/  MUFU.EX2 R20, R20 ;  /* 0x0000001400147308 */ /* 0x000e220000000800 */
[----:B--2---:R-:W-:Y:S01]  /*10880*/  FADD.FTZ R36, R14, R47 ;  /* 0x0000002f0e247221 */ /* 0x004fe20000010000 */
[C---:B------:R-:W-:Y:S01]  /*10890*/  F2FP.F16.F32.PACK_AB R164, R3.reuse, R164 ;  /* 0x000000a403a4723e */ /* 0x040fe200000000ff */
[----:B------:R-:W-:Y:S01]  /*108a0*/  FADD.FTZ R51, R3, R38 ;  /* 0x0000002603337221 */ /* 0x000fe20000010000 */
[----:B------:R-:W-:Y:S01]  /*108b0*/  IMAD.MOV.U32 R40, RZ, RZ, R193 ;  /* 0x000000ffff287224 */ /* 0x000fe200078e00c1 */
[----:B------:R-:W-:Y:S02]  /*108c0*/  @P2 SHF.R.U32.HI R40, RZ, R53, R42 ;  /* 0x00000035ff282219 */ /* 0x000fe4000001162a */
[----:B------:R-:W-:Y:S01]  /*108d0*/  FADD.FTZ R38, R166, R51 ;  /* 0x00000033a6267221 */ /* 0x000fe20000010000 */
[----:B------:R-:W2:Y:S01]  /*108e0*/  MUFU.EX2 R173, R173 ;  /* 0x000000ad00ad7308 */ /* 0x000ea20000000800 */
[----:B-1----:R-:W-:Y:S01]  /*108f0*/  FADD.FTZ R47, R179, R36 ;  /* 0x00000024b32f7221 */ /* 0x002fe20000010000 */
[----:B------:R-:W-:-:S02]  /*10900*/  IMAD.IADD R127, R127, 0x1, R40 ;  /* 0x000000017f7f7824 */ /* 0x000fc400078e0228 */
[----:B------:R-:W-:Y:S01]  /*10910*/  FADD.FTZ R51, R33, R38 ;  /* 0x0000002621337221 */ /* 0x000fe20000010000 */
[----:B------:R-:W-:Y:S02]  /*10920*/  F2FP.F16.F32.PACK_AB R176, R15, R176 ;  /* 0x000000b00fb0723e */ /* 0x000fe400000000ff */
[----:B------:R-:W-:Y:S01]  /*10930*/  F2FP.F16.F32.PACK_AB R178, R21, R178 ;  /* 0x000000b215b2723e */ /* 0x000fe200000000ff */
[----:B------:R-:W-:Y:S01]  /*10940*/  FADD.FTZ R38, R160, R51 ;  /* 0x00000033a0267221 */ /* 0x000fe20000010000 */
[----:B------:R-:W1:Y:S01]  /*10950*/  MUFU.EX2 R24, R24 ;  /* 0x0000001800187308 */ /* 0x000e620000000800 */
[----:B0-----:R-:W-:Y:S01]  /*10960*/  FADD.FTZ R36, R20, R47 ;  /* 0x0000002f14247221 */ /* 0x001fe20000010000 */
[----:B------:R-:W-:Y:S01]  /*10970*/  F2FP.F16.F32.PACK_AB R172, R25, R172 ;  /* 0x000000ac19ac723e */ /* 0x000fe200000000ff */
[----:B------:R-:W-:Y:S01]  /*10980*/  IMAD.IADD R12, R127, 0x1, R12 ;  /* 0x000000017f0c7824 */ /* 0x000fe200078e020c */
[----:B------:R-:W-:Y:S02]  /*10990*/  F2FP.F16.F32.PACK_AB R174, R27, R174 ;  /* 0x000000ae1bae723e */ /* 0x000fe400000000ff */
[----:B------:R-:W-:-:S02]  /*109a0*/  F2FP.F16.F32.PACK_AB R168, R29, R168 ;  /* 0x000000a81da8723e */ /* 0x000fc400000000ff */
[----:B------:R-:W0:Y:S01]  /*109b0*/  MUFU.EX2 R175, R175 ;  /* 0x000000af00af7308 */ /* 0x000e220000000800 */
[----:B--2---:R-:W-:Y:S01]  /*109c0*/  FADD.FTZ R47, R173, R36 ;  /* 0x00000024ad2f7221 */ /* 0x004fe20000010000 */
[----:B------:R-:W-:Y:S02]  /*109d0*/  F2FP.F16.F32.PACK_AB R170, R31, R170 ;  /* 0x000000aa1faa723e */ /* 0x000fe400000000ff */
[----:B------:R-:W-:Y:S02]  /*109e0*/  F2FP.F16.F32.PACK_AB R166, R33, R166 ;  /* 0x000000a621a6723e */ /* 0x000fe400000000ff */
[----:B------:R-:W-:Y:S02]  /*109f0*/  F2FP.F16.F32.PACK_AB R160, R35, R160 ;  /* 0x000000a023a0723e */ /* 0x000fe400000000ff */
[----:B------:R-:W2:Y:S01]  /*10a00*/  MUFU.EX2 R28, R28 ;  /* 0x0000001c001c7308 */ /* 0x000ea20000000800 */
[----:B-1----:R-:W-:Y:S01]  /*10a10*/  FADD.FTZ R36, R24, R47 ;  /* 0x0000002f18247221 */ /* 0x002fe20000010000 */
[----:B------:R-:W-:-:S02]  /*10a20*/  F2FP.F16.F32.PACK_AB R183, R10, R183 ;  /* 0x000000b70ab7723e */ /* 0x000fc400000000ff */
[----:B------:R-:W-:Y:S02]  /*10a30*/  F2FP.F16.F32.PACK_AB R177, R14, R177 ;  /* 0x000000b10eb1723e */ /* 0x000fe400000000ff */
[----:B------:R-:W-:Y:S02]  /*10a40*/  F2FP.F16.F32.PACK_AB R179, R20, R179 ;  /* 0x000000b314b3723e */ /* 0x000fe400000000ff */
[----:B------:R-:W1:Y:S01]  /*10a50*/  MUFU.EX2 R169, R169 ;  /* 0x000000a900a97308 */ /* 0x000e620000000800 */
[----:B0-----:R-:W-:Y:S01]  /*10a60*/  FADD.FTZ R47, R175, R36 ;  /* 0x00000024af2f7221 */ /* 0x001fe20000010000 */
[----:B------:R-:W-:-:S06]  /*10a70*/  F2FP.F16.F32.PACK_AB R173, R24, R173 ;  /* 0x000000ad18ad723e */ /* 0x000fcc00000000ff */
[----:B------:R-:W0:Y:S01]  /*10a80*/  MUFU.EX2 R30, R30 ;  /* 0x0000001e001e7308 */ /* 0x000e220000000800 */
[C---:B--2---:R-:W-:Y:S01]  /*10a90*/  FADD.FTZ R36, R28.reuse, R47 ;  /* 0x0000002f1c247221 */ /* 0x044fe20000010000 */
[----:B------:R-:W-:-:S06]  /*10aa0*/  F2FP.F16.F32.PACK_AB R175, R28, R175 ;  /* 0x000000af1caf723e */ /* 0x000fcc00000000ff */
        /* <DEDUP_REMOVED lines=9> */
[----:B------:R-:W-:Y:S01]  /*10b40*/  FADD.FTZ R47, R35, R38 ;  /* 0x00000026232f7221 */ /* 0x000fe20000010000 */
[----:B------:R-:W-:-:S03]  /*10b50*/  F2FP.F16.F32.PACK_AB R171, R32, R171 ;  /* 0x000000ab20ab723e */ /* 0x000fc600000000ff */
[----:B------:R-:W-:Y:S01]  /*10b60*/  FADD.FTZ R38, R162, R47 ;  /* 0x0000002fa2267221 */ /* 0x000fe20000010000 */
[----:B------:R-:W-:Y:S01]  /*10b70*/  F2FP.F16.F32.PACK_AB R162, R37, R162 ;  /* 0x000000a225a2723e */ /* 0x000fe200000000ff */
[----:B------:R-:W1:Y:S01]  /*10b80*/  MUFU.EX2 R167, R167 ;  /* 0x000000a700a77308 */ /* 0x000e620000000800 */
[----:B0-----:R-:W-:Y:S01]  /*10b90*/  FADD.FTZ R5, R165, R36 ;  /* 0x00000024a5057221 */ /* 0x001fe20000010000 */
[----:B------:R-:W-:-:S06]  /*10ba0*/  FADD.FTZ R9, R37, R38 ;  /* 0x0000002625097221 */ /* 0x000fcc0000010000 */
[----:B------:R-:W0:Y:S01]  /*10bb0*/  MUFU.EX2 R156, R156 ;  /* 0x0000009c009c7308 */ /* 0x000e220000000800 */
[C---:B--2---:R-:W-:Y:S01]  /*10bc0*/  FADD.FTZ R36, R34.reuse, R5 ;  /* 0x0000000522247221 */ /* 0x044fe20000010000 */
[----:B------:R-:W-:-:S06]  /*10bd0*/  F2FP.F16.F32.PACK_AB R165, R34, R165 ;  /* 0x000000a522a5723e */ /* 0x000fcc00000000ff */
[----:B------:R-:W2:Y:S01]  /*10be0*/  MUFU.EX2 R58, R58 ;  /* 0x0000003a003a7308 */ /* 0x000ea20000000800 */
[----:B-1----:R-:W-:-:S07]  /*10bf0*/  FADD.FTZ R5, R167, R36 ;  /* 0x00000024a7057221 */ /* 0x002fce0000010000 */
[----:B------:R-:W1:Y:S01]  /*10c00*/  MUFU.EX2 R39, R39 ;  /* 0x0000002700277308 */ /* 0x000e620000000800 */
[----:B0-----:R-:W-:-:S07]  /*10c10*/  FADD.FTZ R36, R156, R9 ;  /* 0x000000099c247221 */ /* 0x001fce0000010000 */
[----:B------:R-:W0:Y:S01]  /*10c20*/  MUFU.EX2 R66, R66 ;  /* 0x0000004200427308 */ /* 0x000e220000000800 */
[C---:B--2---:R-:W-:Y:S01]  /*10c30*/  FADD.FTZ R5, R58.reuse, R5 ;  /* 0x000000053a057221 */ /* 0x044fe20000010000 */
[----:B------:R-:W-:-:S06]  /*10c40*/  F2FP.F16.F32.PACK_AB R167, R58, R167 ;  /* 0x000000a73aa7723e */ /* 0x000fcc00000000ff */
        /* <DEDUP_REMOVED lines=21> */
[----:B--2---:R-:W-:-:S07]  /*10da0*/  FADD.FTZ R38, R158, R9 ;  /* 0x000000099e267221 */ /* 0x004fce0000010000 */
[----:B------:R-:W2:Y:S01]  /*10db0*/  MUFU.EX2 R82, R82 ;  /* 0x0000005200527308 */ /* 0x000ea20000000800 */
[C---:B-1----:R-:W-:Y:S01]  /*10dc0*/  FADD.FTZ R3, R159.reuse, R4 ;  /* 0x000000049f037221 */ /* 0x042fe20000010000 */
[----:B------:R-:W-:-:S06]  /*10dd0*/  F2FP.F16.F32.PACK_AB R159, R159, R78 ;  /* 0x0000004e9f9f723e */ /* 0x000fcc00000000ff */
[----:B------:R-:W1:Y:S01]  /*10de0*/  MUFU.EX2 R152, R152 ;  /* 0x0000009800987308 */ /* 0x000e620000000800 */
[C---:B0-----:R-:W-:Y:S01]  /*10df0*/  FADD.FTZ R5, R41.reuse, R38 ;  /* 0x0000002629057221 */ /* 0x041fe20000010000 */
[----:B------:R-:W-:-:S06]  /*10e00*/  F2FP.F16.F32.PACK_AB R158, R41, R158 ;  /* 0x0000009e299e723e */ /* 0x000fcc00000000ff */
[----:B------:R-:W0:Y:S01]  /*10e10*/  MUFU.EX2 R153, R126 ;  /* 0x0000007e00997308 */ /* 0x000e220000000800 */
[----:B--2---:R-:W-:-:S07]  /*10e20*/  FADD.FTZ R4, R82, R3 ;  /* 0x0000000352047221 */ /* 0x004fce0000010000 */
[----:B------:R-:W2:Y:S01]  /*10e30*/  MUFU.EX2 R43, R43 ;  /* 0x0000002b002b7308 */ /* 0x000ea20000000800 */
[----:B-1----:R-:W-:-:S07]  /*10e40*/  FADD.FTZ R38, R152, R5 ;  /* 0x0000000598267221 */ /* 0x002fce0000010000 */
[----:B------:R-:W1:Y:S01]  /*10e50*/  MUFU.EX2 R86, R86 ;  /* 0x0000005600567308 */ /* 0x000e620000000800 */
[C---:B0-----:R-:W-:Y:S01]  /*10e60*/  FADD.FTZ R3, R153.reuse, R4 ;  /* 0x0000000499037221 */ /* 0x041fe20000010000 */
[----:B------:R-:W-:-:S06]  /*10e70*/  F2FP.F16.F32.PACK_AB R153, R153, R82 ;  /* 0x000000529999723e */ /* 0x000fcc00000000ff */
[----:B------:R-:W0:Y:S01]  /*10e80*/  MUFU.EX2 R154, R154 ;  /* 0x0000009a009a7308 */ /* 0x000e220000000800 */
[C---:B--2---:R-:W-:Y:S01]  /*10e90*/  FADD.FTZ R5, R43.reuse, R38 ;  /* 0x000000262b057221 */ /* 0x044fe20000010000 */
[----:B------:R-:W-:-:S06]  /*10ea0*/  F2FP.F16.F32.PACK_AB R152, R43, R152 ;  /* 0x000000982b98723e */ /* 0x000fcc00000000ff */
[----:B------:R-:W2:Y:S01]  /*10eb0*/  MUFU.EX2 R155, R26 ;  /* 0x0000001a009b7308 */ /* 0x000ea20000000800 */
[----:B-1----:R-:W-:-:S07]  /*10ec0*/  FADD.FTZ R4, R86, R3 ;  /* 0x0000000356047221 */ /* 0x002fce0000010000 */
[----:B------:R-:W1:Y:S01]  /*10ed0*/  MUFU.EX2 R45, R45 ;  /* 0x0000002d002d7308 */ /* 0x000e620000000800 */
[----:B0-----:R-:W-:Y:S01]  /*10ee0*/  FADD.FTZ R38, R154, R5 ;  /* 0x000000059a267221 */ /* 0x001fe20000010000 */
[C---:B--2---:R-:W-:Y:S01]  /*10ef0*/  FADD.FTZ R3, R155.reuse, R4 ;  /* 0x000000049b037221 */ /* 0x044fe20000010000 */
[----:B------:R-:W-:Y:S01]  /*10f00*/  F2FP.F16.F32.PACK_AB R155, R155, R86 ;  /* 0x000000569b9b723e */ /* 0x000fe200000000ff */
[----:B------:R-:W-:Y:S02]  /*10f10*/  VIADD R4, R129, 0xfffffffe ;  /* 0xfffffffe81047836 */ /* 0x000fe40000000000 */
[C---:B-1----:R-:W-:Y:S01]  /*10f20*/  FADD.FTZ R5, R45.reuse, R38 ;  /* 0x000000262d057221 */ /* 0x042fe20000010000 */
[----:B------:R-:W-:Y:S01]  /*10f30*/  F2FP.F16.F32.PACK_AB R154, R45, R154 ;  /* 0x0000009a2d9a723e */ /* 0x000fe200000000ff */
        /* <DEDUP_REMOVED lines=12> */
.L_x_1844:
[----:B------:R-:W-:-:S13]  /*11000*/  ISETP.NE.AND P4, PT, R13, 0x1, PT ;  /* 0x000000010d00780c */ /* 0x000fda0003f85270 */
[----:B------:R-:W0:Y:S02]  /*11010*/  @P4 LDC.64 R14, c[0x0][0x9e8] ;  /* 0x00027a00ff0e4b82 */ /* 0x000e240000000a00 */
[----:B0-----:R-:W-:-:S05]  /*11020*/  @P4 IMAD.HI.U32 R10, R9, R14, RZ ;  /* 0x0000000e090a4227 */ /* 0x001fca00078e00ff */
[----:B------:R-:W-:-:S07]  /*11030*/  @P4 SHF.R.U32.HI R9, RZ, R15, R10 ;  /* 0x0000000fff094219 */ /* 0x000fce000001160a */
.L_x_1845:
[----:B------:R-:W-:Y:S05]  /*11040*/  BSYNC B0 ;  /* 0x0000000000007941 */ /* 0x000fea0003800000 */
.L_x_1843:
[----:B------:R-:W-:-:S05]  /*11050*/  IMAD R9, R9, R13, R13 ;  /* 0x0000000d09097224 */ /* 0x000fca00078e020d */
[----:B------:R-:W-:-:S07]  /*11060*/  VIMNMX R12, R12, R9, PT ;  /* 0x000000090c0c7248 */ /* 0x000fce0003fe0100 */
.L_x_1842:
[----:B------:R-:W-:Y:S01]  /*11070*/  SHF.R.S32.HI R9, RZ, 0x1f, R12 ;  /* 0x0000001fff097819 */ /* 0x000fe2000001140c */
[----:B------:R-:W-:Y:S01]  /*11080*/  ULDC UR4, c[0x0][0x9e4] ;  /* 0x0002790000047ab9 */ /* 0x000fe20000000800 */
[----:B------:R-:W-:Y:S01]  /*11090*/  ULDC UR5, c[0x0][0x9e4] ;  /* 0x0002790000057ab9 */ /* 0x000fe20000000800 */
[----:B------:R-:W-:Y:S01]  /*110a0*/  ULDC UR6, c[0x0][0x9dc] ;  /* 0x0002770000067ab9 */ /* 0x000fe20000000800 */
[----:B------:R-:W-:Y:S01]  /*110b0*/  LEA.HI R9, R9, R12, RZ, 0x7 ;  /* 0x0000000c09097211 */ /* 0x000fe200078f38ff */
[----:B------:R-:W-:Y:S01]  /*110c0*/  ULDC UR37, c[0x0][0x9dc] ;  /* 0x0002770000257ab9 */ /* 0x000fe20000000800 */
[----:B------:R-:W-:Y:S01]  /*110d0*/  ULDC UR48, c[0x0][0x9e0] ;  /* 0x0002780000307ab9 */ /* 0x000fe20000000800 */
[----:B------:R-:W-:Y:S01]  /*110e0*/  ULDC UR7, c[0x0][0x9e0] ;  /* 0x0002780000077ab9 */ /* 0x000fe20000000800 */
[----:B------:R-:W-:Y:S02]  /*110f0*/  SHF.R.S32.HI R9, RZ, 0x7, R9 ;  /* 0x00000007ff097819 */ /* 0x000fe40000011409 */
[----:B------:R-:W-:-:S02]  /*11100*/  CS2R R150, SRZ ;  /* 0x0000000000967805 */ /* 0x000fc4000001ff00 */
[----:B------:R-:W-:Y:S02]  /*11110*/  CS2R R148, SRZ ;  /* 0x0000000000947805 */ /* 0x000fe4000001ff00 */
[----:B------:R-:W-:Y:S02]  /*11120*/  CS2R R146, SRZ ;  /* 0x0000000000927805 */ /* 0x000fe4000001ff00 */
[----:B------:R-:W-:Y:S02]  /*11130*/  VIMNMX R14, R196, R9, !PT ;  /* 0x00000009c40e7248 */ /* 0x000fe40007fe0100 */
[----:B------:R-:W-:Y:S02]  /*11140*/  CS2R R144, SRZ ;  /* 0x0000000000907805 */ /* 0x000fe4000001ff00 */
[----:B------:R-:W-:Y:S02]  /*11150*/  CS2R R142, SRZ ;  /* 0x00000000008e7805 */ /* 0x000fe4000001ff00 */
[----:B------:R-:W-:-:S02]  /*11160*/  CS2R R140, SRZ ;  /* 0x00000000008c7805 */ /* 0x000fc4000001ff00 */
[----:B------:R-:W-:Y:S02]  /*11170*/  ISETP.GE.AND P4, PT, R4, R14, PT ;  /* 0x0000000e0400720c */ /* 0x000fe40003f86270 */
        /* <DEDUP_REMOVED lines=12> */
[----:B-----5:R-:W-:Y:S02]  /*11240*/  CS2R R114, SRZ ;  /* 0x0000000000727805 */ /* 0x020fe4000001ff00 */
        /* <DEDUP_REMOVED lines=13> */
[----:B------:R-:W-:Y:S06]  /*11320*/  @!P4 BRA `(.L_x_1846) ;  /* 0x0000003000a8c947 */ /* 0x000fec0003800000 */
[----:B------:R-:W-:-:S07]  /*11330*/  IMAD.MOV.U32 R151, RZ, RZ, RZ ;  /* 0x000000ffff977224 */ /* 0x000fce00078e00ff */
.L_x_1864:
[----:B------:R-:W-:Y:S01]  /*11340*/  IADD3 R15, R22, 0x1, RZ ;  /* 0x00000001160f7810 */ /* 0x000fe20007ffe0ff */
[----:B------:R-:W-:Y:S05]  /*11350*/  YIELD ;  /* 0x0000000000007946 */ /* 0x000fea0003800000 */
[----:B------:R-:W-:-:S04]  /*11360*/  ISETP.NE.AND P4, PT, R15, 0x2, PT ;  /* 0x000000020f00780c */ /* 0x000fc80003f85270 */
[----:B------:R-:W-:Y:S02]  /*11370*/  SEL R9, RZ, 0x1, P4 ;  /* 0x00000001ff097807 */ /* 0x000fe40002000000 */
[----:B------:R-:W-:Y:S02]  /*11380*/  SEL R15, R15, RZ, P4 ;  /* 0x000000ff0f0f7207 */ /* 0x000fe40002000000 */
[----:B------:R-:W-:Y:S02]  /*11390*/  ISETP.NE.AND P4, PT, R194, RZ, PT ;  /* 0x000000ffc200720c */ /* 0x000fe40003f85270 */
[----:B------:R-:W-:-:S11]  /*113a0*/  LOP3.LUT R9, R186, R9, RZ, 0x3c, !PT ;  /* 0x00000009ba097212 */ /* 0x000fd600078e3cff */
[----:B------:R-:W-:Y:S05]  /*113b0*/  @P4 BRA `(.L_x_1847) ;  /* 0x0000000000304947 */ /* 0x000fea0003800000 */
[----:B------:R-:W-:Y:S05]  /*113c0*/  @!P0 BRA `(.L_x_1848) ;  /* 0x0000000000048947 */ /* 0x000fea0003800000 */
[----:B------:R-:W-:Y:S01]  /*113d0*/  BPT.TRAP 0x1 ;  /* 0x000000040000795c */ /* 0x000fe20000300000 */
.L_x_1848:
[----:B------:R-:W-:Y:S01]  /*113e0*/  IMAD R11, R15, 0x8, R2 ;  /* 0x000000080f0b7824 */ /* 0x000fe200078e0202 */
[----:B------:R-:W-:-:S04]  /*113f0*/  SHF.L.U32 R6, R9, 0x1f, RZ ;  /* 0x0000001f09067819 */ /* 0x000fc800000006ff */
[----:B------:R0:W1:Y:S01]  /*11400*/  SYNCS.PHASECHK.TRANS64.TRYWAIT P5, [R11+URZ+0x28830], R6 ;  /* 0x028830060b0075a7 */ /* 0x00006200080a017f */
[----:B------:R-:W-:Y:S05]  /*11410*/  @!P0 BRA `(.L_x_1849) ;  /* 0x0000000000048947 */ /* 0x000fea0003800000 */
[----:B------:R-:W-:Y:S01]  /*11420*/  BPT.TRAP 0x1 ;  /* 0x000000040000795c */ /* 0x000fe20000300000 */
.L_x_1849:
[----:B------:R-:W-:Y:S04]  /*11430*/  BSSY B0, `(.L_x_1847) ;  /* 0x0000004000007945 */ /* 0x000fe80003800000 */
[----:B-1----:R-:W-:Y:S05]  /*11440*/  @P5 BRA `(.L_x_1850) ;  /* 0x0000000000085947 */ /* 0x002fea0003800000 */
[----:B------:R-:W1:Y:S02]  /*11450*/  SYNCS.PHASECHK.TRANS64.TRYWAIT P5, [R11+URZ+0x28830], R6 ;  /* 0x028830060b0075a7 */ /* 0x000e6400080a017f */
[----:B-1----:R-:W-:Y:S05]  /*11460*/  @!P5 BRA `(.L_x_1851) ;  /* 0x0000014000f4d947 */ /* 0x002fea0003800000 */
.L_x_1850:
[----:B------:R-:W-:Y:S05]  /*11470*/  BSYNC B0 ;  /* 0x0000000000007941 */ /* 0x000fea0003800000 */
.L_x_1847:
[----:B01----:R-:W0:Y:S01]  /*11480*/  S2R R6, SR_TID.X ;  /* 0x0000000000067919 */ /* 0x003e220000002100 */
[----:B------:R-:W-:Y:S05]  /*11490*/  WARPSYNC.ALL ;  /* 0x0000000000007948 */ /* 0x000fea0003800000 */
[----:B------:R-:W-:Y:S02]  /*114a0*/  IMAD R10, R15, 0x800, R7 ;  /* 0x000008000f0a7824 */ /* 0x000fe400078e0207 */
[----:B------:R-:W-:Y:S02]  /*114b0*/  IMAD.MOV.U32 R11, RZ, RZ, 0x40000040 ;  /* 0x40000040ff0b7424 */ /* 0x000fe400078e00ff */
[C---:B------:R-:W-:Y:S01]  /*114c0*/  VIADD R12, R10.reuse, 0x2 ;  /* 0x000000020a0c7836 */ /* 0x040fe20000000000 */
[----:B------:R-:W-:Y:S01]  /*114d0*/  R2UR UR46, R10 ;  /* 0x000000000a2e72ca */ /* 0x000fe200000e0000 */
[----:B------:R-:W-:Y:S01]  /*114e0*/  IMAD.MOV.U32 R13, RZ, RZ, 0x40000040 ;  /* 0x40000040ff0d7424 */ /* 0x000fe200078e00ff */
[----:B------:R-:W-:Y:S01]  /*114f0*/  R2UR UR47, R11 ;  /* 0x000000000b2f72ca */ /* 0x000fe200000e0000 */
[----:B------:R-:W-:Y:S01]  /*11500*/  IMAD.MOV.U32 R11, RZ, RZ, 0x40000040 ;  /* 0x40000040ff0b7424 */ /* 0x000fe200078e00ff */
[----:B------:R-:W-:Y:S01]  /*11510*/  R2UR UR10, R12 ;  /* 0x000000000c0a72ca */ /* 0x000fe200000e0000 */
[----:B------:R-:W-:Y:S01]  /*11520*/  VIADD R12, R10, 0x4 ;  /* 0x000000040a0c7836 */ /* 0x000fe20000000000 */
[----:B------:R-:W-:Y:S01]  /*11530*/  R2UR UR11, R13 ;  /* 0x000000000d0b72ca */ /* 0x000fe200000e0000 */
[----:B------:R-:W-:Y:S01]  /*11540*/  IMAD.MOV.U32 R13, RZ, RZ, 0x40000040 ;  /* 0x40000040ff0d7424 */ /* 0x000fe200078e00ff */
[----:B------:R-:W-:-:S02]  /*11550*/  R2UR UR35, R11 ;  /* 0x000000000b2372ca */ /* 0x000fc400000e0000 */
        /* <DEDUP_REMOVED lines=8> */
[----:B0-----:R-:W-:Y:S02]  /*115e0*/  SHF.R.U32.HI R6, RZ, 0x7, R6 ;  /* 0x00000007ff067819 */ /* 0x001fe40000011606 */
[----:B------:R-:W-:Y:S01]  /*115f0*/  R2UR UR22, R12 ;  /* 0x000000000c1672ca */ /* 0x000fe200000e0000 */
[----:B------:R-:W-:Y:S01]  /*11600*/  VIADD R12, R10, 0x402 ;  /* 0x000004020a0c7836 */ /* 0x000fe20000000000 */
[----:B------:R-:W-:Y:S01]  /*11610*/  R2UR UR23, R13 ;  /* 0x000000000d1772ca */ /* 0x000fe200000e0000 */
[----:B------:R-:W-:Y:S02]  /*11620*/  VIADD R6, R6, 0x8 ;  /* 0x0000000806067836 */ /* 0x000fe40000000000 */
[----:B------:R-:W-:Y:S01]  /*11630*/  IMAD.MOV.U32 R13, RZ, RZ, 0x40000040 ;  /* 0x40000040ff0d7424 */ /* 0x000fe200078e00ff */
[----:B------:R-:W-:Y:S01]  /*11640*/  R2UR UR26, R12 ;  /* 0x000000000c1a72ca */ /* 0x000fe200000e0000 */
[C---:B------:R-:W-:Y:S01]  /*11650*/  VIADD R12, R10.reuse, 0x404 ;  /* 0x000004040a0c7836 */ /* 0x040fe20000000000 */
[----:B------:R0:W-:Y:S01]  /*11660*/  BAR.SYNC.DEFER_BLOCKING R6, 0x100 ;  /* 0x000400060000751d */ /* 0x0001e20000010000 */
[----:B------:R-:W-:-:S02]  /*11670*/  IADD3 R10, R10, 0x406, RZ ;  /* 0x000004060a0a7810 */ /* 0x000fc40007ffe0ff */
[----:B------:R-:W-:Y:S01]  /*11680*/  R2UR UR27, R13 ;  /* 0x000000000d1b72ca */ /* 0x000fe200000e0000 */
[----:B------:R-:W-:Y:S01]  /*11690*/  IMAD.MOV.U32 R13, RZ, RZ, 0x40000040 ;  /* 0x40000040ff0d7424 */ /* 0x000fe200078e00ff */
[----:B------:R-:W-:Y:S02]  /*116a0*/  R2UR UR30, R12 ;  /* 0x000000000c1e72ca */ /* 0x000fe400000e0000 */
[----:B------:R-:W-:Y:S02]  /*116b0*/  R2UR UR34, R10 ;  /* 0x000000000a2272ca */ /* 0x000fe400000e0000 */
[----:B------:R-:W-:Y:S01]  /*116c0*/  R2UR UR31, R13 ;  /* 0x000000000d1f72ca */ /* 0x000fe200000e0000 */
        /* <DEDUP_REMOVED lines=27> */
.L_x_1853:
[----:B------:R-:W-:Y:S01]  /*11880*/  SHF.L.U32 R6, R186, 0x1f, RZ ;  /* 0x0000001fba067819 */ /* 0x000fe200000006ff */
[----:B------:R-:W-:-:S04]  /*11890*/  IMAD R11, R22, 0x8, R2 ;  /* 0x00000008160b7824 */ /* 0x000fc800078e0202 */
[----:B------:R0:W1:Y:S01]  /*118a0*/  SYNCS.PHASECHK.TRANS64.TRYWAIT P4, [R11+URZ+0x28850], R6 ;  /* 0x028850060b0075a7 */ /* 0x000062000808017f */
[----:B------:R-:W-:Y:S05]  /*118b0*/  @!P0 BRA `(.L_x_1854) ;  /* 0x0000000000048947 */ /* 0x000fea0003800000 */
[----:B------:R-:W-:Y:S01]  /*118c0*/  BPT.TRAP 0x1 ;  /* 0x000000040000795c */ /* 0x000fe20000300000 */
.L_x_1854:
[----:B-1----:R-:W-:Y:S05]  /*118d0*/  @P4 BRA `(.L_x_1852) ;  /* 0x0000000000084947 */ /* 0x002fea0003800000 */
[----:B------:R-:W1:Y:S02]  /*118e0*/  SYNCS.PHASECHK.TRANS64.TRYWAIT P4, [R11+URZ+0x28850], R6 ;  /* 0x028850060b0075a7 */ /* 0x000e64000808017f */
[----:B-1----:R-:W-:Y:S05]  /*118f0*/  @!P4 BRA `(.L_x_1855) ;  /* 0x0000013c00e4c947 */ /* 0x002fea0003800000 */
.L_x_1852:
[----:B01----:R-:W-:Y:S01]  /*11900*/  VIADD R6, R2, 0x400 ;  /* 0x0000040002067836 */ /* 0x003fe20000000000 */
[----:B------:R-:W-:Y:S05]  /*11910*/  WARPSYNC.ALL ;  /* 0x0000000000007948 */ /* 0x000fea0003800000 */
[----:B------:R-:W-:Y:S01]  /*11920*/  SHF.R.U32.HI R6, RZ, 0x4, R6 ;  /* 0x00000004ff067819 */ /* 0x000fe20000011606 */
[----:B------:R-:W-:Y:S01]  /*11930*/  WARPGROUP.ARRIVE ;  /* 0x00000000000079c5 */ /* 0x000fe20000000000 */
[----:B------:R-:W-:-:S05]  /*11940*/  IMAD.MOV.U32 R13, RZ, RZ, 0x40000040 ;  /* 0x40000040ff0d7424 */ /* 0x000fca00078e00ff */
[----:B------:R-:W0:Y:S01]  /*11950*/  S2R R20, SR_TID.X ;  /* 0x0000000000147919 */ /* 0x000e220000002100 */
[----:B------:R-:W-:-:S04]  /*11960*/  LOP3.LUT R6, R6, 0x3fff, RZ, 0xc0, !PT ;  /* 0x00003fff06067812 */ /* 0x000fc800078ec0ff */
[----:B------:R-:W-:Y:S02]  /*11970*/  LOP3.LUT R11, R6, 0x4000000, RZ, 0xfc, !PT ;  /* 0x04000000060b7812 */ /* 0x000fe400078efcff */
[----:B------:R-:W1:Y:S03]  /*11980*/  @P2 LDC R6, c[0x0][0x44c] ;  /* 0x00011300ff062b82 */ /* 0x000e660000000800 */
[----:B------:R-:W-:Y:S02]  /*11990*/  IMAD R10, R22, 0x800, R11 ;  /* 0x00000800160a7824 */ /* 0x000fe400078e020b */
[----:B------:R-:W-:Y:S02]  /*119a0*/  IMAD.MOV.U32 R11, RZ, RZ, 0x40000040 ;  /* 0x40000040ff0b7424 */ /* 0x000fe400078e00ff */
[C---:B------:R-:W-:Y:S01]  /*119b0*/  VIADD R12, R10.reuse, 0x80 ;  /* 0x000000800a0c7836 */ /* 0x040fe20000000000 */
[----:B------:R-:W-:-:S02]  /*119c0*/  R2UR UR10, R10 ;  /* 0x000000000a0a72ca */ /* 0x000fc400000e0000 */
[----:B------:R-:W-:Y:S01]  /*119d0*/  R2UR UR11, R11 ;  /* 0x000000000b0b72ca */ /* 0x000fe200000e0000 */
[----:B------:R-:W-:-:S12]  /*119e0*/  IMAD.MOV.U32 R11, RZ, RZ, 0x40000040 ;  /* 0x40000040ff0b7424 */ /* 0x000fd800078e00ff */
[----:B------:R-:W-:Y:S01]  /*119f0*/  HGMMA.64x128x16.F32 R88, R180, gdesc[UR8].tnspB, R88, gsb0 ;  /* 0x41e00008b4587df0 */ /* 0x000fe20008000858 */
[----:B------:R-:W-:Y:S01]  /*11a00*/  R2UR UR10, R12 ;  /* 0x000000000c0a72ca */ /* 0x000fe200000e0000 */
[----:B------:R-:W-:Y:S01]  /*11a10*/  VIADD R12, R10, 0x100 ;  /* 0x000001000a0c7836 */ /* 0x000fe20000000000 */
[----:B------:R-:W-:Y:S01]  /*11a20*/  R2UR UR11, R13 ;  /* 0x000000000d0b72ca */ /* 0x000fe200000e0000 */
[----:B------:R-:W-:Y:S01]  /*11a30*/  IMAD.MOV.U32 R13, RZ, RZ, 0x40000040 ;  /* 0x40000040ff0d7424 */ /* 0x000fe200078e00ff */
[----:B0-----:R-:W-:Y:S01]  /*11a40*/  SHF.R.U32.HI R20, RZ, 0x7, R20 ;  /* 0x00000007ff147819 */ /* 0x001fe20000011614 */
        /* <DEDUP_REMOVED lines=32> */
[----:B------:R-:W-:Y:S02]  /*11c50*/  R2UR UR10, R12 ;  /* 0x000000000c0a72ca */ /* 0x000fe400000e0000 */
[----:B------:R-:W-:Y:S01]  /*11c60*/  R2UR UR11, R13 ;  /* 0x000000000d0b72ca */ /* 0x000fe200000e0000 */
[----:B------:R-:W-:Y:S02]  /*11c70*/  WARPGROUP.DEPBAR.LE gsb0, 0x0 ;  /* 0x00008000000079c5 */ /* 0x000fe40000010000 */
[----:B------:R-:W-:-:S10]  /*11c80*/  WARPGROUP.ARRIVE ;  /* 0x00000000000079c5 */ /* 0x000fd40000000000 */
[----:B------:R-:W-:Y:S01]  /*11c90*/  HGMMA.64x128x16.F32 R88, R156, gdesc[UR8].tnspB, R88, gsb0 ;  /* 0x41e000089c587df0 */ /* 0x000fe20008000858 */
[----:B------:R-:W-:Y:S02]  /*11ca0*/  R2UR UR10, R10 ;  /* 0x000000000a0a72ca */ /* 0x000fe400000e0000 */
[----:B------:R-:W-:Y:S02]  /*11cb0*/  R2UR UR11, R11 ;  /* 0x000000000b0b72ca */ /* 0x000fe400000e0000 */
[----:B------:R-:W0:Y:S01]  /*11cc0*/  @P2 LDC R11, c[0x0][0x450] ;  /* 0x00011400ff0b2b82 */ /* 0x000e220000000800 */
[----:B------:R-:W-:Y:S02]  /*11cd0*/  WARPGROUP.DEPBAR.LE gsb0, 0x0 ;  /* 0x00008000000079c5 */ /* 0x000fe40000010000 */
[----:B------:R-:W-:-:S08]  /*11ce0*/  WARPGROUP.ARRIVE ;  /* 0x00000000000079c5 */ /* 0x000fd00000000000 */
[----:B------:R-:W-:Y:S03]  /*11cf0*/  HGMMA.64x128x16.F32 R88, R152, gdesc[UR8].tnspB, R88, gsb0 ;  /* 0x41e0000898587df0 */ /* 0x000fe60008000858 */
[----:B------:R-:W-:Y:S02]  /*11d00*/  WARPGROUP.DEPBAR.LE gsb0, 0x0 ;  /* 0x00008000000079c5 */ /* 0x000fe40000010000 */
[----:B------:R-:W-:Y:S02]  /*11d10*/  IMAD.IADD R155, R195, 0x1, R193 ;  /* 0x00000001c39b7824 */ /* 0x000fe400078e02c1 */
[----:B------:R-:W-:Y:S02]  /*11d20*/  IMAD.SHL.U32 R153, R4, 0x80, RZ ;  /* 0x0000008004997824 */ /* 0x000fe400078e00ff */
[----:B-1----:R-:W-:-:S03]  /*11d30*/  @P2 IMAD.HI.U32 R10, R155, R6, RZ ;  /* 0x000000069b0a2227 */ /* 0x002fc600078e00ff */
[----:B------:R-:W-:Y:S01]  /*11d40*/  IADD3 R12, -R153, 0x1, RZ ;  /* 0x00000001990c7810 */ /* 0x000fe20007ffe1ff */
[----:B------:R-:W-:Y:S01]  /*11d50*/  @!P1 IMAD R6, R15, 0x8, R2 ;  /* 0x000000080f069824 */ /* 0x000fe200078e0202 */
[----:B0-----:R-:W-:Y:S02]  /*11d60*/  @P2 SHF.R.U32.HI R155, RZ, R11, R10 ;  /* 0x0000000bff9b2219 */ /* 0x001fe4000001160a */
[----:B------:R-:W-:Y:S01]  /*11d70*/  IADD3 R10, -R20, 0xb, RZ ;  /* 0x0000000b140a7810 */ /* 0x000fe20007ffe1ff */
[----:B------:R-:W-:Y:S02]  /*11d80*/  @!P1 VIADD R6, R6, 0x28840 ;  /* 0x0002884006069836 */ /* 0x000fe40000000000 */
[----:B------:R-:W0:Y:S01]  /*11d90*/  SHFL.IDX PT, R20, R155, RZ, 0x1c1f ;  /* 0x001c1fff9b147589 */ /* 0x000e2200000e0000 */
[----:B------:R-:W-:Y:S02]  /*11da0*/  IMAD R12, R189, -0x2, R12 ;  /* 0xfffffffebd0c7824 */ /* 0x000fe400078e020c */
[----:B------:R-:W-:Y:S01]  /*11db0*/  @!P1 PRMT R6, RZ, 0x654, R6 ;  /* 0x00000654ff069816 */ /* 0x000fe20000000006 */
[----:B------:R1:W-:Y:S06]  /*11dc0*/  BAR.ARV R10, 0x100 ;  /* 0x0004000a0000751d */ /* 0x0003ec0000002000 */
[----:B------:R2:W-:Y:S01]  /*11dd0*/  @!P1 SYNCS.ARRIVE.TRANS64.RED.A1T0 RZ, [R6+URZ], RZ ;  /* 0x000000ff06ff99a7 */ /* 0x0005e2000810043f */
[----:B------:R-:W-:-:S05]  /*11de0*/  IADD3 R12, -R187, R12, R188 ;  /* 0x0000000cbb0c7210 */ /* 0x000fca0007ffe1bc */
[----:B------:R-:W-:Y:S02]  /*11df0*/  VIADD R21, R12, UR48 ;  /* 0x000000300c157c36 */ /* 0x000fe40008000000 */
[----:B--2---:R-:W-:-:S05]  /*11e00*/  IMAD.U32 R6, RZ, RZ, UR6 ;  /* 0x00000006ff067e24 */ /* 0x004fca000f8e00ff */
[----:B------:R-:W-:Y:S01]  /*11e10*/  LOP3.LUT R13, RZ, R6, RZ, 0x33, !PT ;  /* 0x00000006ff0d7212 */ /* 0x000fe200078e33ff */
[----:B0-----:R-:W-:-:S04]  /*11e20*/  IMAD.IADD R157, R21, 0x1, R20 ;  /* 0x00000001159d7824 */ /* 0x001fc800078e0214 */
[----:B------:R-:W-:-:S04]  /*11e30*/  IMAD.IADD R13, R13, 0x1, R12 ;  /* 0x000000010d0d7824 */ /* 0x000fc800078e020c */
[----:B------:R-:W-:Y:S01]  /*11e40*/  IMAD.IADD R159, R13, 0x1, R20 ;  /* 0x000000010d9f7824 */ /* 0x000fe200078e0214 */
[----:B-1----:R-:W-:Y:S06]  /*11e50*/  @!P3 BRA `(.L_x_1856) ;  /* 0x000000000058b947 */ /* 0x002fec0003800000 */
[----:B------:R-:W-:Y:S01]  /*11e60*/  IADD3 R12, -R187, R188, R20 ;  /* 0x000000bcbb0c7210 */ /* 0x000fe20007ffe114 */
[----:B------:R-:W-:Y:S03]  /*11e70*/  BSSY B0, `(.L_x_1857) ;  /* 0x0000010000007945 */ /* 0x000fe60003800000 */
        /* <DEDUP_REMOVED lines=10> */
.L_x_1858:
[----:B------:R-:W-:-:S05]  /*11f20*/  IMAD.U32 R20, RZ, RZ, UR4 ;  /* 0x00000004ff147e24 */ /* 0x000fca000f8e00ff */
[----:B------:R-:W-:-:S13]  /*11f30*/  ISETP.NE.AND P4, PT, R20, 0x1, PT ;  /* 0x000000011400780c */ /* 0x000fda0003f85270 */
[----:B------:R-:W0:Y:S02]  /*11f40*/  @P4 LDC.64 R10, c[0x0][0x9e8] ;  /* 0x00027a00ff0a4b82 */ /* 0x000e240000000a00 */
[----:B0-----:R-:W-:-:S05]  /*11f50*/  @P4 IMAD.HI.U32 R10, R12, R10, RZ ;  /* 0x0000000a0c0a4227 */ /* 0x001fca00078e00ff */
[----:B------:R-:W-:-:S07]  /*11f60*/  @P4 SHF.R.U32.HI R12, RZ, R11, R10 ;  /* 0x0000000bff0c4219 */ /* 0x000fce000001160a */
.L_x_1859:
[----:B------:R-:W-:Y:S05]  /*11f70*/  BSYNC B0 ;  /* 0x0000000000007941 */ /* 0x000fea0003800000 */
.L_x_1857:
[----:B------:R-:W-:-:S04]  /*11f80*/  IMAD R12, R12, R20, -R153 ;  /* 0x000000140c0c7224 */ /* 0x000fc800078e0a99 */
[----:B------:R-:W-:-:S05]  /*11f90*/  IMAD R12, R189, -0x2, R12 ;  /* 0xfffffffebd0c7824 */ /* 0x000fca00078e020c */
[----:B------:R-:W-:Y:S02]  /*11fa0*/  VIADDMNMX R157, R12, R20, R157, PT ;  /* 0x000000140c9d7246 */ /* 0x000fe4000380019d */
[----:B------:R-:W-:-:S07]  /*11fb0*/  VIMNMX R159, R159, R12, !PT ;  /* 0x0000000c9f9f7248 */ /* 0x000fce0007fe0100 */
.L_x_1856:
[----:B------:R-:W-:Y:S01]  /*11fc0*/  ISETP.GT.AND P4, PT, R4, -0x1, PT ;  /* 0xffffffff0400780c */ /* 0x000fe20003f84270 */
[----:B------:R-:W0:Y:S03]  /*11fd0*/  SHFL.IDX PT, R10, R155, 0x1, 0x1c1f ;  /* 0x003c1f009b0a7f89 */ /* 0x000e2600000e0000 */
[----:B------:R-:W-:-:S04]  /*11fe0*/  ISETP.GT.AND P5, PT, R159, RZ, P4 ;  /* 0x000000ff9f00720c */ /* 0x000fc800027a4270 */
[----:B------:R-:W-:-:S04]  /*11ff0*/  ISETP.LT.OR P5, PT, R157, 0x1, P5 ;  /* 0x000000019d00780c */ /* 0x000fc80002fa1670 */
[----:B------:R-:W-:Y:S02]  /*12000*/  FSEL R24, R24, -INF , !P5 ;  /* 0xff80000018187808 */ /* 0x000fe40006800000 */
[----:B------:R-:W-:-:S04]  /*12010*/  ISETP.GT.AND P5, PT, R159, 0x1, P4 ;  /* 0x000000019f00780c */ /* 0x000fc800027a4270 */
[----:B------:R-:W-:-:S04]  /*12020*/  ISETP.LT.OR P5, PT, R157, 0x2, P5 ;  /* 0x000000029d00780c */ /* 0x000fc80002fa1670 */
[----:B------:R-:W-:Y:S02]  /*12030*/  FSEL R12, R25, -INF , !P5 ;  /* 0xff800000190c7808 */ /* 0x000fe40006800000 */
[----:B------:R-:W-:Y:S01]  /*12040*/  ISETP.GT.AND P5, PT, R159, 0x8, P4 ;  /* 0x000000089f00780c */ /* 0x000fe200027a4270 */
[--C-:B0-----:R-:W-:Y:S02]  /*12050*/  IMAD.IADD R21, R21, 0x1, R10.reuse ;  /* 0x0000000115157824 */ /* 0x101fe400078e020a */
[----:B------:R-:W-:Y:S01]  /*12060*/  IMAD.IADD R13, R13, 0x1, R10 ;  /* 0x000000010d0d7824 */ /* 0x000fe200078e020a */
[----:B------:R-:W-:-:S04]  /*12070*/  ISETP.LT.OR P5, PT, R157, 0x9, P5 ;  /* 0x000000099d00780c */ /* 0x000fc80002fa1670 */
[----:B------:R-:W-:Y:S02]  /*12080*/  FSEL R28, R28, -INF , !P5 ;  /* 0xff8000001c1c7808 */ /* 0x000fe40006800000 */
[----:B------:R-:W-:-:S04]  /*12090*/  ISETP.GT.AND P5, PT, R159, 0x9, P4 ;  /* 0x000000099f00780c */ /* 0x000fc800027a4270 */
        /* <DEDUP_REMOVED lines=85> */
[----:B------:R-:W-:Y:S01]  /*125f0*/  FSEL R178, R85, -INF , !P5 ;  /* 0xff80000055b27808 */ /* 0x000fe20006800000 */
[----:B------:R-:W-:Y:S08]  /*12600*/  @!P3 BRA `(.L_x_1860) ;  /* 0x000000000058b947 */ /* 0x000ff00003800000 */
        /* <DEDUP_REMOVED lines=12> */
.L_x_1862:
[----:B------:R-:W-:-:S04]  /*126d0*/  MOV R180, UR4 ;  /* 0x0000000400b47c02 */ /* 0x000fc80008000f00 */
[----:B------:R-:W-:-:S13]  /*126e0*/  ISETP.NE.AND P5, PT, R180, 0x1, PT ;  /* 0x00000001b400780c */ /* 0x000fda0003fa5270 */
[----:B------:R-:W0:Y:S02]  /*126f0*/  @P5 LDC.64 R10, c[0x0][0x9e8] ;  /* 0x00027a00ff0a5b82 */ /* 0x000e240000000a00 */
[----:B0-----:R-:W-:-:S05]  /*12700*/  @P5 IMAD.HI.U32 R10, R25, R10, RZ ;  /* 0x0000000a190a5227 */ /* 0x001fca00078e00ff */
[----:B------:R-:W-:-:S07]  /*12710*/  @P5 SHF.R.U32.HI R25, RZ, R11, R10 ;  /* 0x0000000bff195219 */ /* 0x000fce000001160a */
.L_x_1863:
[----:B------:R-:W-:Y:S05]  /*12720*/  BSYNC B0 ;  /* 0x0000000000007941 */ /* 0x000fea0003800000 */
.L_x_1861:
[----:B------:R-:W-:-:S04]  /*12730*/  IMAD R10, R25, R180, -R153 ;  /* 0x000000b4190a7224 */ /* 0x000fc800078e0a99 */
[----:B------:R-:W-:-:S05]  /*12740*/  IMAD R10, R189, -0x2, R10 ;  /* 0xfffffffebd0a7824 */ /* 0x000fca00078e020a */
[----:B------:R-:W-:Y:S02]  /*12750*/  VIADDMNMX R21, R10, R180, R21, PT ;  /* 0x000000b40a157246 */ /* 0x000fe40003800115 */
[----:B------:R-:W-:-:S07]  /*12760*/  VIMNMX R13, R13, R10, !PT ;  /* 0x0000000a0d0d7248 */ /* 0x000fce0007fe0100 */
.L_x_1860:
[----:B------:R-:W-:Y:S01]  /*12770*/  ISETP.GT.AND P5, PT, R13, 0x1, P4 ;  /* 0x000000010d00780c */ /* 0x000fe200027a4270 */
[----:B------:R-:W-:Y:S01]  /*12780*/  @!P1 IMAD R22, R22, 0x8, R2 ;  /* 0x0000000816169824 */ /* 0x000fe200078e0202 */
[----:B------:R-:W-:Y:S02]  /*12790*/  FMNMX.FTZ R11, R24, R0, !PT ;  /* 0x00000000180b7209 */ /* 0x000fe40007810000 */
[----:B------:R-:W-:Y:S02]  /*127a0*/  ISETP.LT.OR P5, PT, R21, 0x2, P5 ;  /* 0x000000021500780c */ /* 0x000fe40002fa1670 */
[----:B------:R-:W-:Y:S02]  /*127b0*/  FMNMX.FTZ R11, R12, R11, !PT ;  /* 0x0000000b0c0b7209 */ /* 0x000fe40007810000 */
[----:B------:R-:W-:Y:S02]  /*127c0*/  FSEL R180, R27, -INF , !P5 ;  /* 0xff8000001bb47808 */ /* 0x000fe40006800000 */
[----:B------:R-:W-:-:S02]  /*127d0*/  ISETP.GT.AND P5, PT, R13, 0x8, P4 ;  /* 0x000000080d00780c */ /* 0x000fc400027a4270 */
[----:B------:R-:W-:Y:S02]  /*127e0*/  FMNMX.FTZ R11, R28, R11, !PT ;  /* 0x0000000b1c0b7209 */ /* 0x000fe40007810000 */
[----:B------:R-:W-:Y:S02]  /*127f0*/  ISETP.LT.OR P5, PT, R21, 0x9, P5 ;  /* 0x000000091500780c */ /* 0x000fe40002fa1670 */
[----:B------:R-:W-:Y:S02]  /*12800*/  FMNMX.FTZ R11, R20, R11, !PT ;  /* 0x0000000b140b7209 */ /* 0x000fe40007810000 */
[----:B------:R-:W-:Y:S02]  /*12810*/  FSEL R30, R30, -INF , !P5 ;  /* 0xff8000001e1e7808 */ /* 0x000fe40006800000 */
[----:B------:R-:W-:Y:S02]  /*12820*/  ISETP.GT.AND P5, PT, R13, 0x9, P4 ;  /* 0x000000090d00780c */ /* 0x000fe400027a4270 */
[----:B------:R-:W-:-:S02]  /*12830*/  FMNMX.FTZ R11, R32, R11, !PT ;  /* 0x0000000b200b7209 */ /* 0x000fc40007810000 */
[----:B------:R-:W-:Y:S02]  /*12840*/  ISETP.LT.OR P5, PT, R21, 0xa, P5 ;  /* 0x0000000a1500780c */ /* 0x000fe40002fa1670 */
[----:B------:R-:W-:Y:S02]  /*12850*/  FMNMX.FTZ R11, R152, R11, !PT ;  /* 0x0000000b980b7209 */ /* 0x000fe40007810000 */
[----:B------:R-:W-:Y:S02]  /*12860*/  FSEL R182, R31, -INF , !P5 ;  /* 0xff8000001fb67808 */ /* 0x000fe40006800000 */
[----:B------:R-:W-:Y:S02]  /*12870*/  ISETP.GT.AND P5, PT, R13, 0x10, P4 ;  /* 0x000000100d00780c */ /* 0x000fe400027a4270 */
[----:B------:R-:W-:Y:S02]  /*12880*/  FMNMX.FTZ R11, R36, R11, !PT ;  /* 0x0000000b240b7209 */ /* 0x000fe40007810000 */
[----:B------:R-:W-:-:S02]  /*12890*/  ISETP.LT.OR P5, PT, R21, 0x11, P5 ;  /* 0x000000111500780c */ /* 0x000fc40002fa1670 */
[----:B------:R-:W-:Y:S02]  /*128a0*/  FMNMX.FTZ R11, R154, R11, !PT ;  /* 0x0000000b9a0b7209 */ /* 0x000fe40007810000 */
[----:B------:R-:W-:Y:S02]  /*128b0*/  FSEL R34, R34, -INF , !P5 ;  /* 0xff80000022227808 */ /* 0x000fe40006800000 */
[----:B------:R-:W-:Y:S02]  /*128c0*/  ISETP.GT.AND P5, PT, R13, 0x11, P4 ;  /* 0x000000110d00780c */ /* 0x000fe400027a4270 */
[----:B------:R-:W-:Y:S02]  /*128d0*/  FMNMX.FTZ R11, R40, R11, !PT ;  /* 0x0000000b280b7209 */ /* 0x000fe40007810000 */
[----:B------:R-:W-:Y:S02]  /*128e0*/  ISETP.LT.OR P5, PT, R21, 0x12, P5 ;  /* 0x000000121500780c */ /* 0x000fe40002fa1670 */
[----:B------:R-:W-:-:S02]  /*128f0*/  FMNMX.FTZ R11, R156, R11, !PT ;  /* 0x0000000b9c0b7209 */ /* 0x000fc40007810000 */
[----:B------:R-:W-:Y:S02]  /*12900*/  FSEL R186, R35, -INF , !P5 ;  /* 0xff80000023ba7808 */ /* 0x000fe40006800000 */
[----:B------:R-:W-:Y:S02]  /*12910*/  ISETP.GT.AND P5, PT, R13, 0x18, P4 ;  /* 0x000000180d00780c */ /* 0x000fe400027a4270 */
[----:B------:R-:W-:Y:S02]  /*12920*/  FMNMX.FTZ R11, R44, R11, !PT ;  /* 0x0000000b2c0b7209 */ /* 0x000fe40007810000 */
[----:B------:R-:W-:Y:S02]  /*12930*/  ISETP.LT.OR P5, PT, R21, 0x19, P5 ;  /* 0x000000191500780c */ /* 0x000fe40002fa1670 */
[----:B------:R-:W-:Y:S02]  /*12940*/  FMNMX.FTZ R11, R158, R11, !PT ;  /* 0x0000000b9e0b7209 */ /* 0x000fe40007810000 */
[----:B------:R-:W-:-:S02]  /*12950*/  FSEL R38, R38, -INF , !P5 ;  /* 0xff80000026267808 */ /* 0x000fc40006800000 */
[----:B------:R-:W-:Y:S02]  /*12960*/  ISETP.GT.AND P5, PT, R13, 0x19, P4 ;  /* 0x000000190d00780c */ /* 0x000fe400027a4270 */
        /* <DEDUP_REMOVED lines=49> */
[----:B------:R-:W-:Y:S01]  /*12c80*/  ISETP.GT.AND P5, PT, R13, 0x41, P4 ;  /* 0x000000410d00780c */ /* 0x000fe200027a4270 */
[----:B------:R-:W0:Y:S03]  /*12c90*/  SHFL.BFLY PT, R10, R11, 0x2, 0x1f ;  /* 0x0c401f000b0a7f89 */ /* 0x000e2600000e0000 */
[----:B------:R-:W-:-:S04]  /*12ca0*/  ISETP.LT.OR P5, PT, R21, 0x42, P5 ;  /* 0x000000421500780c */ /* 0x000fc80002fa1670 */
[----:B------:R-:W-:Y:S02]  /*12cb0*/  FSEL R59, R59, -INF , !P5 ;  /* 0xff8000003b3b7808 */ /* 0x000fe40006800000 */
[----:B------:R-:W-:-:S04]  /*12cc0*/  ISETP.GT.AND P5, PT, R13, 0x48, P4 ;  /* 0x000000480d00780c */ /* 0x000fc800027a4270 */
[----:B------:R-:W-:-:S04]  /*12cd0*/  ISETP.LT.OR P5, PT, R21, 0x49, P5 ;  /* 0x000000491500780c */ /* 0x000fc80002fa1670 */
[----:B------:R-:W-:Y:S02]  /*12ce0*/  FSEL R62, R62, -INF , !P5 ;  /* 0xff8000003e3e7808 */ /* 0x000fe40006800000 */
[----:B------:R-:W-:-:S04]  /*12cf0*/  ISETP.GT.AND P5, PT, R13, 0x49, P4 ;  /* 0x000000490d00780c */ /* 0x000fc800027a4270 */
[----:B------:R-:W-:Y:S02]  /*12d00*/  ISETP.LT.OR P5, PT, R21, 0x4a, P5 ;  /* 0x0000004a1500780c */ /* 0x000fe40002fa1670 */
[----:B0-----:R-:W-:Y:S02]  /*12d10*/  FMNMX.FTZ R25, R11, R10, !PT ;  /* 0x0000000a0b197209 */ /* 0x001fe40007810000 */
[----:B------:R-:W-:Y:S01]  /*12d20*/  FSEL R63, R63, -INF , !P5 ;  /* 0xff8000003f3f7808 */ /* 0x000fe20006800000 */
[----:B------:R-:W0:Y:S01]  /*12d30*/  LDC R11, c[0x0][0x988] ;  /* 0x00026200ff0b7b82 */ /* 0x000e220000000800 */
[----:B------:R-:W-:Y:S01]  /*12d40*/  ISETP.GT.AND P5, PT, R13, 0x50, P4 ;  /* 0x000000500d00780c */ /* 0x000fe200027a4270 */
[----:B------:R-:W1:Y:S03]  /*12d50*/  SHFL.BFLY PT, R10, R25, 0x1, 0x1f ;  /* 0x0c201f00190a7f89 */ /* 0x000e6600000e0000 */
[----:B------:R-:W-:-:S04]  /*12d60*/  ISETP.LT.OR P5, PT, R21, 0x51, P5 ;  /* 0x000000511500780c */ /* 0x000fc80002fa1670 */
[----:B------:R-:W-:Y:S02]  /*12d70*/  FSEL R66, R66, -INF , !P5 ;  /* 0xff80000042427808 */ /* 0x000fe40006800000 */
[----:B------:R-:W-:-:S04]  /*12d80*/  ISETP.GT.AND P5, PT, R13, 0x51, P4 ;  /* 0x000000510d00780c */ /* 0x000fc800027a4270 */
[----:B------:R-:W-:-:S04]  /*12d90*/  ISETP.LT.OR P5, PT, R21, 0x52, P5 ;  /* 0x000000521500780c */ /* 0x000fc80002fa1670 */
[----:B------:R-:W-:Y:S02]  /*12da0*/  FSEL R67, R67, -INF , !P5 ;  /* 0xff80000043437808 */ /* 0x000fe40006800000 */
[----:B------:R-:W-:-:S04]  /*12db0*/  ISETP.GT.AND P5, PT, R13, 0x58, P4 ;  /* 0x000000580d00780c */ /* 0x000fc800027a4270 */
[----:B------:R-:W-:Y:S02]  /*12dc0*/  ISETP.LT.OR P5, PT, R21, 0x59, P5 ;  /* 0x000000591500780c */ /* 0x000fe40002fa1670 */
[----:B-1----:R-:W-:Y:S02]  /*12dd0*/  FMNMX.FTZ R10, R25, R10, !PT ;  /* 0x0000000a190a7209 */ /* 0x002fe40007810000 */
[----:B------:R-:W-:Y:S02]  /*12de0*/  FSEL R70, R70, -INF , !P5 ;  /* 0xff80000046467808 */ /* 0x000fe40006800000 */
[----:B------:R-:W-:Y:S01]  /*12df0*/  ISETP.GT.AND P5, PT, R13, 0x59, P4 ;  /* 0x000000590d00780c */ /* 0x000fe200027a4270 */
[----:B0-----:R-:W-:-:S03]  /*12e00*/  FMUL.FTZ R51, R10, R11 ;  /* 0x0000000b0a337220 */ /* 0x001fc60000410000 */
        /* <DEDUP_REMOVED lines=23> */
[C---:B------:R-:W-:Y:S02]  /*12f80*/  ISETP.GT.AND P5, PT, R13.reuse, RZ, P4 ;  /* 0x000000ff0d00720c */ /* 0x040fe400027a4270 */
[----:B------:R-:W-:Y:S02]  /*12f90*/  ISETP.GT.AND P4, PT, R13, 0x79, P4 ;  /* 0x000000790d00780c */ /* 0x000fe40002784270 */
[C---:B------:R-:W-:Y:S02]  /*12fa0*/  ISETP.LT.OR P5, PT, R21.reuse, 0x1, P5 ;  /* 0x000000011500780c */ /* 0x040fe40002fa1670 */
[----:B------:R-:W-:Y:S02]  /*12fb0*/  ISETP.LT.OR P4, PT, R21, 0x7a, P4 ;  /* 0x0000007a1500780c */ /* 0x000fe40002781670 */
[----:B------:R-:W-:-:S02]  /*12fc0*/  FSEL R57, R26, -INF , !P5 ;  /* 0xff8000001a397808 */ /* 0x000fc40006800000 */
[----:B------:R-:W-:Y:S02]  /*12fd0*/  FSETP.NEU.FTZ.AND P5, PT, R10, -INF , PT ;  /* 0xff8000000a00780b */ /* 0x000fe40003fbd000 */
[----:B------:R-:W-:Y:S02]  /*12fe0*/  FMNMX.FTZ R29, R57, R8, !PT ;  /* 0x00000008391d7209 */ /* 0x000fe40007810000 */
[----:B------:R-:W-:Y:S02]  /*12ff0*/  FSEL R51, R51, RZ, P5 ;  /* 0x000000ff33337208 */ /* 0x000fe40002800000 */
[----:B------:R-:W-:Y:S02]  /*13000*/  FMNMX.FTZ R29, R180, R29, !PT ;  /* 0x0000001db41d7209 */ /* 0x000fe40007810000 */
[----:B------:R-:W-:Y:S01]  /*13010*/  FSEL R61, R10, RZ, P5 ;  /* 0x000000ff0a3d7208 */ /* 0x000fe20002800000 */
        /* <DEDUP_REMOVED lines=11> */
[----:B------:R-:W-:Y:S01]  /*130d0*/  FADD.FTZ R0, -R61, R0 ;  /* 0x000000003d007221 */ /* 0x000fe20000010100 */
[--C-:B------:R-:W-:Y:S01]  /*130e0*/  FFMA.FTZ R28, R36, R11, -R51.reuse ;  /* 0x0000000b241c7223 */ /* 0x100fe20000010833 */
[----:B------:R-:W-:Y:S01]  /*130f0*/  FMNMX.FTZ R31, R186, R31, !PT ;  /* 0x0000001fba1f7209 */ /* 0x000fe20007810000 */
[-CC-:B------:R-:W-:Y:S01]  /*13100*/  FFMA.FTZ R32, R40, R11.reuse, -R51.reuse ;  /* 0x0000000b28207223 */ /* 0x180fe20000010833 */
[----:B------:R0:W-:Y:S01]  /*13110*/  MUFU.EX2 R29, R152 ;  /* 0x00000098001d7308 */ /* 0x0001e20000000800 */
[--C-:B------:R-:W-:Y:S01]  /*13120*/  FFMA.FTZ R36, R158, R11, -R51.reuse ;  /* 0x0000000b9e247223 */ /* 0x100fe20000010833 */
[----:B------:R-:W-:Y:S01]  /*13130*/  FMNMX.FTZ R31, R38, R31, !PT ;  /* 0x0000001f261f7209 */ /* 0x000fe20007810000 */
[-CC-:B------:R-:W-:Y:S01]  /*13140*/  FFMA.FTZ R40, R160, R11.reuse, -R51.reuse ;  /* 0x0000000ba0287223 */ /* 0x180fe20000010833 */
[-CC-:B------:R-:W-:Y:S01]  /*13150*/  FFMA.FTZ R24, R24, R11.reuse, -R51.reuse ;  /* 0x0000000b18187223 */ /* 0x180fe20000010833 */
        /* <DEDUP_REMOVED lines=10> */
[-CC-:B0-----:R-:W-:Y:S01]  /*13200*/  FFMA.FTZ R152, R80, R11.reuse, -R51.reuse ;  /* 0x0000000b50987223 */ /* 0x181fe20000010833 */
[-CC-:B------:R-:W-:Y:S01]  /*13210*/  FFMA.FTZ R49, R176, R11.reuse, -R51.reuse ;  /* 0x0000000bb0317223 */ /* 0x180fe20000010833 */
[----:B-1----:R-:W-:Y:S01]  /*13220*/  FFMA.FTZ R154, R84, R11, -R51 ;  /* 0x0000000b549a7223 */ /* 0x002fe20000010833 */
[----:B------:R-:W-:Y:S01]  /*13230*/  FMNMX.FTZ R33, R46, R33, !PT ;  /* 0x000000212e217209 */ /* 0x000fe20007810000 */
[----:B------:R-:W-:Y:S03]  /*13240*/  MUFU.EX2 R24, R24 ;  /* 0x0000001800187308 */ /* 0x000fe60000000800 */
[----:B------:R-:W-:-:S04]  /*13250*/  FMNMX.FTZ R35, R234, R33, !PT ;  /* 0x00000021ea237209 */ /* 0x000fc80007810000 */
[----:B------:R-:W-:Y:S01]  /*13260*/  FMNMX.FTZ R35, R50, R35, !PT ;  /* 0x0000002332237209 */ /* 0x000fe20007810000 */
[----:B------:R0:W-:Y:S03]  /*13270*/  MUFU.EX2 R33, R156 ;  /* 0x0000009c00217308 */ /* 0x0001e60000000800 */
[----:B------:R-:W-:-:S04]  /*13280*/  FMNMX.FTZ R37, R236, R35, !PT ;  /* 0x00000023ec257209 */ /* 0x000fc80007810000 */
[----:B------:R-:W-:Y:S01]  /*13290*/  FMNMX.FTZ R12, R54, R37, !PT ;  /* 0x00000025360c7209 */ /* 0x000fe20007810000 */
[----:B------:R1:W-:Y:S01]  /*132a0*/  MUFU.EX2 R35, R44 ;  /* 0x0000002c00237308 */ /* 0x0003e20000000800 */
[----:B0-----:R-:W-:Y:S02]  /*132b0*/  FFMA.FTZ R156, R72, R11, -R51 ;  /* 0x0000000b489c7223 */ /* 0x001fe40000010833 */
[----:B------:R-:W-:-:S04]  /*132c0*/  FMNMX.FTZ R37, R55, R12, !PT ;  /* 0x0000000c37257209 */ /* 0x000fc80007810000 */
[----:B------:R-:W-:Y:S01]  /*132d0*/  FMNMX.FTZ R12, R58, R37, !PT ;  /* 0x000000253a0c7209 */ /* 0x000fe20007810000 */
[-CC-:B------:R-:W-:Y:S01]  /*132e0*/  FFMA.FTZ R37, R48, R11.reuse, -R51.reuse ;  /* 0x0000000b30257223 */ /* 0x180fe20000010833 */
[----:B------:R-:W-:Y:S01]  /*132f0*/  FSEL R48, R87, -INF , !P4 ;  /* 0xff80000057307808 */ /* 0x000fe20006000000 */
[-CC-:B-1----:R-:W-:Y:S01]  /*13300*/  FFMA.FTZ R44, R162, R11.reuse, -R51.reuse ;  /* 0x0000000ba22c7223 */ /* 0x182fe20000010833 */
[----:B------:R-:W-:Y:S01]  /*13310*/  FMNMX.FTZ R39, R59, R12, !PT ;  /* 0x0000000c3b277209 */ /* 0x000fe20007810000 */
[----:B------:R-:W-:Y:S01]  /*13320*/  FFMA.FTZ R162, R68, R11, -R51 ;  /* 0x0000000b44a27223 */ /* 0x000fe20000010833 */
        /* <DEDUP_REMOVED lines=10> */
[----:B------:R-:W0:Y:S02]  /*133d0*/  MUFU.EX2 R20, R20 ;  /* 0x0000001400147308 */ /* 0x000e240000000800 */
[----:B------:R-:W-:Y:S01]  /*133e0*/  FMNMX.FTZ R12, R74, R41, !PT ;  /* 0x000000294a0c7209 */ /* 0x000fe20007810000 */
[----:B------:R-:W-:-:S03]  /*133f0*/  FFMA.FTZ R41, R56, R11, -R51 ;  /* 0x0000000b38297223 */ /* 0x000fc60000010833 */
[----:B------:R-:W-:Y:S02]  /*13400*/  FMNMX.FTZ R43, R75, R12, !PT ;  /* 0x0000000c4b2b7209 */ /* 0x000fe40007810000 */
[----:B------:R-:W-:Y:S02]  /*13410*/  MUFU.EX2 R28, R28 ;  /* 0x0000001c001c7308 */ /* 0x000fe40000000800 */
[----:B------:R-:W-:-:S04]  /*13420*/  FMNMX.FTZ R12, R78, R43, !PT ;  /* 0x0000002b4e0c7209 */ /* 0x000fc80007810000 */
[----:B------:R-:W-:Y:S02]  /*13430*/  FMNMX.FTZ R43, R79, R12, !PT ;  /* 0x0000000c4f2b7209 */ /* 0x000fe40007810000 */
[----:B------:R-:W-:Y:S01]  /*13440*/  MUFU.EX2 R32, R32 ;  /* 0x0000002000207308 */ /* 0x000fe20000000800 */
[----:B0-----:R-:W-:Y:S02]  /*13450*/  F2FP.F16.F32.PACK_AB R176, R29, R20 ;  /* 0x000000141db0723e */ /* 0x001fe400000000ff */
[----:B------:R-:W-:Y:S01]  /*13460*/  FMNMX.FTZ R12, R82, R43, !PT ;  /* 0x0000002b520c7209 */ /* 0x000fe20007810000 */
[----:B------:R-:W-:-:S03]  /*13470*/  FFMA.FTZ R43, R170, R11, -R51 ;  /* 0x0000000baa2b7223 */ /* 0x000fc60000010833 */
[----:B------:R-:W-:Y:S01]  /*13480*/  FMNMX.FTZ R21, R83, R12, !PT ;  /* 0x0000000c53157209 */ /* 0x000fe20007810000 */
[----:B------:R-:W0:Y:S03]  /*13490*/  MUFU.EX2 R36, R36 ;  /* 0x0000002400247308 */ /* 0x000e260000000800 */
[----:B------:R-:W-:-:S04]  /*134a0*/  FMNMX.FTZ R21, R86, R21, !PT ;  /* 0x0000001556157209 */ /* 0x000fc80007810000 */
[----:B------:R-:W-:Y:S01]  /*134b0*/  FMNMX.FTZ R12, R48, R21, !PT ;  /* 0x00000015300c7209 */ /* 0x000fe20007810000 */
[----:B------:R-:W-:Y:S01]  /*134c0*/  FFMA.FTZ R21, R168, R11, -R51 ;  /* 0x0000000ba8157223 */ /* 0x000fe20000010833 */
[----:B------:R-:W-:Y:S03]  /*134d0*/  MUFU.EX2 R37, R37 ;  /* 0x0000002500257308 */ /* 0x000fe60000000800 */
[----:B------:R-:W1:Y:S05]  /*134e0*/  SHFL.BFLY PT, R45, R12, 0x2, 0x1f ;  /* 0x0c401f000c2d7f89 */ /* 0x000e6a00000e0000 */
[----:B------:R-:W2:Y:S01]  /*134f0*/  MUFU.EX2 R40, R40 ;  /* 0x0000002800287308 */ /* 0x000ea20000000800 */
[----:B0-----:R-:W-:-:S07]  /*13500*/  F2FP.F16.F32.PACK_AB R174, R36, R35 ;  /* 0x0000002324ae723e */ /* 0x001fce00000000ff */
[----:B------:R-:W-:Y:S08]  /*13510*/  MUFU.EX2 R39, R39 ;  /* 0x0000002700277308 */ /* 0x000ff00000000800 */
[----:B------:R-:W0:Y:S01]  /*13520*/  MUFU.EX2 R44, R44 ;  /* 0x0000002c002c7308 */ /* 0x000e220000000800 */
[----:B--2---:R-:W-:Y:S02]  /*13530*/  F2FP.F16.F32.PACK_AB R168, R40, R37 ;  /* 0x0000002528a8723e */ /* 0x004fe400000000ff */
[----:B-1----:R-:W-:Y:S01]  /*13540*/  FMNMX.FTZ R52, R12, R45, !PT ;  /* 0x0000002d0c347209 */ /* 0x002fe20007810000 */
[----:B------:R-:W-:Y:S01]  /*13550*/  FFMA.FTZ R45, R172, R11, -R51 ;  /* 0x0000000bac2d7223 */ /* 0x000fe20000010833 */
[----:B------:R-:W-:-:S03]  /*13560*/  F2FP.F16.F32.PACK_AB R172, R33, R32 ;  /* 0x0000002021ac723e */ /* 0x000fc600000000ff */
[----:B------:R-:W1:Y:S01]  /*13570*/  SHFL.BFLY PT, R53, R52, 0x1, 0x1f ;  /* 0x0c201f0034357f89 */ /* 0x000e6200000e0000 */
[----:B------:R-:W-:Y:S08]  /*13580*/  MUFU.EX2 R41, R41 ;  /* 0x0000002900297308 */ /* 0x000ff00000000800 */
[----:B------:R-:W-:Y:S01]  /*13590*/  MUFU.EX2 R164, R164 ;  /* 0x000000a400a47308 */ /* 0x000fe20000000800 */
[----:B0-----:R-:W-:-:S07]  /*135a0*/  F2FP.F16.F32.PACK_AB R170, R44, R39 ;  /* 0x000000272caa723e */ /* 0x001fce00000000ff */
[----:B------:R-:W-:Y:S01]  /*135b0*/  MUFU.EX2 R13, R13 ;  /* 0x0000000d000d7308 */ /* 0x000fe20000000800 */
[----:B-1----:R-:W-:Y:S01]  /*135c0*/  FMNMX.FTZ R12, R52, R53, !PT ;  /* 0x00000035340c7209 */ /* 0x002fe20007810000 */
[-C--:B------:R-:W-:Y:S01]  /*135d0*/  FFMA.FTZ R53, R178, R11.reuse, -R51 ;  /* 0x0000000bb2357223 */ /* 0x080fe20000010833 */
[----:B------:R-:W-:-:S05]  /*135e0*/  FMUL.FTZ R51, R0, R11 ;  /* 0x0000000b00337220 */ /* 0x000fca0000410000 */
[----:B------:R-:W-:Y:S01]  /*135f0*/  MUFU.EX2 R166, R166 ;  /* 0x000000a600a67308 */ /* 0x000fe20000000800 */
[C---:B------:R-:W-:Y:S01]  /*13600*/  FSETP.NEU.FTZ.AND P4, PT, R12.reuse, -INF , PT ;  /* 0xff8000000c00780b */ /* 0x040fe20003f9d000 */
[----:B------:R-:W-:Y:S01]  /*13610*/  FMUL.FTZ R61, R12, R11 ;  /* 0x0000000b0c3d7220 */ /* 0x000fe20000410000 */
[----:B------:R-:W-:-:S04]  /*13620*/  F2FP.F16.F32.PACK_AB R178, R31, R28 ;  /* 0x0000001c1fb2723e */ /* 0x000fc800000000ff */
[----:B------:R-:W-:Y:S01]  /*13630*/  FSEL R61, R61, RZ, P4 ;  /* 0x000000ff3d3d7208 */ /* 0x000fe20002000000 */
[----:B------:R-:W0:Y:S04]  /*13640*/  MUFU.EX2 R51, R51 ;  /* 0x0000003300337308 */ /* 0x000e280000000800 */
        /* <DEDUP_REMOVED lines=12> */
[--C-:B------:R-:W-:Y:S01]  /*13710*/  FFMA.FTZ R175, R46, R11, -R61.reuse ;  /* 0x0000000b2eaf7223 */ /* 0x100fe2000001083d */
[----:B0-----:R-:W-:Y:S01]  /*13720*/  FFMA.FTZ R52, R51, R5, R24 ;  /* 0x0000000533347223 */ /* 0x001fe20000010018 */
[----:B------:R-:W-:Y:S01]  /*13730*/  MUFU.EX2 R0, R0 ;  /* 0x0000000000007308 */ /* 0x000fe20000000800 */
[-CC-:B------:R-:W-:Y:S01]  /*13740*/  FFMA.FTZ R46, R234, R11.reuse, -R61.reuse ;  /* 0x0000000bea2e7223 */ /* 0x180fe2000001083d */
[----:B------:R-:W-:Y:S01]  /*13750*/  F2FP.F16.F32.PACK_AB R182, R27, R26 ;  /* 0x0000001a1bb6723e */ /* 0x000fe200000000ff */
        /* <DEDUP_REMOVED lines=10> */
[-C--:B------:R-:W-:Y:S01]  /*13800*/  FFMA.FTZ R161, R66, R11.reuse, -R61 ;  /* 0x0000000b42a17223 */ /* 0x080fe2000001083d */
[----:B------:R-:W-:Y:S01]  /*13810*/  F2FP.F16.F32.PACK_AB R180, R25, R24 ;  /* 0x0000001819b4723e */ /* 0x000fe200000000ff */
        /* <DEDUP_REMOVED lines=17> */
[----:B------:R-:W-:Y:S01]  /*13930*/  FSEL R5, R12, RZ, P4 ;  /* 0x000000ff0c057208 */ /* 0x000fe20002000000 */
[----:B------:R-:W-:Y:S01]  /*13940*/  MUFU.EX2 R30, R30 ;  /* 0x0000001e001e7308 */ /* 0x000fe20000000800 */
[--C-:B------:R-:W-:Y:S01]  /*13950*/  FFMA.FTZ R48, R48, R11, -R61.reuse ;  /* 0x0000000b30307223 */ /* 0x100fe2000001083d */
[----:B------:R-:W-:Y:S01]  /*13960*/  FADD.FTZ R52, R33, R52 ;  /* 0x0000003421347221 */ /* 0x000fe20000010000 */
[----:B------:R-:W-:Y:S01]  /*13970*/  ISETP.GT.AND P4, PT, R4, R14, PT ;  /* 0x0000000e0400720c */ /* 0x000fe20003f84270 */
[-C--:B------:R-:W-:Y:S01]  /*13980*/  FMUL.FTZ R88, R88, R51.reuse ;  /* 0x0000003358587220 */ /* 0x080fe20000410000 */
[----:B------:R-:W-:Y:S01]  /*13990*/  FMUL.FTZ R89, R89, R51 ;  /* 0x0000003359597220 */ /* 0x000fe20000410000 */
[----:B------:R-:W-:Y:S01]  /*139a0*/  FADD.FTZ R57, R35, R52 ;  /* 0x0000003423397221 */ /* 0x000fe20000010000 */
[----:B------:R-:W-:Y:S01]  /*139b0*/  FFMA.FTZ R52, R55, R11, -R61 ;  /* 0x0000000b37347223 */ /* 0x000fe2000001083d */
[----:B------:R-:W-:-:S02]  /*139c0*/  @!P1 VIADD R55, R22, 0x28860 ;  /* 0x0002886016379836 */ /* 0x000fc40000000000 */
[----:B------:R-:W-:Y:S01]  /*139d0*/  FADD.FTZ R22, -R5, R8 ;  /* 0x0000000805167221 */ /* 0x000fe20000010100 */
[----:B------:R-:W-:Y:S01]  /*139e0*/  FADD.FTZ R54, R36, R57 ;  /* 0x0000003924367221 */ /* 0x000fe20000010000 */
[----:B------:R0:W-:Y:S01]  /*139f0*/  MUFU.EX2 R8, R52 ;  /* 0x0000003400087308 */ /* 0x0001e20000000800 */
[----:B------:R-:W-:Y:S01]  /*13a00*/  FMUL.FTZ R92, R92, R51 ;  /* 0x000000335c5c7220 */ /* 0x000fe20000410000 */
[----:B------:R-:W-:Y:S01]  /*13a10*/  @!P1 PRMT R55, RZ, 0x654, R55 ;  /* 0x00000654ff379816 */ /* 0x000fe20000000037 */
[----:B------:R-:W-:Y:S01]  /*13a20*/  FADD.FTZ R5, R37, R54 ;  /* 0x0000003625057221 */ /* 0x000fe20000010000 */
[----:B------:R-:W-:Y:S01]  /*13a30*/  FMUL.FTZ R22, R22, R11 ;  /* 0x0000000b16167220 */ /* 0x000fe20000410000 */
[-C--:B------:R-:W-:Y:S01]  /*13a40*/  FMUL.FTZ R93, R93, R51.reuse ;  /* 0x000000335d5d7220 */ /* 0x080fe20000410000 */
[----:B------:R1:W-:Y:S01]  /*13a50*/  @!P1 SYNCS.ARRIVE.TRANS64.RED.A1T0 RZ, [R55+URZ], RZ ;  /* 0x000000ff37ff99a7 */ /* 0x0003e2000810043f */
[----:B------:R-:W-:Y:S01]  /*13a60*/  FADD.FTZ R54, R40, R5 ;  /* 0x0000000528367221 */ /* 0x000fe20000010000 */
[----:B------:R-:W-:Y:S01]  /*13a70*/  MUFU.EX2 R162, R162 ;  /* 0x000000a200a27308 */ /* 0x000fe20000000800 */
[-C--:B------:R-:W-:Y:S01]  /*13a80*/  FMUL.FTZ R96, R96, R51.reuse ;  /* 0x0000003360607220 */ /* 0x080fe20000410000 */
[-C--:B------:R-:W-:Y:S01]  /*13a90*/  FMUL.FTZ R97, R97, R51.reuse ;  /* 0x0000003361617220 */ /* 0x080fe20000410000 */
[----:B------:R-:W-:Y:S01]  /*13aa0*/  FADD.FTZ R5, R39, R54 ;  /* 0x0000003627057221 */ /* 0x000fe20000010000 */
[-C--:B------:R-:W-:Y:S01]  /*13ab0*/  FMUL.FTZ R100, R100, R51.reuse ;  /* 0x0000003364647220 */ /* 0x080fe20000410000 */
[-C--:B------:R-:W-:Y:S01]  /*13ac0*/  FMUL.FTZ R101, R101, R51.reuse ;  /* 0x0000003365657220 */ /* 0x080fe20000410000 */
[-C--:B------:R-:W-:Y:S01]  /*13ad0*/  FMUL.FTZ R104, R104, R51.reuse ;  /* 0x0000003368687220 */ /* 0x080fe20000410000 */
[----:B0-----:R-:W-:Y:S01]  /*13ae0*/  FADD.FTZ R52, R44, R5 ;  /* 0x000000052c347221 */ /* 0x001fe20000010000 */
[----:B-1----:R-:W0:Y:S01]  /*13af0*/  MUFU.EX2 R55, R22 ;  /* 0x0000001600377308 */ /* 0x002e220000000800 */
[-C--:B------:R-:W-:Y:S01]  /*13b00*/  FMUL.FTZ R105, R105, R51.reuse ;  /* 0x0000003369697220 */ /* 0x080fe20000410000 */
[-C--:B------:R-:W-:Y:S01]  /*13b10*/  FMUL.FTZ R108, R108, R51.reuse ;  /* 0x000000336c6c7220 */ /* 0x080fe20000410000 */
[----:B------:R-:W-:Y:S01]  /*13b20*/  FADD.FTZ R5, R41, R52 ;  /* 0x0000003429057221 */ /* 0x000fe20000010000 */
[-C--:B------:R-:W-:Y:S01]  /*13b30*/  FMUL.FTZ R109, R109, R51.reuse ;  /* 0x000000336d6d7220 */ /* 0x080fe20000410000 */
[-C--:B------:R-:W-:Y:S01]  /*13b40*/  FMUL.FTZ R112, R112, R51.reuse ;  /* 0x0000003370707220 */ /* 0x080fe20000410000 */
[----:B------:R-:W-:Y:S01]  /*13b50*/  FMUL.FTZ R113, R113, R51 ;  /* 0x0000003371717220 */ /* 0x000fe20000410000 */
[C---:B------:R-:W-:Y:S01]  /*13b60*/  FADD.FTZ R52, R164.reuse, R5 ;  /* 0x00000005a4347221 */ /* 0x040fe20000010000 */
[----:B------:R-:W1:Y:S01]  /*13b70*/  MUFU.EX2 R177, R177 ;  /* 0x000000b100b17308 */ /* 0x000e620000000800 */
[----:B------:R-:W-:Y:S01]  /*13b80*/  F2FP.F16.F32.PACK_AB R164, R164, R41 ;  /* 0x00000029a4a4723e */ /* 0x000fe200000000ff */
[-C--:B------:R-:W-:Y:S01]  /*13b90*/  FMUL.FTZ R116, R116, R51.reuse ;  /* 0x0000003374747220 */ /* 0x080fe20000410000 */
[----:B------:R-:W-:Y:S01]  /*13ba0*/  FADD.FTZ R5, R13, R52 ;  /* 0x000000340d057221 */ /* 0x000fe20000010000 */
[-C--:B------:R-:W-:Y:S01]  /*13bb0*/  FMUL.FTZ R117, R117, R51.reuse ;  /* 0x0000003375757220 */ /* 0x080fe20000410000 */
[-C--:B------:R-:W-:Y:S01]  /*13bc0*/  FMUL.FTZ R120, R120, R51.reuse ;  /* 0x0000003378787220 */ /* 0x080fe20000410000 */
[----:B------:R-:W-:Y:S01]  /*13bd0*/  FMUL.FTZ R121, R121, R51 ;  /* 0x0000003379797220 */ /* 0x000fe20000410000 */
[C---:B------:R-:W-:Y:S01]  /*13be0*/  FADD.FTZ R5, R166.reuse, R5 ;  /* 0x00000005a6057221 */ /* 0x040fe20000010000 */
[----:B------:R-:W2:Y:S01]  /*13bf0*/  MUFU.EX2 R43, R43 ;  /* 0x0000002b002b7308 */ /* 0x000ea20000000800 */
[----:B0-----:R-:W-:Y:S01]  /*13c00*/  FFMA.FTZ R52, R55, R3, R0 ;  /* 0x0000000337347223 */ /* 0x001fe20000010000 */
[----:B------:R-:W-:Y:S01]  /*13c10*/  F2FP.F16.F32.PACK_AB R166, R166, R13 ;  /* 0x0000000da6a6723e */ /* 0x000fe200000000ff */
[----:B------:R-:W-:Y:S01]  /*13c20*/  FADD.FTZ R54, R160, R5 ;  /* 0x00000005a0367221 */ /* 0x000fe20000010000 */
[----:B------:R-:W-:Y:S01]  /*13c30*/  F2FP.F16.F32.PACK_AB R160, R21, R160 ;  /* 0x000000a015a0723e */ /* 0x000fe200000000ff */
[C---:B------:R-:W-:Y:S01]  /*13c40*/  FADD.FTZ R52, R181.reuse, R52 ;  /* 0x00000034b5347221 */ /* 0x040fe20000010000 */
[----:B------:R-:W-:Y:S01]  /*13c50*/  F2FP.F16.F32.PACK_AB R181, R181, R0 ;  /* 0x00000000b5b5723e */ /* 0x000fe200000000ff */
[----:B------:R-:W-:Y:S01]  /*13c60*/  FADD.FTZ R5, R21, R54 ;  /* 0x0000003615057221 */ /* 0x000fe20000010000 */
[----:B------:R-:W0:Y:S01]  /*13c70*/  MUFU.EX2 R34, R34 ;  /* 0x0000002200227308 */ /* 0x000e220000000800 */
[----:B------:R-:W-:Y:S01]  /*13c80*/  FADD.FTZ R3, R183, R52 ;  /* 0x00000034b7037221 */ /* 0x000fe20000010000 */
[-C--:B------:R-:W-:Y:S01]  /*13c90*/  FMUL.FTZ R124, R124, R51.reuse ;  /* 0x000000337c7c7220 */ /* 0x080fe20000410000 */
[----:B------:R-:W-:Y:S01]  /*13ca0*/  FADD.FTZ R54, R162, R5 ;  /* 0x00000005a2367221 */ /* 0x000fe20000010000 */
[-C--:B------:R-:W-:Y:S01]  /*13cb0*/  FMUL.FTZ R125, R125, R51.reuse ;  /* 0x000000337d7d7220 */ /* 0x080fe20000410000 */
[----:B------:R-:W-:Y:S01]  /*13cc0*/  FADD.FTZ R52, R30, R3 ;  /* 0x000000031e347221 */ /* 0x000fe20000010000 */
[-C--:B------:R-:W-:Y:S01]  /*13cd0*/  FMUL.FTZ R128, R128, R51.reuse ;  /* 0x0000003380807220 */ /* 0x080fe20000410000 */
[-C--:B------:R-:W-:Y:S01]  /*13ce0*/  FMUL.FTZ R129, R129, R51.reuse ;  /* 0x0000003381817220 */ /* 0x080fe20000410000 */
[----:B------:R-:W3:Y:S01]  /*13cf0*/  MUFU.EX2 R156, R156 ;  /* 0x0000009c009c7308 */ /* 0x000ee20000000800 */
[----:B-1----:R-:W-:Y:S01]  /*13d00*/  FADD.FTZ R3, R177, R52 ;  /* 0x00000034b1037221 */ /* 0x002fe20000010000 */
[C---:B--2---:R-:W-:Y:S01]  /*13d10*/  FADD.FTZ R5, R43.reuse, R54 ;  /* 0x000000362b057221 */ /* 0x044fe20000010000 */
[----:B------:R-:W-:Y:S01]  /*13d20*/  F2FP.F16.F32.PACK_AB R162, R43, R162 ;  /* 0x000000a22ba2723e */ /* 0x000fe200000000ff */
[-C--:B------:R-:W-:Y:S01]  /*13d30*/  FMUL.FTZ R132, R132, R51.reuse ;  /* 0x0000003384847220 */ /* 0x080fe20000410000 */
[-C--:B------:R-:W-:Y:S01]  /*13d40*/  FMUL.FTZ R133, R133, R51.reuse ;  /* 0x0000003385857220 */ /* 0x080fe20000410000 */
[-C--:B------:R-:W-:Y:S01]  /*13d50*/  FMUL.FTZ R136, R136, R51.reuse ;  /* 0x0000003388887220 */ /* 0x080fe20000410000 */
[-C--:B------:R-:W-:Y:S01]  /*13d60*/  FMUL.FTZ R137, R137, R51.reuse ;  /* 0x0000003389897220 */ /* 0x080fe20000410000 */
[----:B------:R-:W1:Y:S01]  /*13d70*/  MUFU.EX2 R179, R179 ;  /* 0x000000b300b37308 */ /* 0x000e620000000800 */
        /* <DEDUP_REMOVED lines=8> */
[----:B---3--:R-:W-:Y:S01]  /*13e00*/  FADD.FTZ R26, R156, R5 ;  /* 0x000000059c1a7221 */ /* 0x008fe20000010000 */
[----:B------:R-:W-:Y:S01]  /*13e10*/  F2FP.F16.F32.PACK_AB R183, R30, R183 ;  /* 0x000000b71eb7723e */ /* 0x000fe200000000ff */
[----:B------:R-:W-:Y:S01]  /*13e20*/  VIADD R4, R4, 0xffffffff ;  /* 0xffffffff04047836 */ /* 0x000fe20000000000 */
[----:B------:R-:W-:Y:S01]  /*13e30*/  F2FP.F16.F32.PACK_AB R177, R34, R177 ;  /* 0x000000b122b1723e */ /* 0x000fe200000000ff */
[-C--:B------:R-:W-:Y:S01]  /*13e40*/  FMUL.FTZ R90, R90, R55.reuse ;  /* 0x000000375a5a7220 */ /* 0x080fe20000410000 */
[-C--:B------:R-:W-:Y:S01]  /*13e50*/  FMUL.FTZ R91, R91, R55.reuse ;  /* 0x000000375b5b7220 */ /* 0x080fe20000410000 */
[-C--:B------:R-:W-:Y:S01]  /*13e60*/  FMUL.FTZ R94, R94, R55.reuse ;  /* 0x000000375e5e7220 */ /* 0x080fe20000410000 */
[----:B------:R-:W2:Y:S01]  /*13e70*/  MUFU.EX2 R38, R38 ;  /* 0x0000002600267308 */ /* 0x000ea20000000800 */
        /* <DEDUP_REMOVED lines=8> */
[C---:B0-----:R-:W-:Y:S01]  /*13f00*/  FADD.FTZ R5, R45.reuse, R26 ;  /* 0x0000001a2d057221 */ /* 0x041fe20000010000 */
[----:B------:R-:W-:Y:S01]  /*13f10*/  F2FP.F16.F32.PACK_AB R156, R45, R156 ;  /* 0x0000009c2d9c723e */ /* 0x000fe200000000ff */
[-C--:B------:R-:W-:Y:S01]  /*13f20*/  FMUL.FTZ R107, R107, R55.reuse ;  /* 0x000000376b6b7220 */ /* 0x080fe20000410000 */
[-C--:B------:R-:W-:Y:S01]  /*13f30*/  FMUL.FTZ R110, R110, R55.reuse ;  /* 0x000000376e6e7220 */ /* 0x080fe20000410000 */
[-C--:B------:R-:W-:Y:S01]  /*13f40*/  FMUL.FTZ R111, R111, R55.reuse ;  /* 0x000000376f6f7220 */ /* 0x080fe20000410000 */
[-C--:B------:R-:W-:Y:S01]  /*13f50*/  FMUL.FTZ R114, R114, R55.reuse ;  /* 0x0000003772727220 */ /* 0x080fe20000410000 */
[----:B------:R-:W-:Y:S01]  /*13f60*/  FMUL.FTZ R115, R115, R55 ;  /* 0x0000003773737220 */ /* 0x000fe20000410000 */
[----:B------:R-:W0:Y:S01]  /*13f70*/  MUFU.EX2 R42, R42 ;  /* 0x0000002a002a7308 */ /* 0x000e220000000800 */
        /* <DEDUP_REMOVED lines=24> */
[----:B--2---:R-:W-:Y:S01]  /*14100*/  FADD.FTZ R3, R175, R26 ;  /* 0x0000001aaf037221 */ /* 0x004fe20000010000 */
[-C--:B------:R-:W-:Y:S01]  /*14110*/  FMUL.FTZ R150, R150, R55.reuse ;  /* 0x0000003796967220 */ /* 0x080fe20000410000 */
[----:B------:R-:W-:Y:S01]  /*14120*/  FMUL.FTZ R151, R151, R55 ;  /* 0x0000003797977220 */ /* 0x000fe20000410000 */
[----:B------:R-:W-:-:S02]  /*14130*/  IMAD.MOV.U32 R186, RZ, RZ, R9 ;  /* 0x000000ffffba7224 */ /* 0x000fc400078e0009 */
[----:B------:R-:W-:Y:S02]  /*14140*/  IMAD.MOV.U32 R0, RZ, RZ, R10 ;  /* 0x000000ffff007224 */ /* 0x000fe400078e000a */
        /* <DEDUP_REMOVED lines=9> */
[----:B-1----:R-:W-:Y:S01]  /*141e0*/  FADD.FTZ R3, R171, R26 ;  /* 0x0000001aab037221 */ /* 0x002fe20000010000 */
[----:B------:R-:W-:-:S03]  /*141f0*/  F2FP.F16.F32.PACK_AB R171, R8, R171 ;  /* 0x000000ab08ab723e */ /* 0x000fc600000000ff */
[----:B------:R-:W-:Y:S01]  /*14200*/  FADD.FTZ R26, R8, R3 ;  /* 0x00000003081a7221 */ /* 0x000fe20000010000 */
[----:B------:R-:W-:Y:S02]  /*14210*/  IMAD.MOV.U32 R8, RZ, RZ, R12 ;  /* 0x000000ffff087224 */ /* 0x000fe400078e000c */
[----:B------:R-:W1:Y:S01]  /*14220*/  MUFU.EX2 R167, R167 ;  /* 0x000000a700a77308 */ /* 0x000e620000000800 */
[----:B0-----:R-:W-:-:S07]  /*14230*/  FADD.FTZ R3, R165, R26 ;  /* 0x0000001aa5037221 */ /* 0x001fce0000010000 */
[----:B------:R-:W0:Y:S01]  /*14240*/  MUFU.EX2 R24, R63 ;  /* 0x0000003f00187308 */ /* 0x000e220000000800 */
[C---:B--2---:R-:W-:Y:S01]  /*14250*/  FADD.FTZ R26, R22.reuse, R3 ;  /* 0x00000003161a7221 */ /* 0x044fe20000010000 */
[----:B------:R-:W-:Y:S01]  /*14260*/  F2FP.F16.F32.PACK_AB R165, R22, R165 ;  /* 0x000000a516a5723e */ /* 0x000fe200000000ff */
[----:B------:R-:W-:-:S05]  /*14270*/  IMAD.MOV.U32 R22, RZ, RZ, R15 ;  /* 0x000000ffff167224 */ /* 0x000fca00078e000f */
        /* <DEDUP_REMOVED lines=43> */
[----:B--2---:R-:W-:Y:S01]  /*14530*/  FADD.FTZ R3, R86, R3 ;  /* 0x0000000356037221 */ /* 0x004fe20000010000 */
[C---:B-1----:R-:W-:Y:S01]  /*14540*/  FADD.FTZ R5, R53.reuse, R28 ;  /* 0x0000001c35057221 */ /* 0x042fe20000010000 */
[----:B------:R-:W-:Y:S02]  /*14550*/  F2FP.F16.F32.PACK_AB R154, R53, R154 ;  /* 0x0000009a359a723e */ /* 0x000fe400000000ff */
[C---:B0-----:R-:W-:Y:S01]  /*14560*/  FADD.FTZ R3, R48.reuse, R3 ;  /* 0x0000000330037221 */ /* 0x041fe20000010000 */
[----:B------:R-:W-:Y:S01]  /*14570*/  F2FP.F16.F32.PACK_AB R155, R48, R86 ;  /* 0x00000056309b723e */ /* 0x000fe200000000ff */
[----:B------:R-:W-:Y:S06]  /*14580*/  @P4 BRA `(.L_x_1864) ;  /* 0xffffffcc006c4947 */ /* 0x000fec000383ffff */
[----:B------:R-:W-:Y:S02]  /*14590*/  IMAD.MOV.U32 R8, RZ, RZ, R12 ;  /* 0x000000ffff087224 */ /* 0x000fe400078e000c */
[----:B------:R-:W-:Y:S02]  /*145a0*/  IMAD.MOV.U32 R0, RZ, RZ, R10 ;  /* 0x000000ffff007224 */ /* 0x000fe400078e000a */
[----:B------:R-:W-:Y:S02]  /*145b0*/  IMAD.MOV.U32 R22, RZ, RZ, R15 ;  /* 0x000000ffff167224 */ /* 0x000fe400078e000f */
[----:B------:R-:W-:-:S07]  /*145c0*/  IMAD.MOV.U32 R186, RZ, RZ, R9 ;  /* 0x000000ffffba7224 */ /* 0x000fce00078e0009 */
.L_x_1846:
[----:B------:R-:W0:Y:S01]  /*145d0*/  LDC R9, c[0x0][0x448] ;  /* 0x00011200ff097b82 */ /* 0x000e220000000800 */
[----:B------:R-:W-:-:S07]  /*145e0*/  IADD3 R12, R188, 0x1, -R187 ;  /* 0x00000001bc0c7810 */ /* 0x000fce0007ffe8bb */
[----:B------:R-:W1:Y:S01]  /*145f0*/  LDC R14, c[0x0][0x9e4] ;  /* 0x00027900ff0e7b82 */ /* 0x000e620000000800 */
[----:B0-----:R-:W-:Y:S01]  /*14600*/  ISETP.NE.AND P4, PT, R9, 0x1, PT ;  /* 0x000000010900780c */ /* 0x001fe20003f85270 */
[----:B------:R-:W-:Y:S01]  /*14610*/  VIADD R9, R193, 0x7f ;  /* 0x0000007fc1097836 */ /* 0x000fe20000000000 */
[----:B-1----:R-:W-:-:S11]  /*14620*/  ISETP.GE.AND P5, PT, R14, 0x1, PT ;  /* 0x000000010e00780c */ /* 0x002fd60003fa6270 */
[----:B------:R-:W0:Y:S08]  /*14630*/  @P4 LDC R10, c[0x0][0x44c] ;  /* 0x00011300ff0a4b82 */ /* 0x000e300000000800 */
[----:B------:R-:W1:Y:S01]  /*14640*/  @P4 LDC R13, c[0x0][0x450] ;  /* 0x00011400ff0d4b82 */ /* 0x000e620000000800 */
[----:B0-----:R-:W-:-:S05]  /*14650*/  @P4 IMAD.HI.U32 R10, R9, R10, RZ ;  /* 0x0000000a090a4227 */ /* 0x001fca00078e00ff */
[----:B-1----:R-:W-:-:S05]  /*14660*/  @P4 SHF.R.U32.HI R9, RZ, R13, R10 ;  /* 0x0000000dff094219 */ /* 0x002fca000001160a */
[----:B------:R-:W-:-:S04]  /*14670*/  IMAD.IADD R9, R12, 0x1, R9 ;  /* 0x000000010c097824 */ /* 0x000fc800078e0209 */
[----:B------:R-:W-:Y:S01]  /*14680*/  IMAD.IADD R6, R9, 0x1, -R6 ;  /* 0x0000000109067824 */ /* 0x000fe200078e0a06 */
        /* <DEDUP_REMOVED lines=11> */
.L_x_1867:
[----:B------:R-:W-:-:S13]  /*14740*/  ISETP.NE.AND P2, PT, R14, 0x1, PT ;  /* 0x000000010e00780c */ /* 0x000fda0003f45270 */
[----:B------:R-:W0:Y:S02]  /*14750*/  @P2 LDC.64 R12, c[0x0][0x9e8] ;  /* 0x00027a00ff0c2b82 */ /* 0x000e240000000a00 */
[----:B0-----:R-:W-:-:S05]  /*14760*/  @P2 IMAD.HI.U32 R10, R9, R12, RZ ;  /* 0x0000000c090a2227 */ /* 0x001fca00078e00ff */
[----:B------:R-:W-:-:S07]  /*14770*/  @P2 SHF.R.U32.HI R9, RZ, R13, R10 ;  /* 0x0000000dff092219 */ /* 0x000fce000001160a */
.L_x_1868:
[----:B------:R-:W-:Y:S05]  /*14780*/  BSYNC B0 ;  /* 0x0000000000007941 */ /* 0x000fea0003800000 */
.L_x_1866:
[----:B------:R-:W-:-:S05]  /*14790*/  IMAD R9, R9, R14, RZ ;  /* 0x0000000e09097224 */ /* 0x000fca00078e02ff */
[----:B------:R-:W-:-:S07]  /*147a0*/  VIMNMX R6, R6, R9, !PT ;  /* 0x0000000906067248 */ /* 0x000fce0007fe0100 */
.L_x_1865:
[----:B------:R-:W-:-:S05]  /*147b0*/  VIADD R6, R6, 0x7f ;  /* 0x0000007f06067836 */ /* 0x000fca0000000000 */
[----:B------:R-:W-:-:S04]  /*147c0*/  SHF.R.S32.HI R9, RZ, 0x1f, R6 ;  /* 0x0000001fff097819 */ /* 0x000fc80000011406 */
[----:B------:R-:W-:-:S04]  /*147d0*/  LEA.HI R9, R9, R6, RZ, 0x7 ;  /* 0x0000000609097211 */ /* 0x000fc800078f38ff */
[----:B------:R-:W-:-:S04]  /*147e0*/  SHF.R.S32.HI R9, RZ, 0x7, R9 ;  /* 0x00000007ff097819 */ /* 0x000fc80000011409 */
[----:B------:R-:W-:-:S04]  /*147f0*/  VIMNMX R12, R196, R9, !PT ;  /* 0x00000009c40c7248 */ /* 0x000fc80007fe0100 */
[----:B------:R-:W-:-:S13]  /*14800*/  ISETP.GE.AND P2, PT, R4, R12, PT ;  /* 0x0000000c0400720c */ /* 0x000fda0003f46270 */
[----:B------:R-:W-:Y:S05]  /*14810*/  @!P2 BRA `(.L_x_1869) ;  /* 0x000000200084a947 */ /* 0x000fea0003800000 */
[----:B------:R-:W-:Y:S01]  /*14820*/  IMAD.MOV.U32 R6, RZ, RZ, R8 ;  /* 0x000000ffff067224 */ /* 0x000fe200078e0008 */
[----:B------:R-:W-:Y:S01]  /*14830*/  MOV R14, R0 ;  /* 0x00000000000e7202 */ /* 0x000fe20000000f00 */
[----:B------:R-:W-:Y:S02]  /*14840*/  IMAD.MOV.U32 R15, RZ, RZ, R186 ;  /* 0x000000ffff0f7224 */ /* 0x000fe400078e00ba */
[----:B------:R-:W-:-:S07]  /*14850*/  IMAD.MOV.U32 R13, RZ, RZ, R22 ;  /* 0x000000ffff0d7224 */ /* 0x000fce00078e0016 */
.L_x_1879:
[----:B------:R-:W-:Y:S01]  /*14860*/  VIADD R22, R13, 0x1 ;  /* 0x000000010d167836 */ /* 0x000fe20000000000 */
        /* <DEDUP_REMOVED lines=9> */
.L_x_1871:
[----:B------:R-:W-:Y:S01]  /*14900*/  IMAD R0, R22, 0x8, R2 ;  /* 0x0000000816007824 */ /* 0x000fe200078e0202 */
[----:B------:R-:W-:-:S04]  /*14910*/  SHF.L.U32 R9, R186, 0x1f, RZ ;  /* 0x0000001fba097819 */ /* 0x000fc800000006ff */
[----:B------:R0:W1:Y:S01]  /*14920*/  SYNCS.PHASECHK.TRANS64.TRYWAIT P3, [R0+URZ+0x28830], R9 ;  /* 0x02883009000075a7 */ /* 0x000062000806017f */
[----:B------:R-:W-:Y:S05]  /*14930*/  @!P0 BRA `(.L_x_1872) ;  /* 0x0000000000048947 */ /* 0x000fea0003800000 */
[----:B------:R-:W-:Y:S01]  /*14940*/  BPT.TRAP 0x1 ;  /* 0x000000040000795c */ /* 0x000fe20000300000 */
.L_x_1872:
[----:B------:R-:W-:Y:S04]  /*14950*/  BSSY B0, `(.L_x_1870) ;  /* 0x0000004000007945 */ /* 0x000fe80003800000 */
[----:B-1----:R-:W-:Y:S05]  /*14960*/  @P3 BRA `(.L_x_1873) ;  /* 0x0000000000083947 */ /* 0x002fea0003800000 */
[----:B------:R-:W1:Y:S02]  /*14970*/  SYNCS.PHASECHK.TRANS64.TRYWAIT P3, [R0+URZ+0x28830], R9 ;  /* 0x02883009000075a7 */ /* 0x000e64000806017f */
[----:B-1----:R-:W-:Y:S05]  /*14980*/  @!P3 BRA `(.L_x_1874) ;  /* 0x0000010c00d4b947 */ /* 0x002fea0003800000 */
.L_x_1873:
[----:B------:R-:W-:Y:S05]  /*14990*/  BSYNC B0 ;  /* 0x0000000000007941 */ /* 0x000fea0003800000 */
.L_x_1870:
        /* <DEDUP_REMOVED lines=26> */
[----:B------:R-:W-:Y:S01]  /*14b40*/  VIADD R0, R0, 0x8 ;  /* 0x0000000800007836 */ /* 0x000fe20000000000 */
[----:B------:R-:W-:-:S02]  /*14b50*/  MOV R11, 0x40000040 ;  /* 0x40000040000b7802 */ /* 0x000fc40000000f00 */
[----:B------:R-:W-:Y:S01]  /*14b60*/  R2UR UR26, R10 ;  /* 0x000000000a1a72ca */ /* 0x000fe200000e0000 */
[----:B------:R-:W-:Y:S01]  /*14b70*/  VIADD R10, R8, 0x404 ;  /* 0x00000404080a7836 */ /* 0x000fe20000000000 */
[----:B------:R0:W-:Y:S01]  /*14b80*/  BAR.SYNC.DEFER_BLOCKING R0, 0x100 ;  /* 0x000400000000751d */ /* 0x0001e20000010000 */
[----:B------:R-:W-:Y:S01]  /*14b90*/  R2UR UR27, R11 ;  /* 0x000000000b1b72ca */ /* 0x000fe200000e0000 */
[----:B------:R-:W-:Y:S02]  /*14ba0*/  IMAD.MOV.U32 R11, RZ, RZ, 0x40000040 ;  /* 0x40000040ff0b7424 */ /* 0x000fe400078e00ff */
[----:B------:R-:W-:Y:S01]  /*14bb0*/  R2UR UR30, R10 ;  /* 0x000000000a1e72ca */ /* 0x000fe200000e0000 */
[----:B------:R-:W-:Y:S02]  /*14bc0*/  VIADD R8, R8, 0x406 ;  /* 0x0000040608087836 */ /* 0x000fe40000000000 */
[----:B------:R-:W-:-:S03]  /*14bd0*/  R2UR UR31, R11 ;  /* 0x000000000b1f72ca */ /* 0x000fc600000e0000 */
        /* <DEDUP_REMOVED lines=28> */
.L_x_1876:
[----:B------:R-:W-:Y:S01]  /*14da0*/  SHF.L.U32 R0, R15, 0x1f, RZ ;  /* 0x0000001f0f007819 */ /* 0x000fe200000006ff */
[----:B------:R-:W-:-:S04]  /*14db0*/  IMAD R9, R13, 0x8, R2 ;  /* 0x000000080d097824 */ /* 0x000fc800078e0202 */
[----:B------:R0:W1:Y:S01]  /*14dc0*/  SYNCS.PHASECHK.TRANS64.TRYWAIT P2, [R9+URZ+0x28850], R0 ;  /* 0x02885000090075a7 */ /* 0x000062000804017f */
[----:B------:R-:W-:Y:S05]  /*14dd0*/  @!P0 BRA `(.L_x_1877) ;  /* 0x0000000000048947 */ /* 0x000fea0003800000 */
[----:B------:R-:W-:Y:S01]  /*14de0*/  BPT.TRAP 0x1 ;  /* 0x000000040000795c */ /* 0x000fe20000300000 */
.L_x_1877:
[----:B-1----:R-:W-:Y:S05]  /*14df0*/  @P2 BRA `(.L_x_1875) ;  /* 0x0000000000082947 */ /* 0x002fea0003800000 */
[----:B------:R-:W1:Y:S02]  /*14e00*/  SYNCS.PHASECHK.TRANS64.TRYWAIT P2, [R9+URZ+0x28850], R0 ;  /* 0x02885000090075a7 */ /* 0x000e64000804017f */
[----:B-1----:R-:W-:Y:S05]  /*14e10*/  @!P2 BRA `(.L_x_1878) ;  /* 0x0000010800c4a947 */ /* 0x002fea0003800000 */
.L_x_1875:
[----:B01----:R-:W-:Y:S01]  /*14e20*/  VIADD R0, R2, 0x400 ;  /* 0x0000040002007836 */ /* 0x003fe20000000000 */
[----:B------:R-:W-:Y:S05]  /*14e30*/  WARPSYNC.ALL ;  /* 0x0000000000007948 */ /* 0x000fea0003800000 */
[----:B------:R-:W-:-:S04]  /*14e40*/  SHF.R.U32.HI R0, RZ, 0x4, R0 ;  /* 0x00000004ff007819 */ /* 0x000fc80000011600 */
[----:B------:R-:W-:-:S04]  /*14e50*/  LOP3.LUT R0, R0, 0x3fff, RZ, 0xc0, !PT ;  /* 0x00003fff00007812 */ /* 0x000fc800078ec0ff */
[----:B------:R-:W-:-:S05]  /*14e60*/  LOP3.LUT R0, R0, 0x4000000, RZ, 0xfc, !PT ;  /* 0x0400000000007812 */ /* 0x000fca00078efcff */
[----:B------:R-:W-:Y:S01]  /*14e70*/  IMAD R10, R13, 0x800, R0 ;  /* 0x000008000d0a7824 */ /* 0x000fe200078e0200 */
[----:B------:R-:W-:Y:S01]  /*14e80*/  WARPGROUP.ARRIVE ;  /* 0x00000000000079c5 */ /* 0x000fe20000000000 */
[----:B------:R-:W-:Y:S01]  /*14e90*/  IMAD.MOV.U32 R11, RZ, RZ, 0x40000040 ;  /* 0x40000040ff0b7424 */ /* 0x000fe200078e00ff */
[----:B------:R-:W-:Y:S01]  /*14ea0*/  FMNMX.FTZ R0, R24, R14, !PT ;  /* 0x0000000e18007209 */ /* 0x000fe20007810000 */
[C---:B------:R-:W-:Y:S01]  /*14eb0*/  VIADD R8, R10.reuse, 0x80 ;  /* 0x000000800a087836 */ /* 0x040fe20000000000 */
[----:B------:R-:W-:Y:S01]  /*14ec0*/  R2UR UR10, R10 ;  /* 0x000000000a0a72ca */ /* 0x000fe200000e0000 */
[----:B------:R-:W-:Y:S01]  /*14ed0*/  IMAD.MOV.U32 R9, RZ, RZ, 0x40000040 ;  /* 0x40000040ff097424 */ /* 0x000fe200078e00ff */
[----:B------:R-:W-:Y:S01]  /*14ee0*/  R2UR UR11, R11 ;  /* 0x000000000b0b72ca */ /* 0x000fe200000e0000 */
[----:B------:R-:W0:Y:S01]  /*14ef0*/  S2R R230, SR_TID.X ;  /* 0x0000000000e67919 */ /* 0x000e220000002100 */
[----:B------:R-:W-:Y:S01]  /*14f00*/  @!P1 IMAD R13, R13, 0x8, R2 ;  /* 0x000000080d0d9824 */ /* 0x000fe200078e0202 */
[C---:B------:R-:W-:Y:S01]  /*14f10*/  ISETP.GT.AND P2, PT, R4.reuse, R12, PT ;  /* 0x0000000c0400720c */ /* 0x040fe20003f44270 */
[----:B------:R-:W-:-:S02]  /*14f20*/  VIADD R4, R4, 0xffffffff ;  /* 0xffffffff04047836 */ /* 0x000fc40000000000 */
[----:B------:R-:W-:-:S05]  /*14f30*/  @!P1 VIADD R13, R13, 0x28860 ;  /* 0x000288600d0d9836 */ /* 0x000fca0000000000 */
[----:B------:R-:W-:Y:S02]  /*14f40*/  @!P1 PRMT R13, RZ, 0x654, R13 ;  /* 0x00000654ff0d9816 */ /* 0x000fe4000000000d */
[----:B------:R-:W-:Y:S01]  /*14f50*/  HGMMA.64x128x16.F32 R88, R180, gdesc[UR8].tnspB, R88, gsb0 ;  /* 0x41e00008b4587df0 */ /* 0x000fe20008000858 */
[----:B------:R-:W-:Y:S01]  /*14f60*/  R2UR UR10, R8 ;  /* 0x00000000080a72ca */ /* 0x000fe200000e0000 */
[----:B------:R-:W-:Y:S01]  /*14f70*/  VIADD R8, R10, 0x100 ;  /* 0x000001000a087836 */ /* 0x000fe20000000000 */
[----:B------:R-:W-:Y:S02]  /*14f80*/  R2UR UR11, R9 ;  /* 0x00000000090b72ca */ /* 0x000fe400000e0000 */
[----:B------:R-:W-:-:S04]  /*14f90*/  FMNMX.FTZ R9, R25, R0, !PT ;  /* 0x0000000019097209 */ /* 0x000fc80007810000 */
[----:B------:R-:W-:Y:S01]  /*14fa0*/  FMNMX.FTZ R0, R28, R9, !PT ;  /* 0x000000091c007209 */ /* 0x000fe20007810000 */
[----:B------:R-:W-:Y:S01]  /*14fb0*/  IMAD.MOV.U32 R9, RZ, RZ, 0x40000040 ;  /* 0x40000040ff097424 */ /* 0x000fe200078e00ff */
[----:B0-----:R-:W-:Y:S01]  /*14fc0*/  SHF.R.U32.HI R230, RZ, 0x7, R230 ;  /* 0x00000007ffe67819 */ /* 0x001fe200000116e6 */
[----:B------:R-:W-:Y:S02]  /*14fd0*/  WARPGROUP.DEPBAR.LE gsb0, 0x0 ;  /* 0x00008000000079c5 */ /* 0x000fe40000010000 */
[----:B------:R-:W-:-:S06]  /*14fe0*/  WARPGROUP.ARRIVE ;  /* 0x00000000000079c5 */ /* 0x000fcc0000000000 */
[----:B------:R-:W-:Y:S01]  /*14ff0*/  HGMMA.64x128x16.F32 R88, R176, gdesc[UR8].tnspB, R88, gsb0 ;  /* 0x41e00008b0587df0 */ /* 0x000fe20008000858 */
[----:B------:R-:W-:Y:S01]  /*15000*/  R2UR UR10, R8 ;  /* 0x00000000080a72ca */ /* 0x000fe200000e0000 */
[----:B------:R-:W-:Y:S01]  /*15010*/  VIADD R8, R10, 0x180 ;  /* 0x000001800a087836 */ /* 0x000fe20000000000 */
[----:B------:R-:W-:Y:S02]  /*15020*/  R2UR UR11, R9 ;  /* 0x00000000090b72ca */ /* 0x000fe400000e0000 */
        /* <DEDUP_REMOVED lines=24> */
[----:B------:R-:W-:-:S03]  /*151b0*/  IMAD.MOV.U32 R9, RZ, RZ, 0x40000040 ;  /* 0x40000040ff097424 */ /* 0x000fc600078e00ff */
[----:B------:R-:W-:-:S04]  /*151c0*/  FMNMX.FTZ R11, R77, R0, !PT ;  /* 0x000000004d0b7209 */ /* 0x000fc80007810000 */
[----:B------:R-:W-:Y:S02]  /*151d0*/  FMNMX.FTZ R0, R80, R11, !PT ;  /* 0x0000000b50007209 */ /* 0x000fe40007810000 */
[----:B------:R-:W0:Y:S01]  /*151e0*/  LDC R11, c[0x0][0x988] ;  /* 0x00026200ff0b7b82 */ /* 0x000e220000000800 */
[----:B------:R-:W-:Y:S02]  /*151f0*/  WARPGROUP.DEPBAR.LE gsb0, 0x0 ;  /* 0x00008000000079c5 */ /* 0x000fe40000010000 */
[----:B------:R-:W-:-:S06]  /*15200*/  WARPGROUP.ARRIVE ;  /* 0x00000000000079c5 */ /* 0x000fcc0000000000 */
[----:B------:R-:W-:Y:S01]  /*15210*/  HGMMA.64x128x16.F32 R88, R172, gdesc[UR8].tnspB, R88, gsb0 ;  /* 0x41e00008ac587df0 */ /* 0x000fe20008000858 */
[----:B------:R-:W-:Y:S02]  /*15220*/  R2UR UR10, R8 ;  /* 0x00000000080a72ca */ /* 0x000fe400000e0000 */
[----:B------:R-:W-:Y:S02]  /*15230*/  R2UR UR11, R9 ;  /* 0x00000000090b72ca */ /* 0x000fe400000e0000 */
[----:B------:R-:W-:-:S04]  /*15240*/  FMNMX.FTZ R9, R81, R0, !PT ;  /* 0x0000000051097209 */ /* 0x000fc80007810000 */
[----:B------:R-:W-:-:S04]  /*15250*/  FMNMX.FTZ R0, R84, R9, !PT ;  /* 0x0000000954007209 */ /* 0x000fc80007810000 */
[----:B------:R-:W-:-:S05]  /*15260*/  FMNMX.FTZ R8, R85, R0, !PT ;  /* 0x0000000055087209 */ /* 0x000fca0007810000 */
[----:B------:R-:W1:Y:S02]  /*15270*/  SHFL.BFLY PT, R9, R8, 0x2, 0x1f ;  /* 0x0c401f0008097f89 */ /* 0x000e6400000e0000 */
[----:B-1----:R-:W-:Y:S01]  /*15280*/  FMNMX.FTZ R21, R8, R9, !PT ;  /* 0x0000000908157209 */ /* 0x002fe20007810000 */
[----:B------:R-:W-:Y:S02]  /*15290*/  VIADD R8, R10, 0x200 ;  /* 0x000002000a087836 */ /* 0x000fe40000000000 */
[----:B------:R-:W-:Y:S02]  /*152a0*/  IMAD.MOV.U32 R9, RZ, RZ, 0x40000040 ;  /* 0x40000040ff097424 */ /* 0x000fe400078e00ff */
        /* <DEDUP_REMOVED lines=32> */
[----:B------:R-:W0:Y:S01]  /*154b0*/  MUFU.EX2 R25, R25 ;  /* 0x0000001900197308 */ /* 0x000e220000000800 */
[C---:B-1----:R-:W-:Y:S01]  /*154c0*/  FADD.FTZ R5, R180.reuse, R5 ;  /* 0x00000005b4057221 */ /* 0x042fe20000010000 */
[----:B------:R-:W-:Y:S01]  /*154d0*/  F2FP.F16.F32.PACK_AB R180, R180, R15 ;  /* 0x0000000fb4b4723e */ /* 0x000fe200000000ff */
[----:B------:R-:W-:Y:S01]  /*154e0*/  IMAD.MOV.U32 R15, RZ, RZ, R186 ;  /* 0x000000ffff0f7224 */ /* 0x000fe200078e00ba */
[----:B------:R-:W-:Y:S02]  /*154f0*/  WARPGROUP.DEPBAR.LE gsb0, 0x0 ;  /* 0x00008000000079c5 */ /* 0x000fe40000010000 */
[----:B------:R-:W-:Y:S01]  /*15500*/  WARPGROUP.ARRIVE ;  /* 0x00000000000079c5 */ /* 0x000fe20000000000 */
[-CC-:B------:R-:W-:Y:S01]  /*15510*/  FFMA.FTZ R172, R40, R11.reuse, -R20.reuse ;  /* 0x0000000b28ac7223 */ /* 0x180fe20000010814 */
[----:B------:R-:W-:Y:S01]  /*15520*/  FFMA.FTZ R174, R44, R11, -R20 ;  /* 0x0000000b2cae7223 */ /* 0x000fe20000010814 */
[----:B------:R-:W1:Y:S03]  /*15530*/  MUFU.EX2 R176, R176 ;  /* 0x000000b000b07308 */ /* 0x000e660000000800 */
[----:B------:R-:W-:Y:S01]  /*15540*/  HGMMA.64x128x16.F32 R88, R168, gdesc[UR8].tnspB, R88, gsb0 ;  /* 0x41e00008a8587df0 */ /* 0x000fe20008000858 */
[----:B------:R-:W-:-:S02]  /*15550*/  R2UR UR10, R8 ;  /* 0x00000000080a72ca */ /* 0x000fc400000e0000 */
[----:B------:R-:W-:Y:S02]  /*15560*/  R2UR UR11, R9 ;  /* 0x00000000090b72ca */ /* 0x000fe400000e0000 */
[----:B------:R-:W-:Y:S01]  /*15570*/  FMNMX.FTZ R8, R26, R6, !PT ;  /* 0x000000061a087209 */ /* 0x000fe20007810000 */
[----:B------:R-:W3:Y:S03]  /*15580*/  MUFU.EX2 R29, R29 ;  /* 0x0000001d001d7308 */ /* 0x000ee60000000800 */
[----:B------:R-:W-:-:S04]  /*15590*/  FMNMX.FTZ R9, R27, R8, !PT ;  /* 0x000000081b097209 */ /* 0x000fc80007810000 */
        /* <DEDUP_REMOVED lines=23> */
[----:B------:R-:W-:Y:S02]  /*15710*/  FMNMX.FTZ R9, R59, R8, !PT ;  /* 0x000000083b097209 */ /* 0x000fe40007810000 */
[----:B------:R-:W-:Y:S02]  /*15720*/  IADD3 R8, R10, 0x280, RZ ;  /* 0x000002800a087810 */ /* 0x000fe40007ffe0ff */
[----:B------:R-:W-:Y:S01]  /*15730*/  FMNMX.FTZ R24, R62, R9, !PT ;  /* 0x000000093e187209 */ /* 0x000fe20007810000 */
[----:B------:R-:W-:Y:S01]  /*15740*/  IMAD.MOV.U32 R9, RZ, RZ, 0x40000040 ;  /* 0x40000040ff097424 */ /* 0x000fe200078e00ff */
[----:B------:R-:W-:Y:S02]  /*15750*/  MUFU.EX2 R53, R53 ;  /* 0x0000003500357308 */ /* 0x000fe40000000800 */
[----:B------:R-:W-:Y:S01]  /*15760*/  FMNMX.FTZ R21, R63, R24, !PT ;  /* 0x000000183f157209 */ /* 0x000fe20007810000 */
[----:B------:R-:W-:-:S05]  /*15770*/  FFMA.FTZ R24, R72, R11, -R20 ;  /* 0x0000000b48187223 */ /* 0x000fca0000010814 */
        /* <DEDUP_REMOVED lines=10> */
[----:B------:R-:W-:Y:S01]  /*15820*/  FFMA.FTZ R170, R52, R11, -R20 ;  /* 0x0000000b34aa7223 */ /* 0x000fe20000010814 */
[----:B--2---:R-:W-:Y:S02]  /*15830*/  FADD.FTZ R52, R182, R5 ;  /* 0x00000005b6347221 */ /* 0x004fe40000010000 */
[----:B------:R-:W-:Y:S01]  /*15840*/  MUFU.EX2 R32, R32 ;  /* 0x0000002000207308 */ /* 0x000fe20000000800 */
[C---:B0-----:R-:W-:Y:S01]  /*15850*/  F2FP.F16.F32.PACK_AB R182, R25.reuse, R182 ;  /* 0x000000b619b6723e */ /* 0x041fe200000000ff */
[----:B------:R-:W-:Y:S01]  /*15860*/  HGMMA.64x128x16.F32 R88, R164, gdesc[UR8].tnspB, R88, gsb0 ;  /* 0x41e00008a4587df0 */ /* 0x000fe20008000858 */
[----:B------:R-:W-:Y:S01]  /*15870*/  R2UR UR10, R8 ;  /* 0x00000000080a72ca */ /* 0x000fe200000e0000 */
[----:B------:R-:W-:Y:S01]  /*15880*/  FADD.FTZ R5, R25, R52 ;  /* 0x0000003419057221 */ /* 0x000fe20000010000 */
[----:B------:R-:W-:-:S02]  /*15890*/  R2UR UR11, R9 ;  /* 0x00000000090b72ca */ /* 0x000fc400000e0000 */
[----:B------:R-:W-:Y:S01]  /*158a0*/  FMNMX.FTZ R8, R66, R21, !PT ;  /* 0x0000001542087209 */ /* 0x000fe20007810000 */
[----:B-1----:R-:W-:Y:S01]  /*158b0*/  FADD.FTZ R52, R176, R5 ;  /* 0x00000005b0347221 */ /* 0x002fe20000010000 */
[----:B------:R-:W0:Y:S01]  /*158c0*/  MUFU.EX2 R168, R168 ;  /* 0x000000a800a87308 */ /* 0x000e220000000800 */
[----:B---3--:R-:W-:Y:S02]  /*158d0*/  F2FP.F16.F32.PACK_AB R176, R29, R176 ;  /* 0x000000b01db0723e */ /* 0x008fe400000000ff */
[----:B------:R-:W-:Y:S01]  /*158e0*/  FMNMX.FTZ R9, R67, R8, !PT ;  /* 0x0000000843097209 */ /* 0x000fe20007810000 */
[----:B------:R-:W-:-:S03]  /*158f0*/  FADD.FTZ R5, R29, R52 ;  /* 0x000000341d057221 */ /* 0x000fc60000010000 */
        /* <DEDUP_REMOVED lines=13> */
[----:B-1----:R-:W-:Y:S01]  /*159d0*/  FMNMX.FTZ R21, R8, R9, !PT ;  /* 0x0000000908157209 */ /* 0x002fe20007810000 */
[----:B------:R-:W-:Y:S02]  /*159e0*/  VIADD R8, R10, 0x300 ;  /* 0x000003000a087836 */ /* 0x000fe40000000000 */
[----:B------:R-:W-:Y:S02]  /*159f0*/  IMAD.MOV.U32 R9, RZ, RZ, 0x40000040 ;  /* 0x40000040ff097424 */ /* 0x000fe400078e00ff */
[----:B------:R-:W1:Y:S01]  /*15a00*/  SHFL.BFLY PT, R36, R21, 0x1, 0x1f ;  /* 0x0c201f0015247f89 */ /* 0x000e6200000e0000 */
[----:B------:R-:W-:Y:S02]  /*15a10*/  WARPGROUP.DEPBAR.LE gsb0, 0x0 ;  /* 0x00008000000079c5 */ /* 0x000fe40000010000 */
[----:B------:R-:W-:Y:S01]  /*15a20*/  WARPGROUP.ARRIVE ;  /* 0x00000000000079c5 */ /* 0x000fe20000000000 */
[-CC-:B------:R-:W-:Y:S01]  /*15a30*/  FFMA.FTZ R164, R56, R11.reuse, -R20.reuse ;  /* 0x0000000b38a47223 */ /* 0x180fe20000010814 */
[----:B------:R-:W-:Y:S01]  /*15a40*/  FFMA.FTZ R166, R60, R11, -R20 ;  /* 0x0000000b3ca67223 */ /* 0x000fe20000010814 */
[----:B----4-:R-:W-:Y:S01]  /*15a50*/  FADD.FTZ R56, R178, R5 ;  /* 0x00000005b2387221 */ /* 0x010fe20000010000 */
[----:B-----5:R-:W-:-:S02]  /*15a60*/  F2FP.F16.F32.PACK_AB R178, R37, R178 ;  /* 0x000000b225b2723e */ /* 0x020fc400000000ff */
[----:B------:R-:W-:Y:S01]  /*15a70*/  HGMMA.64x128x16.F32 R88, R160, gdesc[UR8].tnspB, R88, gsb0 ;  /* 0x41e00008a0587df0 */ /* 0x000fe20008000858 */
[----:B------:R-:W-:Y:S01]  /*15a80*/  R2UR UR10, R8 ;  /* 0x00000000080a72ca */ /* 0x000fe200000e0000 */
[----:B------:R-:W-:Y:S01]  /*15a90*/  FADD.FTZ R5, R37, R56 ;  /* 0x0000003825057221 */ /* 0x000fe20000010000 */
[----:B------:R-:W-:Y:S01]  /*15aa0*/  R2UR UR11, R9 ;  /* 0x00000000090b72ca */ /* 0x000fe200000e0000 */
[-C--:B------:R-:W-:Y:S01]  /*15ab0*/  FFMA.FTZ R9, R84, R11.reuse, -R20 ;  /* 0x0000000b54097223 */ /* 0x080fe20000010814 */
[----:B-1----:R-:W-:Y:S01]  /*15ac0*/  FMNMX.FTZ R8, R21, R36, !PT ;  /* 0x0000002415087209 */ /* 0x002fe20007810000 */
[----:B------:R-:W-:Y:S02]  /*15ad0*/  IMAD.MOV.U32 R21, RZ, RZ, 0x40000040 ;  /* 0x40000040ff157424 */ /* 0x000fe400078e00ff */
[----:B------:R-:W-:Y:S01]  /*15ae0*/  FADD.FTZ R56, R172, R5 ;  /* 0x00000005ac387221 */ /* 0x000fe20000010000 */
[----:B------:R-:W-:Y:S01]  /*15af0*/  MUFU.EX2 R164, R164 ;  /* 0x000000a400a47308 */ /* 0x000fe20000000800 */
[C---:B------:R-:W-:Y:S01]  /*15b00*/  F2FP.F16.F32.PACK_AB R172, R41.reuse, R172 ;  /* 0x000000ac29ac723e */ /* 0x040fe200000000ff */
[----:B------:R-:W-:Y:S01]  /*15b10*/  FMUL.FTZ R40, R8, R11 ;  /* 0x0000000b08287220 */ /* 0x000fe20000410000 */
[----:B------:R-:W-:-:S03]  /*15b20*/  FADD.FTZ R5, R41, R56 ;  /* 0x0000003829057221 */ /* 0x000fc60000010000 */
        /* <DEDUP_REMOVED lines=25> */
[----:B0-----:R-:W-:Y:S01]  /*15cc0*/  FADD.FTZ R56, R168, R5 ;  /* 0x00000005a8387221 */ /* 0x001fe20000010000 */
[-CC-:B------:R-:W-:Y:S01]  /*15cd0*/  FFMA.FTZ R75, R75, R11.reuse, -R40.reuse ;  /* 0x0000000b4b4b7223 */ /* 0x180fe20000010828 */
[-CC-:B------:R-:W-:Y:S01]  /*15ce0*/  FFMA.FTZ R78, R78, R11.reuse, -R40.reuse ;  /* 0x0000000b4e4e7223 */ /* 0x180fe20000010828 */
[-C--:B------:R-:W-:Y:S01]  /*15cf0*/  FFMA.FTZ R79, R79, R11.reuse, -R40 ;  /* 0x0000000b4f4f7223 */ /* 0x080fe20000010828 */
[----:B------:R-:W-:Y:S01]  /*15d00*/  FADD.FTZ R5, R45, R56 ;  /* 0x000000382d057221 */ /* 0x000fe20000010000 */
[----:B------:R-:W-:Y:S01]  /*15d10*/  MUFU.EX2 R30, R30 ;  /* 0x0000001e001e7308 */ /* 0x000fe20000000800 */
[-CC-:B------:R-:W-:Y:S01]  /*15d20*/  FFMA.FTZ R82, R82, R11.reuse, -R40.reuse ;  /* 0x0000000b52527223 */ /* 0x180fe20000010828 */
[-CC-:B------:R-:W-:Y:S01]  /*15d30*/  FFMA.FTZ R83, R83, R11.reuse, -R40.reuse ;  /* 0x0000000b53537223 */ /* 0x180fe20000010828 */
[----:B------:R-:W-:Y:S01]  /*15d40*/  FFMA.FTZ R86, R86, R11, -R40 ;  /* 0x0000000b56567223 */ /* 0x000fe20000010828 */
[----:B------:R-:W-:-:S02]  /*15d50*/  IADD3 R27, -R230, 0xb, RZ ;  /* 0x0000000be61b7810 */ /* 0x000fc40007ffe1ff */
[----:B------:R-:W-:Y:S02]  /*15d60*/  F2FP.F16.F32.PACK_AB R174, R33, R174 ;  /* 0x000000ae21ae723e */ /* 0x000fe400000000ff */
[----:B------:R-:W-:Y:S01]  /*15d70*/  MUFU.EX2 R177, R177 ;  /* 0x000000b100b17308 */ /* 0x000fe20000000800 */
[----:B------:R-:W-:-:S07]  /*15d80*/  F2FP.F16.F32.PACK_AB R168, R45, R168 ;  /* 0x000000a82da8723e */ /* 0x000fce00000000ff */
        /* <DEDUP_REMOVED lines=15> */
[----:B------:R-:W-:Y:S02]  /*15e80*/  FADD.FTZ R20, -R8, R6 ;  /* 0x0000000608147221 */ /* 0x000fe40000010100 */
[----:B------:R-:W-:Y:S01]  /*15e90*/  MUFU.EX2 R166, R166 ;  /* 0x000000a600a67308 */ /* 0x000fe20000000800 */
[-CC-:B------:R-:W-:Y:S01]  /*15ea0*/  FFMA.FTZ R161, R66, R11.reuse, -R40.reuse ;  /* 0x0000000b42a17223 */ /* 0x180fe20000010828 */
[----:B------:R-:W-:Y:S01]  /*15eb0*/  HGMMA.64x128x16.F32 R88, R156, gdesc[UR8].tnspB, R88, gsb0 ;  /* 0x41e000089c587df0 */ /* 0x000fe20008000858 */
[-C--:B------:R-:W-:Y:S01]  /*15ec0*/  FMUL.FTZ R20, R20, R11.reuse ;  /* 0x0000000b14147220 */ /* 0x080fe20000410000 */
[----:B------:R-:W-:Y:S01]  /*15ed0*/  R2UR UR11, R21 ;  /* 0x00000000150b72ca */ /* 0x000fe200000e0000 */
[----:B------:R-:W-:-:S03]  /*15ee0*/  FFMA.FTZ R163, R70, R11, -R40 ;  /* 0x0000000b46a37223 */ /* 0x000fc60000010828 */
[----:B------:R0:W1:Y:S08]  /*15ef0*/  MUFU.EX2 R36, R20 ;  /* 0x0000001400247308 */ /* 0x0000700000000800 */
[----:B------:R-:W-:Y:S01]  /*15f00*/  MUFU.EX2 R167, R167 ;  /* 0x000000a700a77308 */ /* 0x000fe20000000800 */
[----:B0-----:R-:W-:Y:S02]  /*15f10*/  VIADD R20, R10, 0x380 ;  /* 0x000003800a147836 */ /* 0x001fe40000000000 */
[----:B------:R-:W-:-:S03]  /*15f20*/  FFMA.FTZ R10, R55, R11, -R40 ;  /* 0x0000000b370a7223 */ /* 0x000fc60000010828 */
[----:B------:R-:W-:Y:S01]  /*15f30*/  R2UR UR10, R20 ;  /* 0x00000000140a72ca */ /* 0x000fe200000e0000 */
[----:B------:R-:W-:Y:S02]  /*15f40*/  @!P1 IMAD R20, R22, 0x8, R2 ;  /* 0x0000000816149824 */ /* 0x000fe400078e0202 */
[----:B------:R-:W-:Y:S01]  /*15f50*/  MUFU.EX2 R10, R10 ;  /* 0x0000000a000a7308 */ /* 0x000fe20000000800 */
[----:B-1----:R-:W-:Y:S01]  /*15f60*/  FFMA.FTZ R3, R36, R3, R181 ;  /* 0x0000000324037223 */ /* 0x002fe200000100b5 */
[----:B------:R-:W-:Y:S01]  /*15f70*/  F2FP.F16.F32.PACK_AB R181, R26, R181 ;  /* 0x000000b51ab5723e */ /* 0x000fe200000000ff */
[----:B------:R-:W-:Y:S02]  /*15f80*/  @!P1 VIADD R20, R20, 0x28840 ;  /* 0x0002884014149836 */ /* 0x000fe40000000000 */
[----:B------:R-:W-:Y:S01]  /*15f90*/  FADD.FTZ R50, R26, R3 ;  /* 0x000000031a327221 */ /* 0x000fe20000010000 */
[----:B------:R-:W-:Y:S01]  /*15fa0*/  FADD.FTZ R26, R170, R5 ;  /* 0x00000005aa1a7221 */ /* 0x000fe20000010000 */
[----:B------:R-:W-:Y:S01]  /*15fb0*/  F2FP.F16.F32.PACK_AB R170, R49, R170 ;  /* 0x000000aa31aa723e */ /* 0x000fe200000000ff */
[----:B------:R-:W-:Y:S01]  /*15fc0*/  MUFU.EX2 R48, R48 ;  /* 0x0000003000307308 */ /* 0x000fe20000000800 */
[----:B------:R-:W-:Y:S01]  /*15fd0*/  FADD.FTZ R3, R183, R50 ;  /* 0x00000032b7037221 */ /* 0x000fe20000010000 */
[----:B------:R-:W-:Y:S01]  /*15fe0*/  @!P1 PRMT R21, RZ, 0x654, R20 ;  /* 0x00000654ff159816 */ /* 0x000fe20000000014 */
[----:B------:R-:W-:Y:S01]  /*15ff0*/  FADD.FTZ R5, R49, R26 ;  /* 0x0000001a31057221 */ /* 0x000fe20000010000 */
[C---:B------:R-:W-:Y:S01]  /*16000*/  F2FP.F16.F32.PACK_AB R183, R30.reuse, R183 ;  /* 0x000000b71eb7723e */ /* 0x040fe200000000ff */
[----:B------:R-:W-:-:S03]  /*16010*/  FADD.FTZ R50, R30, R3 ;  /* 0x000000031e327221 */ /* 0x000fc60000010000 */
[----:B------:R-:W-:Y:S01]  /*16020*/  MUFU.EX2 R20, R59 ;  /* 0x0000003b00147308 */ /* 0x000fe20000000800 */
[----:B------:R-:W-:Y:S01]  /*16030*/  FADD.FTZ R3, R177, R50 ;  /* 0x00000032b1037221 */ /* 0x000fe20000010000 */
[----:B------:R-:W-:Y:S01]  /*16040*/  FFMA.FTZ R50, R67, R11, -R40 ;  /* 0x0000000b43327223 */ /* 0x000fe20000010828 */
[C---:B------:R-:W-:Y:S02]  /*16050*/  F2FP.F16.F32.PACK_AB R177, R34.reuse, R177 ;  /* 0x000000b122b1723e */ /* 0x040fe400000000ff */
[----:B------:R-:W-:Y:S01]  /*16060*/  FADD.FTZ R54, R34, R3 ;  /* 0x0000000322367221 */ /* 0x000fe20000010000 */
[----:B------:R-:W-:Y:S01]  /*16070*/  FADD.FTZ R34, R164, R5 ;  /* 0x00000005a4227221 */ /* 0x000fe20000010000 */
[----:B------:R-:W-:Y:S01]  /*16080*/  F2FP.F16.F32.PACK_AB R164, R53, R164 ;  /* 0x000000a435a4723e */ /* 0x000fe200000000ff */
[----:B------:R-:W0:Y:S01]  /*16090*/  MUFU.EX2 R160, R160 ;  /* 0x000000a000a07308 */ /* 0x000e220000000800 */
[----:B------:R-:W-:Y:S01]  /*160a0*/  FADD.FTZ R3, R179, R54 ;  /* 0x00000036b3037221 */ /* 0x000fe20000010000 */
[----:B------:R-:W-:Y:S01]  /*160b0*/  FADD.FTZ R5, R53, R34 ;  /* 0x0000002235057221 */ /* 0x000fe20000010000 */
[----:B------:R-:W-:-:S02]  /*160c0*/  F2FP.F16.F32.PACK_AB R179, R38, R179 ;  /* 0x000000b326b3723e */ /* 0x000fc400000000ff */
[----:B------:R-:W-:Y:S01]  /*160d0*/  FADD.FTZ R54, R38, R3 ;  /* 0x0000000326367221 */ /* 0x000fe20000010000 */
[----:B------:R-:W-:Y:S01]  /*160e0*/  FADD.FTZ R34, R166, R5 ;  /* 0x00000005a6227221 */ /* 0x000fe20000010000 */
[----:B------:R-:W-:Y:S01]  /*160f0*/  F2FP.F16.F32.PACK_AB R166, R57, R166 ;  /* 0x000000a639a6723e */ /* 0x000fe200000000ff */
[----:B------:R-:W-:Y:S01]  /*16100*/  MUFU.EX2 R161, R161 ;  /* 0x000000a100a17308 */ /* 0x000fe20000000800 */
[----:B------:R-:W-:Y:S01]  /*16110*/  FADD.FTZ R3, R173, R54 ;  /* 0x00000036ad037221 */ /* 0x000fe20000010000 */
[----:B------:R-:W-:Y:S01]  /*16120*/  FADD.FTZ R5, R57, R34 ;  /* 0x0000002239057221 */ /* 0x000fe20000010000 */
[C---:B------:R-:W-:Y:S02]  /*16130*/  F2FP.F16.F32.PACK_AB R173, R42.reuse, R173 ;  /* 0x000000ad2aad723e */ /* 0x040fe400000000ff */
[----:B------:R-:W-:-:S03]  /*16140*/  FADD.FTZ R54, R42, R3 ;  /* 0x000000032a367221 */ /* 0x000fc60000010000 */
[----:B------:R-:W-:Y:S01]  /*16150*/  MUFU.EX2 R50, R50 ;  /* 0x0000003200327308 */ /* 0x000fe20000000800 */
[----:B------:R-:W-:Y:S01]  /*16160*/  FADD.FTZ R3, R175, R54 ;  /* 0x00000036af037221 */ /* 0x000fe20000010000 */
[----:B0-----:R-:W-:Y:S01]  /*16170*/  FADD.FTZ R34, R160, R5 ;  /* 0x00000005a0227221 */ /* 0x001fe20000010000 */
[C---:B------:R-:W-:Y:S02]  /*16180*/  F2FP.F16.F32.PACK_AB R175, R44.reuse, R175 ;  /* 0x000000af2caf723e */ /* 0x040fe400000000ff */
[----:B------:R-:W-:Y:S01]  /*16190*/  FADD.FTZ R54, R44, R3 ;  /* 0x000000032c367221 */ /* 0x000fe20000010000 */
[C---:B------:R-:W-:Y:S01]  /*161a0*/  FADD.FTZ R5, R61.reuse, R34 ;  /* 0x000000223d057221 */ /* 0x040fe20000010000 */
[----:B------:R-:W-:Y:S01]  /*161b0*/  F2FP.F16.F32.PACK_AB R160, R61, R160 ;  /* 0x000000a03da0723e */ /* 0x000fe200000000ff */
[----:B------:R-:W0:Y:S01]  /*161c0*/  MUFU.EX2 R162, R162 ;  /* 0x000000a200a27308 */ /* 0x000e220000000800 */
[----:B------:R-:W-:Y:S01]  /*161d0*/  FADD.FTZ R3, R169, R54 ;  /* 0x00000036a9037221 */ /* 0x000fe20000010000 */
[----:B------:R-:W-:-:S03]  /*161e0*/  F2FP.F16.F32.PACK_AB R169, R46, R169 ;  /* 0x000000a92ea9723e */ /* 0x000fc600000000ff */
[----:B------:R-:W-:-:S03]  /*161f0*/  FADD.FTZ R54, R46, R3 ;  /* 0x000000032e367221 */ /* 0x000fc60000010000 */
[----:B------:R-:W1:Y:S01]  /*16200*/  MUFU.EX2 R163, R163 ;  /* 0x000000a300a37308 */ /* 0x000e620000000800 */
[----:B------:R-:W-:Y:S01]  /*16210*/  FADD.FTZ R3, R171, R54 ;  /* 0x00000036ab037221 */ /* 0x000fe20000010000 */
[----:B------:R-:W-:-:S03]  /*16220*/  F2FP.F16.F32.PACK_AB R171, R10, R171 ;  /* 0x000000ab0aab723e */ /* 0x000fc600000000ff */
[----:B------:R-:W-:-:S03]  /*16230*/  FADD.FTZ R30, R10, R3 ;  /* 0x000000030a1e7221 */ /* 0x000fc60000010000 */
[----:B------:R-:W2:Y:S01]  /*16240*/  MUFU.EX2 R52, R52 ;  /* 0x0000003400347308 */ /* 0x000ea20000000800 */
[----:B------:R-:W-:Y:S01]  /*16250*/  FADD.FTZ R3, R165, R30 ;  /* 0x0000001ea5037221 */ /* 0x000fe20000010000 */
[----:B0-----:R-:W-:Y:S01]  /*16260*/  FADD.FTZ R34, R162, R5 ;  /* 0x00000005a2227221 */ /* 0x001fe20000010000 */
[C---:B------:R-:W-:Y:S02]  /*16270*/  F2FP.F16.F32.PACK_AB R165, R20.reuse, R165 ;  /* 0x000000a514a5723e */ /* 0x040fe400000000ff */
[----:B------:R-:W-:Y:S01]  /*16280*/  FADD.FTZ R30, R20, R3 ;  /* 0x00000003141e7221 */ /* 0x000fe20000010000 */
[C---:B------:R-:W-:Y:S01]  /*16290*/  FADD.FTZ R5, R69.reuse, R34 ;  /* 0x0000002245057221 */ /* 0x040fe20000010000 */
[----:B------:R-:W-:Y:S01]  /*162a0*/  F2FP.F16.F32.PACK_AB R162, R69, R162 ;  /* 0x000000a245a2723e */ /* 0x000fe200000000ff */
[----:B------:R-:W-:Y:S01]  /*162b0*/  MUFU.EX2 R26, R75 ;  /* 0x0000004b001a7308 */ /* 0x000fe20000000800 */
[----:B------:R-:W-:Y:S01]  /*162c0*/  FADD.FTZ R3, R167, R30 ;  /* 0x0000001ea7037221 */ /* 0x000fe20000010000 */
[----:B------:R-:W-:Y:S01]  /*162d0*/  FADD.FTZ R20, R24, R5 ;  /* 0x0000000518147221 */ /* 0x000fe20000010000 */
[----:B------:R-:W-:-:S02]  /*162e0*/  F2FP.F16.F32.PACK_AB R167, R48, R167 ;  /* 0x000000a730a7723e */ /* 0x000fc400000000ff */
[----:B------:R-:W-:Y:S01]  /*162f0*/  FADD.FTZ R30, R48, R3 ;  /* 0x00000003301e7221 */ /* 0x000fe20000010000 */
[----:B------:R-:W-:Y:S02]  /*16300*/  FADD.FTZ R5, R65, R20 ;  /* 0x0000001441057221 */ /* 0x000fe40000010000 */
[----:B------:R-:W-:Y:S01]  /*16310*/  MUFU.EX2 R78, R78 ;  /* 0x0000004e004e7308 */ /* 0x000fe20000000800 */
[----:B------:R-:W-:Y:S01]  /*16320*/  FADD.FTZ R3, R161, R30 ;  /* 0x0000001ea1037221 */ /* 0x000fe20000010000 */
[----:B------:R-:W-:-:S03]  /*16330*/  F2FP.F16.F32.PACK_AB R161, R50, R161 ;  /* 0x000000a132a1723e */ /* 0x000fc600000000ff */
[----:B------:R-:W-:-:S03]  /*16340*/  FADD.FTZ R30, R50, R3 ;  /* 0x00000003321e7221 */ /* 0x000fc60000010000 */
[----:B------:R-:W0:Y:S01]  /*16350*/  MUFU.EX2 R79, R79 ;  /* 0x0000004f004f7308 */ /* 0x000e220000000800 */
[----:B-1----:R-:W-:Y:S01]  /*16360*/  FADD.FTZ R3, R163, R30 ;  /* 0x0000001ea3037221 */ /* 0x002fe20000010000 */
[----:B--2---:R-:W-:-:S03]  /*16370*/  F2FP.F16.F32.PACK_AB R163, R52, R163 ;  /* 0x000000a334a3723e */ /* 0x004fc600000000ff */
[----:B------:R-:W-:-:S03]  /*16380*/  FADD.FTZ R10, R52, R3 ;  /* 0x00000003340a7221 */ /* 0x000fc60000010000 */
        /* <DEDUP_REMOVED lines=8> */
[----:B------:R-:W-:Y:S01]  /*16410*/  F2FP.F16.F32.PACK_AB R156, R65, R24 ;  /* 0x00000018419c723e */ /* 0x000fe200000000ff */
[----:B------:R-:W-:Y:S01]  /*16420*/  HGMMA.64x128x16.F32 R88, R152, gdesc[UR8].tnspB, R88, gsb0 ;  /* 0x41e0000898587df0 */ /* 0x000fe20008000858 */
[----:B------:R-:W-:Y:S02]  /*16430*/  F2FP.F16.F32.PACK_AB R158, R73, R28 ;  /* 0x0000001c499e723e */ /* 0x000fe400000000ff */
[----:B0-----:R-:W-:-:S03]  /*16440*/  F2FP.F16.F32.PACK_AB R159, R79, R78 ;  /* 0x0000004e4f9f723e */ /* 0x001fc600000000ff */
[----:B------:R-:W0:Y:S08]  /*16450*/  MUFU.EX2 R157, R157 ;  /* 0x0000009d009d7308 */ /* 0x000e300000000800 */
[----:B------:R-:W1:Y:S08]  /*16460*/  MUFU.EX2 R6, R85 ;  /* 0x0000005500067308 */ /* 0x000e700000000800 */
[----:B------:R-:W2:Y:S01]  /*16470*/  MUFU.EX2 R40, R40 ;  /* 0x0000002800287308 */ /* 0x000ea20000000800 */
[----:B0-----:R-:W-:Y:S01]  /*16480*/  FADD.FTZ R3, R157, R10 ;  /* 0x0000000a9d037221 */ /* 0x001fe20000010000 */
[----:B------:R-:W-:Y:S01]  /*16490*/  FADD.FTZ R10, R28, R5 ;  /* 0x000000051c0a7221 */ /* 0x000fe20000010000 */
[----:B------:R-:W-:-:S02]  /*164a0*/  F2FP.F16.F32.PACK_AB R157, R26, R157 ;  /* 0x0000009d1a9d723e */ /* 0x000fc400000000ff */
[----:B------:R-:W-:Y:S01]  /*164b0*/  FADD.FTZ R3, R26, R3 ;  /* 0x000000031a037221 */ /* 0x000fe20000010000 */
[----:B------:R-:W-:-:S03]  /*164c0*/  FADD.FTZ R5, R73, R10 ;  /* 0x0000000a49057221 */ /* 0x000fc60000010000 */
[----:B------:R-:W-:Y:S01]  /*164d0*/  FADD.FTZ R3, R78, R3 ;  /* 0x000000034e037221 */ /* 0x000fe20000010000 */
[----:B------:R-:W-:-:S03]  /*164e0*/  FADD.FTZ R10, R32, R5 ;  /* 0x00000005200a7221 */ /* 0x000fc60000010000 */
[----:B------:R-:W-:Y:S01]  /*164f0*/  FADD.FTZ R3, R79, R3 ;  /* 0x000000034f037221 */ /* 0x000fe20000010000 */
[----:B------:R-:W-:-:S03]  /*16500*/  FADD.FTZ R10, R77, R10 ;  /* 0x0000000a4d0a7221 */ /* 0x000fc60000010000 */
[----:B------:R-:W-:Y:S01]  /*16510*/  FADD.FTZ R3, R82, R3 ;  /* 0x0000000352037221 */ /* 0x000fe20000010000 */
[----:B------:R-:W-:-:S03]  /*16520*/  FADD.FTZ R5, R9, R10 ;  /* 0x0000000a09057221 */ /* 0x000fc60000010000 */
[----:B------:R-:W-:Y:S01]  /*16530*/  FADD.FTZ R3, R83, R3 ;  /* 0x0000000353037221 */ /* 0x000fe20000010000 */
[----:B-1----:R-:W-:-:S03]  /*16540*/  FADD.FTZ R5, R6, R5 ;  /* 0x0000000506057221 */ /* 0x002fc60000010000 */
[----:B------:R-:W-:-:S04]  /*16550*/  FADD.FTZ R3, R86, R3 ;  /* 0x0000000356037221 */ /* 0x000fc80000010000 */
[----:B--2---:R-:W-:Y:S01]  /*16560*/  FADD.FTZ R3, R40, R3 ;  /* 0x0000000328037221 */ /* 0x004fe20000010000 */
[----:B------:R-:W-:Y:S02]  /*16570*/  WARPGROUP.DEPBAR.LE gsb0, 0x0 ;  /* 0x00008000000079c5 */ /* 0x000fe40000010000 */
[----:B------:R0:W-:Y:S06]  /*16580*/  BAR.ARV R27, 0x100 ;  /* 0x0004001b0000751d */ /* 0x0001ec0000002000 */
[----:B------:R-:W-:Y:S01]  /*16590*/  @!P1 SYNCS.ARRIVE.TRANS64.RED.A1T0 RZ, [R21+URZ], RZ ;  /* 0x000000ff15ff99a7 */ /* 0x000fe2000810043f */
[----:B------:R-:W-:Y:S01]  /*165a0*/  F2FP.F16.F32.PACK_AB R154, R6, R9 ;  /* 0x00000009069a723e */ /* 0x000fe200000000ff */
        /* <DEDUP_REMOVED lines=68> */
[----:B-1----:R-:W-:-:S02]  /*169f0*/  IMAD.MOV.U32 R13, RZ, RZ, R22 ;  /* 0x000000ffff0d7224 */ /* 0x002fc400078e0016 */
[----:B------:R-:W-:Y:S02]  /*16a00*/  IMAD.MOV.U32 R6, RZ, RZ, R8 ;  /* 0x000000ffff067224 */ /* 0x000fe400078e0008 */
[----:B------:R-:W-:Y:S01]  /*16a10*/  IMAD.MOV.U32 R14, RZ, RZ, R0 ;  /* 0x000000ffff0e7224 */ /* 0x000fe200078e0000 */
[----:B0-----:R-:W-:Y:S06]  /*16a20*/  @P2 BRA `(.L_x_1879) ;  /* 0xffffffdc008c2947 */ /* 0x001fec000383ffff */
.L_x_1869:
[----:B------:R-:W-:-:S13]  /*16a30*/  ISETP.GE.AND P2, PT, R4, R196, PT ;  /* 0x000000c40400720c */ /* 0x000fda0003f46270 */
[----:B------:R-:W-:Y:S05]  /*16a40*/  @!P2 BRA `(.L_x_1880) ;  /* 0x0000003000a0a947 */ /* 0x000fea0003800000 */
[----:B------:R-:W-:Y:S01]  /*16a50*/  IMAD.MOV.U32 R6, RZ, RZ, R8 ;  /* 0x000000ffff067224 */ /* 0x000fe200078e0008 */
[----:B------:R-:W-:Y:S01]  /*16a60*/  MOV R14, R186 ;  /* 0x000000ba000e7202 */ /* 0x000fe20000000f00 */
[----:B------:R-:W-:Y:S02]  /*16a70*/  IMAD.MOV.U32 R12, RZ, RZ, R0 ;  /* 0x000000ffff0c7224 */ /* 0x000fe400078e0000 */
[----:B------:R-:W-:-:S07]  /*16a80*/  IMAD.MOV.U32 R13, RZ, RZ, R22 ;  /* 0x000000ffff0d7224 */ /* 0x000fce00078e0016 */
.L_x_1898:
        /* <DEDUP_REMOVED lines=10> */
.L_x_1882:
[----:B------:R-:W-:Y:S01]  /*16b30*/  IMAD R0, R22, 0x8, R2 ;  /* 0x0000000816007824 */ /* 0x000fe200078e0202 */
[----:B------:R-:W-:-:S04]  /*16b40*/  SHF.L.U32 R9, R186, 0x1f, RZ ;  /* 0x0000001fba097819 */ /* 0x000fc800000006ff */
[----:B------:R0:W1:Y:S01]  /*16b50*/  SYNCS.PHASECHK.TRANS64.TRYWAIT P3, [R0+URZ+0x28830], R9 ;  /* 0x02883009000075a7 */ /* 0x000062000806017f */
[----:B------:R-:W-:Y:S05]  /*16b60*/  @!P0 BRA `(.L_x_1883) ;  /* 0x0000000000048947 */ /* 0x000fea0003800000 */
[----:B------:R-:W-:Y:S01]  /*16b70*/  BPT.TRAP 0x1 ;  /* 0x000000040000795c */ /* 0x000fe20000300000 */
.L_x_1883:
[----:B------:R-:W-:Y:S04]  /*16b80*/  BSSY B0, `(.L_x_1881) ;  /* 0x0000004000007945 */ /* 0x000fe80003800000 */
[----:B-1----:R-:W-:Y:S05]  /*16b90*/  @P3 BRA `(.L_x_1884) ;  /* 0x0000000000083947 */ /* 0x002fea0003800000 */
[----:B------:R-:W1:Y:S02]  /*16ba0*/  SYNCS.PHASECHK.TRANS64.TRYWAIT P3, [R0+URZ+0x28830], R9 ;  /* 0x02883009000075a7 */ /* 0x000e64000806017f */
[----:B-1----:R-:W-:Y:S05]  /*16bb0*/  @!P3 BRA `(.L_x_1885) ;  /* 0x000000ec0070b947 */ /* 0x002fea0003800000 */
.L_x_1884:
[----:B------:R-:W-:Y:S05]  /*16bc0*/  BSYNC B0 ;  /* 0x0000000000007941 */ /* 0x000fea0003800000 */
.L_x_1881:
        /* <DEDUP_REMOVED lines=28> */
[----:B------:R-:W-:-:S02]  /*16d90*/  R2UR UR26, R10 ;  /* 0x000000000a1a72ca */ /* 0x000fc400000e0000 */
[----:B------:R0:W-:Y:S01]  /*16da0*/  BAR.SYNC.DEFER_BLOCKING R0, 0x100 ;  /* 0x000400000000751d */ /* 0x0001e20000010000 */
[C---:B------:R-:W-:Y:S01]  /*16db0*/  IADD3 R10, R8.reuse, 0x404, RZ ;  /* 0x00000404080a7810 */ /* 0x040fe20007ffe0ff */
[----:B------:R-:W-:Y:S01]  /*16dc0*/  VIADD R8, R8, 0x406 ;  /* 0x0000040608087836 */ /* 0x000fe20000000000 */
        /* <DEDUP_REMOVED lines=32> */
.L_x_1887:
[----:B------:R-:W-:Y:S01]  /*16fd0*/  SHF.L.U32 R0, R14, 0x1f, RZ ;  /* 0x0000001f0e007819 */ /* 0x000fe200000006ff */
[----:B------:R-:W-:-:S04]  /*16fe0*/  IMAD R9, R13, 0x8, R2 ;  /* 0x000000080d097824 */ /* 0x000fc800078e0202 */
[----:B------:R0:W1:Y:S01]  /*16ff0*/  SYNCS.PHASECHK.TRANS64.TRYWAIT P2, [R9+URZ+0x28850], R0 ;  /* 0x02885000090075a7 */ /* 0x000062000804017f */
[----:B------:R-:W-:Y:S05]  /*17000*/  @!P0 BRA `(.L_x_1888) ;  /* 0x0000000000048947 */ /* 0x000fea0003800000 */
[----:B------:R-:W-:Y:S01]  /*17010*/  BPT.TRAP 0x1 ;  /* 0x000000040000795c */ /* 0x000fe20000300000 */
.L_x_1888:
[----:B-1----:R-:W-:Y:S05]  /*17020*/  @P2 BRA `(.L_x_1886) ;  /* 0x0000000000082947 */ /* 0x002fea0003800000 */
[----:B------:R-:W1:Y:S02]  /*17030*/  SYNCS.PHASECHK.TRANS64.TRYWAIT P2, [R9+URZ+0x28850], R0 ;  /* 0x02885000090075a7 */ /* 0x000e64000804017f */
[----:B-1----:R-:W-:Y:S05]  /*17040*/  @!P2 BRA `(.L_x_1889) ;  /* 0x000000e80060a947 */ /* 0x002fea0003800000 */
.L_x_1886:
[----:B01----:R-:W-:Y:S01]  /*17050*/  VIADD R0, R2, 0x400 ;  /* 0x0000040002007836 */ /* 0x003fe20000000000 */
[----:B------:R-:W-:Y:S05]  /*17060*/  WARPSYNC.ALL ;  /* 0x0000000000007948 */ /* 0x000fea0003800000 */
[----:B------:R-:W-:Y:S01]  /*17070*/  SHF.R.U32.HI R0, RZ, 0x4, R0 ;  /* 0x00000004ff007819 */ /* 0x000fe20000011600 */
[----:B------:R-:W-:Y:S01]  /*17080*/  IMAD.MOV.U32 R9, RZ, RZ, 0x40000040 ;  /* 0x40000040ff097424 */ /* 0x000fe200078e00ff */
[----:B------:R-:W-:Y:S01]  /*17090*/  WARPGROUP.ARRIVE ;  /* 0x00000000000079c5 */ /* 0x000fe20000000000 */
[----:B------:R-:W-:Y:S01]  /*170a0*/  IMAD.MOV.U32 R11, RZ, RZ, 0x40000040 ;  /* 0x40000040ff0b7424 */ /* 0x000fe200078e00ff */
[----:B------:R-:W-:-:S04]  /*170b0*/  LOP3.LUT R0, R0, 0x3fff, RZ, 0xc0, !PT ;  /* 0x00003fff00007812 */ /* 0x000fc800078ec0ff */
[----:B------:R-:W0:Y:S01]  /*170c0*/  S2R R15, SR_TID.X ;  /* 0x00000000000f7919 */ /* 0x000e220000002100 */
[----:B------:R-:W-:Y:S01]  /*170d0*/  R2UR UR11, R9 ;  /* 0x00000000090b72ca */ /* 0x000fe200000e0000 */
[----:B------:R-:W-:Y:S01]  /*170e0*/  IMAD.MOV.U32 R9, RZ, RZ, 0x40000040 ;  /* 0x40000040ff097424 */ /* 0x000fe200078e00ff */
[----:B------:R-:W-:-:S05]  /*170f0*/  LOP3.LUT R0, R0, 0x4000000, RZ, 0xfc, !PT ;  /* 0x0400000000007812 */ /* 0x000fca00078efcff */
[----:B------:R-:W-:Y:S02]  /*17100*/  IMAD R8, R13, 0x800, R0 ;  /* 0x000008000d087824 */ /* 0x000fe400078e0200 */
[----:B------:R-:W1:Y:S02]  /*17110*/  @P4 LDC R0, c[0x0][0x44c] ;  /* 0x00011300ff004b82 */ /* 0x000e640000000800 */
[C---:B------:R-:W-:Y:S01]  /*17120*/  VIADD R10, R8.reuse, 0x80 ;  /* 0x00000080080a7836 */ /* 0x040fe20000000000 */
[----:B------:R-:W-:-:S13]  /*17130*/  R2UR UR10, R8 ;  /* 0x00000000080a72ca */ /* 0x000fda00000e0000 */
        /* <DEDUP_REMOVED lines=40> */
[----:B------:R-:W-:-:S04]  /*173c0*/  IMAD.IADD R11, R195, 0x1, R193 ;  /* 0x00000001c30b7824 */ /* 0x000fc800078e02c1 */
[----:B-1----:R-:W-:Y:S01]  /*173d0*/  @P4 IMAD.HI.U32 R0, R11, R0, RZ ;  /* 0x000000000b004227 */ /* 0x002fe200078e00ff */
[----:B------:R-:W-:Y:S02]  /*173e0*/  WARPGROUP.DEPBAR.LE gsb0, 0x0 ;  /* 0x00008000000079c5 */ /* 0x000fe40000010000 */
[----:B------:R-:W-:-:S06]  /*173f0*/  WARPGROUP.ARRIVE ;  /* 0x00000000000079c5 */ /* 0x000fcc0000000000 */
[----:B------:R-:W-:Y:S01]  /*17400*/  HGMMA.64x128x16.F32 R88, R156, gdesc[UR8].tnspB, R88, gsb0 ;  /* 0x41e000089c587df0 */ /* 0x000fe20008000858 */
[----:B------:R-:W-:Y:S01]  /*17410*/  R2UR UR10, R8 ;  /* 0x00000000080a72ca */ /* 0x000fe200000e0000 */
[----:B------:R-:W-:Y:S01]  /*17420*/  @!P1 IMAD R8, R22, 0x8, R2 ;  /* 0x0000000816089824 */ /* 0x000fe200078e0202 */
[----:B------:R-:W-:Y:S02]  /*17430*/  R2UR UR11, R9 ;  /* 0x00000000090b72ca */ /* 0x000fe400000e0000 */
[----:B------:R-:W0:Y:S01]  /*17440*/  @P4 LDC R9, c[0x0][0x450] ;  /* 0x00011400ff094b82 */ /* 0x000e220000000800 */
[----:B------:R-:W-:-:S05]  /*17450*/  @!P1 VIADD R14, R8, 0x28840 ;  /* 0x00028840080e9836 */ /* 0x000fca0000000000 */
[----:B------:R-:W-:Y:S02]  /*17460*/  @!P1 PRMT R14, RZ, 0x654, R14 ;  /* 0x00000654ff0e9816 */ /* 0x000fe4000000000e */
[----:B0-----:R-:W-:Y:S01]  /*17470*/  @P4 SHF.R.U32.HI R11, RZ, R9, R0 ;  /* 0x00000009ff0b4219 */ /* 0x001fe20000011600 */
[----:B------:R-:W-:Y:S01]  /*17480*/  IMAD.SHL.U32 R0, R4, 0x80, RZ ;  /* 0x0000008004007824 */ /* 0x000fe200078e00ff */
[----:B------:R-:W-:-:S03]  /*17490*/  IADD3 R9, -R15, 0xb, RZ ;  /* 0x0000000b0f097810 */ /* 0x000fc60007ffe1ff */
[----:B------:R-:W0:Y:S01]  /*174a0*/  SHFL.IDX PT, R10, R11, RZ, 0x1c1f ;  /* 0x001c1fff0b0a7589 */ /* 0x000e2200000e0000 */
[----:B------:R-:W-:-:S05]  /*174b0*/  IADD3 R8, -R0, 0x1, RZ ;  /* 0x0000000100087810 */ /* 0x000fca0007ffe1ff */
[----:B------:R-:W-:-:S05]  /*174c0*/  IMAD R8, R189, -0x2, R8 ;  /* 0xfffffffebd087824 */ /* 0x000fca00078e0208 */
[----:B------:R-:W-:-:S05]  /*174d0*/  IADD3 R8, -R187, R8, R188 ;  /* 0x00000008bb087210 */ /* 0x000fca0007ffe1bc */
[----:B------:R-:W-:Y:S01]  /*174e0*/  VIADD R21, R8, UR7 ;  /* 0x0000000708157c36 */ /* 0x000fe20008000000 */
[----:B------:R-:W-:Y:S02]  /*174f0*/  WARPGROUP.DEPBAR.LE gsb0, 0x0 ;  /* 0x00008000000079c5 */ /* 0x000fe40000010000 */
[----:B------:R-:W-:-:S06]  /*17500*/  WARPGROUP.ARRIVE ;  /* 0x00000000000079c5 */ /* 0x000fcc0000000000 */
[----:B------:R-:W-:Y:S01]  /*17510*/  HGMMA.64x128x16.F32 R88, R152, gdesc[UR8].tnspB, R88, gsb0 ;  /* 0x41e0000898587df0 */ /* 0x000fe20008000858 */
[----:B------:R-:W-:-:S06]  /*17520*/  ULOP3.LUT UR10, URZ, UR37, URZ, 0x33, !UPT ;  /* 0x000000253f0a7292 */ /* 0x000fcc000f8e333f */
[----:B------:R-:W-:Y:S01]  /*17530*/  VIADD R15, R8, UR10 ;  /* 0x0000000a080f7c36 */ /* 0x000fe20008000000 */
[----:B------:R-:W-:Y:S02]  /*17540*/  WARPGROUP.DEPBAR.LE gsb0, 0x0 ;  /* 0x00008000000079c5 */ /* 0x000fe40000010000 */
[----:B------:R1:W-:Y:S06]  /*17550*/  BAR.ARV R9, 0x100 ;  /* 0x000400090000751d */ /* 0x0003ec0000002000 */
[----:B------:R1:W-:Y:S01]  /*17560*/  @!P1 SYNCS.ARRIVE.TRANS64.RED.A1T0 RZ, [R14+URZ], RZ ;  /* 0x000000ff0eff99a7 */ /* 0x0003e2000810043f */
[----:B0-----:R-:W-:-:S02]  /*17570*/  IMAD.IADD R153, R21, 0x1, R10 ;  /* 0x0000000115997824 */ /* 0x001fc400078e020a */
[----:B------:R-:W-:Y:S01]  /*17580*/  IMAD.IADD R155, R15, 0x1, R10 ;  /* 0x000000010f9b7824 */ /* 0x000fe200078e020a */
[----:B------:R-:W-:Y:S06]  /*17590*/  @!P5 BRA `(.L_x_1890) ;  /* 0x000000000058d947 */ /* 0x000fec0003800000 */
[----:B------:R-:W-:Y:S01]  /*175a0*/  IADD3 R157, -R187, R188, R10 ;  /* 0x000000bcbb9d7210 */ /* 0x000fe20007ffe10a */
[----:B------:R-:W-:Y:S03]  /*175b0*/  BSSY B0, `(.L_x_1891) ;  /* 0x0000010000007945 */ /* 0x000fe60003800000 */
[----:B------:R-:W-:-:S13]  /*175c0*/  ISETP.GT.AND P2, PT, R157, -0x1, PT ;  /* 0xffffffff9d00780c */ /* 0x000fda0003f44270 */
[----:B------:R-:W-:Y:S05]  /*175d0*/  @P2 BRA `(.L_x_1892) ;  /* 0x0000000000202947 */ /* 0x000fea0003800000 */
[----:B------:R-:W-:Y:S01]  /*175e0*/  IMAD.U32 R10, RZ, RZ, UR5 ;  /* 0x00000005ff0a7e24 */ /* 0x000fe2000f8e00ff */
[----:B------:R-:W-:-:S04]  /*175f0*/  LOP3.LUT R157, RZ, R157, RZ, 0x33, !PT ;  /* 0x0000009dff9d7212 */ /* 0x000fc800078e33ff */
[----:B------:R-:W-:-:S13]  /*17600*/  ISETP.NE.AND P2, PT, R10, 0x1, PT ;  /* 0x000000010a00780c */ /* 0x000fda0003f45270 */
[----:B-1----:R-:W0:Y:S02]  /*17610*/  @P2 LDC.64 R8, c[0x0][0x9e8] ;  /* 0x00027a00ff082b82 */ /* 0x002e240000000a00 */
[----:B0-----:R-:W-:-:S05]  /*17620*/  @P2 IMAD.HI.U32 R8, R157, R8, RZ ;  /* 0x000000089d082227 */ /* 0x001fca00078e00ff */
[----:B------:R-:W-:-:S04]  /*17630*/  @P2 SHF.R.U32.HI R157, RZ, R9, R8 ;  /* 0x00000009ff9d2219 */ /* 0x000fc80000011608 */
[----:B------:R-:W-:Y:S01]  /*17640*/  LOP3.LUT R157, RZ, R157, RZ, 0x33, !PT ;  /* 0x0000009dff9d7212 */ /* 0x000fe200078e33ff */
[----:B------:R-:W-:Y:S06]  /*17650*/  BRA `(.L_x_1893) ;  /* 0x0000000000147947 */ /* 0x000fec0003800000 */
.L_x_1892:
[----:B------:R-:W-:-:S05]  /*17660*/  IMAD.U32 R10, RZ, RZ, UR5 ;  /* 0x00000005ff0a7e24 */ /* 0x000fca000f8e00ff */
[----:B------:R-:W-:-:S13]  /*17670*/  ISETP.NE.AND P2, PT, R10, 0x1, PT ;  /* 0x000000010a00780c */ /* 0x000fda0003f45270 */
[----:B-1----:R-:W0:Y:S02]  /*17680*/  @P2 LDC.64 R8, c[0x0][0x9e8] ;  /* 0x00027a00ff082b82 */ /* 0x002e240000000a00 */
[----:B0-----:R-:W-:-:S05]  /*17690*/  @P2 IMAD.HI.U32 R8, R157, R8, RZ ;  /* 0x000000089d082227 */ /* 0x001fca00078e00ff */
[----:B------:R-:W-:-:S07]  /*176a0*/  @P2 SHF.R.U32.HI R157, RZ, R9, R8 ;  /* 0x00000009ff9d2219 */ /* 0x000fce0000011608 */
.L_x_1893:
[----:B------:R-:W-:Y:S05]  /*176b0*/  BSYNC B0 ;  /* 0x0000000000007941 */ /* 0x000fea0003800000 */
.L_x_1891:
[----:B------:R-:W-:-:S04]  /*176c0*/  IMAD R8, R157, R10, -R0 ;  /* 0x0000000a9d087224 */ /* 0x000fc800078e0a00 */
[----:B------:R-:W-:-:S05]  /*176d0*/  IMAD R8, R189, -0x2, R8 ;  /* 0xfffffffebd087824 */ /* 0x000fca00078e0208 */
[----:B------:R-:W-:Y:S02]  /*176e0*/  VIADDMNMX R153, R8, R10, R153, PT ;  /* 0x0000000a08997246 */ /* 0x000fe40003800199 */
[----:B------:R-:W-:-:S07]  /*176f0*/  VIMNMX R155, R155, R8, !PT ;  /* 0x000000089b9b7248 */ /* 0x000fce0007fe0100 */
.L_x_1890:
        /* <DEDUP_REMOVED lines=15> */
[----:B-1----:R-:W-:Y:S02]  /*177f0*/  FSEL R14, R29, -INF , !P3 ;  /* 0xff8000001d0e7808 */ /* 0x002fe40005800000 */
        /* <DEDUP_REMOVED lines=89> */
[----:B------:R-:W-:Y:S02]  /*17d90*/  MOV R25, UR5 ;  /* 0x0000000500197c02 */ /* 0x000fe40008000f00 */
[----:B------:R-:W-:Y:S02]  /*17da0*/  LOP3.LUT R11, RZ, R11, RZ, 0x33, !PT ;  /* 0x0000000bff0b7212 */ /* 0x000fe400078e33ff */
[----:B------:R-:W-:-:S13]  /*17db0*/  ISETP.NE.AND P3, PT, R25, 0x1, PT ;  /* 0x000000011900780c */ /* 0x000fda0003f65270 */
[----:B------:R-:W0:Y:S02]  /*17dc0*/  @P3 LDC.64 R8, c[0x0][0x9e8] ;  /* 0x00027a00ff083b82 */ /* 0x000e240000000a00 */
[----:B0-----:R-:W-:-:S05]  /*17dd0*/  @P3 IMAD.HI.U32 R8, R11, R8, RZ ;  /* 0x000000080b083227 */ /* 0x001fca00078e00ff */
[----:B------:R-:W-:-:S04]  /*17de0*/  @P3 SHF.R.U32.HI R11, RZ, R9, R8 ;  /* 0x00000009ff0b3219 */ /* 0x000fc80000011608 */
[----:B------:R-:W-:Y:S01]  /*17df0*/  LOP3.LUT R11, RZ, R11, RZ, 0x33, !PT ;  /* 0x0000000bff0b7212 */ /* 0x000fe200078e33ff */
[----:B------:R-:W-:Y:S06]  /*17e00*/  BRA `(.L_x_1897) ;  /* 0x0000000000147947 */ /* 0x000fec0003800000 */
.L_x_1896:
[----:B------:R-:W-:-:S05]  /*17e10*/  IMAD.U32 R25, RZ, RZ, UR5 ;  /* 0x00000005ff197e24 */ /* 0x000fca000f8e00ff */
[----:B------:R-:W-:-:S13]  /*17e20*/  ISETP.NE.AND P3, PT, R25, 0x1, PT ;  /* 0x000000011900780c */ /* 0x000fda0003f65270 */
[----:B------:R-:W0:Y:S02]  /*17e30*/  @P3 LDC.64 R8, c[0x0][0x9e8] ;  /* 0x00027a00ff083b82 */ /* 0x000e240000000a00 */
[----:B0-----:R-:W-:-:S05]  /*17e40*/  @P3 IMAD.HI.U32 R8, R11, R8, RZ ;  /* 0x000000080b083227 */ /* 0x001fca00078e00ff */
[----:B------:R-:W-:-:S07]  /*17e50*/  @P3 SHF.R.U32.HI R11, RZ, R9, R8 ;  /* 0x00000009ff0b3219 */ /* 0x000fce0000011608 */
.L_x_1897:
[----:B------:R-:W-:Y:S05]  /*17e60*/  BSYNC B0 ;  /* 0x0000000000007941 */ /* 0x000fea0003800000 */
.L_x_1895:
[----:B------:R-:W-:-:S04]  /*17e70*/  IMAD R0, R11, R25, -R0 ;  /* 0x000000190b007224 */ /* 0x000fc800078e0a00 */
[----:B------:R-:W-:-:S05]  /*17e80*/  IMAD R0, R189, -0x2, R0 ;  /* 0xfffffffebd007824 */ /* 0x000fca00078e0200 */
[----:B------:R-:W-:Y:S02]  /*17e90*/  VIADDMNMX R21, R0, R25, R21, PT ;  /* 0x0000001900157246 */ /* 0x000fe40003800115 */
[----:B------:R-:W-:-:S07]  /*17ea0*/  VIMNMX R15, R15, R0, !PT ;  /* 0x000000000f0f7248 */ /* 0x000fce0007fe0100 */
.L_x_1894:
[----:B------:R-:W-:Y:S01]  /*17eb0*/  ISETP.GT.AND P3, PT, R15, 0x1, P2 ;  /* 0x000000010f00780c */ /* 0x000fe20001764270 */
[----:B------:R-:W0:Y:S01]  /*17ec0*/  LDC R11, c[0x0][0x988] ;  /* 0x00026200ff0b7b82 */ /* 0x000e220000000800 */
        /* <DEDUP_REMOVED lines=143> */
[----:B------:R-:W-:Y:S01]  /*187c0*/  MUFU.EX2 R27, R8 ;  /* 0x00000008001b7308 */ /* 0x000fe20000000800 */
[----:B------:R-:W-:Y:S01]  /*187d0*/  FSEL R48, R87, -INF , !P2 ;  /* 0xff80000057307808 */ /* 0x000fe20005000000 */
[--C-:B------:R-:W-:Y:S01]  /*187e0*/  FFMA.FTZ R154, R154, R11, -R49.reuse ;  /* 0x0000000b9a9a7223 */ /* 0x100fe20000010831 */
[----:B------:R-:W-:Y:S01]  /*187f0*/  FMNMX.FTZ R29, R34, R29, !PT ;  /* 0x0000001d221d7209 */ /* 0x000fe20007810000 */
[-CC-:B------:R-:W-:Y:S01]  /*18800*/  FFMA.FTZ R9, R10, R11.reuse, -R49.reuse ;  /* 0x0000000b0a097223 */ /* 0x180fe20000010831 */
[----:B------:R-:W-:Y:S01]  /*18810*/  FADD.FTZ R12, -R57, R12 ;  /* 0x0000000c390c7221 */ /* 0x000fe20000010100 */
        /* <DEDUP_REMOVED lines=16> */
[----:B------:R-:W-:Y:S01]  /*18920*/  FFMA.FTZ R47, R174, R11, -R49 ;  /* 0x0000000bae2f7223 */ /* 0x000fe20000010831 */
[----:B------:R-:W-:-:S02]  /*18930*/  FMNMX.FTZ R31, R232, R31, !PT ;  /* 0x0000001fe81f7209 */ /* 0x000fc40007810000 */
[----:B------:R-:W-:Y:S01]  /*18940*/  MUFU.EX2 R24, R24 ;  /* 0x0000001800187308 */ /* 0x000fe20000000800 */
[----:B0-----:R-:W-:Y:S01]  /*18950*/  FFMA.FTZ R152, R80, R11, -R49 ;  /* 0x0000000b50987223 */ /* 0x001fe20000010831 */
[----:B------:R-:W-:-:S04]  /*18960*/  FMNMX.FTZ R31, R46, R31, !PT ;  /* 0x0000001f2e1f7209 */ /* 0x000fc80007810000 */
[----:B------:R-:W-:Y:S02]  /*18970*/  FMNMX.FTZ R33, R234, R31, !PT ;  /* 0x0000001fea217209 */ /* 0x000fe40007810000 */
[----:B------:R0:W-:Y:S02]  /*18980*/  MUFU.EX2 R31, R154 ;  /* 0x0000009a001f7308 */ /* 0x0001e40000000800 */
[----:B------:R-:W-:-:S04]  /*18990*/  FMNMX.FTZ R33, R50, R33, !PT ;  /* 0x0000002132217209 */ /* 0x000fc80007810000 */
[----:B------:R-:W-:Y:S02]  /*189a0*/  FMNMX.FTZ R33, R236, R33, !PT ;  /* 0x00000021ec217209 */ /* 0x000fe40007810000 */
[----:B------:R-:W-:Y:S01]  /*189b0*/  MUFU.EX2 R9, R9 ;  /* 0x0000000900097308 */ /* 0x000fe20000000800 */
[--C-:B0-----:R-:W-:Y:S01]  /*189c0*/  FFMA.FTZ R154, R84, R11, -R49.reuse ;  /* 0x0000000b549a7223 */ /* 0x101fe20000010831 */
[----:B------:R-:W-:Y:S01]  /*189d0*/  FMNMX.FTZ R8, R54, R33, !PT ;  /* 0x0000002136087209 */ /* 0x000fe20007810000 */
[-CC-:B------:R-:W-:Y:S01]  /*189e0*/  FFMA.FTZ R33, R156, R11.reuse, -R49.reuse ;  /* 0x0000000b9c217223 */ /* 0x180fe20000010831 */
[----:B------:R-:W-:Y:S02]  /*189f0*/  FFMA.FTZ R156, R72, R11, -R49 ;  /* 0x0000000b489c7223 */ /* 0x000fe40000010831 */
[----:B------:R-:W-:Y:S02]  /*18a00*/  FMNMX.FTZ R35, R55, R8, !PT ;  /* 0x0000000837237209 */ /* 0x000fe40007810000 */
[----:B------:R-:W-:Y:S02]  /*18a10*/  MUFU.EX2 R10, R10 ;  /* 0x0000000a000a7308 */ /* 0x000fe40000000800 */
[----:B------:R-:W-:-:S04]  /*18a20*/  FMNMX.FTZ R8, R58, R35, !PT ;  /* 0x000000233a087209 */ /* 0x000fc80007810000 */
[----:B------:R-:W-:Y:S02]  /*18a30*/  FMNMX.FTZ R35, R59, R8, !PT ;  /* 0x000000083b237209 */ /* 0x000fe40007810000 */
[----:B------:R-:W-:Y:S02]  /*18a40*/  MUFU.EX2 R25, R25 ;  /* 0x0000001900197308 */ /* 0x000fe40000000800 */
        /* <DEDUP_REMOVED lines=10> */
[--C-:B------:R-:W-:Y:S02]  /*18af0*/  FFMA.FTZ R160, R64, R11, -R49.reuse ;  /* 0x0000000b40a07223 */ /* 0x100fe40000010831 */
        /* <DEDUP_REMOVED lines=8> */
[----:B------:R-:W1:Y:S01]  /*18b80*/  MUFU.EX2 R33, R33 ;  /* 0x0000002100217308 */ /* 0x000e620000000800 */
[----:B0-----:R-:W-:Y:S02]  /*18b90*/  F2FP.F16.F32.PACK_AB R172, R31, R26 ;  /* 0x0000001a1fac723e */ /* 0x001fe400000000ff */
[----:B------:R-:W-:Y:S01]  /*18ba0*/  FMNMX.FTZ R8, R82, R41, !PT ;  /* 0x0000002952087209 */ /* 0x000fe20007810000 */
[----:B------:R-:W-:-:S03]  /*18bb0*/  FFMA.FTZ R41, R168, R11, -R49 ;  /* 0x0000000ba8297223 */ /* 0x000fc60000010831 */
[----:B------:R-:W-:Y:S01]  /*18bc0*/  FMNMX.FTZ R21, R83, R8, !PT ;  /* 0x0000000853157209 */ /* 0x000fe20007810000 */
[----:B------:R-:W-:Y:S03]  /*18bd0*/  MUFU.EX2 R32, R32 ;  /* 0x0000002000207308 */ /* 0x000fe60000000800 */
[----:B------:R-:W-:-:S04]  /*18be0*/  FMNMX.FTZ R21, R86, R21, !PT ;  /* 0x0000001556157209 */ /* 0x000fc80007810000 */
[----:B------:R-:W-:Y:S01]  /*18bf0*/  FMNMX.FTZ R8, R48, R21, !PT ;  /* 0x0000001530087209 */ /* 0x000fe20007810000 */
[----:B------:R-:W-:Y:S01]  /*18c00*/  FFMA.FTZ R21, R166, R11, -R49 ;  /* 0x0000000ba6157223 */ /* 0x000fe20000010831 */
[----:B------:R-:W0:Y:S01]  /*18c10*/  MUFU.EX2 R35, R35 ;  /* 0x0000002300237308 */ /* 0x000e220000000800 */
[----:B-1----:R-:W-:Y:S02]  /*18c20*/  F2FP.F16.F32.PACK_AB R174, R33, R28 ;  /* 0x0000001c21ae723e */ /* 0x002fe400000000ff */
[----:B------:R-:W1:Y:S05]  /*18c30*/  SHFL.BFLY PT, R43, R8, 0x2, 0x1f ;  /* 0x0c401f00082b7f89 */ /* 0x000e6a00000e0000 */
[----:B------:R-:W-:Y:S08]  /*18c40*/  MUFU.EX2 R36, R36 ;  /* 0x0000002400247308 */ /* 0x000ff00000000800 */
[----:B------:R-:W2:Y:S01]  /*18c50*/  MUFU.EX2 R37, R37 ;  /* 0x0000002500257308 */ /* 0x000ea20000000800 */
[----:B0-----:R-:W-:-:S07]  /*18c60*/  F2FP.F16.F32.PACK_AB R168, R35, R32 ;  /* 0x0000002023a8723e */ /* 0x001fce00000000ff */
[----:B------:R-:W-:Y:S01]  /*18c70*/  MUFU.EX2 R39, R39 ;  /* 0x0000002700277308 */ /* 0x000fe20000000800 */
[----:B-1----:R-:W-:Y:S01]  /*18c80*/  FMNMX.FTZ R51, R8, R43, !PT ;  /* 0x0000002b08337209 */ /* 0x002fe20007810000 */
[----:B------:R-:W-:-:S04]  /*18c90*/  FFMA.FTZ R43, R170, R11, -R49 ;  /* 0x0000000baa2b7223 */ /* 0x000fc80000010831 */
[----:B------:R-:W0:Y:S02]  /*18ca0*/  SHFL.BFLY PT, R8, R51, 0x1, 0x1f ;  /* 0x0c201f0033087f89 */ /* 0x000e2400000e0000 */
[----:B------:R-:W1:Y:S01]  /*18cb0*/  MUFU.EX2 R40, R40 ;  /* 0x0000002800287308 */ /* 0x000e620000000800 */
[----:B--2---:R-:W-:-:S07]  /*18cc0*/  F2FP.F16.F32.PACK_AB R170, R37, R36 ;  /* 0x0000002425aa723e */ /* 0x004fce00000000ff */
[----:B------:R-:W-:Y:S08]  /*18cd0*/  MUFU.EX2 R15, R15 ;  /* 0x0000000f000f7308 */ /* 0x000ff00000000800 */
[----:B------:R-:W2:Y:S01]  /*18ce0*/  MUFU.EX2 R44, R44 ;  /* 0x0000002c002c7308 */ /* 0x000ea20000000800 */
[----:B-1----:R-:W-:Y:S02]  /*18cf0*/  F2FP.F16.F32.PACK_AB R164, R40, R39 ;  /* 0x0000002728a4723e */ /* 0x002fe400000000ff */
[----:B0-----:R-:W-:Y:S01]  /*18d00*/  FMNMX.FTZ R8, R51, R8, !PT ;  /* 0x0000000833087209 */ /* 0x001fe20007810000 */
[-C--:B------:R-:W-:Y:S01]  /*18d10*/  FFMA.FTZ R51, R176, R11.reuse, -R49 ;  /* 0x0000000bb0337223 */ /* 0x080fe20000010831 */
[----:B------:R-:W-:-:S03]  /*18d20*/  FMUL.FTZ R49, R12, R11 ;  /* 0x0000000b0c317220 */ /* 0x000fc60000410000 */
[----:B------:R-:W-:Y:S01]  /*18d30*/  MUFU.EX2 R160, R160 ;  /* 0x000000a000a07308 */ /* 0x000fe20000000800 */
[C---:B------:R-:W-:Y:S01]  /*18d40*/  FSETP.NEU.FTZ.AND P2, PT, R8.reuse, -INF , PT ;  /* 0xff8000000800780b */ /* 0x040fe20003f5d000 */
[----:B------:R-:W-:Y:S01]  /*18d50*/  FMUL.FTZ R57, R8, R11 ;  /* 0x0000000b08397220 */ /* 0x000fe20000410000 */
[----:B------:R-:W-:-:S04]  /*18d60*/  F2FP.F16.F32.PACK_AB R176, R27, R14 ;  /* 0x0000000e1bb0723e */ /* 0x000fc800000000ff */
[----:B------:R-:W-:Y:S01]  /*18d70*/  FSEL R57, R57, RZ, P2 ;  /* 0x000000ff39397208 */ /* 0x000fe20001000000 */
[----:B------:R-:W0:Y:S01]  /*18d80*/  MUFU.EX2 R49, R49 ;  /* 0x0000003100317308 */ /* 0x000e220000000800 */
[----:B--2---:R-:W-:-:S03]  /*18d90*/  F2FP.F16.F32.PACK_AB R166, R44, R15 ;  /* 0x0000000f2ca6723e */ /* 0x004fc600000000ff */
[-CC-:B------:R-:W-:Y:S01]  /*18da0*/  FFMA.FTZ R12, R53, R11.reuse, -R57.reuse ;  /* 0x0000000b350c7223 */ /* 0x180fe20000010839 */
[----:B------:R-:W-:Y:S02]  /*18db0*/  @!P1 IMAD R53, R13, 0x8, R2 ;  /* 0x000000080d359824 */ /* 0x000fe400078e0202 */
        /* <DEDUP_REMOVED lines=29> */
[----:B------:R-:W-:Y:S01]  /*18f90*/  F2FP.F16.F32.PACK_AB R180, R9, R24 ;  /* 0x0000001809b4723e */ /* 0x000fe200000000ff */
        /* <DEDUP_REMOVED lines=16> */
[----:B------:R-:W-:Y:S01]  /*190a0*/  FFMA.FTZ R48, R48, R11, -R57 ;  /* 0x0000000b30307223 */ /* 0x000fe20000010839 */
[----:B------:R-:W-:Y:S01]  /*190b0*/  FADD.FTZ R5, R31, R52 ;  /* 0x000000341f057221 */ /* 0x000fe20000010000 */
[----:B------:R-:W-:Y:S01]  /*190c0*/  F2FP.F16.F32.PACK_AB R178, R29, R20 ;  /* 0x000000141db2723e */ /* 0x000fe200000000ff */
[----:B------:R-:W-:-:S02]  /*190d0*/  @!P1 VIADD R53, R53, 0x28860 ;  /* 0x0002886035359836 */ /* 0x000fc40000000000 */
[-C--:B------:R-:W-:Y:S01]  /*190e0*/  FMUL.FTZ R88, R88, R49.reuse ;  /* 0x0000003158587220 */ /* 0x080fe20000410000 */
[----:B------:R-:W-:Y:S01]  /*190f0*/  FADD.FTZ R52, R28, R5 ;  /* 0x000000051c347221 */ /* 0x000fe20000010000 */
[----:B------:R-:W-:Y:S01]  /*19100*/  FSEL R5, R8, RZ, P2 ;  /* 0x000000ff08057208 */ /* 0x000fe20001000000 */
[----:B------:R-:W-:Y:S01]  /*19110*/  MUFU.EX2 R177, R177 ;  /* 0x000000b100b17308 */ /* 0x000fe20000000800 */
[----:B------:R-:W-:Y:S01]  /*19120*/  ISETP.GT.AND P2, PT, R4, R196, PT ;  /* 0x000000c40400720c */ /* 0x000fe20003f44270 */
[----:B------:R-:W-:Y:S01]  /*19130*/  FADD.FTZ R13, R33, R52 ;  /* 0x00000034210d7221 */ /* 0x000fe20000010000 */
[----:B------:R-:W-:Y:S01]  /*19140*/  @!P1 PRMT R53, RZ, 0x654, R53 ;  /* 0x00000654ff359816 */ /* 0x000fe20000000035 */
[----:B------:R-:W-:Y:S01]  /*19150*/  FADD.FTZ R52, -R5, R6 ;  /* 0x0000000605347221 */ /* 0x000fe20000010100 */
[----:B------:R-:W-:Y:S01]  /*19160*/  FMUL.FTZ R89, R89, R49 ;  /* 0x0000003159597220 */ /* 0x000fe20000410000 */
[----:B------:R-:W-:Y:S01]  /*19170*/  FADD.FTZ R54, R32, R13 ;  /* 0x0000000d20367221 */ /* 0x000fe20000010000 */
[----:B------:R0:W-:Y:S01]  /*19180*/  @!P1 SYNCS.ARRIVE.TRANS64.RED.A1T0 RZ, [R53+URZ], RZ ;  /* 0x000000ff35ff99a7 */ /* 0x0001e2000810043f */
[-C--:B------:R-:W-:Y:S01]  /*19190*/  FMUL.FTZ R13, R52, R11.reuse ;  /* 0x0000000b340d7220 */ /* 0x080fe20000410000 */
[----:B------:R-:W-:Y:S01]  /*191a0*/  MUFU.EX2 R41, R41 ;  /* 0x0000002900297308 */ /* 0x000fe20000000800 */
[----:B------:R-:W-:Y:S01]  /*191b0*/  FADD.FTZ R5, R35, R54 ;  /* 0x0000003623057221 */ /* 0x000fe20000010000 */
[----:B------:R-:W-:Y:S01]  /*191c0*/  FFMA.FTZ R52, R59, R11, -R57 ;  /* 0x0000000b3b347223 */ /* 0x000fe20000010839 */
[-C--:B------:R-:W-:Y:S01]  /*191d0*/  FMUL.FTZ R92, R92, R49.reuse ;  /* 0x000000315c5c7220 */ /* 0x080fe20000410000 */
[-C--:B------:R-:W-:Y:S01]  /*191e0*/  FMUL.FTZ R93, R93, R49.reuse ;  /* 0x000000315d5d7220 */ /* 0x080fe20000410000 */
[----:B------:R-:W-:Y:S01]  /*191f0*/  FADD.FTZ R54, R36, R5 ;  /* 0x0000000524367221 */ /* 0x000fe20000010000 */
[-C--:B------:R-:W-:Y:S01]  /*19200*/  FMUL.FTZ R96, R96, R49.reuse ;  /* 0x0000003160607220 */ /* 0x080fe20000410000 */
[-C--:B------:R-:W-:Y:S01]  /*19210*/  FMUL.FTZ R97, R97, R49.reuse ;  /* 0x0000003161617220 */ /* 0x080fe20000410000 */
[----:B------:R-:W1:Y:S01]  /*19220*/  MUFU.EX2 R13, R13 ;  /* 0x0000000d000d7308 */ /* 0x000e620000000800 */
        /* <DEDUP_REMOVED lines=14> */
[----:B------:R-:W-:Y:S01]  /*19310*/  FMUL.FTZ R117, R117, R49 ;  /* 0x0000003175757220 */ /* 0x000fe20000410000 */
[----:B------:R-:W3:Y:S01]  /*19320*/  MUFU.EX2 R156, R156 ;  /* 0x0000009c009c7308 */ /* 0x000ee20000000800 */
[----:B-1----:R-:W-:Y:S01]  /*19330*/  FFMA.FTZ R54, R13, R3, R12 ;  /* 0x000000030d367223 */ /* 0x002fe2000001000c */
[----:B------:R-:W-:Y:S01]  /*19340*/  FADD.FTZ R5, R44, R5 ;  /* 0x000000052c057221 */ /* 0x000fe20000010000 */
[-C--:B------:R-:W-:Y:S01]  /*19350*/  FMUL.FTZ R90, R90, R13.reuse ;  /* 0x0000000d5a5a7220 */ /* 0x080fe20000410000 */
[-C--:B------:R-:W-:Y:S01]  /*19360*/  FMUL.FTZ R91, R91, R13.reuse ;  /* 0x0000000d5b5b7220 */ /* 0x080fe20000410000 */
[C---:B------:R-:W-:Y:S01]  /*19370*/  FADD.FTZ R54, R181.reuse, R54 ;  /* 0x00000036b5367221 */ /* 0x040fe20000010000 */
[----:B------:R-:W-:Y:S01]  /*19380*/  FADD.FTZ R56, R160, R5 ;  /* 0x00000005a0387221 */ /* 0x000fe20000010000 */
[----:B------:R-:W-:Y:S01]  /*19390*/  F2FP.F16.F32.PACK_AB R181, R181, R12 ;  /* 0x0000000cb5b5723e */ /* 0x000fe200000000ff */
[----:B------:R-:W1:Y:S01]  /*193a0*/  MUFU.EX2 R179, R179 ;  /* 0x000000b300b37308 */ /* 0x000e620000000800 */
[----:B------:R-:W-:Y:S01]  /*193b0*/  FADD.FTZ R3, R183, R54 ;  /* 0x00000036b7037221 */ /* 0x000fe20000010000 */
[----:B------:R-:W-:Y:S01]  /*193c0*/  FADD.FTZ R5, R21, R56 ;  /* 0x0000003815057221 */ /* 0x000fe20000010000 */
[-C--:B------:R-:W-:Y:S01]  /*193d0*/  FMUL.FTZ R94, R94, R13.reuse ;  /* 0x0000000d5e5e7220 */ /* 0x080fe20000410000 */
[-C--:B------:R-:W-:Y:S01]  /*193e0*/  FMUL.FTZ R95, R95, R13.reuse ;  /* 0x0000000d5f5f7220 */ /* 0x080fe20000410000 */
[----:B------:R-:W-:Y:S01]  /*193f0*/  FADD.FTZ R54, R30, R3 ;  /* 0x000000031e367221 */ /* 0x000fe20000010000 */
[----:B------:R-:W-:Y:S01]  /*19400*/  FADD.FTZ R56, R162, R5 ;  /* 0x00000005a2387221 */ /* 0x000fe20000010000 */
[-C--:B------:R-:W-:Y:S01]  /*19410*/  FMUL.FTZ R98, R98, R13.reuse ;  /* 0x0000000d62627220 */ /* 0x080fe20000410000 */
[----:B------:R-:W4:Y:S01]  /*19420*/  MUFU.EX2 R43, R43 ;  /* 0x0000002b002b7308 */ /* 0x000f220000000800 */
[----:B------:R-:W-:Y:S01]  /*19430*/  FADD.FTZ R3, R177, R54 ;  /* 0x00000036b1037221 */ /* 0x000fe20000010000 */
[----:B------:R-:W-:Y:S01]  /*19440*/  FADD.FTZ R5, R41, R56 ;  /* 0x0000003829057221 */ /* 0x000fe20000010000 */
[-C--:B------:R-:W-:Y:S01]  /*19450*/  FMUL.FTZ R99, R99, R13.reuse ;  /* 0x0000000d63637220 */ /* 0x080fe20000410000 */
[-C--:B------:R-:W-:Y:S01]  /*19460*/  FMUL.FTZ R102, R102, R13.reuse ;  /* 0x0000000d66667220 */ /* 0x080fe20000410000 */
[----:B--2---:R-:W-:Y:S01]  /*19470*/  FADD.FTZ R10, R34, R3 ;  /* 0x00000003220a7221 */ /* 0x004fe20000010000 */
[----:B---3--:R-:W-:Y:S01]  /*19480*/  FADD.FTZ R14, R156, R5 ;  /* 0x000000059c0e7221 */ /* 0x008fe20000010000 */
        /* <DEDUP_REMOVED lines=10> */
[----:B----4-:R-:W-:Y:S01]  /*19530*/  FADD.FTZ R5, R43, R14 ;  /* 0x0000000e2b057221 */ /* 0x010fe20000010000 */
[-C--:B------:R-:W-:Y:S01]  /*19540*/  FMUL.FTZ R118, R118, R13.reuse ;  /* 0x0000000d76767220 */ /* 0x080fe20000410000 */
[-C--:B------:R-:W-:Y:S01]  /*19550*/  FMUL.FTZ R119, R119, R13.reuse ;  /* 0x0000000d77777220 */ /* 0x080fe20000410000 */
[-C--:B------:R-:W-:Y:S01]  /*19560*/  FMUL.FTZ R122, R122, R13.reuse ;  /* 0x0000000d7a7a7220 */ /* 0x080fe20000410000 */
[-C--:B------:R-:W-:Y:S01]  /*19570*/  FMUL.FTZ R123, R123, R13.reuse ;  /* 0x0000000d7b7b7220 */ /* 0x080fe20000410000 */
[-C--:B------:R-:W-:Y:S01]  /*19580*/  FMUL.FTZ R126, R126, R13.reuse ;  /* 0x0000000d7e7e7220 */ /* 0x080fe20000410000 */
[-C--:B------:R-:W-:Y:S01]  /*19590*/  FMUL.FTZ R127, R127, R13.reuse ;  /* 0x0000000d7f7f7220 */ /* 0x080fe20000410000 */
[----:B------:R-:W3:Y:S01]  /*195a0*/  MUFU.EX2 R42, R42 ;  /* 0x0000002a002a7308 */ /* 0x000ee20000000800 */
        /* <DEDUP_REMOVED lines=16> */
[----:B---3--:R-:W-:Y:S01]  /*196b0*/  FADD.FTZ R14, R42, R3 ;  /* 0x000000032a0e7221 */ /* 0x008fe20000010000 */
[----:B------:R-:W-:Y:S01]  /*196c0*/  F2FP.F16.F32.PACK_AB R160, R21, R160 ;  /* 0x000000a015a0723e */ /* 0x000fe200000000ff */
[-C--:B------:R-:W-:Y:S01]  /*196d0*/  FMUL.FTZ R120, R120, R49.reuse ;  /* 0x0000003178787220 */ /* 0x080fe20000410000 */
[----:B------:R-:W-:Y:S01]  /*196e0*/  F2FP.F16.F32.PACK_AB R162, R41, R162 ;  /* 0x000000a229a2723e */ /* 0x000fe200000000ff */
[-C--:B------:R-:W-:Y:S01]  /*196f0*/  FMUL.FTZ R121, R121, R49.reuse ;  /* 0x0000003179797220 */ /* 0x080fe20000410000 */
[----:B------:R-:W-:Y:S01]  /*19700*/  F2FP.F16.F32.PACK_AB R156, R43, R156 ;  /* 0x0000009c2b9c723e */ /* 0x000fe200000000ff */
        /* <DEDUP_REMOVED lines=18> */
[----:B---3--:R-:W-:Y:S01]  /*19830*/  FADD.FTZ R3, R169, R14 ;  /* 0x0000000ea9037221 */ /* 0x008fe20000010000 */
[----:B------:R-:W-:Y:S01]  /*19840*/  FMUL.FTZ R149, R149, R49 ;  /* 0x0000003195957220 */ /* 0x000fe20000410000 */
[----:B------:R-:W-:Y:S01]  /*19850*/  F2FP.F16.F32.PACK_AB R183, R30, R183 ;  /* 0x000000b71eb7723e */ /* 0x000fe200000000ff */
[----:B------:R-:W-:Y:S01]  /*19860*/  VIADD R4, R4, 0xffffffff ;  /* 0xffffffff04047836 */ /* 0x000fe20000000000 */
[----:B------:R-:W-:Y:S01]  /*19870*/  F2FP.F16.F32.PACK_AB R177, R34, R177 ;  /* 0x000000b122b1723e */ /* 0x000fe200000000ff */
[----:B------:R-:W-:Y:S01]  /*19880*/  IMAD.MOV.U32 R13, RZ, RZ, R22 ;  /* 0x000000ffff0d7224 */ /* 0x000fe200078e0016 */
[----:B------:R-:W-:Y:S01]  /*19890*/  F2FP.F16.F32.PACK_AB R179, R38, R179 ;  /* 0x000000b326b3723e */ /* 0x000fe200000000ff */
[----:B------:R-:W3:Y:S01]  /*198a0*/  MUFU.EX2 R6, R55 ;  /* 0x0000003700067308 */ /* 0x000ee20000000800 */
[----:B--2---:R-:W-:Y:S01]  /*198b0*/  FADD.FTZ R14, R50, R3 ;  /* 0x00000003320e7221 */ /* 0x004fe20000010000 */
[----:B------:R-:W-:Y:S01]  /*198c0*/  F2FP.F16.F32.PACK_AB R173, R42, R173 ;  /* 0x000000ad2aad723e */ /* 0x000fe200000000ff */
[----:B------:R-:W-:Y:S01]  /*198d0*/  IMAD.MOV.U32 R12, RZ, RZ, R0 ;  /* 0x000000ffff0c7224 */ /* 0x000fe200078e0000 */
[----:B------:R-:W-:-:S02]  /*198e0*/  F2FP.F16.F32.PACK_AB R175, R46, R175 ;  /* 0x000000af2eaf723e */ /* 0x000fc400000000ff */
[----:B------:R-:W-:Y:S02]  /*198f0*/  F2FP.F16.F32.PACK_AB R169, R50, R169 ;  /* 0x000000a932a9723e */ /* 0x000fe400000000ff */
[----:B------:R-:W2:Y:S01]  /*19900*/  MUFU.EX2 R165, R165 ;  /* 0x000000a500a57308 */ /* 0x000ea20000000800 */
[----:B-1----:R-:W-:-:S07]  /*19910*/  FADD.FTZ R3, R171, R14 ;  /* 0x0000000eab037221 */ /* 0x002fce0000010000 */
[----:B------:R-:W1:Y:S01]  /*19920*/  MUFU.EX2 R52, R52 ;  /* 0x0000003400347308 */ /* 0x000e620000000800 */
[C---:B---3--:R-:W-:Y:S01]  /*19930*/  FADD.FTZ R14, R6.reuse, R3 ;  /* 0x00000003060e7221 */ /* 0x048fe20000010000 */
[----:B------:R-:W-:Y:S01]  /*19940*/  F2FP.F16.F32.PACK_AB R171, R6, R171 ;  /* 0x000000ab06ab723e */ /* 0x000fe200000000ff */
[----:B------:R-:W-:-:S05]  /*19950*/  IMAD.MOV.U32 R6, RZ, RZ, R8 ;  /* 0x000000ffff067224 */ /* 0x000fca00078e0008 */
[----:B------:R-:W3:Y:S01]  /*19960*/  MUFU.EX2 R167, R167 ;  /* 0x000000a700a77308 */ /* 0x000ee20000000800 */
[----:B--2---:R-:W-:-:S07]  /*19970*/  FADD.FTZ R3, R165, R14 ;  /* 0x0000000ea5037221 */ /* 0x004fce0000010000 */
[----:B------:R-:W2:Y:S01]  /*19980*/  MUFU.EX2 R24, R63 ;  /* 0x0000003f00187308 */ /* 0x000ea20000000800 */
[C---:B-1----:R-:W-:Y:S01]  /*19990*/  FADD.FTZ R14, R52.reuse, R3 ;  /* 0x00000003340e7221 */ /* 0x042fe20000010000 */
[----:B------:R-:W-:-:S06]  /*199a0*/  F2FP.F16.F32.PACK_AB R165, R52, R165 ;  /* 0x000000a534a5723e */ /* 0x000fcc00000000ff */
[----:B------:R-:W1:Y:S01]  /*199b0*/  MUFU.EX2 R161, R161 ;  /* 0x000000a100a17308 */ /* 0x000e620000000800 */
[----:B---3--:R-:W-:-:S07]  /*199c0*/  FADD.FTZ R3, R167, R14 ;  /* 0x0000000ea7037221 */ /* 0x008fce0000010000 */
[----:B------:R-:W3:Y:S01]  /*199d0*/  MUFU.EX2 R10, R67 ;  /* 0x00000043000a7308 */ /* 0x000ee20000000800 */
[C---:B--2---:R-:W-:Y:S01]  /*199e0*/  FADD.FTZ R14, R24.reuse, R3 ;  /* 0x00000003180e7221 */ /* 0x044fe20000010000 */
[----:B------:R-:W-:-:S06]  /*199f0*/  F2FP.F16.F32.PACK_AB R167, R24, R167 ;  /* 0x000000a718a7723e */ /* 0x000fcc00000000ff */
[----:B------:R-:W2:Y:S01]  /*19a00*/  MUFU.EX2 R70, R70 ;  /* 0x0000004600467308 */ /* 0x000ea20000000800 */
[----:B-1----:R-:W-:Y:S01]  /*19a10*/  FADD.FTZ R3, R161, R14 ;  /* 0x0000000ea1037221 */ /* 0x002fe20000010000 */
[----:B------:R-:W-:-:S06]  /*19a20*/  IMAD.MOV.U32 R14, RZ, RZ, R186 ;  /* 0x000000ffff0e7224 */ /* 0x000fcc00078e00ba */
[----:B------:R-:W1:Y:S01]  /*19a30*/  MUFU.EX2 R71, R71 ;  /* 0x0000004700477308 */ /* 0x000e620000000800 */
[C---:B---3--:R-:W-:Y:S01]  /*19a40*/  FADD.FTZ R3, R10.reuse, R3 ;  /* 0x000000030a037221 */ /* 0x048fe20000010000 */
[----:B------:R-:W-:-:S06]  /*19a50*/  F2FP.F16.F32.PACK_AB R161, R10, R161 ;  /* 0x000000a10aa1723e */ /* 0x000fcc00000000ff */
        /* <DEDUP_REMOVED lines=11> */
[----:B-1----:R-:W-:-:S07]  /*19b10*/  FADD.FTZ R20, R158, R5 ;  /* 0x000000059e147221 */ /* 0x002fce0000010000 */
[----:B------:R-:W1:Y:S01]  /*19b20*/  MUFU.EX2 R79, R79 ;  /* 0x0000004f004f7308 */ /* 0x000e620000000800 */
[----:B---3--:R-:W-:-:S07]  /*19b30*/  FADD.FTZ R3, R78, R3 ;  /* 0x000000034e037221 */ /* 0x008fce0000010000 */
[----:B------:R-:W3:Y:S01]  /*19b40*/  MUFU.EX2 R152, R152 ;  /* 0x0000009800987308 */ /* 0x000ee20000000800 */
[C---:B--2---:R-:W-:Y:S01]  /*19b50*/  FADD.FTZ R5, R45.reuse, R20 ;  /* 0x000000142d057221 */ /* 0x044fe20000010000 */
[----:B------:R-:W-:-:S06]  /*19b60*/  F2FP.F16.F32.PACK_AB R158, R45, R158 ;  /* 0x0000009e2d9e723e */ /* 0x000fcc00000000ff */
[----:B------:R-:W2:Y:S01]  /*19b70*/  MUFU.EX2 R82, R82 ;  /* 0x0000005200527308 */ /* 0x000ea20000000800 */
[C---:B-1----:R-:W-:Y:S01]  /*19b80*/  FADD.FTZ R3, R79.reuse, R3 ;  /* 0x000000034f037221 */ /* 0x042fe20000010000 */
[----:B------:R-:W-:-:S06]  /*19b90*/  F2FP.F16.F32.PACK_AB R159, R79, R78 ;  /* 0x0000004e4f9f723e */ /* 0x000fcc00000000ff */
[----:B------:R-:W1:Y:S01]  /*19ba0*/  MUFU.EX2 R47, R47 ;  /* 0x0000002f002f7308 */ /* 0x000e620000000800 */
[----:B---3--:R-:W-:-:S07]  /*19bb0*/  FADD.FTZ R20, R152, R5 ;  /* 0x0000000598147221 */ /* 0x008fce0000010000 */
[----:B------:R-:W3:Y:S01]  /*19bc0*/  MUFU.EX2 R83, R83 ;  /* 0x0000005300537308 */ /* 0x000ee20000000800 */
[----:B--2---:R-:W-:-:S07]  /*19bd0*/  FADD.FTZ R3, R82, R3 ;  /* 0x0000000352037221 */ /* 0x004fce0000010000 */
[----:B------:R-:W2:Y:S01]  /*19be0*/  MUFU.EX2 R154, R154 ;  /* 0x0000009a009a7308 */ /* 0x000ea20000000800 */
[C---:B-1----:R-:W-:Y:S01]  /*19bf0*/  FADD.FTZ R5, R47.reuse, R20 ;  /* 0x000000142f057221 */ /* 0x042fe20000010000 */
[----:B------:R-:W-:-:S06]  /*19c00*/  F2FP.F16.F32.PACK_AB R152, R47, R152 ;  /* 0x000000982f98723e */ /* 0x000fcc00000000ff */
[----:B------:R-:W1:Y:S01]  /*19c10*/  MUFU.EX2 R86, R86 ;  /* 0x0000005600567308 */ /* 0x000e620000000800 */
[C---:B---3--:R-:W-:Y:S01]  /*19c20*/  FADD.FTZ R3, R83.reuse, R3 ;  /* 0x0000000353037221 */ /* 0x048fe20000010000 */
[----:B------:R-:W-:-:S06]  /*19c30*/  F2FP.F16.F32.PACK_AB R153, R83, R82 ;  /* 0x000000525399723e */ /* 0x000fcc00000000ff */
[----:B------:R-:W3:Y:S01]  /*19c40*/  MUFU.EX2 R51, R51 ;  /* 0x0000003300337308 */ /* 0x000ee20000000800 */
[----:B--2---:R-:W-:-:S07]  /*19c50*/  FADD.FTZ R20, R154, R5 ;  /* 0x000000059a147221 */ /* 0x004fce0000010000 */
[----:B------:R-:W2:Y:S01]  /*19c60*/  MUFU.EX2 R48, R48 ;  /* 0x0000003000307308 */ /* 0x000ea20000000800 */
[----:B-1----:R-:W-:Y:S01]  /*19c70*/  FADD.FTZ R3, R86, R3 ;  /* 0x0000000356037221 */ /* 0x002fe20000010000 */
[C---:B---3--:R-:W-:Y:S01]  /*19c80*/  FADD.FTZ R5, R51.reuse, R20 ;  /* 0x0000001433057221 */ /* 0x048fe20000010000 */
[----:B------:R-:W-:Y:S02]  /*19c90*/  F2FP.F16.F32.PACK_AB R154, R51, R154 ;  /* 0x0000009a339a723e */ /* 0x000fe400000000ff */
[C---:B--2---:R-:W-:Y:S01]  /*19ca0*/  FADD.FTZ R3, R48.reuse, R3 ;  /* 0x0000000330037221 */ /* 0x044fe20000010000 */
[----:B------:R-:W-:Y:S01]  /*19cb0*/  F2FP.F16.F32.PACK_AB R155, R48, R86 ;  /* 0x00000056309b723e */ /* 0x000fe200000000ff */
[----:B0-----:R-:W-:Y:S06]  /*19cc0*/  @P2 BRA `(.L_x_1898) ;  /* 0xffffffcc00702947 */ /* 0x001fec000383ffff */
.L_x_1880:
[----:B------:R-:W-:Y:S05]  /*19cd0*/  WARPSYNC.ALL ;  /* 0x0000000000007948 */ /* 0x000fea0003800000 */
[----:B------:R-:W-:Y:S06]  /*19ce0*/  BAR.ARV 0x8, 0x180 ;  /* 0x0206000000007b1d */ /* 0x000fec0000002000 */
[----:B------:R-:W-:Y:S05]  /*19cf0*/  @!P0 BRA `(.L_x_1899) ;  /* 0x0000000000048947 */ /* 0x000fea0003800000 */
[----:B------:R-:W-:Y:S01]  /*19d00*/  BPT.TRAP 0x1 ;  /* 0x000000040000795c */ /* 0x000fe20000300000 */
.L_x_1899:
[----:B------:R-:W-:Y:S01]  /*19d10*/  IMAD R13, R22, 0x8, R2 ;  /* 0x00000008160d7824 */ /* 0x000fe200078e0202 */
[----:B------:R-:W-:-:S04]  /*19d20*/  SHF.L.U32 R4, R186, 0x1f, RZ ;  /* 0x0000001fba047819 */ /* 0x000fc800000006ff */
[----:B------:R0:W1:Y:S01]  /*19d30*/  SYNCS.PHASECHK.TRANS64.TRYWAIT P2, [R13+URZ+0x28850], R4 ;  /* 0x028850040d0075a7 */ /* 0x000062000804017f */
[----:B------:R-:W-:Y:S05]  /*19d40*/  @!P0 BRA `(.L_x_1900) ;  /* 0x0000000000048947 */ /* 0x000fea0003800000 */
[----:B------:R-:W-:Y:S01]  /*19d50*/  BPT.TRAP 0x1 ;  /* 0x000000040000795c */ /* 0x000fe20000300000 */
.L_x_1900:
[----:B------:R-:W-:-:S05]  /*19d60*/  VIADD R2, R2, 0x400 ;  /* 0x0000040002027836 */ /* 0x000fca0000000000 */
[----:B------:R-:W-:-:S04]  /*19d70*/  SHF.R.U32.HI R2, RZ, 0x4, R2 ;  /* 0x00000004ff027819 */ /* 0x000fc80000011602 */
[----:B------:R-:W-:-:S04]  /*19d80*/  LOP3.LUT R2, R2, 0x3fff, RZ, 0xc0, !PT ;  /* 0x00003fff02027812 */ /* 0x000fc800078ec0ff */
[----:B------:R-:W-:Y:S01]  /*19d90*/  LOP3.LUT R7, R2, 0x4000000, RZ, 0xfc, !PT ;  /* 0x0400000002077812 */ /* 0x000fe200078efcff */
[----:B-1----:R-:W-:Y:S06]  /*19da0*/  @P2 BRA `(.L_x_1901) ;  /* 0x0000000000082947 */ /* 0x002fec0003800000 */
[----:B------:R-:W1:Y:S02]  /*19db0*/  SYNCS.PHASECHK.TRANS64.TRYWAIT P0, [R13+URZ+0x28850], R4 ;  /* 0x028850040d0075a7 */ /* 0x000e64000800017f */
[----:B-1----:R-:W-:Y:S05]  /*19dc0*/  @!P0 BRA `(.L_x_1902) ;  /* 0x000000bc00148947 */ /* 0x002fea0003800000 */
.L_x_1901:
[----:B------:R-:W-:Y:S01]  /*19dd0*/  IMAD R6, R22, 0x800, R7 ;  /* 0x0000080016067824 */ /* 0x000fe200078e0207 */
[----:B------:R-:W-:Y:S05]  /*19de0*/  WARPSYNC.ALL ;  /* 0x0000000000007948 */ /* 0x000fea0003800000 */
[----:B------:R-:W-:Y:S01]  /*19df0*/  IMAD.MOV.U32 R7, RZ, RZ, 0x40000040 ;  /* 0x40000040ff077424 */ /* 0x000fe200078e00ff */
[C---:B------:R-:W-:Y:S01]  /*19e00*/  R2UR UR6, R6.reuse ;  /* 0x00000000060672ca */ /* 0x040fe200000e0000 */
[----:B------:R-:W-:Y:S01]  /*19e10*/  WARPGROUP.ARRIVE ;  /* 0x00000000000079c5 */ /* 0x000fe20000000000 */
[----:B------:R-:W-:Y:S01]  /*19e20*/  VIADD R14, R6, 0x80 ;  /* 0x00000080060e7836 */ /* 0x000fe20000000000 */
[----:B------:R-:W2:Y:S01]  /*19e30*/  SHFL.BFLY PT, R2, R5, 0x2, 0x1f ;  /* 0x0c401f0005027f89 */ /* 0x000ea200000e0000 */
[----:B------:R-:W-:Y:S01]  /*19e40*/  R2UR UR7, R7 ;  /* 0x00000000070772ca */ /* 0x000fe200000e0000 */
[----:B------:R-:W-:-:S02]  /*19e50*/  IMAD.MOV.U32 R15, RZ, RZ, 0x40000040 ;  /* 0x40000040ff0f7424 */ /* 0x000fc400078e00ff */
[----:B------:R-:W-:Y:S01]  /*19e60*/  IMAD.MOV.U32 R7, RZ, RZ, 0x40000040 ;  /* 0x40000040ff077424 */ /* 0x000fe200078e00ff */
[----:B01----:R-:W0:Y:S01]  /*19e70*/  SHFL.BFLY PT, R4, R3, 0x2, 0x1f ;  /* 0x0c401f0003047f89 */ /* 0x003e2200000e0000 */
[----:B------:R-:W-:Y:S02]  /*19e80*/  VIADD R22, R22, 0x1 ;  /* 0x0000000116167836 */ /* 0x000fe40000000000 */
[----:B------:R-:W-:Y:S02]  /*19e90*/  IMAD.MOV.U32 R20, RZ, RZ, -0x800000 ;  /* 0xff800000ff147424 */ /* 0x000fe400078e00ff */
[----:B------:R-:W-:Y:S01]  /*19ea0*/  VIADD R213, R213, 0x1 ;  /* 0x00000001d5d57836 */ /* 0x000fe20000000000 */
[----:B------:R-:W-:-:S03]  /*19eb0*/  ISETP.NE.AND P2, PT, R22, 0x2, PT ;  /* 0x000000021600780c */ /* 0x000fc60003f45270 */
[----:B------:R-:W-:Y:S01]  /*19ec0*/  HGMMA.64x128x16.F32 R88, R180, gdesc[UR4].tnspB, R88, gsb0 ;  /* 0x41e00004b4587df0 */ /* 0x000fe20008000858 */
[----:B------:R-:W-:Y:S01]  /*19ed0*/  R2UR UR6, R14 ;  /* 0x000000000e0672ca */ /* 0x000fe200000e0000 */
[----:B------:R-:W-:Y:S01]  /*19ee0*/  VIADD R14, R6, 0x100 ;  /* 0x00000100060e7836 */ /* 0x000fe20000000000 */
[----:B------:R-:W-:Y:S01]  /*19ef0*/  R2UR UR7, R15 ;  /* 0x000000000f0772ca */ /* 0x000fe200000e0000 */
[----:B------:R-:W-:Y:S01]  /*19f00*/  IMAD.MOV.U32 R15, RZ, RZ, 0x40000040 ;  /* 0x40000040ff0f7424 */ /* 0x000fe200078e00ff */
[----:B------:R-:W-:Y:S01]  /*19f10*/  SEL R22, R22, RZ, P2 ;  /* 0x000000ff16167207 */ /* 0x000fe20001000000 */
[----:B--2---:R-:W-:Y:S01]  /*19f20*/  FADD.FTZ R2, R2, R5 ;  /* 0x0000000502027221 */ /* 0x004fe20000010000 */
[----:B------:R-:W-:Y:S02]  /*19f30*/  IMAD.MOV.U32 R5, RZ, RZ, RZ ;  /* 0x000000ffff057224 */ /* 0x000fe400078e00ff */
[----:B0-----:R-:W-:Y:S01]  /*19f40*/  FADD.FTZ R4, R4, R3 ;  /* 0x0000000304047221 */ /* 0x001fe20000010000 */
[----:B------:R-:W-:-:S04]  /*19f50*/  SEL R3, RZ, 0x1, P2 ;  /* 0x00000001ff037807 */ /* 0x000fc80001000000 */
[----:B------:R-:W0:Y:S01]  /*19f60*/  SHFL.BFLY PT, R9, R4, 0x1, 0x1f ;  /* 0x0c201f0004097f89 */ /* 0x000e2200000e0000 */
[----:B------:R-:W-:Y:S01]  /*19f70*/  LOP3.LUT R186, R186, R3, RZ, 0x3c, !PT ;  /* 0x00000003baba7212 */ /* 0x000fe200078e3cff */
[----:B------:R-:W-:Y:S02]  /*19f80*/  IMAD.MOV.U32 R3, RZ, RZ, -0x800000 ;  /* 0xff800000ff037424 */ /* 0x000fe400078e00ff */
[----:B0-----:R-:W-:Y:S01]  /*19f90*/  FADD.FTZ R12, R4, R9 ;  /* 0x00000009040c7221 */ /* 0x001fe20000010000 */
[----:B------:R-:W-:-:S04]  /*19fa0*/  @!P1 VIADD R4, R13, 0x28860 ;  /* 0x000288600d049836 */ /* 0x000fc80000000000 */
[----:B------:R-:W-:Y:S02]  /*19fb0*/  FSETP.NE.FTZ.AND P3, PT, R12, RZ, PT ;  /* 0x000000ff0c00720b */ /* 0x000fe40003f75000 */
[----:B------:R-:W-:-:S11]  /*19fc0*/  @!P1 PRMT R4, RZ, 0x654, R4 ;  /* 0x00000654ff049816 */ /* 0x000fd60000000004 */
[----:B------:R-:W0:Y:S02]  /*19fd0*/  @P3 MUFU.LG2 R9, R12 ;  /* 0x0000000c00093308 */ /* 0x000e240000000c00 */
[----:B0-----:R-:W-:Y:S01]  /*19fe0*/  @P3 FMUL.FTZ R9, R9, 0.69314718246459960938 ;  /* 0x3f31721809093820 */ /* 0x001fe20000410000 */
[----:B------:R-:W-:Y:S02]  /*19ff0*/  WARPGROUP.DEPBAR.LE gsb0, 0x0 ;  /* 0x00008000000079c5 */ /* 0x000fe40000010000 */
[----:B------:R-:W-:-:S06]  /*1a000*/  WARPGROUP.ARRIVE ;  /* 0x00000000000079c5 */ /* 0x000fcc0000000000 */
        /* <DEDUP_REMOVED lines=30> */
[----:B------:R-:W-:Y:S01]  /*1a1f0*/  R2UR UR6, R14 ;  /* 0x000000000e0672ca */ /* 0x000fe200000e0000 */
[----:B------:R-:W-:Y:S01]  /*1a200*/  @P3 FMUL.FTZ R14, R11, 0.69314718246459960938 ;  /* 0x3f3172180b0e3820 */ /* 0x000fe20000410000 */
[----:B------:R-:W-:-:S03]  /*1a210*/  R2UR UR7, R15 ;  /* 0x000000000f0772ca */ /* 0x000fc600000e0000 */
[----:B------:R-:W-:Y:S01]  /*1a220*/  @P3 FFMA.FTZ R3, R14, R8, R9 ;  /* 0x000000080e033223 */ /* 0x000fe20000010009 */
[----:B------:R-:W-:Y:S02]  /*1a230*/  WARPGROUP.DEPBAR.LE gsb0, 0x0 ;  /* 0x00008000000079c5 */ /* 0x000fe40000010000 */
[----:B------:R-:W-:-:S07]  /*1a240*/  WARPGROUP.ARRIVE ;  /* 0x00000000000079c5 */ /* 0x000fce0000000000 */
[----:B------:R-:W-:Y:S01]  /*1a250*/  HGMMA.64x128x16.F32 R88, R156, gdesc[UR4].tnspB, R88, gsb0 ;  /* 0x41e000049c587df0 */ /* 0x000fe20008000858 */
[----:B------:R-:W-:Y:S02]  /*1a260*/  R2UR UR6, R6 ;  /* 0x00000000060672ca */ /* 0x000fe400000e0000 */
[----:B------:R-:W-:Y:S02]  /*1a270*/  R2UR UR7, R7 ;  /* 0x00000000070772ca */ /* 0x000fe400000e0000 */
[----:B------:R-:W0:Y:S02]  /*1a280*/  SHFL.BFLY PT, R7, R2, 0x1, 0x1f ;  /* 0x0c201f0002077f89 */ /* 0x000e2400000e0000 */
[----:B0-----:R-:W-:Y:S01]  /*1a290*/  FADD.FTZ R10, R2, R7 ;  /* 0x00000007020a7221 */ /* 0x001fe20000010000 */
[----:B------:R-:W-:-:S04]  /*1a2a0*/  IMAD.MOV.U32 R2, RZ, RZ, RZ ;  /* 0x000000ffff027224 */ /* 0x000fc800078e00ff */
[----:B------:R-:W-:Y:S02]  /*1a2b0*/  FSETP.NE.FTZ.AND P0, PT, R10, RZ, PT ;  /* 0x000000ff0a00720b */ /* 0x000fe40003f15000 */
[----:B------:R-:W-:Y:S11]  /*1a2c0*/  @P3 MUFU.RCP R2, R12 ;  /* 0x0000000c00023308 */ /* 0x000ff60000001000 */
[----:B------:R-:W0:Y:S01]  /*1a2d0*/  @P0 MUFU.LG2 R6, R10 ;  /* 0x0000000a00060308 */ /* 0x000e220000000c00 */
[----:B------:R-:W-:-:S07]  /*1a2e0*/  @P0 FMUL.FTZ R7, R11, 0.69314718246459960938 ;  /* 0x3f3172180b070820 */ /* 0x000fce0000410000 */
[----:B------:R-:W1:Y:S01]  /*1a2f0*/  @P0 MUFU.RCP R5, R10 ;  /* 0x0000000a00050308 */ /* 0x000e620000001000 */
[----:B0-----:R-:W-:-:S04]  /*1a300*/  @P0 FMUL.FTZ R6, R6, 0.69314718246459960938 ;  /* 0x3f31721806060820 */ /* 0x001fc80000410000 */
[----:B------:R-:W-:Y:S01]  /*1a310*/  @P0 FFMA.FTZ R20, R7, R0, R6 ;  /* 0x0000000007140223 */ /* 0x000fe20000010006 */
[----:B------:R-:W-:Y:S01]  /*1a320*/  PLOP3.LUT P0, PT, PT, PT, PT, 0x8, 0x0 ;  /* 0x000000000000781c */ /* 0x000fe20003f0e170 */
[----:B------:R-:W-:Y:S02]  /*1a330*/  WARPGROUP.DEPBAR.LE gsb0, 0x0 ;  /* 0x00008000000079c5 */ /* 0x000fe40000010000 */
[----:B------:R-:W-:-:S06]  /*1a340*/  WARPGROUP.ARRIVE ;  /* 0x00000000000079c5 */ /* 0x000fcc0000000000 */
[----:B------:R-:W-:Y:S03]  /*1a350*/  HGMMA.64x128x16.F32 R88, R152, gdesc[UR4].tnspB, R88, gsb0 ;  /* 0x41e0000498587df0 */ /* 0x000fe60008000858 */
[----:B------:R-:W-:Y:S02]  /*1a360*/  WARPGROUP.DEPBAR.LE gsb0, 0x0 ;  /* 0x00008000000079c5 */ /* 0x000fe40000010000 */
[----:B------:R0:W-:Y:S01]  /*1a370*/  @!P1 SYNCS.ARRIVE.TRANS64.RED.A1T0 RZ, [R4+URZ], RZ ;  /* 0x000000ff04ff99a7 */ /* 0x0001e2000810043f */
        /* <DEDUP_REMOVED lines=63> */
[----:B0-----:R-:W-:-:S07]  /*1a770*/  FMUL.FTZ R151, R151, R2 ;  /* 0x0000000297977220 */ /* 0x001fce0000410000 */
.L_x_1776:
[----:B------:R-:W-:Y:S05]  /*1a780*/  WARPSYNC.ALL ;  /* 0x0000000000007948 */ /* 0x000fea0003800000 */
[----:B------:R-:W0:Y:S08]  /*1a790*/  S2UR UR5, SR_CgaCtaId ;  /* 0x00000000000579c3 */ /* 0x000e300000008800 */
[----:B------:R-:W-:Y:S06]  /*1a7a0*/  BAR.SYNC.DEFER_BLOCKING 0x5, 0x180 ;  /* 0x0146000000007b1d */ /* 0x000fec0000010000 */
[----:B------:R-:W-:Y:S01]  /*1a7b0*/  UMOV UR4, 0x400 ;  /* 0x0000040000047882 */ /* 0x000fe20000000000 */
[----:B------:R-:W-:Y:S01]  /*1a7c0*/  BSSY B0, `(.L_x_1903) ;  /* 0x00001fc000007945 */ /* 0x000fe20003800000 */
[----:B0-----:R-:W-:-:S06]  /*1a7d0*/  ULEA UR4, UR5, UR4, 0x18 ;  /* 0x0000000405047291 */ /* 0x001fcc000f8ec03f */
[----:B------:R-:W-:-:S05]  /*1a7e0*/  MOV R2, UR4 ;  /* 0x0000000400027c02 */ /* 0x000fca0008000f00 */
[----:B------:R0:W1:Y:S01]  /*1a7f0*/  LDS.128 R28, [R2+0x288d0] ;  /* 0x0288d000021c7984 */ /* 0x0000620000000c00 */
[----:B------:R-:W-:Y:S06]  /*1a800*/  BAR.ARV 0x4, 0x180 ;  /* 0x0106000000007b1d */ /* 0x000fec0000002000 */
[----:B------:R-:W-:Y:S05]  /*1a810*/  @P0 BRA `(.L_x_1904) ;  /* 0x0000001400080947 */ /* 0x000fea0003800000 */
[----:B------:R-:W2:Y:S01]  /*1a820*/  S2R R5, SR_SWINHI ;  /* 0x0000000000057919 */ /* 0x000ea20000002f00 */
[----:B------:R-:W-:Y:S05]  /*1a830*/  WARPSYNC.ALL ;  /* 0x0000000000007948 */ /* 0x000fea0003800000 */
[----:B------:R-:W-:Y:S01]  /*1a840*/  BAR.SYNC.DEFER_BLOCKING 0x1, 0x100 ;  /* 0x0044000000007b1d */ /* 0x000fe20000010000 */
[----:B------:R-:W-:Y:S02]  /*1a850*/  F2FP.F16.F32.PACK_AB R6, R93, R6 ;  /* 0x000000065d06723e */ /* 0x000fe400000000ff */
[----:B------:R-:W-:Y:S02]  /*1a860*/  F2FP.F16.F32.PACK_AB R7, R7, R94 ;  /* 0x0000005e0707723e */ /* 0x000fe400000000ff */
[----:B------:R-:W-:Y:S01]  /*1a870*/  F2FP.F16.F32.PACK_AB R34, R133, R34 ;  /* 0x000000228522723e */ /* 0x000fe200000000ff */
[----:B------:R-:W-:Y:S01]  /*1a880*/  ULDC.64 UR4, c[0x0][0xc00] ;  /* 0x0003000000047ab9 */ /* 0x000fe20000000a00 */
[----:B------:R-:W-:-:S02]  /*1a890*/  F2FP.F16.F32.PACK_AB R35, R35, R134 ;  /* 0x000000862323723e */ /* 0x000fc400000000ff */
[----:B------:R-:W-:Y:S02]  /*1a8a0*/  F2FP.F16.F32.PACK_AB R36, R137, R36 ;  /* 0x000000248924723e */ /* 0x000fe400000000ff */
[----:B------:R-:W-:Y:S02]  /*1a8b0*/  F2FP.F16.F32.PACK_AB R37, R37, R138 ;  /* 0x0000008a2525723e */ /* 0x000fe400000000ff */
[----:B------:R-:W-:Y:S02]  /*1a8c0*/  F2FP.F16.F32.PACK_AB R38, R141, R38 ;  /* 0x000000268d26723e */ /* 0x000fe400000000ff */
[----:B------:R-:W-:Y:S02]  /*1a8d0*/  F2FP.F16.F32.PACK_AB R39, R39, R142 ;  /* 0x0000008e2727723e */ /* 0x000fe400000000ff */
[----:B------:R-:W-:Y:S02]  /*1a8e0*/  MOV R40, R2 ;  /* 0x0000000200287202 */ /* 0x000fe40000000f00 */
        /* <DEDUP_REMOVED lines=8> */
[----:B------:R-:W-:Y:S02]  /*1a970*/  ISETP.NE.U32.AND P0, PT, RZ, UR4, PT ;  /* 0x00000004ff007c0c */ /* 0x000fe4000bf05070 */
[----:B------:R-:W-:Y:S01]  /*1a980*/  IADD3 R53, P2, R4, 0x4000, RZ ;  /* 0x0000400004357810 */ /* 0x000fe20007f5e0ff */
[----:B------:R-:W-:Y:S01]  /*1a990*/  IMAD.X R9, RZ, RZ, R5, P5 ;  /* 0x000000ffff097224 */ /* 0x000fe200028e0605 */
[----:B------:R-:W-:-:S02]  /*1a9a0*/  LOP3.LUT R12, R51, 0x380, RZ, 0xc0, !PT ;  /* 0x00000380330c7812 */ /* 0x000fc400078ec0ff */
[----:B------:R-:W-:Y:S01]  /*1a9b0*/  SHF.R.U64 R33, R33, 0x3, RZ ;  /* 0x0000000321217819 */ /* 0x000fe200000012ff */
[--C-:B------:R-:W-:Y:S01]  /*1a9c0*/  IMAD.X R15, RZ, RZ, R5.reuse, P2 ;  /* 0x000000ffff0f7224 */ /* 0x100fe200010e0605 */
[C---:B------:R-:W-:Y:S02]  /*1a9d0*/  IADD3 R55, P3, R4.reuse, 0x4020, RZ ;  /* 0x0000402004377810 */ /* 0x040fe40007f7e0ff */
[C---:B------:R-:W-:Y:S02]  /*1a9e0*/  IADD3 R57, P4, R4.reuse, 0x4040, RZ ;  /* 0x0000404004397810 */ /* 0x040fe40007f9e0ff */
[----:B------:R-:W-:Y:S01]  /*1a9f0*/  LOP3.LUT R8, R47, 0x380, RZ, 0xc0, !PT ;  /* 0x000003802f087812 */ /* 0x000fe200078ec0ff */
[--C-:B------:R-:W-:Y:S01]  /*1aa00*/  IMAD.X R25, RZ, RZ, R5.reuse, P3 ;  /* 0x000000ffff197224 */ /* 0x100fe200018e0605 */
[----:B------:R-:W-:Y:S01]  /*1aa10*/  LOP3.LUT R10, R49, 0x380, RZ, 0xc0, !PT ;  /* 0x00000380310a7812 */ /* 0x000fe200078ec0ff */
[----:B------:R-:W-:Y:S01]  /*1aa20*/  IMAD.X R27, RZ, RZ, R5, P4 ;  /* 0x000000ffff1b7224 */ /* 0x000fe200020e0605 */
[----:B------:R-:W-:-:S02]  /*1aa30*/  IADD3 R59, P5, R4, 0x4060, RZ ;  /* 0x00004060043b7810 */ /* 0x000fc40007fbe0ff */
[----:B------:R-:W-:Y:S01]  /*1aa40*/  ISETP.NE.AND.EX P0, PT, RZ, UR5, PT, P0 ;  /* 0x00000005ff007c0c */ /* 0x000fe2000bf05300 */
[----:B------:R-:W-:Y:S01]  /*1aa50*/  ULDC.64 UR4, c[0x0][0xc08] ;  /* 0x0003020000047ab9 */ /* 0x000fe20000000a00 */
[----:B------:R-:W-:Y:S02]  /*1aa60*/  SHF.R.U64 R12, R12, 0x3, RZ ;  /* 0x000000030c0c7819 */ /* 0x000fe400000012ff */
[----:B------:R-:W-:Y:S01]  /*1aa70*/  LOP3.LUT R4, R33, R4, RZ, 0x3c, !PT ;  /* 0x0000000421047212 */ /* 0x000fe200078e3cff */
[----:B------:R-:W-:Y:S01]  /*1aa80*/  IMAD.X R33, RZ, RZ, R5, P5 ;  /* 0x000000ffff217224 */ /* 0x000fe200028e0605 */
[----:B------:R-:W-:Y:S02]  /*1aa90*/  LOP3.LUT R14, R53, 0x380, RZ, 0xc0, !PT ;  /* 0x00000380350e7812 */ /* 0x000fe400078ec0ff */
[----:B------:R-:W-:Y:S02]  /*1aaa0*/  SHF.R.U64 R8, R8, 0x3, RZ ;  /* 0x0000000308087819 */ /* 0x000fe400000012ff */
[----:B------:R-:W-:-:S02]  /*1aab0*/  SHF.R.U64 R10, R10, 0x3, RZ ;  /* 0x000000030a0a7819 */ /* 0x000fc400000012ff */
[----:B------:R-:W-:Y:S02]  /*1aac0*/  LOP3.LUT R24, R55, 0x380, RZ, 0xc0, !PT ;  /* 0x0000038037187812 */ /* 0x000fe400078ec0ff */
[----:B------:R-:W-:Y:S02]  /*1aad0*/  LOP3.LUT R26, R57, 0x380, RZ, 0xc0, !PT ;  /* 0x00000380391a7812 */ /* 0x000fe400078ec0ff */
[----:B------:R-:W-:Y:S02]  /*1aae0*/  ISETP.NE.U32.AND P2, PT, RZ, UR4, PT ;  /* 0x00000004ff007c0c */ /* 0x000fe4000bf45070 */
[----:B-1----:R-:W-:Y:S02]  /*1aaf0*/  LOP3.LUT R28, R59, 0x380, RZ, 0xc0, !PT ;  /* 0x000003803b1c7812 */ /* 0x002fe400078ec0ff */
[----:B------:R-:W-:Y:S02]  /*1ab00*/  LOP3.LUT R12, R12, R51, RZ, 0x3c, !PT ;  /* 0x000000330c0c7212 */ /* 0x000fe400078e3cff */
[----:B------:R-:W-:-:S02]  /*1ab10*/  SHF.R.U64 R14, R14, 0x3, RZ ;  /* 0x000000030e0e7819 */ /* 0x000fc400000012ff */
[----:B------:R-:W-:Y:S02]  /*1ab20*/  MOV R51, R4 ;  /* 0x0000000400337202 */ /* 0x000fe40000000f00 */
[----:B------:R-:W-:Y:S02]  /*1ab30*/  LOP3.LUT R8, R8, R47, RZ, 0x3c, !PT ;  /* 0x0000002f08087212 */ /* 0x000fe400078e3cff */
[----:B------:R-:W-:Y:S02]  /*1ab40*/  LOP3.LUT R10, R10, R49, RZ, 0x3c, !PT ;  /* 0x000000310a0a7212 */ /* 0x000fe400078e3cff */
[----:B------:R-:W-:Y:S02]  /*1ab50*/  SHF.R.U64 R24, R24, 0x3, RZ ;  /* 0x0000000318187819 */ /* 0x000fe400000012ff */
[----:B------:R-:W-:Y:S02]  /*1ab60*/  SHF.R.U64 R26, R26, 0x3, RZ ;  /* 0x000000031a1a7819 */ /* 0x000fe400000012ff */
[----:B------:R-:W-:-:S02]  /*1ab70*/  F2FP.F16.F32.PACK_AB R4, R89, R88 ;  /* 0x000000585904723e */ /* 0x000fc400000000ff */
[----:B------:R-:W-:Y:S02]  /*1ab80*/  F2FP.F16.F32.PACK_AB R5, R91, R90 ;  /* 0x0000005a5b05723e */ /* 0x000fe400000000ff */
[----:B------:R-:W-:Y:S02]  /*1ab90*/  ISETP.NE.AND.EX P2, PT, RZ, UR5, PT, P2 ;  /* 0x00000005ff007c0c */ /* 0x000fe4000bf45320 */
[----:B------:R-:W-:Y:S01]  /*1aba0*/  SHF.R.U64 R28, R28, 0x3, RZ ;  /* 0x000000031c1c7819 */ /* 0x000fe200000012ff */
[----:B------:R1:W-:Y:S01]  /*1abb0*/  STSM.16.M88.4 [R51], R4 ;  /* 0x0000000433007844 */ /* 0x0003e20000000200 */
[----:B------:R-:W-:Y:S02]  /*1abc0*/  LOP3.LUT R14, R14, R53, RZ, 0x3c, !PT ;  /* 0x000000350e0e7212 */ /* 0x000fe400078e3cff */
[----:B------:R-:W-:Y:S02]  /*1abd0*/  LOP3.LUT R24, R24, R55, RZ, 0x3c, !PT ;  /* 0x0000003718187212 */ /* 0x000fe400078e3cff */
[----:B------:R-:W-:Y:S01]  /*1abe0*/  LOP3.LUT R26, R26, R57, RZ, 0x3c, !PT ;  /* 0x000000391a1a7212 */ /* 0x000fe200078e3cff */
[----:B------:R-:W-:Y:S01]  /*1abf0*/  ULDC UR4, c[0x0][0xa88] ;  /* 0x0002a20000047ab9 */ /* 0x000fe20000000800 */
[----:B------:R-:W-:Y:S01]  /*1ac00*/  MOV R50, R8 ;  /* 0x0000000800327202 */ /* 0x000fe20000000f00 */
[----:B------:R-:W2:Y:S01]  /*1ac10*/  LDC R55, c[0x0][0xbe8] ;  /* 0x0002fa00ff377b82 */ /* 0x000ea20000000800 */
[----:B------:R-:W-:-:S02]  /*1ac20*/  MOV R49, R10 ;  /* 0x0000000a00317202 */ /* 0x000fc40000000f00 */
[----:B------:R-:W-:Y:S02]  /*1ac30*/  LOP3.LUT R32, R28, R59, RZ, 0x3c, !PT ;  /* 0x0000003b1c207212 */ /* 0x000fe400078e3cff */
[----:B------:R-:W-:Y:S02]  /*1ac40*/  F2FP.F16.F32.PACK_AB R8, R97, R96 ;  /* 0x000000606108723e */ /* 0x000fe400000000ff */
[----:B------:R-:W-:Y:S02]  /*1ac50*/  F2FP.F16.F32.PACK_AB R9, R99, R98 ;  /* 0x000000626309723e */ /* 0x000fe400000000ff */
[----:B------:R-:W-:Y:S02]  /*1ac60*/  F2FP.F16.F32.PACK_AB R10, R101, R100 ;  /* 0x00000064650a723e */ /* 0x000fe400000000ff */
[----:B------:R-:W-:Y:S02]  /*1ac70*/  F2FP.F16.F32.PACK_AB R11, R103, R102 ;  /* 0x00000066670b723e */ /* 0x000fe400000000ff */
[----:B-1----:R-:W-:-:S02]  /*1ac80*/  F2FP.F16.F32.PACK_AB R4, R105, R104 ;  /* 0x000000686904723e */ /* 0x002fc400000000ff */
[----:B------:R-:W-:Y:S01]  /*1ac90*/  F2FP.F16.F32.PACK_AB R5, R107, R106 ;  /* 0x0000006a6b05723e */ /* 0x000fe200000000ff */
[----:B------:R1:W-:Y:S01]  /*1aca0*/  STSM.16.M88.4 [R50], R8 ;  /* 0x0000000832007844 */ /* 0x0003e20000000200 */
[----:B------:R-:W-:Y:S02]  /*1acb0*/  F2FP.F16.F32.PACK_AB R6, R109, R108 ;  /* 0x0000006c6d06723e */ /* 0x000fe400000000ff */
[----:B------:R-:W-:Y:S02]  /*1acc0*/  F2FP.F16.F32.PACK_AB R7, R111, R110 ;  /* 0x0000006e6f07723e */ /* 0x000fe400000000ff */
[----:B------:R-:W-:Y:S02]  /*1acd0*/  MOV R48, R12 ;  /* 0x0000000c00307202 */ /* 0x000fe40000000f00 */
[----:B------:R-:W-:Y:S01]  /*1ace0*/  MOV R47, R14 ;  /* 0x0000000e002f7202 */ /* 0x000fe20000000f00 */
[----:B------:R3:W-:Y:S01]  /*1acf0*/  STSM.16.M88.4 [R49], R4 ;  /* 0x0000000431007844 */ /* 0x0007e20000000200 */
[----:B------:R-:W-:-:S02]  /*1ad00*/  MOV R46, R24 ;  /* 0x00000018002e7202 */ /* 0x000fc40000000f00 */
[----:B------:R-:W-:Y:S02]  /*1ad10*/  MOV R44, R26 ;  /* 0x0000001a002c7202 */ /* 0x000fe40000000f00 */
[----:B------:R-:W-:Y:S02]  /*1ad20*/  F2FP.F16.F32.PACK_AB R12, R113, R112 ;  /* 0x00000070710c723e */ /* 0x000fe400000000ff */
[----:B------:R-:W-:Y:S01]  /*1ad30*/  F2FP.F16.F32.PACK_AB R13, R42, R43 ;  /* 0x0000002b2a0d723e */ /* 0x000fe200000000ff */
[----:B-1----:R-:W1:Y:S01]  /*1ad40*/  @P2 LDC.64 R8, c[0x0][0xc08] ;  /* 0x00030200ff082b82 */ /* 0x002e620000000a00 */
[----:B------:R-:W-:Y:S02]  /*1ad50*/  F2FP.F16.F32.PACK_AB R14, R117, R116 ;  /* 0x00000074750e723e */ /* 0x000fe400000000ff */
[----:B------:R-:W-:Y:S02]  /*1ad60*/  F2FP.F16.F32.PACK_AB R15, R119, R118 ;  /* 0x00000076770f723e */ /* 0x000fe400000000ff */
[----:B------:R-:W-:-:S02]  /*1ad70*/  MOV R28, R32 ;  /* 0x00000020001c7202 */ /* 0x000fc40000000f00 */
[----:B------:R-:W-:Y:S01]  /*1ad80*/  F2FP.F16.F32.PACK_AB R24, R121, R120 ;  /* 0x000000787918723e */ /* 0x000fe200000000ff */
[----:B------:R-:W4:Y:S01]  /*1ad90*/  LDC.64 R42, c[0x0][0xc00] ;  /* 0x00030000ff2a7b82 */ /* 0x000f220000000a00 */
[----:B------:R-:W-:Y:S01]  /*1ada0*/  F2FP.F16.F32.PACK_AB R25, R123, R122 ;  /* 0x0000007a7b19723e */ /* 0x000fe200000000ff */
[----:B------:R0:W-:Y:S01]  /*1adb0*/  STSM.16.M88.4 [R48], R12 ;  /* 0x0000000c30007844 */ /* 0x0001e20000000200 */
[----:B------:R-:W-:Y:S02]  /*1adc0*/  F2FP.F16.F32.PACK_AB R26, R125, R124 ;  /* 0x0000007c7d1a723e */ /* 0x000fe400000000ff */
[----:B------:R-:W-:Y:S02]  /*1add0*/  F2FP.F16.F32.PACK_AB R27, R0, R45 ;  /* 0x0000002d001b723e */ /* 0x000fe400000000ff */
[----:B------:R-:W-:Y:S02]  /*1ade0*/  F2FP.F16.F32.PACK_AB R32, R21, R128 ;  /* 0x000000801520723e */ /* 0x000fe400000000ff */
[----:B------:R-:W-:Y:S01]  /*1adf0*/  F2FP.F16.F32.PACK_AB R33, R131, R130 ;  /* 0x000000828321723e */ /* 0x000fe200000000ff */
[----:B------:R-:W-:Y:S01]  /*1ae00*/  STSM.16.M88.4 [R47], R24 ;  /* 0x000000182f007844 */ /* 0x000fe20000000200 */
[----:B---3--:R-:W-:-:S02]  /*1ae10*/  F2FP.F16.F32.PACK_AB R4, R145, R144 ;  /* 0x000000909104723e */ /* 0x008fc400000000ff */
[----:B------:R-:W-:Y:S01]  /*1ae20*/  F2FP.F16.F32.PACK_AB R5, R147, R146 ;  /* 0x000000929305723e */ /* 0x000fe200000000ff */
[----:B------:R-:W-:Y:S01]  /*1ae30*/  STSM.16.M88.4 [R46], R32 ;  /* 0x000000202e007844 */ /* 0x000fe20000000200 */
[----:B------:R-:W-:Y:S02]  /*1ae40*/  F2FP.F16.F32.PACK_AB R6, R149, R148 ;  /* 0x000000949506723e */ /* 0x000fe400000000ff */
[----:B------:R-:W-:Y:S01]  /*1ae50*/  F2FP.F16.F32.PACK_AB R7, R151, R150 ;  /* 0x000000969707723e */ /* 0x000fe200000000ff */
[----:B------:R-:W-:Y:S01]  /*1ae60*/  STSM.16.M88.4 [R44], R36 ;  /* 0x000000242c007844 */ /* 0x000fe20000000200 */
[----:B0-----:R-:W-:-:S03]  /*1ae70*/  IMAD.MOV.U32 R48, RZ, RZ, RZ ;  /* 0x000000ffff307224 */ /* 0x001fc600078e00ff */
[----:B------:R1:W-:Y:S01]  /*1ae80*/  STSM.16.M88.4 [R28], R4 ;  /* 0x000000041c007844 */ /* 0x0003e20000000200 */
[----:B------:R-:W-:Y:S02]  /*1ae90*/  IMAD.U32 R0, RZ, RZ, UR4 ;  /* 0x00000004ff007e24 */ /* 0x000fe4000f8e00ff */
[C---:B----4-:R-:W-:Y:S01]  /*1aea0*/  IMAD.WIDE R42, R209.reuse, 0x4, R42 ;  /* 0x00000004d12a7825 */ /* 0x050fe200078e022a */
[----:B------:R-:W-:Y:S03]  /*1aeb0*/  BAR.SYNC.DEFER_BLOCKING 0x1, 0x100 ;  /* 0x0044000000007b1d */ /* 0x000fe60000010000 */
[----:B-1----:R-:W-:-:S03]  /*1aec0*/  @P2 IMAD.WIDE R4, R209, 0x4, R8 ;  /* 0x00000004d1042825 */ /* 0x002fc600078e0208 */
[----:B------:R0:W5:Y:S01]  /*1aed0*/  @P0 LDG.E R48, desc[UR38][R42.64] ;  /* 0x000000262a300981 */ /* 0x000162000c1e1900 */
[----:B--2---:R-:W-:Y:S01]  /*1aee0*/  ISETP.NE.AND P1, PT, R55, 0x1, PT ;  /* 0x000000013700780c */ /* 0x004fe20003f25270 */
[----:B------:R-:W-:Y:S02]  /*1aef0*/  IMAD.IADD R13, R195, 0x1, R193 ;  /* 0x00000001c30d7824 */ /* 0x000fe400078e02c1 */
[----:B------:R0:W5:Y:S10]  /*1af00*/  @P2 LDG.E R0, desc[UR38][R4.64] ;  /* 0x0000002604002981 */ /* 0x000174000c1e1900 */
[----:B------:R-:W1:Y:S08]  /*1af10*/  @P1 LDC R10, c[0x0][0xbec] ;  /* 0x0002fb00ff0a1b82 */ /* 0x000e700000000800 */
[----:B------:R-:W2:Y:S01]  /*1af20*/  @P1 LDC R11, c[0x0][0xbf0] ;  /* 0x0002fc00ff0b1b82 */ /* 0x000ea20000000800 */
[----:B0-----:R-:W-:Y:S05]  /*1af30*/  @P2 BRA `(.L_x_1905) ;  /* 0x0000000000102947 */ /* 0x001fea0003800000 */
[----:B------:R-:W-:Y:S05]  /*1af40*/  @!P0 BRA `(.L_x_1905) ;  /* 0x00000000000c8947 */ /* 0x000fea0003800000 */
[----:B------:R-:W3:Y:S04]  /*1af50*/  LDG.E R5, desc[UR38][R42.64] ;  /* 0x000000262a057981 */ /* 0x000ee8000c1e1900 */
[----:B-----5:R-:W3:Y:S02]  /*1af60*/  LDG.E R0, desc[UR38][R42.64+0x4] ;  /* 0x000004262a007981 */ /* 0x020ee4000c1e1900 */
[----:B---3--:R-:W-:-:S07]  /*1af70*/  IMAD.IADD R0, R0, 0x1, -R5 ;  /* 0x0000000100007824 */ /* 0x008fce00078e0a05 */
.L_x_1905:
[----:B------:R-:W-:Y:S01]  /*1af80*/  SHF.R.S32.HI R54, RZ, 0x1f, R208 ;  /* 0x0000001fff367819 */ /* 0x000fe200000114d0 */
[----:B-1----:R-:W-:Y:S01]  /*1af90*/  @P1 IMAD.HI.U32 R4, R13, R10, RZ ;  /* 0x0000000a0d041227 */ /* 0x002fe200078e00ff */
[----:B------:R-:W-:Y:S01]  /*1afa0*/  ULDC.64 UR4, c[0x0][0xb90] ;  /* 0x0002e40000047ab9 */ /* 0x000fe20000000a00 */
[----:B-----5:R-:W-:Y:S02]  /*1afb0*/  SHF.R.S32.HI R49, RZ, 0x1f, R48 ;  /* 0x0000001fff317819 */ /* 0x020fe40000011430 */
[----:B------:R-:W-:Y:S01]  /*1afc0*/  IMAD R9, R54, UR4, RZ ;  /* 0x0000000436097c24 */ /* 0x000fe2000f8e02ff */
[----:B------:R-:W-:Y:S01]  /*1afd0*/  SHF.R.S32.HI R6, RZ, 0x1f, R209 ;  /* 0x0000001fff067819 */ /* 0x000fe200000114d1 */
[----:B------:R-:W-:Y:S01]  /*1afe0*/  IMAD.MOV.U32 R7, RZ, RZ, R13 ;  /* 0x000000ffff077224 */ /* 0x000fe200078e000d */
[----:B--2---:R-:W-:Y:S01]  /*1aff0*/  @P1 SHF.R.U32.HI R7, RZ, R11, R4 ;  /* 0x0000000bff071219 */ /* 0x004fe20000011604 */
[----:B------:R-:W-:Y:S01]  /*1b000*/  IMAD.WIDE.U32 R4, R208, UR4, R48 ;  /* 0x00000004d0047c25 */ /* 0x000fe2000f8e0030 */
[----:B------:R-:W-:-:S02]  /*1b010*/  SEL R28, R6, RZ, !P0 ;  /* 0x000000ff061c7207 */ /* 0x000fc40004000000 */
[----:B------:R-:W-:Y:S01]  /*1b020*/  SEL R57, R209, RZ, !P0 ;  /* 0x000000ffd1397207 */ /* 0x000fe20004000000 */
[----:B------:R-:W-:Y:S01]  /*1b030*/  IMAD R9, R208, UR5, R9 ;  /* 0x00000005d0097c24 */ /* 0x000fe2000f8e0209 */
[----:B------:R-:W-:Y:S01]  /*1b040*/  ULDC.64 UR4, c[0x0][0xb98] ;  /* 0x0002e60000047ab9 */ /* 0x000fe20000000a00 */
[----:B------:R-:W-:Y:S02]  /*1b050*/  IMAD.MOV R8, RZ, RZ, -R7 ;  /* 0x000000ffff087224 */ /* 0x000fe400078e0a07 */
[----:B------:R-:W-:Y:S02]  /*1b060*/  IMAD.IADD R5, R5, 0x1, R9 ;  /* 0x0000000105057824 */ /* 0x000fe400078e0209 */
[----:B------:R-:W-:Y:S02]  /*1b070*/  IMAD.IADD R11, R16, 0x1, R225 ;  /* 0x00000001100b7824 */ /* 0x000fe400078e02e1 */
[----:B------:R-:W-:Y:S02]  /*1b080*/  IMAD R9, R55, R8, R13 ;  /* 0x0000000837097224 */ /* 0x000fe400078e020d */
[----:B------:R-:W-:-:S02]  /*1b090*/  IMAD R6, R28, UR4, RZ ;  /* 0x000000041c067c24 */ /* 0x000fc4000f8e02ff */
[----:B------:R-:W-:-:S04]  /*1b0a0*/  IMAD.WIDE.U32 R4, R57, UR4, R4 ;  /* 0x0000000439047c25 */ /* 0x000fc8000f8e0004 */
[----:B------:R-:W-:Y:S01]  /*1b0b0*/  IMAD.WIDE R40, R11, 0x2, R40 ;  /* 0x000000020b287825 */ /* 0x000fe200078e0228 */
[----:B------:R-:W-:Y:S02]  /*1b0c0*/  SHF.R.S32.HI R11, RZ, 0x1f, R7 ;  /* 0x0000001fff0b7819 */ /* 0x000fe40000011407 */
[----:B------:R-:W-:Y:S01]  /*1b0d0*/  IADD3 R4, P2, R7, R4, RZ ;  /* 0x0000000407047210 */ /* 0x000fe20007f5e0ff */
[----:B------:R-:W-:Y:S01]  /*1b0e0*/  IMAD R8, R57, UR5, R6 ;  /* 0x0000000539087c24 */ /* 0x000fe2000f8e0206 */
[----:B------:R-:W-:Y:S01]  /*1b0f0*/  SHF.R.S32.HI R6, RZ, 0x1f, R9 ;  /* 0x0000001fff067819 */ /* 0x000fe20000011409 */
[----:B------:R-:W-:Y:S01]  /*1b100*/  ULDC.64 UR4, c[0x0][0xb88] ;  /* 0x0002e20000047ab9 */ /* 0x000fe20000000a00 */
[----:B------:R-:W-:Y:S01]  /*1b110*/  IADD3 R7, P0, R40, 0x1000, RZ ;  /* 0x0000100028077810 */ /* 0x000fe20007f1e0ff */
[----:B------:R-:W-:Y:S01]  /*1b120*/  IMAD.IADD R10, R223, 0x1, R193 ;  /* 0x00000001df0a7824 */ /* 0x000fe200078e02c1 */
[----:B------:R-:W-:Y:S01]  /*1b130*/  IADD3.X R5, R11, R5, R8, P2, !PT ;  /* 0x000000050b057210 */ /* 0x000fe200017fe408 */
[----:B------:R-:W-:Y:S01]  /*1b140*/  IMAD R6, R6, UR4, RZ ;  /* 0x0000000406067c24 */ /* 0x000fe2000f8e02ff */
[----:B------:R-:W-:Y:S01]  /*1b150*/  IADD3 R33, P3, R40, 0x4000, RZ ;  /* 0x0000400028217810 */ /* 0x000fe20007f7e0ff */
[----:B------:R-:W-:Y:S01]  /*1b160*/  IMAD R59, R0, R55, RZ ;  /* 0x00000037003b7224 */ /* 0x000fe200078e02ff */
[----:B------:R-:W-:Y:S01]  /*1b170*/  LOP3.LUT R8, R7, 0x380, RZ, 0xc0, !PT ;  /* 0x0000038007087812 */ /* 0x000fe200078ec0ff */
[----:B------:R-:W-:Y:S01]  /*1b180*/  IMAD R11, R9, UR5, R6 ;  /* 0x00000005090b7c24 */ /* 0x000fe2000f8e0206 */
[----:B------:R-:W-:Y:S01]  /*1b190*/  LOP3.LUT R32, R33, 0x380, RZ, 0xc0, !PT ;  /* 0x0000038021207812 */ /* 0x000fe200078ec0ff */
[----:B------:R-:W-:Y:S01]  /*1b1a0*/  IMAD.WIDE.U32 R4, R9, UR4, R4 ;  /* 0x0000000409047c25 */ /* 0x000fe2000f8e0004 */
[----:B------:R-:W-:Y:S01]  /*1b1b0*/  ULDC.64 UR4, c[0x0][0xb50] ;  /* 0x0002d40000047ab9 */ /* 0x000fe20000000a00 */
[----:B------:R-:W-:-:S02]  /*1b1c0*/  IADD3.X R9, RZ, R41, RZ, P0, !PT ;  /* 0x00000029ff097210 */ /* 0x000fc400007fe4ff */
[----:B------:R-:W-:Y:S01]  /*1b1d0*/  IMAD.IADD R5, R5, 0x1, R11 ;  /* 0x0000000105057824 */ /* 0x000fe200078e020b */
[----:B------:R-:W-:Y:S01]  /*1b1e0*/  LEA R6, P2, R4, UR4, 0x2 ;  /* 0x0000000404067c11 */ /* 0x000fe2000f8410ff */
[----:B------:R-:W-:Y:S01]  /*1b1f0*/  VIADD R0, R10, 0x8 ;  /* 0x000000080a007836 */ /* 0x000fe20000000000 */
[----:B------:R-:W-:Y:S02]  /*1b200*/  LOP3.LUT P0, RZ, R218, 0x3, RZ, 0xc0, !PT ;  /* 0x00000003daff7812 */ /* 0x000fe4000780c0ff */
[----:B------:R-:W-:Y:S01]  /*1b210*/  LEA.HI.X R4, R4, UR5, R5, 0x2, P2 ;  /* 0x0000000504047c11 */ /* 0x000fe200090f1405 */
[----:B------:R-:W-:Y:S01]  /*1b220*/  SHFL.IDX PT, R50, R6, RZ, 0x1c1f ;  /* 0x001c1fff06327589 */ /* 0x000fe200000e0000 */
[----:B------:R-:W-:Y:S01]  /*1b230*/  IADD3 R25, P2, R40, 0x3000, RZ ;  /* 0x0000300028197810 */ /* 0x000fe20007f5e0ff */
[----:B------:R-:W-:Y:S01]  /*1b240*/  ULDC.64 UR4, c[0x0][0xaa0] ;  /* 0x0002a80000047ab9 */ /* 0x000fe20000000a00 */
[----:B------:R-:W-:Y:S01]  /*1b250*/  SHF.R.U64 R32, R32, 0x3, RZ ;  /* 0x0000000320207819 */ /* 0x000fe200000012ff */
[----:B------:R-:W0:Y:S01]  /*1b260*/  SHFL.IDX PT, R51, R4, RZ, 0x1c1f ;  /* 0x001c1fff04337589 */ /* 0x000e2200000e0000 */
[----:B------:R-:W-:-:S02]  /*1b270*/  LOP3.LUT R24, R25, 0x380, RZ, 0xc0, !PT ;  /* 0x0000038019187812 */ /* 0x000fc400078ec0ff */
[----:B------:R-:W-:Y:S01]  /*1b280*/  SHF.R.U64 R8, R8, 0x3, RZ ;  /* 0x0000000308087819 */ /* 0x000fe200000012ff */
[----:B------:R-:W-:Y:S01]  /*1b290*/  SHFL.IDX PT, R52, R6, 0x1, 0x1c1f ;  /* 0x003c1f0006347f89 */ /* 0x000fe200000e0000 */
[----:B------:R-:W-:Y:S02]  /*1b2a0*/  SHF.R.U64 R24, R24, 0x3, RZ ;  /* 0x0000000318187819 */ /* 0x000fe400000012ff */
[----:B------:R-:W-:Y:S01]  /*1b2b0*/  LOP3.LUT R32, R32, R33, RZ, 0x3c, !PT ;  /* 0x0000002120207212 */ /* 0x000fe200078e3cff */
[----:B------:R-:W1:Y:S01]  /*1b2c0*/  SHFL.IDX PT, R53, R4, 0x1, 0x1c1f ;  /* 0x003c1f0004357f89 */ /* 0x000e6200000e0000 */
[----:B------:R-:W-:Y:S01]  /*1b2d0*/  LOP3.LUT R24, R24, R25, RZ, 0x3c, !PT ;  /* 0x0000001918187212 */ /* 0x000fe200078e3cff */
[--C-:B------:R-:W-:Y:S01]  /*1b2e0*/  IMAD.X R25, RZ, RZ, R41.reuse, P2 ;  /* 0x000000ffff197224 */ /* 0x100fe200010e0629 */
[-C--:B------:R-:W-:Y:S01]  /*1b2f0*/  ISETP.GE.OR P2, PT, R10, R59.reuse, P0 ;  /* 0x0000003b0a00720c */ /* 0x080fe20000746670 */
[----:B------:R-:W-:Y:S01]  /*1b300*/  IMAD.X R33, RZ, RZ, R41, P3 ;  /* 0x000000ffff217224 */ /* 0x000fe200018e0629 */
[----:B------:R-:W-:-:S02]  /*1b310*/  ISETP.GE.OR P0, PT, R0, R59, P0 ;  /* 0x0000003b0000720c */ /* 0x000fc40000706670 */
[----:B------:R-:W-:Y:S02]  /*1b320*/  LOP3.LUT R8, R8, R7, RZ, 0x3c, !PT ;  /* 0x0000000708087212 */ /* 0x000fe400078e3cff */
[C---:B------:R-:W-:Y:S02]  /*1b330*/  IADD3 R7, P3, R40.reuse, 0x7000, RZ ;  /* 0x0000700028077810 */ /* 0x040fe40007f7e0ff */
[----:B------:R-:W-:Y:S02]  /*1b340*/  IADD3 R13, P4, R40, 0x2000, RZ ;  /* 0x00002000280d7810 */ /* 0x000fe40007f9e0ff */
[----:B------:R-:W-:Y:S01]  /*1b350*/  LOP3.LUT R0, R7, 0x380, RZ, 0xc0, !PT ;  /* 0x0000038007007812 */ /* 0x000fe200078ec0ff */
[----:B------:R-:W-:Y:S01]  /*1b360*/  IMAD.X R45, RZ, RZ, R41, P3 ;  /* 0x000000ffff2d7224 */ /* 0x000fe200018e0629 */
[----:B------:R-:W-:Y:S01]  /*1b370*/  LOP3.LUT R12, R13, 0x380, RZ, 0xc0, !PT ;  /* 0x000003800d0c7812 */ /* 0x000fe200078ec0ff */
[----:B0-----:R0:W-:Y:S01]  /*1b380*/  @!P2 ST.E desc[UR38][R50.64], R20 ;  /* 0x000000143200a985 */ /* 0x0011e2000c101926 */
[----:B------:R-:W-:-:S02]  /*1b390*/  SHF.R.U64 R0, R0, 0x3, RZ ;  /* 0x0000000300007819 */ /* 0x000fc400000012ff */
[----:B------:R-:W-:Y:S02]  /*1b3a0*/  SHF.R.U64 R12, R12, 0x3, RZ ;  /* 0x000000030c0c7819 */ /* 0x000fe400000012ff */
[----:B------:R-:W-:Y:S02]  /*1b3b0*/  LOP3.LUT R44, R0, R7, RZ, 0x3c, !PT ;  /* 0x00000007002c7212 */ /* 0x000fe400078e3cff */
[C---:B------:R-:W-:Y:S01]  /*1b3c0*/  IADD3 R37, P5, R40.reuse, 0x5000, RZ ;  /* 0x0000500028257810 */ /* 0x040fe20007fbe0ff */
[----:B-1----:R1:W-:Y:S01]  /*1b3d0*/  @!P0 ST.E desc[UR38][R52.64], R3 ;  /* 0x0000000334008985 */ /* 0x0023e2000c101926 */
[----:B------:R-:W-:Y:S01]  /*1b3e0*/  LOP3.LUT R5, R40, 0x380, RZ, 0xc0, !PT ;  /* 0x0000038028057812 */ /* 0x000fe200078ec0ff */
[----:B0-----:R-:W0:Y:S01]  /*1b3f0*/  @P1 LDC R51, c[0x0][0xbec] ;  /* 0x0002fb00ff331b82 */ /* 0x001e220000000800 */
[----:B------:R-:W-:Y:S01]  /*1b400*/  IMAD.WIDE.U32 R20, R48, UR4, RZ ;  /* 0x0000000430147c25 */ /* 0x000fe2000f8e00ff */
[----:B------:R-:W-:Y:S01]  /*1b410*/  LOP3.LUT R12, R12, R13, RZ, 0x3c, !PT ;  /* 0x0000000d0c0c7212 */ /* 0x000fe200078e3cff */
[----:B------:R-:W5:Y:S01]  /*1b420*/  LD.E.128 R8, desc[UR38][R8.64] ;  /* 0x0000002608087980 */ /* 0x000f62000c101d00 */
[----:B------:R-:W-:Y:S01]  /*1b430*/  LOP3.LUT R36, R37, 0x380, RZ, 0xc0, !PT ;  /* 0x0000038025247812 */ /* 0x000fe200078ec0ff */
[----:B------:R-:W-:Y:S01]  /*1b440*/  IMAD R0, R207, 0x20, R23 ;  /* 0x00000020cf007824 */ /* 0x000fe200078e0217 */
[----:B------:R-:W-:Y:S01]  /*1b450*/  SHF.R.U64 R5, R5, 0x3, RZ ;  /* 0x0000000305057819 */ /* 0x000fe200000012ff */
[----:B------:R-:W-:Y:S01]  /*1b460*/  IMAD.X R13, RZ, RZ, R41, P4 ;  /* 0x000000ffff0d7224 */ /* 0x000fe200020e0629 */
[----:B------:R-:W-:Y:S01]  /*1b470*/  IADD3 R43, P4, R40, 0x6000, RZ ;  /* 0x00006000282b7810 */ /* 0x000fe20007f9e0ff */
[----:B-1----:R-:W-:Y:S01]  /*1b480*/  IMAD R3, R49, UR4, RZ ;  /* 0x0000000431037c24 */ /* 0x002fe2000f8e02ff */
[----:B------:R-:W-:Y:S01]  /*1b490*/  SHF.R.U64 R36, R36, 0x3, RZ ;  /* 0x0000000324247819 */ /* 0x000fe200000012ff */
[----:B------:R-:W1:Y:S01]  /*1b4a0*/  @P1 LDC R49, c[0x0][0xbf0] ;  /* 0x0002fc00ff311b82 */ /* 0x000e620000000800 */
[----:B------:R-:W-:Y:S01]  /*1b4b0*/  LOP3.LUT R42, R43, 0x380, RZ, 0xc0, !PT ;  /* 0x000003802b2a7812 */ /* 0x000fe200078ec0ff */
[----:B------:R-:W-:Y:S01]  /*1b4c0*/  IMAD R3, R48, UR5, R3 ;  /* 0x0000000530037c24 */ /* 0x000fe2000f8e0203 */
[----:B------:R-:W-:Y:S01]  /*1b4d0*/  ULDC.64 UR4, c[0x0][0xae8] ;  /* 0x0002ba0000047ab9 */ /* 0x000fe20000000a00 */
[----:B------:R-:W-:Y:S01]  /*1b4e0*/  IMAD.IADD R48, R193, 0x1, R0 ;  /* 0x00000001c1307824 */ /* 0x000fe200078e0200 */
[----:B------:R-:W-:Y:S01]  /*1b4f0*/  SHF.R.U64 R42, R42, 0x3, RZ ;  /* 0x000000032a2a7819 */ /* 0x000fe200000012ff */
[----:B------:R-:W-:Y:S01]  /*1b500*/  IMAD.IADD R21, R21, 0x1, R3 ;  /* 0x0000000115157824 */ /* 0x000fe200078e0203 */
[----:B------:R-:W-:Y:S01]  /*1b510*/  LOP3.LUT R36, R36, R37, RZ, 0x3c, !PT ;  /* 0x0000002524247212 */ /* 0x000fe200078e3cff */
[----:B------:R-:W-:Y:S01]  /*1b520*/  IMAD R3, R54, UR4, RZ ;  /* 0x0000000436037c24 */ /* 0x000fe2000f8e02ff */
[----:B------:R-:W-:Y:S01]  /*1b530*/  LOP3.LUT R42, R42, R43, RZ, 0x3c, !PT ;  /* 0x0000002b2a2a7212 */ /* 0x000fe200078e3cff */
[C---:B------:R-:W-:Y:S01]  /*1b540*/  IMAD.WIDE.U32 R20, R208.reuse, UR4, R20 ;  /* 0x00000004d0147c25 */ /* 0x040fe2000f8e0014 */
[----:B------:R-:W-:Y:S01]  /*1b550*/  LOP3.LUT R4, R5, R40, RZ, 0x3c, !PT ;  /* 0x0000002805047212 */ /* 0x000fe200078e3cff */
[----:B------:R-:W5:Y:S02]  /*1b560*/  LD.E.128 R12, desc[UR38][R12.64] ;  /* 0x000000260c0c7980 */ /* 0x000f64000c101d00 */
[----:B------:R-:W-:Y:S01]  /*1b570*/  IMAD R3, R208, UR5, R3 ;  /* 0x00000005d0037c24 */ /* 0x000fe2000f8e0203 */
[----:B------:R-:W-:Y:S01]  /*1b580*/  ULDC.64 UR4, c[0x0][0xaf0] ;  /* 0x0002bc0000047ab9 */ /* 0x000fe20000000a00 */
[----:B0-----:R-:W-:Y:S01]  /*1b590*/  @P1 IMAD.HI.U32 R0, R48, R51, RZ ;  /* 0x0000003330001227 */ /* 0x001fe200078e00ff */
[----:B------:R-:W5:Y:S03]  /*1b5a0*/  LD.E.128 R24, desc[UR38][R24.64] ;  /* 0x0000002618187980 */ /* 0x000f66000c101d00 */
[----:B------:R-:W-:Y:S01]  /*1b5b0*/  IMAD.IADD R21, R21, 0x1, R3 ;  /* 0x0000000115157824 */ /* 0x000fe200078e0203 */
[----:B------:R-:W5:Y:S01]  /*1b5c0*/  LD.E.128 R32, desc[UR38][R32.64] ;  /* 0x0000002620207980 */ /* 0x000f62000c101d00 */
[----:B------:R-:W-:-:S02]  /*1b5d0*/  IMAD.MOV.U32 R3, RZ, RZ, R48 ;  /* 0x000000ffff037224 */ /* 0x000fc400078e0030 */
[----:B------:R-:W-:Y:S01]  /*1b5e0*/  IMAD R28, R28, UR4, RZ ;  /* 0x000000041c1c7c24 */ /* 0x000fe2000f8e02ff */
[----:B-1----:R-:W-:Y:S01]  /*1b5f0*/  @P1 SHF.R.U32.HI R3, RZ, R49, R0 ;  /* 0x00000031ff031219 */ /* 0x002fe20000011600 */
[C---:B------:R-:W-:Y:S01]  /*1b600*/  IMAD.WIDE.U32 R20, R57.reuse, UR4, R20 ;  /* 0x0000000439147c25 */ /* 0x040fe2000f8e0014 */
[----:B------:R-:W5:Y:S02]  /*1b610*/  LD.E.128 R44, desc[UR38][R44.64] ;  /* 0x000000262c2c7980 */ /* 0x000f64000c101d00 */
[--C-:B------:R-:W-:Y:S01]  /*1b620*/  SHF.R.S32.HI R0, RZ, 0x1f, R3.reuse ;  /* 0x0000001fff007819 */ /* 0x100fe20000011403 */
[----:B------:R-:W-:Y:S01]  /*1b630*/  IMAD R49, R57, UR5, R28 ;  /* 0x0000000539317c24 */ /* 0x000fe2000f8e021c */
[----:B------:R-:W-:Y:S01]  /*1b640*/  ULDC.64 UR4, c[0x0][0xae0] ;  /* 0x0002b80000047ab9 */ /* 0x000fe20000000a00 */
[----:B------:R-:W-:Y:S02]  /*1b650*/  IMAD.MOV R28, RZ, RZ, -R3 ;  /* 0x000000ffff1c7224 */ /* 0x000fe400078e0a03 */
[----:B------:R-:W-:-:S02]  /*1b660*/  IMAD.X R37, RZ, RZ, R41, P5 ;  /* 0x000000ffff257224 */ /* 0x000fc400028e0629 */
[--C-:B------:R-:W-:Y:S02]  /*1b670*/  IMAD.X R43, RZ, RZ, R41.reuse, P4 ;  /* 0x000000ffff2b7224 */ /* 0x100fe400020e0629 */
[----:B------:R-:W-:Y:S02]  /*1b680*/  IMAD.MOV.U32 R5, RZ, RZ, R41 ;  /* 0x000000ffff057224 */ /* 0x000fe400078e0029 */
[----:B------:R-:W-:Y:S01]  /*1b690*/  IMAD.IADD R21, R21, 0x1, R49 ;  /* 0x0000000115157824 */ /* 0x000fe200078e0231 */
[----:B------:R-:W5:Y:S01]  /*1b6a0*/  LD.E.128 R36, desc[UR38][R36.64] ;  /* 0x0000002624247980 */ /* 0x000f62000c101d00 */
[----:B------:R-:W-:Y:S02]  /*1b6b0*/  IMAD R0, R0, UR4, RZ ;  /* 0x0000000400007c24 */ /* 0x000fe4000f8e02ff */
[----:B------:R-:W-:Y:S01]  /*1b6c0*/  IMAD R49, R55, R28, R48 ;  /* 0x0000001c37317224 */ /* 0x000fe200078e0230 */
[----:B------:R-:W5:Y:S01]  /*1b6d0*/  LD.E.128 R4, desc[UR38][R4.64] ;  /* 0x0000002604047980 */ /* 0x000f62000c101d00 */
[----:B------:R-:W-:-:S03]  /*1b6e0*/  IMAD R51, R3, UR5, R0 ;  /* 0x0000000503337c24 */ /* 0x000fc6000f8e0200 */
[----:B------:R-:W5:Y:S01]  /*1b6f0*/  LD.E.128 R40, desc[UR38][R42.64] ;  /* 0x000000262a287980 */ /* 0x000f62000c101d00 */
[----:B------:R-:W-:Y:S01]  /*1b700*/  SHF.R.S32.HI R0, RZ, 0x1f, R49 ;  /* 0x0000001fff007819 */ /* 0x000fe20000011431 */
[----:B------:R-:W-:Y:S01]  /*1b710*/  IMAD.WIDE.U32 R20, R3, UR4, R20 ;  /* 0x0000000403147c25 */ /* 0x000fe2000f8e0014 */
[----:B------:R-:W-:Y:S01]  /*1b720*/  IADD3 R50, R23, R193, RZ ;  /* 0x000000c117327210 */ /* 0x000fe20007ffe0ff */
[----:B------:R-:W-:Y:S01]  /*1b730*/  @!PT LDS RZ, [RZ] ;  /* 0x00000000fffff984 */ /* 0x000fe20000000800 */
[----:B------:R-:W-:Y:S01]  /*1b740*/  @!PT LDS RZ, [RZ] ;  /* 0x00000000fffff984 */ /* 0x000fe20000000800 */
[----:B------:R-:W-:Y:S01]  /*1b750*/  @!PT LDS RZ, [RZ] ;  /* 0x00000000fffff984 */ /* 0x000fe20000000800 */
[----:B------:R-:W-:Y:S01]  /*1b760*/  @!PT LDS RZ, [RZ] ;  /* 0x00000000fffff984 */ /* 0x000fe20000000800 */
[----:B------:R0:W-:Y:S06]  /*1b770*/  MEMBAR.ALL.CTA ;  /* 0x0000000000007992 */ /* 0x0001ec0000008000 */
[----:B0-----:R-:W0:Y:S01]  /*1b780*/  FENCE.VIEW.ASYNC.S ;  /* 0x00000000000073c6 */ /* 0x001e220000000000 */
[----:B------:R-:W-:Y:S01]  /*1b790*/  ULDC.64 UR4, c[0x0][0xad8] ;  /* 0x0002b60000047ab9 */ /* 0x000fe20000000a00 */
[----:B------:R-:W-:-:S02]  /*1b7a0*/  IMAD.IADD R21, R21, 0x1, R51 ;  /* 0x0000000115157824 */ /* 0x000fc400078e0233 */
[----:B------:R-:W-:Y:S02]  /*1b7b0*/  IMAD R28, R0, UR4, RZ ;  /* 0x00000004001c7c24 */ /* 0x000fe4000f8e02ff */
[C---:B------:R-:W-:Y:S02]  /*1b7c0*/  VIADD R0, R50.reuse, 0x20 ;  /* 0x0000002032007836 */ /* 0x040fe40000000000 */
[C---:B------:R-:W-:Y:S02]  /*1b7d0*/  IMAD R51, R49.reuse, UR5, R28 ;  /* 0x0000000531337c24 */ /* 0x040fe4000f8e021c */
[----:B------:R-:W-:Y:S01]  /*1b7e0*/  IMAD.WIDE.U32 R20, R49, UR4, R20 ;  /* 0x0000000431147c25 */ /* 0x000fe2000f8e0014 */
[-C--:B------:R-:W-:Y:S01]  /*1b7f0*/  ISETP.GE.AND P2, PT, R50, R59.reuse, PT ;  /* 0x0000003b3200720c */ /* 0x080fe20003f46270 */
[----:B------:R-:W-:Y:S01]  /*1b800*/  ULDC.64 UR4, c[0x0][0xa80] ;  /* 0x0002a00000047ab9 */ /* 0x000fe20000000a00 */
[----:B------:R-:W-:Y:S01]  /*1b810*/  ISETP.GE.AND P0, PT, R0, R59, PT ;  /* 0x0000003b0000720c */ /* 0x000fe20003f06270 */
[----:B------:R-:W-:Y:S01]  /*1b820*/  VIADD R3, R50, 0x40 ;  /* 0x0000004032037836 */ /* 0x000fe20000000000 */
[----:B------:R-:W-:Y:S01]  /*1b830*/  LEA R28, P3, R20, UR4, 0x1 ;  /* 0x00000004141c7c11 */ /* 0x000fe2000f8608ff */
[----:B------:R-:W-:-:S02]  /*1b840*/  IMAD.IADD R21, R21, 0x1, R51 ;  /* 0x0000000115157824 */ /* 0x000fc400078e0233 */
[----:B------:R-:W-:Y:S01]  /*1b850*/  VIADD R0, R2, 0x28820 ;  /* 0x0002882002007836 */ /* 0x000fe20000000000 */
[----:B------:R-:W-:Y:S02]  /*1b860*/  ISETP.GE.AND P1, PT, R3, R59, PT ;  /* 0x0000003b0300720c */ /* 0x000fe40003f26270 */
[----:B------:R-:W-:Y:S02]  /*1b870*/  LEA.HI.X R3, R20, UR5, R21, 0x1, P3 ;  /* 0x0000000514037c11 */ /* 0x000fe400098f0c15 */
[----:B------:R-:W-:Y:S01]  /*1b880*/  PRMT R0, RZ, 0x654, R0 ;  /* 0x00000654ff007816 */ /* 0x000fe20000000000 */
[----:B0-----:R0:W1:Y:S01]  /*1b890*/  SHFL.IDX PT, R21, R28, RZ, 0x181f ;  /* 0x00181fff1c157589 */ /* 0x00106200000e0000 */
[----:B------:R-:W-:Y:S02]  /*1b8a0*/  BSSY B1, `(.L_x_1906) ;  /* 0x000000d000017945 */ /* 0x000fe40003800000 */
[----:B------:R0:W-:Y:S01]  /*1b8b0*/  SYNCS.ARRIVE.TRANS64.RED.A1T0 RZ, [R0+URZ], RZ ;  /* 0x000000ff00ff79a7 */ /* 0x0001e2000810043f */
[----:B------:R0:W2:Y:S01]  /*1b8c0*/  SHFL.IDX PT, R49, R3, RZ, 0x181f ;  /* 0x00181fff03317589 */ /* 0x0000a200000e0000 */
[----:B------:R-:W-:Y:S05]  /*1b8d0*/  @P2 BRA `(.L_x_1907) ;  /* 0x0000000000242947 */ /* 0x000fea0003800000 */
[----:B------:R-:W-:Y:S02]  /*1b8e0*/  ULDC UR4, c[0x0][0xac8] ;  /* 0x0002b20000047ab9 */ /* 0x000fe40000000800 */
[----:B------:R-:W-:Y:S02]  /*1b8f0*/  ISETP.GE.AND P2, PT, R16, UR4, PT ;  /* 0x0000000410007c0c */ /* 0x000fe4000bf46270 */
[----:B------:R-:W-:-:S11]  /*1b900*/  ISETP.GE.AND P3, PT, R190, UR4, PT ;  /* 0x00000004be007c0c */ /* 0x000fd6000bf66270 */
[-C--:B-1----:R-:W-:Y:S02]  /*1b910*/  @!P2 LEA R20, P4, R16, R21.reuse, 0x1 ;  /* 0x000000151014a211 */ /* 0x082fe400078808ff */
[----:B------:R-:W-:Y:S02]  /*1b920*/  @!P3 LEA R48, P5, R190, R21, 0x1 ;  /* 0x00000015be30b211 */ /* 0x000fe400078a08ff */
[-C--:B--2---:R-:W-:Y:S02]  /*1b930*/  @!P2 LEA.HI.X R21, R16, R49.reuse, R17, 0x1, P4 ;  /* 0x000000311015a211 */ /* 0x084fe400020f0c11 */
[----:B------:R-:W-:-:S03]  /*1b940*/  @!P3 LEA.HI.X R49, R190, R49, R214, 0x1, P5 ;  /* 0x00000031be31b211 */ /* 0x000fc600028f0cd6 */
[----:B-----5:R3:W-:Y:S04]  /*1b950*/  @!P2 ST.E.128 desc[UR38][R20.64], R4 ;  /* 0x000000041400a985 */ /* 0x0207e8000c101d26 */
[----:B------:R3:W-:Y:S02]  /*1b960*/  @!P3 ST.E.128 desc[UR38][R48.64], R32 ;  /* 0x000000203000b985 */ /* 0x0007e4000c101d26 */
.L_x_1907:
[----:B------:R-:W-:Y:S05]  /*1b970*/  BSYNC B1 ;  /* 0x0000000000017941 */ /* 0x000fea0003800000 */
.L_x_1906:
[----:B---3-5:R3:W4:Y:S01]  /*1b980*/  SHFL.IDX PT, R7, R3, 0x1, 0x181f ;  /* 0x00381f0003077f89 */ /* 0x02872200000e0000 */
[----:B------:R-:W-:Y:S03]  /*1b990*/  BSSY B1, `(.L_x_1908) ;  /* 0x000000c000017945 */ /* 0x000fe60003800000 */
[----:B------:R3:W0:Y:S01]  /*1b9a0*/  SHFL.IDX PT, R5, R28, 0x1, 0x181f ;  /* 0x00381f001c057f89 */ /* 0x00062200000e0000 */
[----:B------:R-:W-:Y:S05]  /*1b9b0*/  @P0 BRA `(.L_x_1909) ;  /* 0x0000000000240947 */ /* 0x000fea0003800000 */
[----:B------:R-:W-:Y:S02]  /*1b9c0*/  ULDC UR4, c[0x0][0xac8] ;  /* 0x0002b20000047ab9 */ /* 0x000fe40000000800 */
[----:B------:R-:W-:Y:S02]  /*1b9d0*/  ISETP.GE.AND P3, PT, R16, UR4, PT ;  /* 0x0000000410007c0c */ /* 0x000fe4000bf66270 */
[----:B------:R-:W-:-:S11]  /*1b9e0*/  ISETP.GE.AND P4, PT, R190, UR4, PT ;  /* 0x00000004be007c0c */ /* 0x000fd6000bf86270 */
[-C--:B0-----:R-:W-:Y:S02]  /*1b9f0*/  @!P3 LEA R4, P0, R16, R5.reuse, 0x1 ;  /* 0x000000051004b211 */ /* 0x081fe400078008ff */
[----:B------:R-:W-:Y:S02]  /*1ba00*/  @!P4 LEA R6, P2, R190, R5, 0x1 ;  /* 0x00000005be06c211 */ /* 0x000fe400078408ff */
[-C--:B----4-:R-:W-:Y:S02]  /*1ba10*/  @!P3 LEA.HI.X R5, R16, R7.reuse, R17, 0x1, P0 ;  /* 0x000000071005b211 */ /* 0x090fe400000f0c11 */
[----:B------:R-:W-:-:S03]  /*1ba20*/  @!P4 LEA.HI.X R7, R190, R7, R214, 0x1, P2 ;  /* 0x00000007be07c211 */ /* 0x000fc600010f0cd6 */
[----:B------:R0:W-:Y:S04]  /*1ba30*/  @!P3 ST.E.128 desc[UR38][R4.64], R8 ;  /* 0x000000080400b985 */ /* 0x0001e8000c101d26 */
[----:B------:R0:W-:Y:S02]  /*1ba40*/  @!P4 ST.E.128 desc[UR38][R6.64], R36 ;  /* 0x000000240600c985 */ /* 0x0001e4000c101d26 */
.L_x_1909:
[----:B------:R-:W-:Y:S05]  /*1ba50*/  BSYNC B1 ;  /* 0x0000000000017941 */ /* 0x000fea0003800000 */
.L_x_1908:
[----:B0---4-:R0:W4:Y:S01]  /*1ba60*/  SHFL.IDX PT, R7, R3, 0x2, 0x181f ;  /* 0x00581f0003077f89 */ /* 0x01112200000e0000 */
        /* <DEDUP_REMOVED lines=12> */
.L_x_1911:
[----:B------:R-:W-:Y:S05]  /*1bb30*/  BSYNC B1 ;  /* 0x0000000000017941 */ /* 0x000fea0003800000 */
.L_x_1910:
[----:B------:R-:W-:Y:S01]  /*1bb40*/  VIADD R0, R50, 0x60 ;  /* 0x0000006032007836 */ /* 0x000fe20000000000 */
[----:B0--3--:R-:W0:Y:S04]  /*1bb50*/  SHFL.IDX PT, R3, R3, 0x3, 0x181f ;  /* 0x00781f0003037f89 */ /* 0x009e2800000e0000 */
[----:B------:R-:W-:Y:S01]  /*1bb60*/  ISETP.GE.AND P0, PT, R0, R59, PT ;  /* 0x0000003b0000720c */ /* 0x000fe20003f06270 */
[----:B----4-:R3:W4:-:S12]  /*1bb70*/  SHFL.IDX PT, R7, R28, 0x3, 0x181f ;  /* 0x00781f001c077f89 */ /* 0x01071800000e0000 */
[----:B---3--:R-:W-:Y:S05]  /*1bb80*/  @P0 BRA `(.L_x_1912) ;  /* 0x0000000800fc0947 */ /* 0x008fea0003800000 */
[----:B------:R-:W-:Y:S02]  /*1bb90*/  ULDC UR4, c[0x0][0xac8] ;  /* 0x0002b20000047ab9 */ /* 0x000fe40000000800 */
[----:B------:R-:W-:-:S13]  /*1bba0*/  ISETP.GE.AND P1, PT, R16, UR4, PT ;  /* 0x0000000410007c0c */ /* 0x000fda000bf26270 */
[----:B----4-:R-:W-:-:S04]  /*1bbb0*/  @!P1 LEA R4, P0, R16, R7, 0x1 ;  /* 0x0000000710049211 */ /* 0x010fc800078008ff */
[----:B0-----:R-:W-:Y:S02]  /*1bbc0*/  @!P1 LEA.HI.X R5, R16, R3, R17, 0x1, P0 ;  /* 0x0000000310059211 */ /* 0x001fe400000f0c11 */
[----:B------:R-:W-:-:S03]  /*1bbd0*/  ISETP.GE.AND P0, PT, R190, UR4, PT ;  /* 0x00000004be007c0c */ /* 0x000fc6000bf06270 */
[----:B------:R3:W-:Y:S10]  /*1bbe0*/  @!P1 ST.E.128 desc[UR38][R4.64], R24 ;  /* 0x0000001804009985 */ /* 0x0007f4000c101d26 */
[----:B------:R-:W-:Y:S05]  /*1bbf0*/  @P0 BRA `(.L_x_1912) ;  /* 0x0000000800e00947 */ /* 0x000fea0003800000 */
[----:B---3--:R-:W-:-:S04]  /*1bc00*/  LEA R4, P0, R190, R7, 0x1 ;  /* 0x00000007be047211 */ /* 0x008fc800078008ff */
[----:B------:R-:W-:-:S05]  /*1bc10*/  LEA.HI.X R5, R190, R3, R214, 0x1, P0 ;  /* 0x00000003be057211 */ /* 0x000fca00000f0cd6 */
[----:B------:R0:W-:Y:S01]  /*1bc20*/  ST.E.128 desc[UR38][R4.64], R44 ;  /* 0x0000002c04007985 */ /* 0x0001e2000c101d26 */
[----:B------:R-:W-:Y:S05]  /*1bc30*/  BRA `(.L_x_1912) ;  /* 0x0000000800d07947 */ /* 0x000fea0003800000 */
.L_x_1904:
[----:B------:R-:W-:Y:S01]  /*1bc40*/  ULDC.64 UR4, c[0x0][0xc00] ;  /* 0x0003000000047ab9 */ /* 0x000fe20000000a00 */
[----:B------:R-:W2:Y:S01]  /*1bc50*/  LDC.64 R4, c[0x0][0xc00] ;  /* 0x00030000ff047b82 */ /* 0x000ea20000000a00 */
[----:B------:R-:W-:Y:S01]  /*1bc60*/  ISETP.NE.U32.AND P0, PT, RZ, UR4, PT ;  /* 0x00000004ff007c0c */ /* 0x000fe2000bf05070 */
[----:B------:R-:W-:-:S03]  /*1bc70*/  IMAD.MOV.U32 R0, RZ, RZ, RZ ;  /* 0x000000ffff007224 */ /* 0x000fc600078e00ff */
[----:B------:R-:W-:Y:S01]  /*1bc80*/  ISETP.NE.AND.EX P0, PT, RZ, UR5, PT, P0 ;  /* 0x00000005ff007c0c */ /* 0x000fe2000bf05300 */
[----:B------:R-:W-:Y:S02]  /*1bc90*/  ULDC.64 UR4, c[0x0][0xc08] ;  /* 0x0003020000047ab9 */ /* 0x000fe40000000a00 */
[----:B------:R-:W-:Y:S01]  /*1bca0*/  ISETP.NE.U32.AND P1, PT, RZ, UR4, PT ;  /* 0x00000004ff007c0c */ /* 0x000fe2000bf25070 */
[----:B------:R-:W3:Y:S03]  /*1bcb0*/  LDC R25, c[0x0][0xbe8] ;  /* 0x0002fa00ff197b82 */ /* 0x000ee60000000800 */
[----:B------:R-:W-:Y:S01]  /*1bcc0*/  ISETP.NE.AND.EX P1, PT, RZ, UR5, PT, P1 ;  /* 0x00000005ff007c0c */ /* 0x000fe2000bf25310 */
[----:B--2---:R-:W-:-:S12]  /*1bcd0*/  IMAD.WIDE R4, R209, 0x4, R4 ;  /* 0x00000004d1047825 */ /* 0x004fd800078e0204 */
[----:B------:R-:W2:Y:S01]  /*1bce0*/  @P1 LDC.64 R6, c[0x0][0xc08] ;  /* 0x00030200ff061b82 */ /* 0x000ea20000000a00 */
[----:B------:R-:W-:Y:S02]  /*1bcf0*/  ULDC UR4, c[0x0][0xa88] ;  /* 0x0002a20000047ab9 */ /* 0x000fe40000000800 */
[----:B------:R-:W-:Y:S01]  /*1bd00*/  IMAD.U32 R8, RZ, RZ, UR4 ;  /* 0x00000004ff087e24 */ /* 0x000fe2000f8e00ff */
[----:B------:R4:W5:Y:S01]  /*1bd10*/  @P0 LDG.E R0, desc[UR38][R4.64] ;  /* 0x0000002604000981 */ /* 0x000962000c1e1900 */
[----:B--2---:R-:W-:-:S05]  /*1bd20*/  @P1 IMAD.WIDE R6, R209, 0x4, R6 ;  /* 0x00000004d1061825 */ /* 0x004fca00078e0206 */
[----:B------:R4:W5:Y:S01]  /*1bd30*/  @P1 LDG.E R8, desc[UR38][R6.64] ;  /* 0x0000002606081981 */ /* 0x000962000c1e1900 */
[----:B---3--:R-:W-:Y:S02]  /*1bd40*/  ISETP.NE.AND P2, PT, R25, 0x1, PT ;  /* 0x000000011900780c */ /* 0x008fe40003f45270 */
[----:B------:R-:W-:Y:S02]  /*1bd50*/  ISETP.GE.AND P3, PT, R229, 0x80, PT ;  /* 0x00000080e500780c */ /* 0x000fe40003f66270 */
[----:B------:R-:W-:-:S09]  /*1bd60*/  SHF.R.S32.HI R9, RZ, 0x1f, R209 ;  /* 0x0000001fff097819 */ /* 0x000fd200000114d1 */
[----:B------:R-:W2:Y:S01]  /*1bd70*/  @P2 LDC R27, c[0x0][0xbec] ;  /* 0x0002fb00ff1b2b82 */ /* 0x000ea20000000800 */
[----:B----4-:R-:W-:Y:S05]  /*1bd80*/  @P1 BRA `(.L_x_1913) ;  /* 0x0000000000101947 */ /* 0x010fea0003800000 */
[----:B------:R-:W-:Y:S05]  /*1bd90*/  @!P0 BRA `(.L_x_1913) ;  /* 0x00000000000c8947 */ /* 0x000fea0003800000 */
[----:B------:R-:W3:Y:S04]  /*1bda0*/  LDG.E R3, desc[UR38][R4.64] ;  /* 0x0000002604037981 */ /* 0x000ee8000c1e1900 */
[----:B-----5:R-:W3:Y:S02]  /*1bdb0*/  LDG.E R8, desc[UR38][R4.64+0x4] ;  /* 0x0000042604087981 */ /* 0x020ee4000c1e1900 */
[----:B---3--:R-:W-:-:S07]  /*1bdc0*/  IMAD.IADD R8, R8, 0x1, -R3 ;  /* 0x0000000108087824 */ /* 0x008fce00078e0a03 */
.L_x_1913:
[----:B------:R-:W-:Y:S01]  /*1bdd0*/  BSSY B1, `(.L_x_1914) ;  /* 0x000002d000017945 */ /* 0x000fe20003800000 */
[----:B------:R-:W-:Y:S02]  /*1bde0*/  SHF.R.S32.HI R12, RZ, 0x1f, R208 ;  /* 0x0000001fff0c7819 */ /* 0x000fe400000114d0 */
[----:B------:R-:W-:Y:S02]  /*1bdf0*/  SEL R13, R209, RZ, !P0 ;  /* 0x000000ffd10d7207 */ /* 0x000fe40004000000 */
[----:B------:R-:W-:Y:S02]  /*1be00*/  SEL R14, R9, RZ, !P0 ;  /* 0x000000ff090e7207 */ /* 0x000fe40004000000 */
[----:B-----5:R-:W-:Y:S01]  /*1be10*/  SHF.R.S32.HI R11, RZ, 0x1f, R0 ;  /* 0x0000001fff0b7819 */ /* 0x020fe20000011400 */
[----:B------:R-:W-:Y:S06]  /*1be20*/  @P3 BRA `(.L_x_1915) ;  /* 0x00000000009c3947 */ /* 0x000fec0003800000 */
[----:B------:R-:W3:Y:S01]  /*1be30*/  S2R R10, SR_TID.X ;  /* 0x00000000000a7919 */ /* 0x000ee20000002100 */
[----:B------:R-:W4:Y:S02]  /*1be40*/  LDC R9, c[0x0][0xbe8] ;  /* 0x0002fa00ff097b82 */ /* 0x000f240000000800 */
[----:B----4-:R-:W-:Y:S01]  /*1be50*/  IMAD R3, R8, R9, RZ ;  /* 0x0000000908037224 */ /* 0x010fe200078e02ff */
[----:B---3--:R-:W-:-:S04]  /*1be60*/  IADD3 R10, R193, -0x80, R10 ;  /* 0xffffff80c10a7810 */ /* 0x008fc80007ffe00a */
        /* <DEDUP_REMOVED lines=9> */
[----:B------:R-:W3:Y:S01]  /*1bf00*/  @P0 LDC R15, c[0x0][0xbec] ;  /* 0x0002fb00ff0f0b82 */ /* 0x000ee20000000800 */
[----:B------:R-:W-:Y:S01]  /*1bf10*/  IMAD R7, R208, UR5, R7 ;  /* 0x00000005d0077c24 */ /* 0x000fe2000f8e0207 */
[----:B------:R-:W-:-:S03]  /*1bf20*/  ULDC.64 UR4, c[0x0][0xb98] ;  /* 0x0002e60000047ab9 */ /* 0x000fc60000000a00 */
[----:B------:R-:W-:-:S03]  /*1bf30*/  IMAD.IADD R5, R5, 0x1, R7 ;  /* 0x0000000105057824 */ /* 0x000fc600078e0207 */
[----:B------:R-:W4:Y:S01]  /*1bf40*/  @P0 LDC R21, c[0x0][0xbf0] ;  /* 0x0002fc00ff150b82 */ /* 0x000f220000000800 */
[----:B------:R-:W-:-:S04]  /*1bf50*/  IMAD.WIDE.U32 R4, R13, UR4, R4 ;  /* 0x000000040d047c25 */ /* 0x000fc8000f8e0004 */
[----:B---3--:R-:W-:-:S05]  /*1bf60*/  @P0 IMAD.HI.U32 R6, R10, R15, RZ ;  /* 0x0000000f0a060227 */ /* 0x008fca00078e00ff */
[----:B----4-:R-:W-:Y:S01]  /*1bf70*/  @P0 SHF.R.U32.HI R3, RZ, R21, R6 ;  /* 0x00000015ff030219 */ /* 0x010fe20000011606 */
[----:B------:R-:W-:-:S03]  /*1bf80*/  IMAD R6, R14, UR4, RZ ;  /* 0x000000040e067c24 */ /* 0x000fc6000f8e02ff */
[----:B------:R-:W-:Y:S01]  /*1bf90*/  IADD3 R4, P0, R3, R4, RZ ;  /* 0x0000000403047210 */ /* 0x000fe20007f1e0ff */
[--C-:B------:R-:W-:Y:S02]  /*1bfa0*/  IMAD.MOV R7, RZ, RZ, -R3.reuse ;  /* 0x000000ffff077224 */ /* 0x100fe400078e0a03 */
        /* <DEDUP_REMOVED lines=12> */
[----:B------:R-:W-:Y:S02]  /*1c070*/  LEA.HI.X R7, R4, UR5, R3, 0x2, P0 ;  /* 0x0000000504077c11 */ /* 0x000fe400080f1403 */
[----:B------:R-:W-:-:S05]  /*1c080*/  MOV R3, 0xff800000 ;  /* 0xff80000000037802 */ /* 0x000fca0000000f00 */
[----:B------:R3:W-:Y:S02]  /*1c090*/  STG.E desc[UR38][R6.64], R3 ;  /* 0x0000000306007986 */ /* 0x0007e4000c101926 */
.L_x_1915:
[----:B------:R-:W-:Y:S05]  /*1c0a0*/  BSYNC B1 ;  /* 0x0000000000017941 */ /* 0x000fea0003800000 */
.L_x_1914:
[----:B------:R-:W4:Y:S01]  /*1c0b0*/  @P2 LDC R9, c[0x0][0xbf0] ;  /* 0x0002fc00ff092b82 */ /* 0x000f220000000800 */
[----:B------:R-:W-:Y:S02]  /*1c0c0*/  ULDC.64 UR4, c[0x0][0xaa0] ;  /* 0x0002a80000047ab9 */ /* 0x000fe40000000a00 */
[----:B---3--:R-:W-:Y:S02]  /*1c0d0*/  IMAD R3, R11, UR4, RZ ;  /* 0x000000040b037c24 */ /* 0x008fe4000f8e02ff */
[----:B------:R-:W-:-:S04]  /*1c0e0*/  IMAD.WIDE.U32 R4, R0, UR4, RZ ;  /* 0x0000000400047c25 */ /* 0x000fc8000f8e00ff */
[----:B------:R-:W-:Y:S01]  /*1c0f0*/  IMAD R3, R0, UR5, R3 ;  /* 0x0000000500037c24 */ /* 0x000fe2000f8e0203 */
[----:B------:R-:W-:Y:S01]  /*1c100*/  ULDC.64 UR4, c[0x0][0xae8] ;  /* 0x0002ba0000047ab9 */ /* 0x000fe20000000a00 */
[----:B------:R-:W-:Y:S02]  /*1c110*/  IMAD R0, R207, 0x20, R23 ;  /* 0x00000020cf007824 */ /* 0x000fe400078e0217 */
[----:B------:R-:W-:Y:S02]  /*1c120*/  IMAD.IADD R5, R5, 0x1, R3 ;  /* 0x0000000105057824 */ /* 0x000fe400078e0203 */
[----:B------:R-:W-:Y:S02]  /*1c130*/  IMAD.IADD R10, R193, 0x1, R0 ;  /* 0x00000001c10a7824 */ /* 0x000fe400078e0200 */
[----:B------:R-:W-:Y:S02]  /*1c140*/  IMAD R3, R12, UR4, RZ ;  /* 0x000000040c037c24 */ /* 0x000fe4000f8e02ff */
[----:B--2---:R-:W-:-:S04]  /*1c150*/  @P2 IMAD.HI.U32 R0, R10, R27, RZ ;  /* 0x0000001b0a002227 */ /* 0x004fc800078e00ff */
[C---:B------:R-:W-:Y:S02]  /*1c160*/  IMAD R7, R208.reuse, UR5, R3 ;  /* 0x00000005d0077c24 */ /* 0x040fe4000f8e0203 */
[----:B------:R-:W-:Y:S01]  /*1c170*/  IMAD.WIDE.U32 R4, R208, UR4, R4 ;  /* 0x00000004d0047c25 */ /* 0x000fe2000f8e0004 */
[----:B------:R-:W-:-:S03]  /*1c180*/  ULDC.64 UR4, c[0x0][0xaf0] ;  /* 0x0002bc0000047ab9 */ /* 0x000fc60000000a00 */
[----:B------:R-:W-:Y:S01]  /*1c190*/  IMAD.MOV.U32 R3, RZ, RZ, R10 ;  /* 0x000000ffff037224 */ /* 0x000fe200078e000a */
[----:B----4-:R-:W-:Y:S01]  /*1c1a0*/  @P2 SHF.R.U32.HI R3, RZ, R9, R0 ;  /* 0x00000009ff032219 */ /* 0x010fe20000011600 */
[----:B------:R-:W-:Y:S02]  /*1c1b0*/  IMAD.IADD R5, R5, 0x1, R7 ;  /* 0x0000000105057824 */ /* 0x000fe400078e0207 */
[----:B------:R-:W-:Y:S01]  /*1c1c0*/  IMAD R6, R14, UR4, RZ ;  /* 0x000000040e067c24 */ /* 0x000fe2000f8e02ff */
[--C-:B------:R-:W-:Y:S01]  /*1c1d0*/  SHF.R.S32.HI R0, RZ, 0x1f, R3.reuse ;  /* 0x0000001fff007819 */ /* 0x100fe20000011403 */
[----:B------:R-:W-:Y:S02]  /*1c1e0*/  IMAD.MOV R7, RZ, RZ, -R3 ;  /* 0x000000ffff077224 */ /* 0x000fe400078e0a03 */
[C---:B------:R-:W-:Y:S02]  /*1c1f0*/  IMAD R9, R13.reuse, UR5, R6 ;  /* 0x000000050d097c24 */ /* 0x040fe4000f8e0206 */
[----:B------:R-:W-:Y:S01]  /*1c200*/  IMAD.WIDE.U32 R4, R13, UR4, R4 ;  /* 0x000000040d047c25 */ /* 0x000fe2000f8e0004 */
[----:B------:R-:W-:-:S03]  /*1c210*/  ULDC.64 UR4, c[0x0][0xae0] ;  /* 0x0002b80000047ab9 */ /* 0x000fc60000000a00 */
[----:B------:R-:W-:Y:S02]  /*1c220*/  IMAD R7, R25, R7, R10 ;  /* 0x0000000719077224 */ /* 0x000fe400078e020a */
        /* <DEDUP_REMOVED lines=12> */
[C---:B------:R-:W-:Y:S01]  /*1c2f0*/  LEA R0, P0, R4.reuse, UR4, 0x1 ;  /* 0x0000000404007c11 */ /* 0x040fe2000f8008ff */
[----:B------:R-:W-:Y:S01]  /*1c300*/  UMOV UR4, 0xffffffff ;  /* 0xffffffff00047882 */ /* 0x000fe20000000000 */
[----:B------:R-:W-:Y:S02]  /*1c310*/  IMAD.IADD R193, R23, 0x1, R193 ;  /* 0x0000000117c17824 */ /* 0x000fe400078e02c1 */
[----:B------:R-:W-:Y:S01]  /*1c320*/  LEA.HI.X R4, R4, UR5, R3, 0x1, P0 ;  /* 0x0000000504047c11 */ /* 0x000fe200080f0c03 */
[----:B------:R-:W-:Y:S08]  /*1c330*/  BRA.DIV UR4, `(.L_x_1916) ;  /* 0x0000009604cc7947 */ /* 0x000ff0000b800000 */
[----:B------:R2:W3:Y:S04]  /*1c340*/  SHFL.IDX PT, R3, R4, RZ, 0x181f ;  /* 0x00181fff04037589 */ /* 0x0004e800000e0000 */
[----:B------:R2:W4:Y:S02]  /*1c350*/  SHFL.IDX PT, R14, R0, RZ, 0x181f ;  /* 0x00181fff000e7589 */ /* 0x00052400000e0000 */
.L_x_2153:
[----:B------:R-:W-:Y:S01]  /*1c360*/  IMAD R8, R8, R25, RZ ;  /* 0x0000001908087224 */ /* 0x000fe200078e02ff */
[----:B------:R-:W-:Y:S04]  /*1c370*/  BSSY B1, `(.L_x_1917) ;  /* 0x000000c000017945 */ /* 0x000fe80003800000 */
[----:B------:R-:W-:-:S13]  /*1c380*/  ISETP.GE.AND P0, PT, R193, R8, PT ;  /* 0x00000008c100720c */ /* 0x000fda0003f06270 */
[----:B------:R-:W-:Y:S05]  /*1c390*/  @P0 BRA `(.L_x_1918) ;  /* 0x0000000000240947 */ /* 0x000fea0003800000 */
[----:B------:R-:W-:Y:S02]  /*1c3a0*/  ULDC UR4, c[0x0][0xac8] ;  /* 0x0002b20000047ab9 */ /* 0x000fe40000000800 */
[----:B------:R-:W-:Y:S02]  /*1c3b0*/  ISETP.GE.AND P2, PT, R16, UR4, PT ;  /* 0x0000000410007c0c */ /* 0x000fe4000bf46270 */
[----:B------:R-:W-:-:S11]  /*1c3c0*/  ISETP.GE.AND P3, PT, R190, UR4, PT ;  /* 0x00000004be007c0c */ /* 0x000fd6000bf66270 */
[-C--:B----4-:R-:W-:Y:S02]  /*1c3d0*/  @!P2 LEA R6, P0, R16, R14.reuse, 0x1 ;  /* 0x0000000e1006a211 */ /* 0x090fe400078008ff */
[----:B------:R-:W-:Y:S02]  /*1c3e0*/  @!P3 LEA R14, P1, R190, R14, 0x1 ;  /* 0x0000000ebe0eb211 */ /* 0x000fe400078208ff */
[-C--:B---3--:R-:W-:Y:S02]  /*1c3f0*/  @!P2 LEA.HI.X R7, R16, R3.reuse, R17, 0x1, P0 ;  /* 0x000000031007a211 */ /* 0x088fe400000f0c11 */
[----:B------:R-:W-:-:S03]  /*1c400*/  @!P3 LEA.HI.X R15, R190, R3, R214, 0x1, P1 ;  /* 0x00000003be0fb211 */ /* 0x000fc600008f0cd6 */
[----:B------:R3:W-:Y:S04]  /*1c410*/  @!P2 ST.E.128 desc[UR38][R6.64], RZ ;  /* 0x000000ff0600a985 */ /* 0x0007e8000c101d26 */
[----:B------:R3:W-:Y:S02]  /*1c420*/  @!P3 ST.E.128 desc[UR38][R14.64], RZ ;  /* 0x000000ff0e00b985 */ /* 0x0007e4000c101d26 */
.L_x_1918:
[----:B------:R-:W-:Y:S05]  /*1c430*/  BSYNC B1 ;  /* 0x0000000000017941 */ /* 0x000fea0003800000 */
.L_x_1917:
[----:B------:R-:W-:-:S03]  /*1c440*/  UMOV UR4, 0xffffffff ;  /* 0xffffffff00047882 */ /* 0x000fc60000000000 */
[----:B------:R-:W-:Y:S05]  /*1c450*/  BRA.DIV UR4, `(.L_x_1919) ;  /* 0x0000009604b87947 */ /* 0x000fea000b800000 */
[----:B---3--:R3:W0:Y:S04]  /*1c460*/  SHFL.IDX PT, R3, R4, 0x1, 0x181f ;  /* 0x00381f0004037f89 */ /* 0x00862800000e0000 */
[----:B----4-:R3:W4:Y:S02]  /*1c470*/  SHFL.IDX PT, R14, R0, 0x1, 0x181f ;  /* 0x00381f00000e7f89 */ /* 0x01072400000e0000 */
.L_x_2157:
[----:B------:R-:W-:Y:S01]  /*1c480*/  VIADD R5, R193, 0x20 ;  /* 0x00000020c1057836 */ /* 0x000fe20000000000 */
        /* <DEDUP_REMOVED lines=8> */
[-C--:B0-----:R-:W-:Y:S02]  /*1c510*/  @!P2 LEA.HI.X R7, R16, R3.reuse, R17, 0x1, P0 ;  /* 0x000000031007a211 */ /* 0x081fe400000f0c11 */
[----:B------:R-:W-:-:S03]  /*1c520*/  @!P3 LEA.HI.X R15, R190, R3, R214, 0x1, P1 ;  /* 0x00000003be0fb211 */ /* 0x000fc600008f0cd6 */
[----:B------:R0:W-:Y:S04]  /*1c530*/  @!P2 ST.E.128 desc[UR38][R6.64], RZ ;  /* 0x000000ff0600a985 */ /* 0x0001e8000c101d26 */
[----:B------:R0:W-:Y:S02]  /*1c540*/  @!P3 ST.E.128 desc[UR38][R14.64], RZ ;  /* 0x000000ff0e00b985 */ /* 0x0001e4000c101d26 */
.L_x_1921:
[----:B------:R-:W-:Y:S05]  /*1c550*/  BSYNC B1 ;  /* 0x0000000000017941 */ /* 0x000fea0003800000 */
.L_x_1920:
[----:B------:R-:W-:-:S03]  /*1c560*/  UMOV UR4, 0xffffffff ;  /* 0xffffffff00047882 */ /* 0x000fc60000000000 */
[----:B------:R-:W-:Y:S05]  /*1c570*/  BRA.DIV UR4, `(.L_x_1922) ;  /* 0x0000009604b87947 */ /* 0x000fea000b800000 */
[----:B0-----:R0:W0:Y:S04]  /*1c580*/  SHFL.IDX PT, R3, R4, 0x2, 0x181f ;  /* 0x00581f0004037f89 */ /* 0x00102800000e0000 */
[----:B----4-:R4:W0:Y:S02]  /*1c590*/  SHFL.IDX PT, R14, R0, 0x2, 0x181f ;  /* 0x00581f00000e7f89 */ /* 0x01082400000e0000 */
.L_x_2161:
[----:B------:R-:W-:Y:S01]  /*1c5a0*/  VIADD R5, R193, 0x40 ;  /* 0x00000040c1057836 */ /* 0x000fe20000000000 */
[----:B------:R-:W-:Y:S04]  /*1c5b0*/  BSSY B1, `(.L_x_1923) ;  /* 0x000000c000017945 */ /* 0x000fe80003800000 */
[----:B------:R-:W-:-:S13]  /*1c5c0*/  ISETP.GE.AND P0, PT, R5, R8, PT ;  /* 0x000000080500720c */ /* 0x000fda0003f06270 */
[----:B------:R-:W-:Y:S05]  /*1c5d0*/  @P0 BRA `(.L_x_1924) ;  /* 0x0000000000240947 */ /* 0x000fea0003800000 */
[----:B------:R-:W-:Y:S02]  /*1c5e0*/  ULDC UR4, c[0x0][0xac8] ;  /* 0x0002b20000047ab9 */ /* 0x000fe40000000800 */
[----:B------:R-:W-:Y:S02]  /*1c5f0*/  ISETP.GE.AND P2, PT, R16, UR4, PT ;  /* 0x0000000410007c0c */ /* 0x000fe4000bf46270 */
[----:B------:R-:W-:-:S11]  /*1c600*/  ISETP.GE.AND P3, PT, R190, UR4, PT ;  /* 0x00000004be007c0c */ /* 0x000fd6000bf66270 */
[-C--:B0-----:R-:W-:Y:S02]  /*1c610*/  @!P2 LEA R6, P0, R16, R14.reuse, 0x1 ;  /* 0x0000000e1006a211 */ /* 0x081fe400078008ff */
[----:B------:R-:W-:Y:S02]  /*1c620*/  @!P3 LEA R14, P1, R190, R14, 0x1 ;  /* 0x0000000ebe0eb211 */ /* 0x000fe400078208ff */
[-C--:B------:R-:W-:Y:S02]  /*1c630*/  @!P2 LEA.HI.X R7, R16, R3.reuse, R17, 0x1, P0 ;  /* 0x000000031007a211 */ /* 0x080fe400000f0c11 */
[----:B------:R-:W-:-:S03]  /*1c640*/  @!P3 LEA.HI.X R15, R190, R3, R214, 0x1, P1 ;  /* 0x00000003be0fb211 */ /* 0x000fc600008f0cd6 */
[----:B------:R0:W-:Y:S04]  /*1c650*/  @!P2 ST.E.128 desc[UR38][R6.64], RZ ;  /* 0x000000ff0600a985 */ /* 0x0001e8000c101d26 */
[----:B------:R0:W-:Y:S02]  /*1c660*/  @!P3 ST.E.128 desc[UR38][R14.64], RZ ;  /* 0x000000ff0e00b985 */ /* 0x0001e4000c101d26 */
.L_x_1924:
[----:B------:R-:W-:Y:S05]  /*1c670*/  BSYNC B1 ;  /* 0x0000000000017941 */ /* 0x000fea0003800000 */
.L_x_1923:
[----:B------:R-:W-:-:S03]  /*1c680*/  UMOV UR4, 0xffffffff ;  /* 0xffffffff00047882 */ /* 0x000fc60000000000 */
[----:B------:R-:W-:Y:S05]  /*1c690*/  BRA.DIV UR4, `(.L_x_1925) ;  /* 0x0000009604b87947 */ /* 0x000fea000b800000 */
[----:B0-----:R0:W0:Y:S04]  /*1c6a0*/  SHFL.IDX PT, R3, R4, 0x3, 0x181f ;  /* 0x00781f0004037f89 */ /* 0x00102800000e0000 */
[----:B------:R0:W0:Y:S02]  /*1c6b0*/  SHFL.IDX PT, R14, R0, 0x3, 0x181f ;  /* 0x00781f00000e7f89 */ /* 0x00002400000e0000 */
.L_x_2165:
[----:B0-234-:R-:W-:-:S05]  /*1c6c0*/  VIADD R0, R193, 0x60 ;  /* 0x00000060c1007836 */ /* 0x01dfca0000000000 */
[----:B------:R-:W-:-:S13]  /*1c6d0*/  ISETP.GE.AND P0, PT, R0, R8, PT ;  /* 0x000000080000720c */ /* 0x000fda0003f06270 */
[----:B------:R-:W-:Y:S05]  /*1c6e0*/  @P0 BRA `(.L_x_1912) ;  /* 0x0000000000240947 */ /* 0x000fea0003800000 */
[----:B------:R-:W-:Y:S02]  /*1c6f0*/  ULDC UR4, c[0x0][0xac8] ;  /* 0x0002b20000047ab9 */ /* 0x000fe40000000800 */
[----:B------:R-:W-:Y:S02]  /*1c700*/  ISETP.GE.AND P2, PT, R16, UR4, PT ;  /* 0x0000000410007c0c */ /* 0x000fe4000bf46270 */
[----:B------:R-:W-:-:S11]  /*1c710*/  ISETP.GE.AND P3, PT, R190, UR4, PT ;  /* 0x00000004be007c0c */ /* 0x000fd6000bf66270 */
[-C--:B------:R-:W-:Y:S02]  /*1c720*/  @!P2 LEA R4, P0, R16, R14.reuse, 0x1 ;  /* 0x0000000e1004a211 */ /* 0x080fe400078008ff */
[----:B------:R-:W-:Y:S02]  /*1c730*/  @!P3 LEA R14, P1, R190, R14, 0x1 ;  /* 0x0000000ebe0eb211 */ /* 0x000fe400078208ff */
[-C--:B------:R-:W-:Y:S02]  /*1c740*/  @!P2 LEA.HI.X R5, R16, R3.reuse, R17, 0x1, P0 ;  /* 0x000000031005a211 */ /* 0x080fe400000f0c11 */
[----:B------:R-:W-:-:S03]  /*1c750*/  @!P3 LEA.HI.X R15, R190, R3, R214, 0x1, P1 ;  /* 0x00000003be0fb211 */ /* 0x000fc600008f0cd6 */
[----:B------:R0:W-:Y:S04]  /*1c760*/  @!P2 ST.E.128 desc[UR38][R4.64], RZ ;  /* 0x000000ff0400a985 */ /* 0x0001e8000c101d26 */
[----:B------:R0:W-:Y:S02]  /*1c770*/  @!P3 ST.E.128 desc[UR38][R14.64], RZ ;  /* 0x000000ff0e00b985 */ /* 0x0001e4000c101d26 */
.L_x_1912:
[----:B------:R-:W-:Y:S05]  /*1c780*/  BSYNC B0 ;  /* 0x0000000000007941 */ /* 0x000fea0003800000 */
.L_x_1903:
[----:B------:R-:W-:Y:S02]  /*1c790*/  ULDC UR4, c[0x0][0xc3c] ;  /* 0x00030f0000047ab9 */ /* 0x000fe40000000800 */
[----:B-1----:R-:W-:-:S13]  /*1c7a0*/  ISETP.GE.AND P0, PT, R31, UR4, PT ;  /* 0x000000041f007c0c */ /* 0x002fda000bf06270 */
[----:B------:R-:W-:Y:S05]  /*1c7b0*/  @!P0 BRA `(.L_x_1926) ;  /* 0xfffffe48006c8947 */ /* 0x000fea000383ffff */
[----:B------:R-:W-:Y:S05]  /*1c7c0*/  BRA `(.L_x_1664) ;  /* 0x0000007800d87947 */ /* 0x000fea0003800000 */
.L_x_1662:
        /* <DEDUP_REMOVED lines=18> */
.L_x_1927:
[----:B------:R-:W-:Y:S01]  /*1c8f0*/  LOP3.LUT R0, R4, 0x1f, RZ, 0xc0, !PT ;  /* 0x0000001f04007812 */ /* 0x000fe200078ec0ff */
[----:B------:R-:W-:Y:S01]  /*1c900*/  ULDC UR4, c[0x0][0xc3c] ;  /* 0x00030f0000047ab9 */ /* 0x000fe20000000800 */
[----:B------:R-:W1:Y:S01]  /*1c910*/  S2UR UR6, SR_CTAID.X ;  /* 0x00000000000679c3 */ /* 0x000e620000002500 */
[----:B------:R-:W-:Y:S01]  /*1c920*/  ULDC UR5, c[0x0][0xc38] ;  /* 0x00030e0000057ab9 */ /* 0x000fe20000000800 */
[----:B------:R-:W-:-:S04]  /*1c930*/  ISETP.NE.AND P0, PT, R0, 0x1f, PT ;  /* 0x0000001f0000780c */ /* 0x000fc80003f05270 */
[----:B------:R-:W-:-:S13]  /*1c940*/  ISETP.GE.OR P1, PT, R0, UR4, !P0 ;  /* 0x0000000400007c0c */ /* 0x000fda000c726670 */
[----:B0-----:R-:W0:Y:S02]  /*1c950*/  @!P1 LDC.64 R2, c[0x0][0xc80] ;  /* 0x00032000ff029b82 */ /* 0x001e240000000a00 */
        /* <DEDUP_REMOVED lines=34> */
.L_x_1933:
        /* <DEDUP_REMOVED lines=12> */
.L_x_1932:
[----:B------:R-:W-:Y:S05]  /*1cc40*/  BSYNC B0 ;  /* 0x0000000000007941 */ /* 0x000fea0003800000 */
.L_x_1931:
        /* <DEDUP_REMOVED lines=20> */
[----:B------:R-:W-:-:S07]  /*1cd90*/  MOV R5, R11 ;  /* 0x0000000b00057202 */ /* 0x000fce0000000f00 */
.L_x_1929:
        /* <DEDUP_REMOVED lines=20> */
.L_x_1934:
[----:B-12---:R-:W-:Y:S01]  /*1cee0*/  IMAD.MOV R5, RZ, RZ, -R3 ;  /* 0x000000ffff057224 */ /* 0x006fe200078e0a03 */
[----:B------:R-:W-:Y:S01]  /*1cef0*/  IABS R7, R9 ;  /* 0x0000000900077213 */ /* 0x000fe20000000000 */
[----:B---3--:R-:W-:Y:S02]  /*1cf00*/  IMAD R16, R16, UR5, R8 ;  /* 0x0000000510107c24 */ /* 0x008fe4000f8e0208 */
        /* <DEDUP_REMOVED lines=22> */
[----:B------:R-:W-:Y:S01]  /*1d070*/  VIADDMNMX R11, R10, UR5, R11, PT ;  /* 0x000000050a0b7c46 */ /* 0x000fe2000b80010b */
[----:B------:R-:W-:-:S03]  /*1d080*/  IMAD.IADD R5, R8, 0x1, R5 ;  /* 0x0000000108057824 */ /* 0x000fc600078e0205 */
[----:B------:R-:W-:-:S04]  /*1d090*/  IABS R7, R11 ;  /* 0x0000000b00077213 */ /* 0x000fc80000000000 */
[----:B------:R-:W1:Y:S08]  /*1d0a0*/  I2F.RP R10, R7 ;  /* 0x00000007000a7306 */ /* 0x000e700000209400 */
[----:B-1----:R-:W1:Y:S02]  /*1d0b0*/  MUFU.RCP R10, R10 ;  /* 0x0000000a000a7308 */ /* 0x002e640000001000 */
[----:B-1----:R-:W-:Y:S01]  /*1d0c0*/  VIADD R3, R10, 0xffffffe ;  /* 0x0ffffffe0a037836 */ /* 0x002fe20000000000 */
[----:B------:R-:W-:-:S05]  /*1d0d0*/  IABS R10, R11 ;  /* 0x0000000b000a7213 */ /* 0x000fca0000000000 */
[----:B------:R-:W1:Y:S01]  /*1d0e0*/  F2I.FTZ.U32.TRUNC.NTZ R3, R3 ;  /* 0x0000000300037305 */ /* 0x000e62000021f000 */
[----:B------:R-:W-:Y:S02]  /*1d0f0*/  IMAD.MOV R10, RZ, RZ, -R10 ;  /* 0x000000ffff0a7224 */ /* 0x000fe400078e0a0a */
[----:B-1----:R-:W-:-:S04]  /*1d100*/  IMAD.MOV R2, RZ, RZ, -R3 ;  /* 0x000000ffff027224 */ /* 0x002fc800078e0a03 */
[----:B------:R-:W-:Y:S01]  /*1d110*/  IMAD R9, R2, R7, RZ ;  /* 0x0000000702097224 */ /* 0x000fe200078e02ff */
[----:B------:R-:W-:-:S05]  /*1d120*/  MOV R2, RZ ;  /* 0x000000ff00027202 */ /* 0x000fca0000000f00 */
[----:B------:R-:W-:Y:S01]  /*1d130*/  IMAD.HI.U32 R2, R3, R9, R2 ;  /* 0x0000000903027227 */ /* 0x000fe200078e0002 */
[----:B------:R-:W-:Y:S02]  /*1d140*/  IABS R9, R8 ;  /* 0x0000000800097213 */ /* 0x000fe40000000000 */
[----:B------:R-:W-:-:S03]  /*1d150*/  LOP3.LUT R3, R8, R11, RZ, 0x3c, !PT ;  /* 0x0000000b08037212 */ /* 0x000fc600078e3cff */
        /* <DEDUP_REMOVED lines=16> */
.L_x_1930:
[----:B------:R-:W-:Y:S02]  /*1d260*/  IMAD.MOV.U32 R17, RZ, RZ, RZ ;  /* 0x000000ffff117224 */ /* 0x000fe400078e00ff */
[----:B------:R-:W-:Y:S02]  /*1d270*/  IMAD.U32 R16, RZ, RZ, UR6 ;  /* 0x00000006ff107e24 */ /* 0x000fe4000f8e00ff */
[----:B------:R-:W-:-:S07]  /*1d280*/  IMAD.MOV.U32 R18, RZ, RZ, RZ ;  /* 0x000000ffff127224 */ /* 0x000fce00078e00ff */
.L_x_1935:
[----:B------:R-:W-:-:S13]  /*1d290*/  ISETP.NE.AND P0, PT, R0, RZ, PT ;  /* 0x000000ff0000720c */ /* 0x000fda0003f05270 */
[----:B------:R-:W1:Y:S01]  /*1d2a0*/  @!P0 S2R R3, SR_CgaCtaId ;  /* 0x0000000000038919 */ /* 0x000e620000008800 */
[----:B------:R-:W-:-:S04]  /*1d2b0*/  @!P0 MOV R0, 0x400 ;  /* 0x0000040000008802 */ /* 0x000fc80000000f00 */
[----:B-1----:R-:W-:-:S05]  /*1d2c0*/  @!P0 LEA R0, R3, R0, 0x18 ;  /* 0x0000000003008211 */ /* 0x002fca00078ec0ff */
[----:B------:R1:W-:Y:S01]  /*1d2d0*/  @!P0 STS.128 [R0+0x288d0], R16 ;  /* 0x0288d01000008388 */ /* 0x0003e20000000c00 */
[----:B------:R-:W-:Y:S06]  /*1d2e0*/  BAR.ARV 0x5, 0x180 ;  /* 0x0146000000007b1d */ /* 0x000fec0000002000 */
.L_x_1928:
[----:B-1----:R-:W-:Y:S01]  /*1d2f0*/  IMAD.MOV.U32 R0, RZ, RZ, 0x1 ;  /* 0x00000001ff007424 */ /* 0x002fe200078e00ff */
[----:B------:R1:W-:Y:S01]  /*1d300*/  STL [R1+0x4], RZ ;  /* 0x000004ff01007387 */ /* 0x0003e20000100800 */
[----:B------:R-:W-:Y:S02]  /*1d310*/  ULDC UR4, c[0x0][0xc3c] ;  /* 0x00030f0000047ab9 */ /* 0x000fe40000000800 */
[----:B--2---:R-:W-:Y:S01]  /*1d320*/  ISETP.GE.AND P0, PT, R19, UR4, PT ;  /* 0x0000000413007c0c */ /* 0x004fe2000bf06270 */
[----:B------:R1:W-:Y:S04]  /*1d330*/  STL [R1+0x10], R0 ;  /* 0x0000100001007387 */ /* 0x0003e80000100800 */
[----:B------:R1:W-:Y:S08]  /*1d340*/  STL [R1+0x48], RZ ;  /* 0x000048ff01007387 */ /* 0x0003f00000100800 */
[----:B-1----:R-:W-:Y:S05]  /*1d350*/  @P0 BRA `(.L_x_1936) ;  /* 0x0000006c000c0947 */ /* 0x002fea0003800000 */
[----:B------:R-:W1:Y:S01]  /*1d360*/  S2UR UR5, SR_CgaCtaId ;  /* 0x00000000000579c3 */ /* 0x000e620000008800 */
[C---:B------:R-:W-:Y:S01]  /*1d370*/  IMAD.SHL.U32 R0, R4.reuse, 0x8, RZ ;  /* 0x0000000804007824 */ /* 0x040fe200078e00ff */
[----:B------:R-:W-:Y:S01]  /*1d380*/  LOP3.LUT R5, R4, 0x7f, RZ, 0xc0, !PT ;  /* 0x0000007f04057812 */ /* 0x000fe200078ec0ff */
[----:B------:R-:W-:Y:S01]  /*1d390*/  UMOV UR4, 0x400 ;  /* 0x0000040000047882 */ /* 0x000fe20000000000 */
[----:B------:R-:W-:Y:S01]  /*1d3a0*/  BSSY B8, `(.L_x_1936) ;  /* 0x00006be000087945 */ /* 0x000fe20003800000 */
[----:B------:R-:W-:Y:S01]  /*1d3b0*/  ULDC.64 UR40, c[0x0][0x198] ;  /* 0x0000660000287ab9 */ /* 0x000fe20000000a00 */
[----:B------:R-:W-:Y:S01]  /*1d3c0*/  LOP3.LUT R3, R0, 0x1f8, RZ, 0xc0, !PT ;  /* 0x000001f800037812 */ /* 0x000fe200078ec0ff */
[----:B0-----:R-:W-:Y:S01]  /*1d3d0*/  IMAD.SHL.U32 R2, R5, 0x8, RZ ;  /* 0x0000000805027824 */ /* 0x001fe200078e00ff */
[----:B------:R-:W-:Y:S01]  /*1d3e0*/  SHF.R.U32.HI R5, RZ, 0x3, R5 ;  /* 0x00000003ff057819 */ /* 0x000fe20000011605 */
[----:B------:R-:W-:Y:S01]  /*1d3f0*/  ULDC UR36, c[0x0][0xc] ;  /* 0x0000030000247ab9 */ /* 0x000fe20000000800 */
[----:B------:R-:W-:Y:S01]  /*1d400*/  LOP3.LUT R3, R3, 0x38, R4, 0x78, !PT ;  /* 0x0000003803037812 */ /* 0x000fe200078e7804 */
[----:B------:R-:W-:Y:S01]  /*1d410*/  IMAD.SHL.U32 R4, R4, 0x10, RZ ;  /* 0x0000001004047824 */ /* 0x000fe200078e00ff */
[----:B------:R-:W-:-:S02]  /*1d420*/  LOP3.LUT R0, R0, 0x38, RZ, 0xc0, !PT ;  /* 0x0000003800007812 */ /* 0x000fc400078ec0ff */
[----:B------:R-:W-:Y:S02]  /*1d430*/  LOP3.LUT R2, R3, 0x200, R2, 0xf8, !PT ;  /* 0x0000020003027812 */ /* 0x000fe400078ef802 */
[----:B------:R-:W-:Y:S02]  /*1d440*/  LOP3.LUT R4, R5, 0x70, R4, 0xf8, !PT ;  /* 0x0000007005047812 */ /* 0x000fe400078ef804 */
[----:B------:R-:W-:Y:S01]  /*1d450*/  LOP3.LUT R0, R0, 0x40, RZ, 0xfc, !PT ;  /* 0x0000004000007812 */ /* 0x000fe200078efcff */
[----:B-1----:R-:W-:-:S06]  /*1d460*/  ULEA UR4, UR5, UR4, 0x18 ;  /* 0x0000000405047291 */ /* 0x002fcc000f8ec03f */
[----:B------:R-:W-:-:S05]  /*1d470*/  MOV R3, UR4 ;  /* 0x0000000400037c02 */ /* 0x000fca0008000f00 */
[----:B------:R0:W-:Y:S02]  /*1d480*/  STL [R1], R3 ;  /* 0x0000000301007387 */ /* 0x0001e40000100800 */
[----:B0-----:R-:W-:Y:S02]  /*1d490*/  IMAD R3, R2, 0x2, R3 ;  /* 0x0000000202037824 */ /* 0x001fe400078e0203 */
[----:B------:R-:W-:-:S03]  /*1d4a0*/  IMAD.MOV.U32 R2, RZ, RZ, 0x1 ;  /* 0x00000001ff027424 */ /* 0x000fc600078e00ff */
[----:B------:R0:W-:Y:S04]  /*1d4b0*/  STL [R1+0x2c], R3 ;  /* 0x00002c0301007387 */ /* 0x0001e80000100800 */
[----:B------:R0:W-:Y:S04]  /*1d4c0*/  STL [R1+0x48], RZ ;  /* 0x000048ff01007387 */ /* 0x0001e80000100800 */
[----:B------:R0:W-:Y:S04]  /*1d4d0*/  STL [R1+0x1c], R2 ;  /* 0x00001c0201007387 */ /* 0x0001e80000100800 */
[----:B------:R0:W-:Y:S04]  /*1d4e0*/  STL [R1+0x18], RZ ;  /* 0x000018ff01007387 */ /* 0x0001e80000100800 */
[----:B------:R0:W-:Y:S04]  /*1d4f0*/  STL [R1+0x4], RZ ;  /* 0x000004ff01007387 */ /* 0x0001e80000100800 */
[----:B------:R0:W-:Y:S02]  /*1d500*/  STL [R1+0x10], R2 ;  /* 0x0000100201007387 */ /* 0x0001e40000100800 */
.L_x_2087:
[----:B------:R-:W-:Y:S05]  /*1d510*/  YIELD ;  /* 0x0000000000007946 */ /* 0x000fea0003800000 */
[----:B------:R-:W-:Y:S01]  /*1d520*/  ULDC.64 UR4, c[0x0][0xa28] ;  /* 0x00028a0000047ab9 */ /* 0x000fe20000000a00 */
[----:B--2---:R-:W-:Y:S02]  /*1d530*/  CS2R R6, SRZ ;  /* 0x0000000000067805 */ /* 0x004fe4000001ff00 */
[----:B------:R-:W-:Y:S01]  /*1d540*/  ISETP.NE.U32.AND P0, PT, RZ, UR4, PT ;  /* 0x00000004ff007c0c */ /* 0x000fe2000bf05070 */
[----:B-1----:R-:W1:Y:S01]  /*1d550*/  LDC.64 R12, c[0x0][0xa00] ;  /* 0x00028000ff0c7b82 */ /* 0x002e620000000a00 */
[----:B------:R-:W-:Y:S01]  /*1d560*/  ULDC.64 UR6, c[0x0][0xa08] ;  /* 0x0002820000067ab9 */ /* 0x000fe20000000a00 */
[----:B------:R-:W-:Y:S01]  /*1d570*/  ULDC.64 UR8, c[0x0][0xa10] ;  /* 0x0002840000087ab9 */ /* 0x000fe20000000a00 */
[----:B------:R-:W-:Y:S01]  /*1d580*/  ISETP.NE.AND.EX P0, PT, RZ, UR5, PT, P0 ;  /* 0x00000005ff007c0c */ /* 0x000fe2000bf05300 */
[----:B------:R-:W-:-:S04]  /*1d590*/  ULDC.64 UR4, c[0x0][0xa18] ;  /* 0x0002860000047ab9 */ /* 0x000fc80000000a00 */
[----:B------:R-:W2:Y:S08]  /*1d5a0*/  LDC.64 R4, c[0x0][0xa08] ;  /* 0x00028200ff047b82 */ /* 0x000eb00000000a00 */
[----:B0-----:R-:W0:Y:S02]  /*1d5b0*/  @P0 LDC.64 R2, c[0x0][0xa28] ;  /* 0x00028a00ff020b82 */ /* 0x001e240000000a00 */
[----:B0-----:R-:W-:-:S05]  /*1d5c0*/  @P0 IMAD.WIDE R2, R19, 0x4, R2 ;  /* 0x0000000413020825 */ /* 0x001fca00078e0202 */
[----:B------:R0:W5:Y:S01]  /*1d5d0*/  @P0 LDG.E R6, desc[UR38][R2.64] ;  /* 0x0000002602060981 */ /* 0x000162000c1e1900 */
[----:B------:R-:W-:Y:S01]  /*1d5e0*/  ISETP.NE.U32.AND P0, PT, RZ, UR4, PT ;  /* 0x00000004ff007c0c */ /* 0x000fe2000bf05070 */
[----:B-1----:R-:W-:Y:S01]  /*1d5f0*/  IMAD.WIDE R12, R19, 0x4, R12 ;  /* 0x00000004130c7825 */ /* 0x002fe200078e020c */
[----:B------:R-:W-:Y:S02]  /*1d600*/  ISETP.NE.U32.AND P2, PT, RZ, UR6, PT ;  /* 0x00000006ff007c0c */ /* 0x000fe4000bf45070 */
[----:B------:R-:W-:Y:S01]  /*1d610*/  ISETP.NE.AND.EX P0, PT, RZ, UR5, PT, P0 ;  /* 0x00000005ff007c0c */ /* 0x000fe2000bf05300 */
[----:B------:R-:W-:Y:S01]  /*1d620*/  ULDC.64 UR4, c[0x0][0xa00] ;  /* 0x0002800000047ab9 */ /* 0x000fe20000000a00 */
[----:B------:R-:W-:Y:S01]  /*1d630*/  ISETP.NE.U32.AND P4, PT, RZ, UR8, PT ;  /* 0x00000008ff007c0c */ /* 0x000fe2000bf85070 */
[----:B------:R-:W-:Y:S01]  /*1d640*/  IMAD.MOV.U32 R8, RZ, RZ, RZ ;  /* 0x000000ffff087224 */ /* 0x000fe200078e00ff */
[----:B------:R-:W-:Y:S01]  /*1d650*/  ISETP.NE.U32.AND P1, PT, RZ, UR4, PT ;  /* 0x00000004ff007c0c */ /* 0x000fe2000bf25070 */
[----:B0-----:R-:W0:Y:S01]  /*1d660*/  LDC.64 R2, c[0x0][0xa10] ;  /* 0x00028400ff027b82 */ /* 0x001e220000000a00 */
[----:B---3--:R-:W-:-:S02]  /*1d670*/  IMAD.MOV.U32 R0, RZ, RZ, RZ ;  /* 0x000000ffff007224 */ /* 0x008fc400078e00ff */
[----:B------:R-:W-:Y:S01]  /*1d680*/  ISETP.NE.AND.EX P3, PT, RZ, UR5, PT, P1 ;  /* 0x00000005ff007c0c */ /* 0x000fe2000bf65310 */
[----:B--2---:R-:W-:-:S04]  /*1d690*/  IMAD.WIDE R4, R19, 0x4, R4 ;  /* 0x0000000413047825 */ /* 0x004fc800078e0204 */
[----:B------:R-:W1:Y:S01]  /*1d6a0*/  @P0 LDC.64 R10, c[0x0][0xa18] ;  /* 0x00028600ff0a0b82 */ /* 0x000e620000000a00 */
[----:B------:R-:W-:Y:S01]  /*1d6b0*/  ULDC UR4, c[0x0][0x288] ;  /* 0x0000a20000047ab9 */ /* 0x000fe20000000800 */
[----:B------:R-:W-:Y:S02]  /*1d6c0*/  ISETP.NE.AND.EX P1, PT, RZ, UR7, PT, P2 ;  /* 0x00000007ff007c0c */ /* 0x000fe4000bf25320 */
[----:B------:R-:W-:-:S04]  /*1d6d0*/  ISETP.NE.AND.EX P2, PT, RZ, UR9, PT, P4 ;  /* 0x00000009ff007c0c */ /* 0x000fc8000bf45340 */
[----:B------:R-:W2:Y:S07]  /*1d6e0*/  @P3 LDG.E R7, desc[UR38][R12.64] ;  /* 0x000000260c073981 */ /* 0x000eae000c1e1900 */
[----:B------:R-:W5:Y:S01]  /*1d6f0*/  @P1 LDG.E R8, desc[UR38][R4.64] ;  /* 0x0000002604081981 */ /* 0x000f62000c1e1900 */
        /* <DEDUP_REMOVED lines=12> */
[----:B------:R-:W-:-:S03]  /*1d7c0*/  UIMAD UR4, UR4, UR5, URZ ;  /* 0x00000005040472a4 */ /* 0x000fc6000f8e023f */
[----:B------:R-:W-:Y:S02]  /*1d7d0*/  ULDC UR5, c[0x0][0x348] ;  /* 0x0000d20000057ab9 */ /* 0x000fe40000000800 */
[----:B0-----:R-:W-:Y:S01]  /*1d7e0*/  IMAD.U32 R10, RZ, RZ, UR5 ;  /* 0x00000005ff0a7e24 */ /* 0x001fe2000f8e00ff */
[----:B--2---:R0:W-:Y:S01]  /*1d7f0*/  STL [R1+0x38], R7 ;  /* 0x0000380701007387 */ /* 0x0041e20000100800 */
[----:B------:R-:W-:Y:S02]  /*1d800*/  IMAD.MOV.U32 R11, RZ, RZ, R7 ;  /* 0x000000ffff0b7224 */ /* 0x000fe400078e0007 */
[----:B0-----:R-:W-:Y:S01]  /*1d810*/  IMAD.U32 R7, RZ, RZ, UR4 ;  /* 0x00000004ff077e24 */ /* 0x001fe2000f8e00ff */
[----:B------:R-:W-:Y:S06]  /*1d820*/  @P0 BRA `(.L_x_1937) ;  /* 0x0000000000140947 */ /* 0x000fec0003800000 */
[----:B------:R-:W-:Y:S05]  /*1d830*/  @!P3 BRA `(.L_x_1937) ;  /* 0x000000000010b947 */ /* 0x000fea0003800000 */
[----:B------:R-:W2:Y:S04]  /*1d840*/  LDG.E R9, desc[UR38][R12.64] ;  /* 0x000000260c097981 */ /* 0x000ea8000c1e1900 */
[----:B------:R-:W2:Y:S02]  /*1d850*/  LDG.E R12, desc[UR38][R12.64+0x4] ;  /* 0x000004260c0c7981 */ /* 0x000ea4000c1e1900 */
[----:B--2---:R-:W-:-:S05]  /*1d860*/  IMAD.IADD R11, R12, 0x1, -R9 ;  /* 0x000000010c0b7824 */ /* 0x004fca00078e0a09 */
[----:B------:R0:W-:Y:S02]  /*1d870*/  STL [R1+0x38], R11 ;  /* 0x0000380b01007387 */ /* 0x0001e40000100800 */
.L_x_1937:
[----:B-----5:R-:W-:Y:S01]  /*1d880*/  IMAD.IADD R8, R8, 0x1, R6 ;  /* 0x0000000108087824 */ /* 0x020fe200078e0206 */
[----:B------:R-:W-:Y:S02]  /*1d890*/  ULDC.64 UR4, c[0x0][0xa20] ;  /* 0x0002880000047ab9 */ /* 0x000fe40000000a00 */
[----:B------:R-:W-:Y:S02]  /*1d8a0*/  ISETP.NE.U32.AND P0, PT, RZ, UR4, PT ;  /* 0x00000004ff007c0c */ /* 0x000fe4000bf05070 */
[----:B------:R1:W-:Y:S02]  /*1d8b0*/  STL [R1+0x14], R8 ;  /* 0x0000140801007387 */ /* 0x0003e40000100800 */
[----:B------:R-:W-:-:S13]  /*1d8c0*/  ISETP.NE.AND.EX P0, PT, RZ, UR5, PT, P0 ;  /* 0x00000005ff007c0c */ /* 0x000fda000bf05300 */
[----:B-1----:R-:W-:Y:S05]  /*1d8d0*/  @!P0 BRA `(.L_x_1938) ;  /* 0x0000000000108947 */ /* 0x002fea0003800000 */
[----:B------:R-:W1:Y:S02]  /*1d8e0*/  LDC.64 R4, c[0x0][0xa20] ;  /* 0x00028800ff047b82 */ /* 0x000e640000000a00 */
[----:B-1----:R-:W-:-:S05]  /*1d8f0*/  IMAD.WIDE R4, R19, 0x4, R4 ;  /* 0x0000000413047825 */ /* 0x002fca00078e0204 */
[----:B------:R1:W5:Y:S01]  /*1d900*/  LDG.E R7, desc[UR38][R4.64] ;  /* 0x0000002604077981 */ /* 0x000362000c1e1900 */
[----:B------:R-:W-:Y:S05]  /*1d910*/  BRA `(.L_x_1939) ;  /* 0x0000000000107947 */ /* 0x000fea0003800000 */
.L_x_1938:
[----:B------:R-:W-:Y:S05]  /*1d920*/  @!P1 BRA `(.L_x_1939) ;  /* 0x00000000000c9947 */ /* 0x000fea0003800000 */
[----:B------:R-:W2:Y:S04]  /*1d930*/  LDG.E R7, desc[UR38][R4.64] ;  /* 0x0000002604077981 */ /* 0x000ea8000c1e1900 */
[----:B------:R-:W2:Y:S02]  /*1d940*/  LDG.E R4, desc[UR38][R4.64+0x4] ;  /* 0x0000042604047981 */ /* 0x000ea4000c1e1900 */
[----:B--2---:R-:W-:-:S07]  /*1d950*/  IMAD.IADD R7, R4, 0x1, -R7 ;  /* 0x0000000104077824 */ /* 0x004fce00078e0a07 */
.L_x_1939:
[----:B-1----:R-:W2:Y:S04]  /*1d960*/  @P2 LDG.E R4, desc[UR38][R2.64] ;  /* 0x0000002602042981 */ /* 0x002ea8000c1e1900 */
[----:B------:R1:W2:Y:S01]  /*1d970*/  @P2 LDG.E R2, desc[UR38][R2.64+0x4] ;  /* 0x0000042602022981 */ /* 0x0002a2000c1e1900 */
[----:B------:R-:W-:Y:S02]  /*1d980*/  IMAD.SHL.U32 R12, R17, 0x80, RZ ;  /* 0x00000080110c7824 */ /* 0x000fe400078e00ff */
[----:B-----5:R-:W-:Y:S02]  /*1d990*/  IMAD.IADD R9, R7, 0x1, -R6 ;  /* 0x0000000107097824 */ /* 0x020fe400078e0a06 */
[----:B------:R-:W-:Y:S01]  /*1d9a0*/  VIADD R7, R12, 0x7f ;  /* 0x0000007f0c077836 */ /* 0x000fe20000000000 */
[----:B------:R3:W-:Y:S01]  /*1d9b0*/  STL [R1+0x30], R12 ;  /* 0x0000300c01007387 */ /* 0x0007e20000100800 */
[----:B-1----:R-:W1:Y:S02]  /*1d9c0*/  LDC R3, c[0x0][0x448] ;  /* 0x00011200ff037b82 */ /* 0x002e640000000800 */
[----:B-1----:R-:W-:-:S13]  /*1d9d0*/  ISETP.NE.AND P1, PT, R3, 0x1, PT ;  /* 0x000000010300780c */ /* 0x002fda0003f25270 */
[----:B------:R-:W1:Y:S08]  /*1d9e0*/  @P1 LDC R3, c[0x0][0x44c] ;  /* 0x00011300ff031b82 */ /* 0x000e700000000800 */
[----:B------:R-:W4:Y:S01]  /*1d9f0*/  @P1 LDC R5, c[0x0][0x450] ;  /* 0x00011400ff051b82 */ /* 0x000f220000000800 */
[----:B--2---:R-:W-:Y:S02]  /*1da00*/  @P2 IMAD.IADD R10, R2, 0x1, -R4 ;  /* 0x00000001020a2824 */ /* 0x004fe400078e0a04 */
[----:B-1----:R-:W-:-:S03]  /*1da10*/  @P1 IMAD.HI.U32 R2, R7, R3, RZ ;  /* 0x0000000307021227 */ /* 0x002fc600078e00ff */
[----:B------:R-:W-:Y:S02]  /*1da20*/  IADD3 R6, R9, R10, RZ ;  /* 0x0000000a09067210 */ /* 0x000fe40007ffe0ff */
[----:B----4-:R-:W-:Y:S02]  /*1da30*/  @P1 SHF.R.U32.HI R7, RZ, R5, R2 ;  /* 0x00000005ff071219 */ /* 0x010fe40000011602 */
[C---:B------:R-:W-:Y:S01]  /*1da40*/  IADD3 R17, R6.reuse, 0x1, -R11 ;  /* 0x0000000106117810 */ /* 0x040fe20007ffe80b */
[----:B------:R-:W-:-:S04]  /*1da50*/  VIADD R2, R6, 0x7f ;  /* 0x0000007f06027836 */ /* 0x000fc80000000000 */
[----:B------:R-:W-:Y:S01]  /*1da60*/  IMAD.IADD R7, R17, 0x1, R7 ;  /* 0x0000000111077824 */ /* 0x000fe200078e0207 */
[----:B------:R-:W-:-:S04]  /*1da70*/  SHF.R.S32.HI R3, RZ, 0x1f, R2 ;  /* 0x0000001fff037819 */ /* 0x000fc80000011402 */
[----:B------:R-:W-:Y:S02]  /*1da80*/  LEA.HI R21, R3, R2, RZ, 0x7 ;  /* 0x0000000203157211 */ /* 0x000fe400078f38ff */
[----:B------:R-:W1:Y:S02]  /*1da90*/  LDC.64 R2, c[0x0][0x9e0] ;  /* 0x00027800ff027b82 */ /* 0x000e640000000a00 */
[----:B------:R-:W-:Y:S02]  /*1daa0*/  SHF.R.S32.HI R21, RZ, 0x7, R21 ;  /* 0x00000007ff157819 */ /* 0x000fe40000011415 */
[----:B-1----:R-:W-:Y:S01]  /*1dab0*/  ISETP.GE.AND P3, PT, R3, 0x1, PT ;  /* 0x000000010300780c */ /* 0x002fe20003f66270 */
        /* <DEDUP_REMOVED lines=13> */
.L_x_1942:
[----:B------:R-:W-:-:S13]  /*1db90*/  ISETP.NE.AND P0, PT, R3, 0x1, PT ;  /* 0x000000010300780c */ /* 0x000fda0003f05270 */
[----:B------:R-:W1:Y:S02]  /*1dba0*/  @P0 LDC.64 R4, c[0x0][0x9e8] ;  /* 0x00027a00ff040b82 */ /* 0x000e640000000a00 */
[----:B-1----:R-:W-:-:S05]  /*1dbb0*/  @P0 IMAD.HI.U32 R4, R2, R4, RZ ;  /* 0x0000000402040227 */ /* 0x002fca00078e00ff */
[----:B------:R-:W-:-:S07]  /*1dbc0*/  @P0 SHF.R.U32.HI R2, RZ, R5, R4 ;  /* 0x00000005ff020219 */ /* 0x000fce0000011604 */
.L_x_1943:
[----:B------:R-:W-:Y:S05]  /*1dbd0*/  BSYNC B0 ;  /* 0x0000000000007941 */ /* 0x000fea0003800000 */
.L_x_1941:
[----:B------:R-:W-:-:S05]  /*1dbe0*/  IMAD R2, R2, R3, R3 ;  /* 0x0000000302027224 */ /* 0x000fca00078e0203 */
[----:B------:R-:W-:-:S07]  /*1dbf0*/  VIMNMX R8, R8, R2, PT ;  /* 0x0000000208087248 */ /* 0x000fce0003fe0100 */
.L_x_1940:
[----:B------:R-:W1:Y:S01]  /*1dc00*/  @P1 LDC R4, c[0x0][0x44c] ;  /* 0x00011300ff041b82 */ /* 0x000e620000000800 */
[----:B------:R-:W-:Y:S01]  /*1dc10*/  IMAD.MOV.U32 R2, RZ, RZ, R12 ;  /* 0x000000ffff027224 */ /* 0x000fe200078e000c */
[----:B------:R-:W-:Y:S01]  /*1dc20*/  ULDC UR4, c[0x0][0x9dc] ;  /* 0x0002770000047ab9 */ /* 0x000fe20000000800 */
[----:B------:R-:W-:-:S05]  /*1dc30*/  IMAD.IADD R20, R6, 0x1, -R11 ;  /* 0x0000000106147824 */ /* 0x000fca00078e0a0b */
[----:B------:R-:W2:Y:S01]  /*1dc40*/  @P1 LDC R5, c[0x0][0x450] ;  /* 0x00011400ff051b82 */ /* 0x000ea20000000800 */
[----:B-1----:R-:W-:-:S05]  /*1dc50*/  @P1 IMAD.HI.U32 R4, R12, R4, RZ ;  /* 0x000000040c041227 */ /* 0x002fca00078e00ff */
        /* <DEDUP_REMOVED lines=14> */
.L_x_1946:
[----:B------:R-:W-:-:S13]  /*1dd40*/  ISETP.NE.AND P0, PT, R3, 0x1, PT ;  /* 0x000000010300780c */ /* 0x000fda0003f05270 */
[----:B------:R-:W1:Y:S02]  /*1dd50*/  @P0 LDC.64 R4, c[0x0][0x9e8] ;  /* 0x00027a00ff040b82 */ /* 0x000e640000000a00 */
[----:B-1----:R-:W-:-:S05]  /*1dd60*/  @P0 IMAD.HI.U32 R4, R6, R4, RZ ;  /* 0x0000000406040227 */ /* 0x002fca00078e00ff */
[----:B------:R-:W-:-:S07]  /*1dd70*/  @P0 SHF.R.U32.HI R6, RZ, R5, R4 ;  /* 0x00000005ff060219 */ /* 0x000fce0000011604 */
.L_x_1947:
[----:B------:R-:W-:Y:S05]  /*1dd80*/  BSYNC B0 ;  /* 0x0000000000007941 */ /* 0x000fea0003800000 */
.L_x_1945:
[----:B------:R-:W-:-:S05]  /*1dd90*/  IMAD R3, R6, R3, RZ ;  /* 0x0000000306037224 */ /* 0x000fca00078e02ff */
[----:B------:R-:W-:-:S07]  /*1dda0*/  VIMNMX R2, R2, R3, !PT ;  /* 0x0000000302027248 */ /* 0x000fce0007fe0100 */
.L_x_1944:
[----:B------:R-:W-:Y:S01]  /*1ddb0*/  VIADD R8, R8, 0x7f ;  /* 0x0000007f08087836 */ /* 0x000fe20000000000 */
[----:B------:R-:W-:Y:S04]  /*1ddc0*/  BSSY B0, `(.L_x_1948) ;  /* 0x000012f000007945 */ /* 0x000fe80003800000 */
[----:B------:R-:W-:-:S04]  /*1ddd0*/  SHF.R.S32.HI R3, RZ, 0x1f, R8 ;  /* 0x0000001fff037819 */ /* 0x000fc80000011408 */
[----:B------:R-:W-:Y:S02]  /*1dde0*/  LEA.HI R4, R3, R8, RZ, 0x7 ;  /* 0x0000000803047211 */ /* 0x000fe400078f38ff */
[----:B------:R-:W-:Y:S02]  /*1ddf0*/  SHF.R.S32.HI R3, RZ, 0x1f, R2 ;  /* 0x0000001fff037819 */ /* 0x000fe40000011402 */
[----:B------:R-:W-:Y:S02]  /*1de00*/  SHF.R.S32.HI R4, RZ, 0x7, R4 ;  /* 0x00000007ff047819 */ /* 0x000fe40000011404 */
[----:B------:R-:W-:-:S04]  /*1de10*/  LEA.HI R2, R3, R2, RZ, 0x7 ;  /* 0x0000000203027211 */ /* 0x000fc800078f38ff */
[----:B------:R-:W-:-:S04]  /*1de20*/  SHF.R.S32.HI R2, RZ, 0x7, R2 ;  /* 0x00000007ff027819 */ /* 0x000fc80000011402 */
[----:B------:R-:W-:Y:S02]  /*1de30*/  VIMNMX R3, RZ, R2, !PT ;  /* 0x00000002ff037248 */ /* 0x000fe40007fe0100 */
[----:B------:R-:W-:-:S03]  /*1de40*/  VIMNMX R2, R21, R4, PT ;  /* 0x0000000415027248 */ /* 0x000fc60003fe0100 */
[--C-:B------:R-:W-:Y:S02]  /*1de50*/  IMAD R3, R3, 0x80, -R9.reuse ;  /* 0x0000008003037824 */ /* 0x100fe400078e0a09 */
[----:B------:R-:W-:-:S03]  /*1de60*/  IMAD R2, R2, 0x80, -R9 ;  /* 0x0000008002027824 */ /* 0x000fc600078e0a09 */
[----:B------:R-:W-:Y:S02]  /*1de70*/  VIMNMX R3, RZ, R3, !PT ;  /* 0x00000003ff037248 */ /* 0x000fe40007fe0100 */
[----:B------:R-:W-:-:S04]  /*1de80*/  VIMNMX R2, R2, R10, PT ;  /* 0x0000000a02027248 */ /* 0x000fc80003fe0100 */
[----:B------:R-:W-:Y:S02]  /*1de90*/  ISETP.GT.AND P0, PT, R2, R3, PT ;  /* 0x000000030200720c */ /* 0x000fe40003f04270 */
[----:B------:R-:W-:-:S11]  /*1dea0*/  SHF.R.U32.HI R3, RZ, 0x7, R3 ;  /* 0x00000007ff037819 */ /* 0x000fd60000011603 */
[----:B------:R-:W-:-:S05]  /*1deb0*/  @P0 VIADD R2, R2, 0x7f ;  /* 0x0000007f02020836 */ /* 0x000fca0000000000 */
[----:B------:R-:W-:-:S04]  /*1dec0*/  @P0 SHF.R.S32.HI R4, RZ, 0x1f, R2 ;  /* 0x0000001fff040819 */ /* 0x000fc80000011402 */
[----:B------:R-:W-:Y:S01]  /*1ded0*/  @P0 LEA.HI R2, R4, R2, RZ, 0x7 ;  /* 0x0000000204020211 */ /* 0x000fe200078f38ff */
[----:B------:R-:W-:-:S03]  /*1dee0*/  IMAD.MOV.U32 R4, RZ, RZ, R3 ;  /* 0x000000ffff047224 */ /* 0x000fc600078e0003 */
[----:B------:R-:W-:Y:S02]  /*1def0*/  @P0 SHF.R.S32.HI R4, RZ, 0x7, R2 ;  /* 0x00000007ff040819 */ /* 0x000fe40000011402 */
[----:B------:R-:W-:Y:S02]  /*1df00*/  PLOP3.LUT P0, PT, PT, PT, PT, 0x80, 0x0 ;  /* 0x000000000000781c */ /* 0x000fe40003f0f070 */
[----:B------:R-:W-:-:S13]  /*1df10*/  ISETP.GT.AND P1, PT, R4, R3, PT ;  /* 0x000000030400720c */ /* 0x000fda0003f24270 */
[----:B------:R-:W-:Y:S05]  /*1df20*/  @!P1 BRA `(.L_x_1949) ;  /* 0x0000001000609947 */ /* 0x000fea0003800000 */
[----:B------:R-:W-:Y:S01]  /*1df30*/  UMOV UR4, 0xffffffff ;  /* 0xffffffff00047882 */ /* 0x000fe20000000000 */
[----:B------:R-:W-:Y:S02]  /*1df40*/  SEL R2, R19, RZ, !P2 ;  /* 0x000000ff13027207 */ /* 0x000fe40005000000 */
[----:B------:R-:W-:Y:S05]  /*1df50*/  BRA.DIV UR4, `(.L_x_1950) ;  /* 0x0000007e04d07947 */ /* 0x000fea000b800000 */
[----:B------:R-:W1:Y:S02]  /*1df60*/  S2R R5, SR_TID.X ;  /* 0x0000000000057919 */ /* 0x000e640000002100 */
[----:B-1----:R-:W-:-:S04]  /*1df70*/  SHF.R.U32.HI R5, RZ, 0x5, R5 ;  /* 0x00000005ff057819 */ /* 0x002fc80000011605 */
[----:B------:R-:W-:-:S05]  /*1df80*/  LOP3.LUT R5, R5, 0x3, RZ, 0xc0, !PT ;  /* 0x0000000305057812 */ /* 0x000fca00078ec0ff */
[----:B------:R1:W2:Y:S02]  /*1df90*/  SHFL.IDX PT, R14, R5, RZ, 0x1f ;  /* 0x00001fff050e7589 */ /* 0x0002a400000e0000 */
.L_x_2168:
[----:B--2---:R-:W-:Y:S02]  /*1dfa0*/  ISETP.NE.AND P0, PT, R14, RZ, PT ;  /* 0x000000ff0e00720c */ /* 0x004fe40003f05270 */
[----:B------:R-:W-:-:S11]  /*1dfb0*/  PLOP3.LUT P6, PT, PT, PT, PT, 0x8, 0x0 ;  /* 0x000000000000781c */ /* 0x000fd60003fce170 */
[----:B------:R-:W-:Y:S05]  /*1dfc0*/  @P0 BRA `(.L_x_1951) ;  /* 0x00000000000c0947 */ /* 0x000fea0003800000 */
[----:B------:R-:W-:-:S03]  /*1dfd0*/  UMOV UR4, 0xffffffff ;  /* 0xffffffff00047882 */ /* 0x000fc60000000000 */
[----:B------:R-:W-:Y:S05]  /*1dfe0*/  BRA.DIV UR4, `(.L_x_1952) ;  /* 0x0000007e04e07947 */ /* 0x000fea000b800000 */
[----:B------:R-:W-:-:S13]  /*1dff0*/  ELECT P6, URZ, PT ;  /* 0x00000000003f782f */ /* 0x000fda00038c0000 */
.L_x_1951:
[----:B-1----:R-:W2:Y:S04]  /*1e000*/  LDL R5, [R1+0x48] ;  /* 0x0000480001057983 */ /* 0x002ea80000100800 */
[----:B------:R-:W3:Y:S01]  /*1e010*/  LDL R7, [R1] ;  /* 0x0000000001077983 */ /* 0x000ee20000100800 */
[----:B------:R-:W-:Y:S01]  /*1e020*/  BSSY B1, `(.L_x_1953) ;  /* 0x0000008000017945 */ /* 0x000fe20003800000 */
[----:B--2---:R-:W-:-:S05]  /*1e030*/  VIADD R5, R5, 0x1 ;  /* 0x0000000105057836 */ /* 0x004fca0000000000 */
[----:B------:R-:W-:-:S04]  /*1e040*/  LEA.HI R6, R5, R5, RZ, 0x1 ;  /* 0x0000000505067211 */ /* 0x000fc800078f08ff */
[----:B------:R-:W-:-:S04]  /*1e050*/  LOP3.LUT R6, R6, 0xfffffffe, RZ, 0xc0, !PT ;  /* 0xfffffffe06067812 */ /* 0x000fc800078ec0ff */
[----:B------:R-:W-:-:S04]  /*1e060*/  IADD3 R5, R5, -R6, RZ ;  /* 0x8000000605057210 */ /* 0x000fc80007ffe0ff */
[----:B------:R-:W-:-:S04]  /*1e070*/  SHF.L.U32 R5, R5, 0x1f, RZ ;  /* 0x0000001f05057819 */ /* 0x000fc800000006ff */
[----:B---3--:R-:W1:Y:S02]  /*1e080*/  SYNCS.PHASECHK.TRANS64.TRYWAIT P0, [R7+URZ+0x28820], R5 ;  /* 0x02882005070075a7 */ /* 0x008e64000800017f */
[----:B-1----:R-:W-:Y:S05]  /*1e090*/  @!P0 BRA `(.L_x_1954) ;  /* 0x0000007c00d48947 */ /* 0x002fea0003800000 */
.L_x_2171:
[----:B------:R-:W-:Y:S05]  /*1e0a0*/  BSYNC B1 ;  /* 0x0000000000017941 */ /* 0x000fea0003800000 */
.L_x_1953:
[----:B------:R-:W-:Y:S04]  /*1e0b0*/  BSSY B1, `(.L_x_1955) ;  /* 0x0000074000017945 */ /* 0x000fe80003800000 */
[----:B------:R-:W-:Y:S05]  /*1e0c0*/  @!P6 BRA `(.L_x_1956) ;  /* 0x0000000400c8e947 */ /* 0x000fea0003800000 */
[----:B------:R-:W2:Y:S04]  /*1e0d0*/  LDL R9, [R1] ;  /* 0x0000000001097983 */ /* 0x000ea80000100800 */
[----:B------:R-:W2:Y:S04]  /*1e0e0*/  LDL R7, [R1+0x18] ;  /* 0x0000180001077983 */ /* 0x000ea80000100800 */
[----:B------:R-:W3:Y:S01]  /*1e0f0*/  LDL R8, [R1+0x1c] ;  /* 0x00001c0001087983 */ /* 0x000ee20000100800 */
[----:B------:R-:W-:Y:S01]  /*1e100*/  BSSY B2, `(.L_x_1957) ;  /* 0x0000008000027945 */ /* 0x000fe20003800000 */
[----:B-1----:R-:W1:Y:S02]  /*1e110*/  S2R R6, SR_TID.X ;  /* 0x0000000000067919 */ /* 0x002e640000002100 */
[----:B-1----:R-:W-:-:S04]  /*1e120*/  LOP3.LUT R6, R6, 0x7f, RZ, 0xc0, !PT ;  /* 0x0000007f06067812 */ /* 0x002fc800078ec0ff */
[----:B------:R-:W-:Y:S01]  /*1e130*/  ISETP.NE.AND P1, PT, R6, RZ, PT ;  /* 0x000000ff0600720c */ /* 0x000fe20003f25270 */
[----:B--2---:R-:W-:Y:S01]  /*1e140*/  IMAD R7, R7, 0x8, R9 ;  /* 0x0000000807077824 */ /* 0x004fe200078e0209 */
[----:B---3--:R-:W-:-:S04]  /*1e150*/  SHF.L.U32 R10, R8, 0x1f, RZ ;  /* 0x0000001f080a7819 */ /* 0x008fc800000006ff */
[----:B------:R-:W1:Y:S02]  /*1e160*/  SYNCS.PHASECHK.TRANS64.TRYWAIT P0, [R7+URZ+0x288a0], R10 ;  /* 0x0288a00a070075a7 */ /* 0x000e64000800017f */
[----:B-1----:R-:W-:Y:S05]  /*1e170*/  @!P0 BRA `(.L_x_1958) ;  /* 0x0000007c00b48947 */ /* 0x002fea0003800000 */
.L_x_2172:
[----:B------:R-:W-:Y:S05]  /*1e180*/  BSYNC B2 ;  /* 0x0000000000027941 */ /* 0x000fea0003800000 */
.L_x_1957:
        /* <DEDUP_REMOVED lines=9> */
.L_x_1960:
[----:B------:R-:W-:Y:S05]  /*1e220*/  BSYNC B2 ;  /* 0x0000000000027941 */ /* 0x000fea0003800000 */
.L_x_1959:
[----:B------:R-:W2:Y:S04]  /*1e230*/  LDL R8, [R1] ;  /* 0x0000000001087983 */ /* 0x000ea80000100800 */
        /* <DEDUP_REMOVED lines=11> */
[----:B0-----:R-:W-:Y:S02]  /*1e2f0*/  IMAD.SHL.U32 R11, R5, 0x4000, RZ ;  /* 0x00004000050b7824 */ /* 0x001fe400078e00ff */
[----:B------:R-:W-:Y:S02]  /*1e300*/  VIADD R5, R7, 0x28890 ;  /* 0x0002889007057836 */ /* 0x000fe40000000000 */
[----:B------:R-:W-:-:S07]  /*1e310*/  VIADD R8, R9, 0x18400 ;  /* 0x0001840009087836 */ /* 0x000fce0000000000 */
.L_x_1961:
        /* <DEDUP_REMOVED lines=16> */
.L_x_1962:
        /* <DEDUP_REMOVED lines=10> */
[----:B------:R-:W0:Y:S01]  /*1e4c0*/  SYNCS.PHASECHK.TRANS64.TRYWAIT P0, [R7+URZ+0x288c0], R10 ;  /* 0x0288c00a070075a7 */ /* 0x000e22000800017f */
[----:B------:R-:W-:Y:S04]  /*1e4d0*/  BSSY B2, `(.L_x_1963) ;  /* 0x0000002000027945 */ /* 0x000fe80003800000 */
[----:B0-----:R-:W-:Y:S05]  /*1e4e0*/  @!P0 BRA `(.L_x_1964) ;  /* 0x0000007800ec8947 */ /* 0x001fea0003800000 */
.L_x_2173:
[----:B------:R-:W-:Y:S05]  /*1e4f0*/  BSYNC B2 ;  /* 0x0000000000027941 */ /* 0x000fea0003800000 */
.L_x_1963:
        /* <DEDUP_REMOVED lines=11> */
.L_x_1966:
[----:B------:R-:W-:Y:S05]  /*1e5b0*/  BSYNC B2 ;  /* 0x0000000000027941 */ /* 0x000fea0003800000 */
.L_x_1965:
[----:B------:R-:W2:Y:S01]  /*1e5c0*/  LDL R5, [R1] ;  /* 0x0000000001057983 */ /* 0x000ea20000100800 */
[----:B------:R-:W-:Y:S01]  /*1e5d0*/  R2UR UR10, R14 ;  /* 0x000000000e0a72ca */ /* 0x000fe200000e0000 */
[----:B------:R-:W-:Y:S01]  /*1e5e0*/  UIADD3 UR4, UP0, UR40, 0x670, URZ ;  /* 0x0000067028047890 */ /* 0x000fe2000ff1e03f */
[----:B------:R-:W-:Y:S02]  /*1e5f0*/  R2UR UR6, R12 ;  /* 0x000000000c0672ca */ /* 0x000fe400000e0000 */
[----:B------:R-:W-:Y:S01]  /*1e600*/  R2UR UR7, R13 ;  /* 0x000000000d0772ca */ /* 0x000fe200000e0000 */
[----:B------:R-:W-:Y:S01]  /*1e610*/  UIADD3.X UR5, URZ, UR41, URZ, UP0, !UPT ;  /* 0x000000293f057290 */ /* 0x000fe200087fe43f */
[----:B------:R-:W-:Y:S02]  /*1e620*/  PLOP3.LUT P0, PT, PT, PT, PT, 0x80, 0x0 ;  /* 0x000000000000781c */ /* 0x000fe40003f0f070 */
[----:B01----:R-:W-:Y:S01]  /*1e630*/  IADD3 R7, R7, 0x288b0, RZ ;  /* 0x000288b007077810 */ /* 0x003fe20007ffe0ff */
[----:B--2---:R-:W-:-:S04]  /*1e640*/  IMAD R8, R11, 0x2, R5 ;  /* 0x000000020b087824 */ /* 0x004fc800078e0205 */
[----:B------:R-:W-:-:S07]  /*1e650*/  VIADD R5, R8, 0x400 ;  /* 0x0000040008057836 */ /* 0x000fce0000000000 */
.L_x_1967:
        /* <DEDUP_REMOVED lines=15> */
.L_x_1968:
        /* <DEDUP_REMOVED lines=10> */
.L_x_1956:
[----:B------:R-:W-:Y:S05]  /*1e7f0*/  BSYNC B1 ;  /* 0x0000000000017941 */ /* 0x000fea0003800000 */
.L_x_1955:
[----:B------:R-:W1:Y:S04]  /*1e800*/  LDL.LU R9, [R1+0x18] ;  /* 0x0000180001097983 */ /* 0x000e680000300800 */
[----:B------:R-:W2:Y:S01]  /*1e810*/  LDL.LU R8, [R1+0x1c] ;  /* 0x00001c0001087983 */ /* 0x000ea20000300800 */
[----:B------:R-:W-:Y:S01]  /*1e820*/  PLOP3.LUT P0, PT, PT, PT, PT, 0x8, 0x0 ;  /* 0x000000000000781c */ /* 0x000fe20003f0e170 */
[----:B-1----:R-:W-:Y:S02]  /*1e830*/  VIADD R5, R9, 0x1 ;  /* 0x0000000109057836 */ /* 0x002fe40000000000 */
[----:B------:R-:W-:-:S03]  /*1e840*/  VIADD R9, R4, 0xfffffffe ;  /* 0xfffffffe04097836 */ /* 0x000fc60000000000 */
[----:B------:R-:W-:Y:S02]  /*1e850*/  ISETP.NE.AND P1, PT, R5, 0x2, PT ;  /* 0x000000020500780c */ /* 0x000fe40003f25270 */
[----:B------:R-:W-:Y:S02]  /*1e860*/  ISETP.GE.AND P2, PT, R9, R3, PT ;  /* 0x000000030900720c */ /* 0x000fe40003f46270 */
[----:B------:R-:W-:-:S04]  /*1e870*/  SEL R4, RZ, 0x1, P1 ;  /* 0x00000001ff047807 */ /* 0x000fc80000800000 */
[----:B--2---:R-:W-:Y:S02]  /*1e880*/  LOP3.LUT R8, R8, R4, RZ, 0x3c, !PT ;  /* 0x0000000408087212 */ /* 0x004fe400078e3cff */
[----:B------:R-:W-:-:S05]  /*1e890*/  SEL R4, R5, RZ, P1 ;  /* 0x000000ff05047207 */ /* 0x000fca0000800000 */
[----:B------:R1:W-:Y:S04]  /*1e8a0*/  STL [R1+0x18], R4 ;  /* 0x0000180401007387 */ /* 0x0003e80000100800 */
[----:B------:R1:W-:Y:S01]  /*1e8b0*/  STL [R1+0x1c], R8 ;  /* 0x00001c0801007387 */ /* 0x0003e20000100800 */
[----:B------:R-:W-:Y:S05]  /*1e8c0*/  @!P2 BRA `(.L_x_1949) ;  /* 0x0000000400f8a947 */ /* 0x000fea0003800000 */
.L_x_1983:
[----:B------:R-:W-:Y:S05]  /*1e8d0*/  YIELD ;  /* 0x0000000000007946 */ /* 0x000fea0003800000 */
[----:B------:R-:W-:Y:S04]  /*1e8e0*/  BSSY B1, `(.L_x_1969) ;  /* 0x0000070000017945 */ /* 0x000fe80003800000 */
[----:B--2---:R-:W-:Y:S05]  /*1e8f0*/  @!P6 BRA `(.L_x_1970) ;  /* 0x0000000400b8e947 */ /* 0x004fea0003800000 */
        /* <DEDUP_REMOVED lines=11> */
.L_x_2174:
[----:B------:R-:W-:Y:S05]  /*1e9b0*/  BSYNC B2 ;  /* 0x0000000000027941 */ /* 0x000fea0003800000 */
.L_x_1971:
        /* <DEDUP_REMOVED lines=9> */
.L_x_1974:
[----:B------:R-:W-:Y:S05]  /*1ea50*/  BSYNC B2 ;  /* 0x0000000000027941 */ /* 0x000fea0003800000 */
.L_x_1973:
[----:B------:R-:W2:Y:S04]  /*1ea60*/  LDL R5, [R1] ;  /* 0x0000000001057983 */ /* 0x000ea80000100800 */
        /* <DEDUP_REMOVED lines=12> */
.L_x_1975:
        /* <DEDUP_REMOVED lines=16> */
.L_x_1976:
        /* <DEDUP_REMOVED lines=13> */
.L_x_2175:
[----:B------:R-:W-:Y:S05]  /*1ed00*/  BSYNC B2 ;  /* 0x0000000000027941 */ /* 0x000fea0003800000 */
.L_x_1977:
[----:B------:R-:W-:Y:S01]  /*1ed10*/  BSSY B2, `(.L_x_1979) ;  /* 0x000000b000027945 */ /* 0x000fe20003800000 */
[----:B------:R-:W-:Y:S02]  /*1ed20*/  IMAD.MOV.U32 R10, RZ, RZ, 0x0 ;  /* 0x00000000ff0a7424 */ /* 0x000fe400078e00ff */
[----:B0-----:R-:W-:Y:S01]  /*1ed30*/  IMAD.MOV.U32 R11, RZ, RZ, 0x12f00000 ;  /* 0x12f00000ff0b7424 */ /* 0x001fe200078e00ff */
[----:B------:R-:W-:Y:S06]  /*1ed40*/  @P2 BRA `(.L_x_1980) ;  /* 0x00000000001c2947 */ /* 0x000fec0003800000 */
[----:B------:R-:W0:Y:S01]  /*1ed50*/  S2R R14, SR_TID.X ;  /* 0x00000000000e7919 */ /* 0x000e220000002100 */
[----:B------:R-:W-:-:S04]  /*1ed60*/  MOV R4, 0x8000 ;  /* 0x0000800000047802 */ /* 0x000fc80000000f00 */
[----:B------:R3:W-:Y:S01]  /*1ed70*/  SYNCS.ARRIVE.TRANS64 RZ, [R8+URZ+0x288b0], R4 ;  /* 0x0288b00408ff79a7 */ /* 0x0007e2000800003f */
[----:B0-----:R-:W-:-:S04]  /*1ed80*/  LOP3.LUT R14, R14, 0x1f, RZ, 0xc0, !PT ;  /* 0x0000001f0e0e7812 */ /* 0x001fc800078ec0ff */
[----:B------:R-:W-:-:S13]  /*1ed90*/  ISETP.NE.AND P1, PT, R14, RZ, PT ;  /* 0x000000ff0e00720c */ /* 0x000fda0003f25270 */
[----:B---3--:R-:W-:Y:S05]  /*1eda0*/  @!P1 BRA `(.L_x_1980) ;  /* 0x0000000000049947 */ /* 0x008fea0003800000 */
[----:B------:R-:W-:Y:S01]  /*1edb0*/  BPT.TRAP 0x1 ;  /* 0x000000040000795c */ /* 0x000fe20000300000 */
.L_x_1980:
[----:B------:R-:W-:Y:S05]  /*1edc0*/  BSYNC B2 ;  /* 0x0000000000027941 */ /* 0x000fea0003800000 */
.L_x_1979:
[----:B------:R-:W-:Y:S01]  /*1edd0*/  R2UR UR10, R12 ;  /* 0x000000000c0a72ca */ /* 0x000fe200000e0000 */
[----:B------:R-:W-:Y:S01]  /*1ede0*/  UIADD3 UR4, UP0, UR40, 0x670, URZ ;  /* 0x0000067028047890 */ /* 0x000fe2000ff1e03f */
[----:B------:R-:W-:Y:S01]  /*1edf0*/  R2UR UR6, R10 ;  /* 0x000000000a0672ca */ /* 0x000fe200000e0000 */
[----:B-12---:R-:W-:Y:S01]  /*1ee00*/  VIADD R8, R8, 0x288b0 ;  /* 0x000288b008087836 */ /* 0x006fe20000000000 */
[----:B------:R-:W-:Y:S01]  /*1ee10*/  R2UR UR7, R11 ;  /* 0x000000000b0772ca */ /* 0x000fe200000e0000 */
[----:B------:R-:W-:Y:S01]  /*1ee20*/  VIADD R4, R6, 0x400 ;  /* 0x0000040006047836 */ /* 0x000fe20000000000 */
[----:B------:R-:W-:Y:S01]  /*1ee30*/  PLOP3.LUT P1, PT, PT, PT, PT, 0x80, 0x0 ;  /* 0x000000000000781c */ /* 0x000fe20003f2f070 */
[----:B------:R-:W-:-:S12]  /*1ee40*/  UIADD3.X UR5, URZ, UR41, URZ, UP0, !UPT ;  /* 0x000000293f057290 */ /* 0x000fd800087fe43f */
.L_x_1981:
        /* <DEDUP_REMOVED lines=15> */
.L_x_1982:
        /* <DEDUP_REMOVED lines=10> */
.L_x_1970:
[----:B------:R-:W-:Y:S05]  /*1efe0*/  BSYNC B1 ;  /* 0x0000000000017941 */ /* 0x000fea0003800000 */
.L_x_1969:
[----:B-1----:R-:W2:Y:S04]  /*1eff0*/  LDL.LU R4, [R1+0x18] ;  /* 0x0000180001047983 */ /* 0x002ea80000300800 */
        /* <DEDUP_REMOVED lines=11> */
.L_x_1949:
[----:B------:R-:W-:Y:S05]  /*1f0b0*/  BSYNC B0 ;  /* 0x0000000000007941 */ /* 0x000fea0003800000 */
.L_x_1948:
[----:B--2---:R-:W2:Y:S01]  /*1f0c0*/  LDL R7, [R1+0x30] ;  /* 0x0000300001077983 */ /* 0x004ea20000100800 */
[----:B------:R-:W3:Y:S01]  /*1f0d0*/  LDC R0, c[0x0][0x448] ;  /* 0x00011200ff007b82 */ /* 0x000ee20000000800 */
[----:B------:R-:W-:Y:S07]  /*1f0e0*/  @!P0 WARPSYNC.ALL ;  /* 0x0000000000008948 */ /* 0x000fee0003800000 */
[----:B------:R-:W-:Y:S01]  /*1f0f0*/  @!P0 BAR.SYNC.DEFER_BLOCKING 0xc, 0x180 ;  /* 0x0306000000008b1d */ /* 0x000fe20000010000 */
[----:B---3--:R-:W-:-:S13]  /*1f100*/  ISETP.NE.AND P1, PT, R0, 0x1, PT ;  /* 0x000000010000780c */ /* 0x008fda0003f25270 */
[----:B------:R-:W3:Y:S08]  /*1f110*/  @P1 LDC R2, c[0x0][0x44c] ;  /* 0x00011300ff021b82 */ /* 0x000ef00000000800 */
[----:B------:R-:W4:Y:S01]  /*1f120*/  @P1 LDC R3, c[0x0][0x450] ;  /* 0x00011400ff031b82 */ /* 0x000f220000000800 */
[----:B--2---:R-:W-:-:S04]  /*1f130*/  VIADD R0, R7, 0x7f ;  /* 0x0000007f07007836 */ /* 0x004fc80000000000 */
[----:B---3--:R-:W-:-:S05]  /*1f140*/  @P1 IMAD.HI.U32 R2, R0, R2, RZ ;  /* 0x0000000200021227 */ /* 0x008fca00078e00ff */
[----:B----4-:R-:W-:Y:S02]  /*1f150*/  @P1 SHF.R.U32.HI R0, RZ, R3, R2 ;  /* 0x00000003ff001219 */ /* 0x010fe40000011602 */
[----:B------:R-:W2:Y:S03]  /*1f160*/  LDC.64 R2, c[0x0][0x9e0] ;  /* 0x00027800ff027b82 */ /* 0x000ea60000000a00 */
[----:B------:R-:W-:Y:S01]  /*1f170*/  IMAD.IADD R0, R17, 0x1, R0 ;  /* 0x0000000111007824 */ /* 0x000fe200078e0200 */
[----:B--2---:R-:W-:-:S03]  /*1f180*/  ISETP.GE.AND P2, PT, R3, 0x1, PT ;  /* 0x000000010300780c */ /* 0x004fc60003f46270 */
[----:B------:R-:W-:-:S10]  /*1f190*/  IMAD.IADD R2, R0, 0x1, R2 ;  /* 0x0000000100027824 */ /* 0x000fd400078e0202 */
[----:B------:R-:W-:Y:S05]  /*1f1a0*/  @!P2 BRA `(.L_x_1984) ;  /* 0x000000000048a947 */ /* 0x000fea0003800000 */
[C---:B------:R-:W-:Y:S01]  /*1f1b0*/  ISETP.GT.AND P0, PT, R0.reuse, RZ, PT ;  /* 0x000000ff0000720c */ /* 0x040fe20003f04270 */
[----:B------:R-:W-:Y:S01]  /*1f1c0*/  BSSY B0, `(.L_x_1985) ;  /* 0x000000e000007945 */ /* 0x000fe20003800000 */
[----:B------:R-:W-:-:S11]  /*1f1d0*/  VIADD R6, R0, 0xffffffff ;  /* 0xffffffff00067836 */ /* 0x000fd60000000000 */
[----:B------:R-:W-:Y:S05]  /*1f1e0*/  @P0 BRA `(.L_x_1986) ;  /* 0x00000000001c0947 */ /* 0x000fea0003800000 */
[----:B------:R-:W-:Y:S01]  /*1f1f0*/  ISETP.NE.AND P0, PT, R3, 0x1, PT ;  /* 0x000000010300780c */ /* 0x000fe20003f05270 */
[----:B------:R-:W-:-:S12]  /*1f200*/  IMAD.MOV R0, RZ, RZ, -R0 ;  /* 0x000000ffff007224 */ /* 0x000fd800078e0a00 */
[----:B-1----:R-:W1:Y:S02]  /*1f210*/  @P0 LDC.64 R4, c[0x0][0x9e8] ;  /* 0x00027a00ff040b82 */ /* 0x002e640000000a00 */
[----:B-1----:R-:W-:-:S05]  /*1f220*/  @P0 IMAD.HI.U32 R4, R0, R4, RZ ;  /* 0x0000000400040227 */ /* 0x002fca00078e00ff */
[----:B------:R-:W-:-:S04]  /*1f230*/  @P0 SHF.R.U32.HI R0, RZ, R5, R4 ;  /* 0x00000005ff000219 */ /* 0x000fc80000011604 */
[----:B------:R-:W-:Y:S01]  /*1f240*/  LOP3.LUT R6, RZ, R0, RZ, 0x33, !PT ;  /* 0x00000000ff067212 */ /* 0x000fe200078e33ff */
[----:B------:R-:W-:Y:S06]  /*1f250*/  BRA `(.L_x_1987) ;  /* 0x0000000000107947 */ /* 0x000fec0003800000 */
.L_x_1986:
[----:B------:R-:W-:-:S13]  /*1f260*/  ISETP.NE.AND P0, PT, R3, 0x1, PT ;  /* 0x000000010300780c */ /* 0x000fda0003f05270 */
[----:B-1----:R-:W1:Y:S02]  /*1f270*/  @P0 LDC.64 R4, c[0x0][0x9e8] ;  /* 0x00027a00ff040b82 */ /* 0x002e640000000a00 */
[----:B-1----:R-:W-:-:S05]  /*1f280*/  @P0 IMAD.HI.U32 R4, R6, R4, RZ ;  /* 0x0000000406040227 */ /* 0x002fca00078e00ff */
[----:B------:R-:W-:-:S07]  /*1f290*/  @P0 SHF.R.U32.HI R6, RZ, R5, R4 ;  /* 0x00000005ff060219 */ /* 0x000fce0000011604 */
.L_x_1987:
[----:B------:R-:W-:Y:S05]  /*1f2a0*/  BSYNC B0 ;  /* 0x0000000000007941 */ /* 0x000fea0003800000 */
.L_x_1985:
[----:B------:R-:W-:-:S05]  /*1f2b0*/  IMAD R6, R6, R3, R3 ;  /* 0x0000000306067224 */ /* 0x000fca00078e0203 */
[----:B------:R-:W-:-:S07]  /*1f2c0*/  VIMNMX R2, R2, R6, PT ;  /* 0x0000000602027248 */ /* 0x000fce0003fe0100 */
.L_x_1984:
[----:B------:R-:W-:Y:S01]  /*1f2d0*/  VIADD R2, R2, 0x7f ;  /* 0x0000007f02027836 */ /* 0x000fe20000000000 */
[----:B-1----:R-:W1:Y:S01]  /*1f2e0*/  @P1 LDC R4, c[0x0][0x450] ;  /* 0x00011400ff041b82 */ /* 0x002e620000000800 */
[----:B------:R-:W-:-:S03]  /*1f2f0*/  ULDC UR4, c[0x0][0x9dc] ;  /* 0x0002770000047ab9 */ /* 0x000fc60000000800 */
[----:B------:R-:W-:-:S04]  /*1f300*/  SHF.R.S32.HI R0, RZ, 0x1f, R2 ;  /* 0x0000001fff007819 */ /* 0x000fc80000011402 */
[----:B------:R-:W-:Y:S01]  /*1f310*/  LEA.HI R0, R0, R2, RZ, 0x7 ;  /* 0x0000000200007211 */ /* 0x000fe200078f38ff */
[----:B------:R-:W-:-:S03]  /*1f320*/  IMAD.MOV.U32 R2, RZ, RZ, R7 ;  /* 0x000000ffff027224 */ /* 0x000fc600078e0007 */
[----:B------:R-:W-:-:S04]  /*1f330*/  SHF.R.S32.HI R0, RZ, 0x7, R0 ;  /* 0x00000007ff007819 */ /* 0x000fc80000011400 */
[----:B------:R-:W-:Y:S02]  /*1f340*/  VIMNMX R6, R21, R0, PT ;  /* 0x0000000015067248 */ /* 0x000fe40003fe0100 */
[----:B------:R-:W2:Y:S03]  /*1f350*/  @P1 LDC R0, c[0x0][0x44c] ;  /* 0x00011300ff001b82 */ /* 0x000ea60000000800 */
[----:B------:R3:W-:Y:S01]  /*1f360*/  STL [R1+0x34], R6 ;  /* 0x0000340601007387 */ /* 0x0007e20000100800 */
[----:B--2---:R-:W-:-:S05]  /*1f370*/  @P1 IMAD.HI.U32 R0, R7, R0, RZ ;  /* 0x0000000007001227 */ /* 0x004fca00078e00ff */
[----:B-1----:R-:W-:-:S05]  /*1f380*/  @P1 SHF.R.U32.HI R2, RZ, R4, R0 ;  /* 0x00000004ff021219 */ /* 0x002fca0000011600 */
[----:B------:R-:W-:-:S04]  /*1f390*/  IMAD.IADD R2, R20, 0x1, R2 ;  /* 0x0000000114027824 */ /* 0x000fc800078e0202 */
[----:B------:R-:W-:Y:S01]  /*1f3a0*/  VIADD R0, R2, -UR4 ;  /* 0x8000000402007c36 */ /* 0x000fe20008000000 */
[----:B---3--:R-:W-:Y:S06]  /*1f3b0*/  @!P2 BRA `(.L_x_1988) ;  /* 0x000000000044a947 */ /* 0x008fec0003800000 */
        /* <DEDUP_REMOVED lines=10> */
.L_x_1990:
[----:B------:R-:W-:-:S13]  /*1f460*/  ISETP.NE.AND P0, PT, R3, 0x1, PT ;  /* 0x000000010300780c */ /* 0x000fda0003f05270 */
[----:B------:R-:W1:Y:S02]  /*1f470*/  @P0 LDC.64 R4, c[0x0][0x9e8] ;  /* 0x00027a00ff040b82 */ /* 0x000e640000000a00 */
[----:B-1----:R-:W-:-:S05]  /*1f480*/  @P0 IMAD.HI.U32 R4, R2, R4, RZ ;  /* 0x0000000402040227 */ /* 0x002fca00078e00ff */
[----:B------:R-:W-:-:S07]  /*1f490*/  @P0 SHF.R.U32.HI R2, RZ, R5, R4 ;  /* 0x00000005ff020219 */ /* 0x000fce0000011604 */
.L_x_1991:
[----:B------:R-:W-:Y:S05]  /*1f4a0*/  BSYNC B0 ;  /* 0x0000000000007941 */ /* 0x000fea0003800000 */
.L_x_1989:
[----:B------:R-:W-:-:S05]  /*1f4b0*/  IMAD R2, R2, R3, RZ ;  /* 0x0000000302027224 */ /* 0x000fca00078e02ff */
[----:B------:R-:W-:-:S07]  /*1f4c0*/  VIMNMX R0, R0, R2, !PT ;  /* 0x0000000200007248 */ /* 0x000fce0007fe0100 */
.L_x_1988:
[----:B------:R-:W-:Y:S01]  /*1f4d0*/  SHF.R.S32.HI R2, RZ, 0x1f, R0 ;  /* 0x0000001fff027819 */ /* 0x000fe20000011400 */
[----:B------:R-:W-:Y:S03]  /*1f4e0*/  BSSY B7, `(.L_x_1992) ;  /* 0x00003e3000077945 */ /* 0x000fe60003800000 */
[----:B------:R-:W-:-:S04]  /*1f4f0*/  LEA.HI R2, R2, R0, RZ, 0x7 ;  /* 0x0000000002027211 */ /* 0x000fc800078f38ff */
[----:B------:R-:W-:-:S04]  /*1f500*/  SHF.R.S32.HI R2, RZ, 0x7, R2 ;  /* 0x00000007ff027819 */ /* 0x000fc80000011402 */
[----:B------:R-:W-:-:S04]  /*1f510*/  VIMNMX R3, RZ, R2, !PT ;  /* 0x00000002ff037248 */ /* 0x000fc80007fe0100 */
[----:B------:R-:W-:Y:S01]  /*1f520*/  ISETP.GT.AND P0, PT, R6, R3, PT ;  /* 0x000000030600720c */ /* 0x000fe20003f04270 */
[----:B------:R1:W-:-:S12]  /*1f530*/  STL [R1+0x28], R3 ;  /* 0x0000280301007387 */ /* 0x0003d80000100800 */
[----:B-1----:R-:W-:Y:S05]  /*1f540*/  @P0 BRA `(.L_x_1993) ;  /* 0x0000000000440947 */ /* 0x002fea0003800000 */
[----:B------:R-:W1:Y:S02]  /*1f550*/  S2R R3, SR_TID.X ;  /* 0x0000000000037919 */ /* 0x000e640000002100 */
[----:B-1----:R-:W-:-:S04]  /*1f560*/  LOP3.LUT R3, R3, 0x7f, RZ, 0xc0, !PT ;  /* 0x0000007f03037812 */ /* 0x002fc800078ec0ff */
[----:B------:R-:W-:-:S13]  /*1f570*/  ISETP.NE.AND P0, PT, R3, RZ, PT ;  /* 0x000000ff0300720c */ /* 0x000fda0003f05270 */
[----:B------:R-:W-:Y:S05]  /*1f580*/  @P0 BRA `(.L_x_1994) ;  /* 0x0000003c00600947 */ /* 0x000fea0003800000 */
[----:B------:R-:W1:Y:S01]  /*1f590*/  S2R R3, SR_LANEID ;  /* 0x0000000000037919 */ /* 0x000e620000000000 */
[----:B------:R-:W-:Y:S02]  /*1f5a0*/  VOTEU.ANY UR4, UPT, PT ;  /* 0x0000000000047886 */ /* 0x000fe400038e0100 */
[----:B------:R-:W1:Y:S08]  /*1f5b0*/  FLO.U32 R0, UR4 ;  /* 0x0000000400007d00 */ /* 0x000e7000080e0000 */
[----:B------:R-:W2:Y:S01]  /*1f5c0*/  POPC R5, UR4 ;  /* 0x0000000400057d09 */ /* 0x000ea20008000000 */
[----:B-1----:R-:W-:-:S02]  /*1f5d0*/  ISETP.EQ.U32.AND P0, PT, R0, R3, PT ;  /* 0x000000030000720c */ /* 0x002fc40003f02070 */
[----:B------:R-:W2:Y:S11]  /*1f5e0*/  LDC.64 R2, c[0x0][0xc60] ;  /* 0x00031800ff027b82 */ /* 0x000eb60000000a00 */
[----:B--2---:R-:W2:Y:S01]  /*1f5f0*/  @P0 ATOMG.E.ADD.STRONG.GPU PT, R3, desc[UR38][R2.64], R5 ;  /* 0x00000005020309a8 */ /* 0x004ea200081ee1e6 */
[----:B------:R-:W1:Y:S02]  /*1f600*/  S2R R4, SR_LTMASK ;  /* 0x0000000000047919 */ /* 0x000e640000003900 */
[----:B-1----:R-:W-:-:S04]  /*1f610*/  LOP3.LUT R4, R4, UR4, RZ, 0xc0, !PT ;  /* 0x0000000404047c12 */ /* 0x002fc8000f8ec0ff */
[----:B------:R-:W1:Y:S01]  /*1f620*/  POPC R7, R4 ;  /* 0x0000000400077309 */ /* 0x000e620000000000 */
[----:B--2---:R-:W1:Y:S02]  /*1f630*/  SHFL.IDX PT, R0, R3, R0, 0x1f ;  /* 0x00001f0003007589 */ /* 0x004e6400000e0000 */
[----:B-1----:R-:W-:Y:S01]  /*1f640*/  IADD3 R16, R0, UR36, R7 ;  /* 0x0000002400107c10 */ /* 0x002fe2000fffe007 */
[----:B------:R-:W-:Y:S06]  /*1f650*/  BRA `(.L_x_1994) ;  /* 0x0000003c002c7947 */ /* 0x000fec0003800000 */
.L_x_1993:
[----:B------:R-:W2:Y:S01]  /*1f660*/  LDL R17, [R1] ;  /* 0x0000000001117983 */ /* 0x000ea20000100800 */
        /* <DEDUP_REMOVED lines=8> */
[----:B------:R-:W-:Y:S01]  /*1f6f0*/  MOV R4, UR6 ;  /* 0x0000000600047c02 */ /* 0x000fe20008000f00 */
[----:B------:R-:W-:Y:S01]  /*1f700*/  IMAD.U32 R5, RZ, RZ, UR7 ;  /* 0x00000007ff057e24 */ /* 0x000fe2000f8e00ff */
[----:B------:R-:W1:Y:S01]  /*1f710*/  LDC.64 R2, c[0x4][R2] ;  /* 0x0100000002027b82 */ /* 0x000e620000000a00 */
[----:B------:R-:W-:Y:S02]  /*1f720*/  IMAD.U32 R6, RZ, RZ, UR8 ;  /* 0x00000008ff067e24 */ /* 0x000fe4000f8e00ff */
[----:B------:R-:W-:Y:S02]  /*1f730*/  IMAD.U32 R7, RZ, RZ, UR9 ;  /* 0x00000009ff077e24 */ /* 0x000fe4000f8e00ff */
[----:B------:R-:W-:-:S02]  /*1f740*/  IMAD.U32 R10, RZ, RZ, UR4 ;  /* 0x00000004ff0a7e24 */ /* 0x000fc4000f8e00ff */
[----:B0-----:R-:W-:Y:S02]  /*1f750*/  IMAD.U32 R11, RZ, RZ, UR5 ;  /* 0x00000005ff0b7e24 */ /* 0x001fe4000f8e00ff */
[----:B------:R-:W-:Y:S02]  /*1f760*/  IMAD.MOV.U32 R8, RZ, RZ, 0x70 ;  /* 0x00000070ff087424 */ /* 0x000fe400078e00ff */
[----:B------:R-:W-:Y:S02]  /*1f770*/  IMAD.MOV.U32 R12, RZ, RZ, 0x1 ;  /* 0x00000001ff0c7424 */ /* 0x000fe400078e00ff */
[----:B------:R-:W-:-:S07]  /*1f780*/  IMAD.MOV.U32 R13, RZ, RZ, RZ ;  /* 0x000000ffff0d7224 */ /* 0x000fce00078e00ff */
[----:B------:R-:W-:-:S07]  /*1f790*/  LEPC R20, `(.L_x_1996) ;  /* 0x000000001014794e */ /* 0x000fce0000000000 */
[----:B-1----:R-:W-:Y:S05]  /*1f7a0*/  CALL.ABS.NOINC R2 ;  /* 0x0000000002007343 */ /* 0x002fea0003c00000 */
.L_x_1996:
[----:B------:R-:W-:Y:S05]  /*1f7b0*/  BSYNC B6 ;  /* 0x0000000000067941 */ /* 0x000fea0003800000 */
.L_x_1995:
        /* <DEDUP_REMOVED lines=10> */
[----:B------:R-:W-:Y:S01]  /*1f860*/  MOV R8, 0x70 ;  /* 0x0000007000087802 */ /* 0x000fe20000000f00 */
[----:B------:R-:W-:Y:S02]  /*1f870*/  IMAD.U32 R5, RZ, RZ, UR7 ;  /* 0x00000007ff057e24 */ /* 0x000fe4000f8e00ff */
[----:B------:R-:W-:Y:S02]  /*1f880*/  IMAD.U32 R6, RZ, RZ, UR8 ;  /* 0x00000008ff067e24 */ /* 0x000fe4000f8e00ff */
[----:B------:R-:W-:-:S02]  /*1f890*/  IMAD.U32 R7, RZ, RZ, UR9 ;  /* 0x00000009ff077e24 */ /* 0x000fc4000f8e00ff */
[----:B------:R-:W-:Y:S02]  /*1f8a0*/  IMAD.U32 R10, RZ, RZ, UR4 ;  /* 0x00000004ff0a7e24 */ /* 0x000fe4000f8e00ff */
[----:B0-----:R-:W-:Y:S02]  /*1f8b0*/  IMAD.U32 R11, RZ, RZ, UR5 ;  /* 0x00000005ff0b7e24 */ /* 0x001fe4000f8e00ff */
[----:B------:R-:W-:Y:S02]  /*1f8c0*/  IMAD.MOV.U32 R12, RZ, RZ, 0x1 ;  /* 0x00000001ff0c7424 */ /* 0x000fe400078e00ff */
[----:B-1----:R-:W-:-:S07]  /*1f8d0*/  IMAD.MOV.U32 R13, RZ, RZ, RZ ;  /* 0x000000ffff0d7224 */ /* 0x002fce00078e00ff */
[----:B------:R-:W-:-:S07]  /*1f8e0*/  LEPC R20, `(.L_x_1999) ;  /* 0x000000001014794e */ /* 0x000fce0000000000 */
[----:B--2---:R-:W-:Y:S05]  /*1f8f0*/  CALL.ABS.NOINC R2 ;  /* 0x0000000002007343 */ /* 0x004fea0003c00000 */
.L_x_1999:
        /* <DEDUP_REMOVED lines=15> */
.L_x_1998:
[----:B------:R-:W-:Y:S05]  /*1f9f0*/  BSYNC B6 ;  /* 0x0000000000067941 */ /* 0x000fea0003800000 */
.L_x_1997:
[----:B------:R-:W-:Y:S01]  /*1fa00*/  ULDC.64 UR4, c[0x0][0x9f8] ;  /* 0x00027e0000047ab9 */ /* 0x000fe20000000a00 */
[----:B------:R-:W2:Y:S01]  /*1fa10*/  LDL R17, [R1+0x34] ;  /* 0x0000340001117983 */ /* 0x000ea20000100800 */
[----:B------:R-:W-:Y:S01]  /*1fa20*/  ISETP.NE.U32.AND P0, PT, RZ, UR4, PT ;  /* 0x00000004ff007c0c */ /* 0x000fe2000bf05070 */
[----:B------:R-:W-:-:S03]  /*1fa30*/  IMAD.MOV.U32 R7, RZ, RZ, R19 ;  /* 0x000000ffff077224 */ /* 0x000fc600078e0013 */
[----:B------:R-:W-:Y:S01]  /*1fa40*/  ISETP.NE.AND.EX P0, PT, RZ, UR5, PT, P0 ;  /* 0x00000005ff007c0c */ /* 0x000fe2000bf05300 */
[----:B------:R-:W-:-:S12]  /*1fa50*/  ULDC.64 UR4, c[0x0][0xa08] ;  /* 0x0002820000047ab9 */ /* 0x000fd80000000a00 */
[----:B------:R-:W1:Y:S02]  /*1fa60*/  @P0 LDC.64 R2, c[0x0][0x9f8] ;  /* 0x00027e00ff020b82 */ /* 0x000e640000000a00 */
[----:B-1----:R-:W-:-:S05]  /*1fa70*/  @P0 IMAD.WIDE R2, R19, 0x4, R2 ;  /* 0x0000000413020825 */ /* 0x002fca00078e0202 */
[----:B------:R1:W3:Y:S02]  /*1fa80*/  @P0 LDG.E R7, desc[UR38][R2.64] ;  /* 0x0000002602070981 */ /* 0x0002e4000c1e1900 */
[----:B-1----:R-:W1:Y:S02]  /*1fa90*/  LDC.64 R2, c[0x0][0x418] ;  /* 0x00010600ff027b82 */ /* 0x002e640000000a00 */
[----:B-1----:R-:W-:Y:S01]  /*1faa0*/  LOP3.LUT P0, RZ, R2, UR4, RZ, 0xfc, !PT ;  /* 0x0000000402ff7c12 */ /* 0x002fe2000f80fcff */
[----:B------:R-:W-:-:S03]  /*1fab0*/  UMOV UR4, 0xffffffff ;  /* 0xffffffff00047882 */ /* 0x000fc60000000000 */
[----:B------:R-:W-:Y:S01]  /*1fac0*/  LOP3.LUT P0, RZ, R3, UR5, RZ, 0xfc, P0 ;  /* 0x0000000503ff7c12 */ /* 0x000fe2000800fcff */
[----:B--2---:R-:W-:Y:S01]  /*1fad0*/  VIADD R0, R17, 0xffffffff ;  /* 0xffffffff11007836 */ /* 0x004fe20000000000 */
[----:B---3--:R-:W-:Y:S01]  /*1fae0*/  SHF.R.S32.HI R8, RZ, 0x1f, R7 ;  /* 0x0000001fff087819 */ /* 0x008fe20000011407 */
[----:B------:R1:W-:Y:S01]  /*1faf0*/  STL [R1+0xc], R7 ;  /* 0x00000c0701007387 */ /* 0x0003e20000100800 */
[----:B------:R-:W-:-:S03]  /*1fb00*/  SEL R17, R7, RZ, !P0 ;  /* 0x000000ff07117207 */ /* 0x000fc60004000000 */
[----:B------:R1:W-:Y:S01]  /*1fb10*/  STL [R1+0x24], R8 ;  /* 0x0000240801007387 */ /* 0x0003e20000100800 */
[----:B------:R-:W-:Y:S05]  /*1fb20*/  BRA.DIV UR4, `(.L_x_2000) ;  /* 0x0000006604987947 */ /* 0x000fea000b800000 */
[----:B------:R-:W2:Y:S02]  /*1fb30*/  S2R R4, SR_TID.X ;  /* 0x0000000000047919 */ /* 0x000ea40000002100 */
[----:B--2---:R-:W-:-:S04]  /*1fb40*/  SHF.R.U32.HI R4, RZ, 0x5, R4 ;  /* 0x00000005ff047819 */ /* 0x004fc80000011604 */
[----:B------:R-:W-:-:S05]  /*1fb50*/  LOP3.LUT R4, R4, 0x3, RZ, 0xc0, !PT ;  /* 0x0000000304047812 */ /* 0x000fca00078ec0ff */
[----:B------:R2:W3:Y:S02]  /*1fb60*/  SHFL.IDX PT, R14, R4, RZ, 0x1f ;  /* 0x00001fff040e7589 */ /* 0x0004e400000e0000 */
.L_x_2178:
[----:B--2---:R-:W2:Y:S01]  /*1fb70*/  LDL.LU R4, [R1+0x20] ;  /* 0x0000200001047983 */ /* 0x004ea20000300800 */
[----:B------:R-:W-:Y:S02]  /*1fb80*/  PLOP3.LUT P1, PT, PT, PT, PT, 0x8, 0x0 ;  /* 0x000000000000781c */ /* 0x000fe40003f2e170 */
[----:B---3--:R-:W-:Y:S01]  /*1fb90*/  ISETP.NE.AND P0, PT, R14, RZ, PT ;  /* 0x000000ff0e00720c */ /* 0x008fe20003f05270 */
[----:B------:R3:W-:Y:S01]  /*1fba0*/  STL [R1+0x8], R0 ;  /* 0x0000080001007387 */ /* 0x0007e20000100800 */
[----:B--2---:R-:W-:-:S09]  /*1fbb0*/  LOP3.LUT R4, R4, 0xfffffffe, RZ, 0xc0, !PT ;  /* 0xfffffffe04047812 */ /* 0x004fd200078ec0ff */
[----:B------:R-:W-:-:S05]  /*1fbc0*/  @P1 LOP3.LUT R4, R4, 0x1, RZ, 0xfc, !PT ;  /* 0x0000000104041812 */ /* 0x000fca00078efcff */
[----:B------:R3:W-:Y:S01]  /*1fbd0*/  STL [R1+0x20], R4 ;  /* 0x0000200401007387 */ /* 0x0007e20000100800 */
[----:B------:R-:W-:Y:S05]  /*1fbe0*/  @P0 BRA `(.L_x_2001) ;  /* 0x0000000400300947 */ /* 0x000fea0003800000 */
[----:B------:R-:W-:-:S03]  /*1fbf0*/  UMOV UR4, 0xffffffff ;  /* 0xffffffff00047882 */ /* 0x000fc60000000000 */
[----:B------:R-:W-:Y:S05]  /*1fc00*/  BRA.DIV UR4, `(.L_x_2002) ;  /* 0x0000006604947947 */ /* 0x000fea000b800000 */
[----:B------:R-:W-:-:S13]  /*1fc10*/  ELECT P6, URZ, PT ;  /* 0x00000000003f782f */ /* 0x000fda00038c0000 */
.L_x_2181:
[----:B------:R-:W-:Y:S05]  /*1fc20*/  @!P6 BRA `(.L_x_2001) ;  /* 0x000000040020e947 */ /* 0x000fea0003800000 */
[----:B------:R-:W-:-:S04]  /*1fc30*/  ISETP.NE.U32.AND P0, PT, R2, RZ, PT ;  /* 0x000000ff0200720c */ /* 0x000fc80003f05070 */
[----:B------:R-:W-:-:S13]  /*1fc40*/  ISETP.NE.AND.EX P0, PT, R3, RZ, PT, P0 ;  /* 0x000000ff0300720c */ /* 0x000fda0003f05300 */
[----:B------:R-:W-:Y:S05]  /*1fc50*/  @!P0 BRA `(.L_x_2003) ;  /* 0x0000000000508947 */ /* 0x000fea0003800000 */
[----:B------:R-:W2:Y:S01]  /*1fc60*/  LDC R6, c[0x0][0x43c] ;  /* 0x00010f00ff067b82 */ /* 0x000ea20000000800 */
[----:B------:R-:W-:Y:S01]  /*1fc70*/  IMAD.MOV.U32 R9, RZ, RZ, R0 ;  /* 0x000000ffff097224 */ /* 0x000fe200078e0000 */
[----:B------:R-:W-:-:S03]  /*1fc80*/  ULDC.64 UR4, c[0x0][0x428] ;  /* 0x00010a0000047ab9 */ /* 0x000fc60000000a00 */
[----:B---3--:R-:W-:Y:S01]  /*1fc90*/  IMAD.MOV.U32 R0, RZ, RZ, R9 ;  /* 0x000000ffff007224 */ /* 0x008fe200078e0009 */
[----:B--2---:R-:W-:-:S13]  /*1fca0*/  ISETP.NE.AND P0, PT, R6, 0x1, PT ;  /* 0x000000010600780c */ /* 0x004fda0003f05270 */
[----:B------:R-:W2:Y:S02]  /*1fcb0*/  @P0 LDC.64 R4, c[0x0][0x440] ;  /* 0x00011000ff040b82 */ /* 0x000ea40000000a00 */
[----:B--2---:R-:W-:-:S05]  /*1fcc0*/  @P0 IMAD.HI.U32 R4, R9, R4, RZ ;  /* 0x0000000409040227 */ /* 0x004fca00078e00ff */
[----:B------:R-:W-:-:S04]  /*1fcd0*/  @P0 SHF.R.U32.HI R0, RZ, R5, R4 ;  /* 0x00000005ff000219 */ /* 0x000fc80000011604 */
[----:B------:R-:W-:Y:S02]  /*1fce0*/  IADD3 R4, -R0, RZ, RZ ;  /* 0x000000ff00047210 */ /* 0x000fe40007ffe1ff */
[----:B------:R-:W-:-:S03]  /*1fcf0*/  SHF.R.S32.HI R5, RZ, 0x1f, R0 ;  /* 0x0000001fff057819 */ /* 0x000fc60000011400 */
        /* <DEDUP_REMOVED lines=10> */
.L_x_2003:
[----:B-1----:R-:W4:Y:S04]  /*1fda0*/  LDL R7, [R1] ;  /* 0x0000000001077983 */ /* 0x002f280000100800 */
[----:B---3--:R-:W4:Y:S04]  /*1fdb0*/  LDL R0, [R1+0x4] ;  /* 0x0000040001007983 */ /* 0x008f280000100800 */
[----:B--2---:R-:W2:Y:S01]  /*1fdc0*/  LDL R2, [R1+0x10] ;  /* 0x0000100001027983 */ /* 0x004ea20000100800 */
[----:B----4-:R-:W-:Y:S01]  /*1fdd0*/  IMAD R0, R0, 0x8, R7 ;  /* 0x0000000800007824 */ /* 0x010fe200078e0207 */
[----:B--2---:R-:W-:-:S04]  /*1fde0*/  SHF.L.U32 R2, R2, 0x1f, RZ ;  /* 0x0000001f02027819 */ /* 0x004fc800000006ff */
[----:B------:R-:W1:Y:S02]  /*1fdf0*/  SYNCS.PHASECHK.TRANS64.TRYWAIT P0, [R0+URZ+0x28840], R2 ;  /* 0x02884002000075a7 */ /* 0x000e64000800017f */
[----:B-1----:R-:W-:Y:S05]  /*1fe00*/  @!P0 BRA `(.L_x_2004) ;  /* 0x0000006400348947 */ /* 0x002fea0003800000 */
.L_x_2182:
        /* <DEDUP_REMOVED lines=11> */
.L_x_2005:
[----:B------:R-:W2:Y:S04]  /*1fec0*/  LDL R5, [R1] ;  /* 0x0000000001057983 */ /* 0x000ea80000100800 */
[----:B------:R-:W2:Y:S04]  /*1fed0*/  LDL R4, [R1+0x4] ;  /* 0x0000040001047983 */ /* 0x000ea80000100800 */
[----:B------:R-:W3:Y:S04]  /*1fee0*/  LDL R6, [R1+0x8] ;  /* 0x0000080001067983 */ /* 0x000ee80000100800 */
[----:B------:R-:W4:Y:S04]  /*1fef0*/  LDL R3, [R1+0x14] ;  /* 0x0000140001037983 */ /* 0x000f280000100800 */
[----:B-1----:R-:W4:Y:S01]  /*1ff00*/  LDL.LU R2, [R1+0x20] ;  /* 0x0000200001027983 */ /* 0x002f220000300800 */
        /* <DEDUP_REMOVED lines=9> */
[----:B--2---:R-:W-:Y:S01]  /*1ffa0*/  IMAD R0, R4, 0x8000, R5 ;  /* 0x0000800004007824 */ /* 0x004fe200078e0205 */
[----:B---3--:R-:W-:-:S04]  /*1ffb0*/  R2UR UR11, R6 ;  /* 0x00000000060b72ca */ /* 0x008fc800000e0000 */
[----:B------:R-:W-:Y:S02]  /*1ffc0*/  R2UR UR6, R0 ;  /* 0x00000000000672ca */ /* 0x000fe400000e0000 */
[----:B----4-:R-:W-:Y:S02]  /*1ffd0*/  R2UR UR5, R3 ;  /* 0x00000000030572ca */ /* 0x010fe400000e0000 */
[----:B------:R-:W-:-:S09]  /*1ffe0*/  LOP3.LUT R2, R2, 0xfffffffe, RZ, 0xc0, !PT ;  /* 0xfffffffe02027812 */ /* 0x000fd200078ec0ff */
        /* <DEDUP_REMOVED lines=8> */
[----:B-1----:R-:W-:Y:S01]  /*20070*/  UMOV UR8, UR14 ;  /* 0x0000000e00087c82 */ /* 0x002fe20008000000 */
[----:B------:R-:W-:Y:S02]  /*20080*/  UMOV UR10, UR15 ;  /* 0x0000000f000a7c82 */ /* 0x000fe40008000000 */
[----:B------:R2:W-:Y:S01]  /*20090*/  UTMALDG.4D [UR8], [UR4], desc[UR6] ;  /* 0x00000608040075b4 */ /* 0x0005e20008019000 */
[----:B------:R-:W-:Y:S02]  /*200a0*/  NOP ;  /* 0x0000000000007918 */ /* 0x000fe40000000000 */
.L_x_2001:
[----:B---3--:R-:W3:Y:S04]  /*200b0*/  LDL R4, [R1] ;  /* 0x0000000001047983 */ /* 0x008ee80000100800 */
[----:B------:R-:W4:Y:S01]  /*200c0*/  LDL.LU R3, [R1+0x40] ;  /* 0x0000400001037983 */ /* 0x000f220000300800 */
[----:B------:R-:W-:Y:S05]  /*200d0*/  WARPSYNC.ALL ;  /* 0x0000000000007948 */ /* 0x000fea0003800000 */
[----:B--2---:R-:W-:Y:S01]  /*200e0*/  ULDC.64 UR4, c[0x0][0x298] ;  /* 0x0000a60000047ab9 */ /* 0x004fe20000000a00 */
[----:B------:R-:W-:Y:S01]  /*200f0*/  BSSY B6, `(.L_x_2006) ;  /* 0x000001c000067945 */ /* 0x000fe20003800000 */
[----:B------:R-:W-:Y:S01]  /*20100*/  BAR.SYNC.DEFER_BLOCKING 0x8, 0x180 ;  /* 0x0206000000007b1d */ /* 0x000fe20000010000 */
[----:B----4-:R-:W-:-:S05]  /*20110*/  SHF.R.S32.HI R0, RZ, 0x1f, R3 ;  /* 0x0000001fff007819 */ /* 0x010fca0000011403 */
[----:B------:R-:W-:Y:S02]  /*20120*/  IMAD R2, R0, UR4, RZ ;  /* 0x0000000400027c24 */ /* 0x000fe4000f8e02ff */
[----:B---3--:R-:W-:Y:S02]  /*20130*/  VIADD R0, R4, 0x10400 ;  /* 0x0001040004007836 */ /* 0x008fe40000000000 */
[C---:B------:R-:W-:Y:S02]  /*20140*/  IMAD R2, R3.reuse, UR5, R2 ;  /* 0x0000000503027c24 */ /* 0x040fe4000f8e0202 */
[----:B------:R-:W-:Y:S01]  /*20150*/  IMAD.WIDE.U32 R4, R3, UR4, RZ ;  /* 0x0000000403047c25 */ /* 0x000fe2000f8e00ff */
[----:B------:R-:W-:-:S03]  /*20160*/  LOP3.LUT P0, RZ, R0, 0x3ff, RZ, 0xc0, !PT ;  /* 0x000003ff00ff7812 */ /* 0x000fc6000780c0ff */
[----:B------:R-:W-:Y:S01]  /*20170*/  IMAD.IADD R0, R5, 0x1, R2 ;  /* 0x0000000105007824 */ /* 0x000fe200078e0202 */
[----:B------:R2:W-:Y:S04]  /*20180*/  STL.64 [R1+0x40], R4 ;  /* 0x0000400401007387 */ /* 0x0005e80000100a00 */
[----:B------:R2:W-:Y:S05]  /*20190*/  STL [R1+0x4c], R0 ;  /* 0x00004c0001007387 */ /* 0x0005ea0000100800 */
[----:B------:R-:W-:Y:S05]  /*201a0*/  @!P0 BRA `(.L_x_2007) ;  /* 0x0000000000408947 */ /* 0x000fea0003800000 */
[----:B------:R-:W-:Y:S01]  /*201b0*/  MOV R2, 0x0 ;  /* 0x0000000000027802 */ /* 0x000fe20000000f00 */
[----:B------:R-:W-:Y:S01]  /*201c0*/  ULDC.64 UR4, c[0x4][0xa0] ;  /* 0x0100280000047ab9 */ /* 0x000fe20000000a00 */
[----:B------:R-:W-:Y:S01]  /*201d0*/  ULDC.64 UR6, c[0x4][0xa8] ;  /* 0x01002a0000067ab9 */ /* 0x000fe20000000a00 */
[----:B------:R-:W-:Y:S01]  /*201e0*/  ULDC.64 UR8, c[0x4][0x20] ;  /* 0x0100080000087ab9 */ /* 0x000fe20000000a00 */
[----:B--2---:R-:W-:Y:S01]  /*201f0*/  IMAD.U32 R4, RZ, RZ, UR4 ;  /* 0x00000004ff047e24 */ /* 0x004fe2000f8e00ff */
[----:B------:R-:W-:Y:S01]  /*20200*/  MOV R13, RZ ;  /* 0x000000ff000d7202 */ /* 0x000fe20000000f00 */
[----:B------:R-:W2:Y:S01]  /*20210*/  LDC.64 R2, c[0x4][R2] ;  /* 0x0100000002027b82 */ /* 0x000ea20000000a00 */
[----:B------:R-:W-:Y:S02]  /*20220*/  IMAD.U32 R5, RZ, RZ, UR5 ;  /* 0x00000005ff057e24 */ /* 0x000fe4000f8e00ff */
[----:B------:R-:W-:Y:S02]  /*20230*/  IMAD.U32 R6, RZ, RZ, UR6 ;  /* 0x00000006ff067e24 */ /* 0x000fe4000f8e00ff */
[----:B-1----:R-:W-:-:S02]  /*20240*/  IMAD.U32 R7, RZ, RZ, UR7 ;  /* 0x00000007ff077e24 */ /* 0x002fc4000f8e00ff */
[----:B------:R-:W-:Y:S02]  /*20250*/  IMAD.U32 R10, RZ, RZ, UR8 ;  /* 0x00000008ff0a7e24 */ /* 0x000fe4000f8e00ff */
[----:B0-----:R-:W-:Y:S02]  /*20260*/  IMAD.U32 R11, RZ, RZ, UR9 ;  /* 0x00000009ff0b7e24 */ /* 0x001fe4000f8e00ff */
[----:B------:R-:W-:Y:S02]  /*20270*/  IMAD.MOV.U32 R8, RZ, RZ, 0x70 ;  /* 0x00000070ff087424 */ /* 0x000fe400078e00ff */
[----:B------:R-:W-:-:S07]  /*20280*/  IMAD.MOV.U32 R12, RZ, RZ, 0x1 ;  /* 0x00000001ff0c7424 */ /* 0x000fce00078e00ff */
[----:B------:R-:W-:-:S07]  /*20290*/  LEPC R20, `(.L_x_2007) ;  /* 0x000000001014794e */ /* 0x000fce0000000000 */
[----:B--2---:R-:W-:Y:S05]  /*202a0*/  CALL.ABS.NOINC R2 ;  /* 0x0000000002007343 */ /* 0x004fea0003c00000 */
.L_x_2007:
[----:B------:R-:W-:Y:S05]  /*202b0*/  BSYNC B6 ;  /* 0x0000000000067941 */ /* 0x000fea0003800000 */
.L_x_2006:
[----:B--2---:R-:W2:Y:S01]  /*202c0*/  LDL.LU R0, [R1+0x4c] ;  /* 0x00004c0001007983 */ /* 0x004ea20000300800 */
[----:B-1----:R-:W1:Y:S01]  /*202d0*/  LDC R7, c[0x0][0x448] ;  /* 0x00011200ff077b82 */ /* 0x002e620000000800 */
[----:B------:R-:W-:Y:S01]  /*202e0*/  ULDC.64 UR4, c[0x0][0x2d8] ;  /* 0x0000b60000047ab9 */ /* 0x000fe20000000a00 */
[----:B------:R-:W-:Y:S01]  /*202f0*/  ULDC.64 UR6, c[0x0][0x280] ;  /* 0x0000a00000067ab9 */ /* 0x000fe20000000a00 */
[----:B------:R-:W2:Y:S04]  /*20300*/  LDL.LU.64 R2, [R1+0x40] ;  /* 0x0000400001027983 */ /* 0x000ea80000300a00 */
[----:B------:R-:W3:Y:S01]  /*20310*/  LDL R8, [R1+0x30] ;  /* 0x0000300001087983 */ /* 0x000ee20000100800 */
[----:B------:R-:W4:Y:S01]  /*20320*/  S2R R5, SR_TID.X ;  /* 0x0000000000057919 */ /* 0x000f220000002100 */
[----:B------:R-:W0:Y:S01]  /*20330*/  S2R R9, SR_TID.X ;  /* 0x0000000000097919 */ /* 0x000e220000002100 */
[----:B----4-:R-:W-:-:S04]  /*20340*/  LOP3.LUT R5, R5, 0x7f, RZ, 0xc0, !PT ;  /* 0x0000007f05057812 */ /* 0x010fc800078ec0ff */
[----:B------:R-:W-:Y:S01]  /*20350*/  SHF.R.U32.HI R5, RZ, 0x3, R5 ;  /* 0x00000003ff057819 */ /* 0x000fe20000011605 */
[----:B0-----:R-:W-:-:S05]  /*20360*/  IMAD.SHL.U32 R9, R9, 0x10, RZ ;  /* 0x0000001009097824 */ /* 0x001fca00078e00ff */
[----:B------:R-:W-:Y:S01]  /*20370*/  LOP3.LUT R9, R5, 0x70, R9, 0xf8, !PT ;  /* 0x0000007005097812 */ /* 0x000fe200078ef809 */
[----:B--2---:R-:W-:Y:S01]  /*20380*/  IMAD.MOV.U32 R3, RZ, RZ, R0 ;  /* 0x000000ffff037224 */ /* 0x004fe200078e0000 */
        /* <DEDUP_REMOVED lines=12> */
[----:B-1----:R-:W-:Y:S01]  /*20450*/  ISETP.NE.AND P0, PT, R7, 0x1, PT ;  /* 0x000000010700780c */ /* 0x002fe20003f05270 */
[----:B------:R-:W-:-:S12]  /*20460*/  IMAD R4, R4, UR4, RZ ;  /* 0x0000000404047c24 */ /* 0x000fd8000f8e02ff */
[----:B------:R-:W0:Y:S01]  /*20470*/  @P0 LDC R5, c[0x0][0x44c] ;  /* 0x00011300ff050b82 */ /* 0x000e220000000800 */
[----:B------:R-:W-:-:S07]  /*20480*/  IMAD.WIDE.U32 R2, R0, UR4, R2 ;  /* 0x0000000400027c25 */ /* 0x000fce000f8e0002 */
[----:B------:R-:W1:Y:S01]  /*20490*/  @P0 LDC R6, c[0x0][0x450] ;  /* 0x00011400ff060b82 */ /* 0x000e620000000800 */
[----:B------:R-:W-:Y:S01]  /*204a0*/  IMAD R0, R0, UR5, R4 ;  /* 0x0000000500007c24 */ /* 0x000fe2000f8e0204 */
[----:B------:R-:W-:Y:S01]  /*204b0*/  ULDC.64 UR4, c[0x0][0x2d0] ;  /* 0x0000b40000047ab9 */ /* 0x000fe20000000a00 */
[----:B---3--:R-:W-:Y:S02]  /*204c0*/  IMAD.IADD R4, R9, 0x1, R8 ;  /* 0x0000000109047824 */ /* 0x008fe400078e0208 */
        /* <DEDUP_REMOVED lines=37> */
[----:B--2---:R-:W-:-:S04]  /*20720*/  IMAD.IADD R0, R8, 0x1, R11 ;  /* 0x0000000108007824 */ /* 0x004fc800078e020b */
[----:B------:R-:W-:Y:S02]  /*20730*/  VIADD R5, R0, 0x10 ;  /* 0x0000001000057836 */ /* 0x000fe40000000000 */
[----:B---3--:R-:W-:Y:S02]  /*20740*/  IMAD R2, R6, R7, RZ ;  /* 0x0000000706027224 */ /* 0x008fe400078e02ff */
[----:B------:R-:W0:Y:S04]  /*20750*/  SHFL.IDX PT, R7, R4, RZ, 0x181f ;  /* 0x00181fff04077589 */ /* 0x000e2800000e0000 */
[----:B------:R-:W1:Y:S01]  /*20760*/  SHFL.IDX PT, R6, R3, RZ, 0x181f ;  /* 0x00181fff03067589 */ /* 0x000e6200000e0000 */
[-C--:B------:R-:W-:Y:S02]  /*20770*/  ISETP.GE.AND P4, PT, R0, R2.reuse, PT ;  /* 0x000000020000720c */ /* 0x080fe40003f86270 */
[----:B------:R-:W-:-:S02]  /*20780*/  ISETP.GE.AND P2, PT, R5, R2, PT ;  /* 0x000000020500720c */ /* 0x000fc40003f46270 */
[----:B------:R-:W2:Y:S04]  /*20790*/  SHFL.IDX PT, R5, R4, 0x1, 0x181f ;  /* 0x00381f0004057f89 */ /* 0x000ea800000e0000 */
[----:B------:R-:W3:Y:S05]  /*207a0*/  SHFL.IDX PT, R8, R3, 0x1, 0x181f ;  /* 0x00381f0003087f89 */ /* 0x000eea00000e0000 */
[----:B0-----:R-:W-:-:S05]  /*207b0*/  @!P4 LEA R7, P3, R10, R7, 0x1 ;  /* 0x000000070a07c211 */ /* 0x001fca00078608ff */
[----:B-1----:R-:W-:-:S05]  /*207c0*/  @!P4 IMAD.X R6, RZ, RZ, R6, P3 ;  /* 0x000000ffff06c224 */ /* 0x002fca00018e0606 */
[----:B------:R-:W-:-:S04]  /*207d0*/  @!P4 LOP3.LUT R7, R7, R6, RZ, 0x3c, !PT ;  /* 0x000000060707c212 */ /* 0x000fc800078e3cff */
[----:B------:R-:W-:-:S04]  /*207e0*/  @!P4 LOP3.LUT R6, R7, R6, RZ, 0x3c, !PT ;  /* 0x000000060706c212 */ /* 0x000fc800078e3cff */
[----:B------:R-:W-:-:S05]  /*207f0*/  @!P4 LOP3.LUT R7, R7, R6, RZ, 0x3c, !PT ;  /* 0x000000060707c212 */ /* 0x000fca00078e3cff */
[----:B-----5:R-:W-:Y:S04]  /*20800*/  @!P4 LDGSTS.E.BYPASS.LTC128B.128 [R9+0x10400], desc[UR38][R6.64], !P0 ;  /* 0x104000000609cfae */ /* 0x020fe8000c101d66 */
[----:B------:R2:W-:Y:S02]  /*20810*/  @!P4 LDGSTS.E.BYPASS.LTC128B.128 [R9+0x14400], desc[UR38][R6.64+0x80], !P1 ;  /* 0x144000800609cfae */ /* 0x0005e4000c901d66 */
[----:B--2---:R-:W-:-:S05]  /*20820*/  @!P2 LEA R7, P3, R10, R5, 0x1 ;  /* 0x000000050a07a211 */ /* 0x004fca00078608ff */
[----:B---3--:R-:W-:-:S05]  /*20830*/  @!P2 IMAD.X R6, RZ, RZ, R8, P3 ;  /* 0x000000ffff06a224 */ /* 0x008fca00018e0608 */
[----:B------:R-:W-:-:S04]  /*20840*/  @!P2 LOP3.LUT R7, R7, R6, RZ, 0x3c, !PT ;  /* 0x000000060707a212 */ /* 0x000fc800078e3cff */
[C---:B------:R-:W-:Y:S02]  /*20850*/  @!P2 LOP3.LUT R6, R7.reuse, R6, RZ, 0x3c, !PT ;  /* 0x000000060706a212 */ /* 0x040fe400078e3cff */
[----:B------:R-:W-:Y:S02]  /*20860*/  IADD3 R5, R0, 0x20, RZ ;  /* 0x0000002000057810 */ /* 0x000fe40007ffe0ff */
        /* <DEDUP_REMOVED lines=50> */
[----:B------:R0:W1:Y:S04]  /*20b90*/  SHFL.IDX PT, R5, R3, 0x7, 0x181f ;  /* 0x00f81f0003057f89 */ /* 0x00006800000e0000 */
[----:B------:R0:W-:Y:S04]  /*20ba0*/  @!P2 LDGSTS.E.BYPASS.LTC128B.128 [R9+0x13400], desc[UR38][R6.64], !P0 ;  /* 0x134000000609afae */ /* 0x0001e8000c101d66 */
[----:B------:R0:W-:Y:S04]  /*20bb0*/  @!P2 LDGSTS.E.BYPASS.LTC128B.128 [R9+0x17400], desc[UR38][R6.64+0x80], !P1 ;  /* 0x174000800609afae */ /* 0x0001e8000c901d66 */
[----:B------:R0:W2:Y:S02]  /*20bc0*/  SHFL.IDX PT, R3, R4, 0x7, 0x181f ;  /* 0x00f81f0004037f89 */ /* 0x0000a400000e0000 */
.L_x_2199:
[----:B------:R-:W-:Y:S01]  /*20bd0*/  VIADD R0, R0, 0x70 ;  /* 0x0000007000007836 */ /* 0x000fe20000000000 */
[----:B------:R-:W-:Y:S04]  /*20be0*/  BSSY B0, `(.L_x_2009) ;  /* 0x000000a000007945 */ /* 0x000fe80003800000 */
[----:B------:R-:W-:-:S13]  /*20bf0*/  ISETP.GE.AND P2, PT, R0, R2, PT ;  /* 0x000000020000720c */ /* 0x000fda0003f46270 */
[----:B------:R-:W-:Y:S05]  /*20c00*/  @P2 BRA `(.L_x_2010) ;  /* 0x00000000001c2947 */ /* 0x000fea0003800000 */
[----:B--2---:R-:W-:-:S05]  /*20c10*/  LEA R2, P2, R10, R3, 0x1 ;  /* 0x000000030a027211 */ /* 0x004fca00078408ff */
[----:B01----:R-:W-:-:S05]  /*20c20*/  IMAD.X R3, RZ, RZ, R5, P2 ;  /* 0x000000ffff037224 */ /* 0x003fca00010e0605 */
[----:B------:R-:W-:Y:S01]  /*20c30*/  @!PT LDS RZ, [RZ] ;  /* 0x00000000fffff984 */ /* 0x000fe20000000800 */
[----:B------:R-:W-:Y:S01]  /*20c40*/  @!PT LDS RZ, [RZ] ;  /* 0x00000000fffff984 */ /* 0x000fe20000000800 */
[----:B------:R-:W-:Y:S01]  /*20c50*/  @!PT LDS RZ, [RZ] ;  /* 0x00000000fffff984 */ /* 0x000fe20000000800 */
[----:B------:R3:W-:Y:S04]  /*20c60*/  LDGSTS.E.BYPASS.LTC128B.128 [R9+0x13c00], desc[UR38][R2.64], !P0 ;  /* 0x13c0000002097fae */ /* 0x0007e8000c101d66 */
[----:B------:R3:W-:Y:S02]  /*20c70*/  LDGSTS.E.BYPASS.LTC128B.128 [R9+0x17c00], desc[UR38][R2.64+0x80], !P1 ;  /* 0x17c0008002097fae */ /* 0x0007e4000c901d66 */
.L_x_2010:
[----:B------:R-:W-:Y:S05]  /*20c80*/  BSYNC B0 ;  /* 0x0000000000007941 */ /* 0x000fea0003800000 */
.L_x_2009:
[----:B0--3--:R-:W3:Y:S01]  /*20c90*/  LDL R9, [R1] ;  /* 0x0000000001097983 */ /* 0x009ee20000100800 */
[----:B------:R-:W-:Y:S01]  /*20ca0*/  PLOP3.LUT P0, PT, PT, PT, PT, 0x80, 0x0 ;  /* 0x000000000000781c */ /* 0x000fe20003f0f070 */
[----:B------:R-:W-:Y:S01]  /*20cb0*/  NOP ;  /* 0x0000000000007918 */ /* 0x000fe20000000000 */
[----:B---3--:R-:W-:-:S11]  /*20cc0*/  VIADD R11, R9, 0x28800 ;  /* 0x00028800090b7836 */ /* 0x008fd60000000000 */
.L_x_2011:
[----:B------:R-:W3:Y:S01]  /*20cd0*/  LDL R2, [R1] ;  /* 0x0000000001027983 */ /* 0x000ee20000100800 */
[----:B------:R-:W-:Y:S02]  /*20ce0*/  PLOP3.LUT P1, PT, P1, P0, PT, 0xa2, 0x0 ;  /* 0x000000000000781c */ /* 0x000fe40000f21472 */
[----:B---3--:R-:W-:-:S08]  /*20cf0*/  @P0 R2UR P1, UR4, R2 ;  /* 0x00000000020402ca */ /* 0x008fd00000020000 */
[----:B------:R-:W-:-:S05]  /*20d00*/  @P0 PLOP3.LUT P0, PT, P1, PT, PT, 0x80, 0x0 ;  /* 0x000000000000081c */ /* 0x000fca0000f0f070 */
[----:B------:R-:W-:Y:S01]  /*20d10*/  @!P1 SYNCS.ARRIVE.TRANS64.RED.A0T1 RZ, [UR4+0x28800], RZ ;  /* 0x028800ffffff99a7 */ /* 0x000fe20008200404 */
[----:B------:R-:W-:Y:S07]  /*20d20*/  @!P1 ARRIVES.LDGSTSBAR.64.TRANSCNT [UR4+0x28800] ;  /* 0x02880000ff0099b0 */ /* 0x000fee0008000a84 */
[----:B------:R-:W-:Y:S05]  /*20d30*/  @P0 BRA.U.ANY `(.L_x_2011) ;  /* 0xfffffffd00e40947 */ /* 0x000fea000393ffff */
[----:B--2---:R-:W2:Y:S02]  /*20d40*/  LDL.LU R3, [R1+0x48] ;  /* 0x0000480001037983 */ /* 0x004ea40000300800 */
        /* <DEDUP_REMOVED lines=11> */
.L_x_2200:
[----:B------:R-:W-:Y:S05]  /*20e00*/  BSYNC B0 ;  /* 0x0000000000007941 */ /* 0x000fea0003800000 */
.L_x_2012:
[----:B------:R-:W2:Y:S04]  /*20e10*/  LDL R3, [R1+0x34] ;  /* 0x0000340001037983 */ /* 0x000ea80000100800 */
[----:B0-----:R-:W3:Y:S01]  /*20e20*/  LDL R2, [R1+0x28] ;  /* 0x0000280001027983 */ /* 0x001ee20000100800 */
[----:B------:R-:W-:Y:S01]  /*20e30*/  BSSY B0, `(.L_x_2014) ;  /* 0x00001f2000007945 */ /* 0x000fe20003800000 */
[----:B--2---:R-:W-:-:S05]  /*20e40*/  VIADD R0, R3, 0xfffffffe ;  /* 0xfffffffe03007836 */ /* 0x004fca0000000000 */
[----:B---3--:R-:W-:-:S13]  /*20e50*/  ISETP.GE.AND P0, PT, R0, R2, PT ;  /* 0x000000020000720c */ /* 0x008fda0003f06270 */
[----:B------:R-:W-:Y:S05]  /*20e60*/  @!P0 BRA `(.L_x_2015) ;  /* 0x0000001c00b88947 */ /* 0x000fea0003800000 */
[----:B------:R-:W-:Y:S01]  /*20e70*/  IMAD.MOV R8, RZ, RZ, -R3 ;  /* 0x000000ffff087224 */ /* 0x000fe200078e0a03 */
[----:B------:R-:W-:Y:S01]  /*20e80*/  LOP3.LUT R2, RZ, R2, RZ, 0x33, !PT ;  /* 0x00000002ff027212 */ /* 0x000fe200078e33ff */
[----:B------:R-:W-:Y:S03]  /*20e90*/  BSSY B2, `(.L_x_2016) ;  /* 0x00000a8000027945 */ /* 0x000fe60003800000 */
[----:B------:R-:W-:-:S05]  /*20ea0*/  VIADDMNMX R8, R8, 0x1, R2, !PT ;  /* 0x0000000108087846 */ /* 0x000fca0007800102 */
[----:B------:R-:W-:-:S05]  /*20eb0*/  IMAD.IADD R2, R3, 0x1, R8 ;  /* 0x0000000103027824 */ /* 0x000fca00078e0208 */
[----:B------:R-:W-:-:S04]  /*20ec0*/  LOP3.LUT R2, R2, 0x1, RZ, 0xc0, !PT ;  /* 0x0000000102027812 */ /* 0x000fc800078ec0ff */
[----:B------:R-:W-:-:S13]  /*20ed0*/  ISETP.NE.U32.AND P0, PT, R2, 0x1, PT ;  /* 0x000000010200780c */ /* 0x000fda0003f05070 */
[----:B------:R-:W-:Y:S05]  /*20ee0*/  @P0 BRA `(.L_x_2017) ;  /* 0x0000000800880947 */ /* 0x000fea0003800000 */
[----:B-1----:R-:W2:Y:S04]  /*20ef0*/  LDL R5, [R1+0x20] ;  /* 0x0000200001057983 */ /* 0x002ea80000100800 */
        /* <DEDUP_REMOVED lines=29> */
[----:B------:R-:W-:-:S05]  /*210d0*/  IMAD.WIDE.U32 R2, R7, UR6, R2 ;  /* 0x0000000607027c25 */ /* 0x000fca000f8e0002 */
[----:B------:R-:W-:Y:S02]  /*210e0*/  IADD3 R3, R4, R3, RZ ;  /* 0x0000000304037210 */ /* 0x000fe40007ffe0ff */
[----:B------:R-:W-:-:S04]  /*210f0*/  LEA R4, P0, R2, UR4, 0x2 ;  /* 0x0000000402047c11 */ /* 0x000fc8000f8010ff */
[----:B------:R-:W-:-:S05]  /*21100*/  LEA.HI.X R5, R2, UR5, R3, 0x2, P0 ;  /* 0x0000000502057c11 */ /* 0x000fca00080f1403 */
[----:B------:R0:W5:Y:S04]  /*21110*/  LDG.E R4, desc[UR38][R4.64] ;  /* 0x0000002604047981 */ /* 0x000168000c1e1900 */
.L_x_2020:
[----:B------:R-:W2:Y:S01]  /*21120*/  LDL R2, [R1] ;  /* 0x0000000001027983 */ /* 0x000ea20000100800 */
[----:B------:R-:W-:Y:S01]  /*21130*/  BSSY B3, `(.L_x_2021) ;  /* 0x0000005000037945 */ /* 0x000fe20003800000 */
[----:B--2---:R-:W-:Y:S01]  /*21140*/  IMAD R3, R6, 0x8, R2 ;  /* 0x0000000806037824 */ /* 0x004fe200078e0202 */
[----:B------:R-:W-:-:S04]  /*21150*/  SHF.L.U32 R2, R9, 0x1f, RZ ;  /* 0x0000001f09027819 */ /* 0x000fc800000006ff */
[----:B------:R-:W1:Y:S02]  /*21160*/  SYNCS.PHASECHK.TRANS64.TRYWAIT P0, [R3+URZ+0x28840], R2 ;  /* 0x02884002030075a7 */ /* 0x000e64000800017f */
[----:B-1----:R-:W-:Y:S05]  /*21170*/  @!P0 BRA `(.L_x_2022) ;  /* 0x0000005c00408947 */ /* 0x002fea0003800000 */
.L_x_2201:
[----:B------:R-:W-:Y:S05]  /*21180*/  BSYNC B3 ;  /* 0x0000000000037941 */ /* 0x000fea0003800000 */
.L_x_2021:
        /* <DEDUP_REMOVED lines=12> */
.L_x_2024:
[----:B------:R-:W-:Y:S05]  /*21250*/  BSYNC B3 ;  /* 0x0000000000037941 */ /* 0x000fea0003800000 */
.L_x_2023:
        /* <DEDUP_REMOVED lines=13> */
.L_x_2025:
        /* <DEDUP_REMOVED lines=16> */
.L_x_2026:
        /* <DEDUP_REMOVED lines=17> */
.L_x_2202:
[----:B------:R-:W-:Y:S05]  /*21540*/  BSYNC B3 ;  /* 0x0000000000037941 */ /* 0x000fea0003800000 */
.L_x_2027:
[----:B------:R1:W5:Y:S04]  /*21550*/  LDL R15, [R1] ;  /* 0x00000000010f7983 */ /* 0x0003680000100800 */
        /* <DEDUP_REMOVED lines=13> */
.L_x_2030:
[----:B------:R-:W-:Y:S05]  /*21630*/  BSYNC B3 ;  /* 0x0000000000037941 */ /* 0x000fea0003800000 */
.L_x_2029:
[----:B------:R-:W2:Y:S04]  /*21640*/  LDL R5, [R1+0x14] ;  /* 0x0000140001057983 */ /* 0x000ea80000100800 */
[----:B0-----:R-:W2:Y:S01]  /*21650*/  LDL.LU R3, [R1+0x8] ;  /* 0x0000080001037983 */ /* 0x001ea20000300800 */
[----:B------:R-:W-:Y:S01]  /*21660*/  R2UR UR10, R10 ;  /* 0x000000000a0a72ca */ /* 0x000fe200000e0000 */
[----:B-----5:R-:W-:Y:S01]  /*21670*/  IMAD R2, R7, 0x8, R15 ;  /* 0x0000000807027824 */ /* 0x020fe200078e020f */
[----:B------:R-:W-:Y:S01]  /*21680*/  R2UR UR6, R12 ;  /* 0x000000000c0672ca */ /* 0x000fe200000e0000 */
[----:B------:R-:W-:Y:S01]  /*21690*/  UIADD3 UR4, UP0, UR40, 0x470, URZ ;  /* 0x0000047028047890 */ /* 0x000fe2000ff1e03f */
[----:B------:R-:W-:Y:S01]  /*216a0*/  R2UR UR7, R13 ;  /* 0x000000000d0772ca */ /* 0x000fe200000e0000 */
[----:B------:R-:W-:Y:S01]  /*216b0*/  VIADD R2, R2, 0x28850 ;  /* 0x0002885002027836 */ /* 0x000fe20000000000 */
[----:B------:R-:W-:Y:S01]  /*216c0*/  LEA R7, R7, R15, 0xf ;  /* 0x0000000f07077211 */ /* 0x000fe200078e78ff */
[----:B------:R-:W-:Y:S01]  /*216d0*/  UIADD3.X UR5, URZ, UR41, URZ, UP0, !UPT ;  /* 0x000000293f057290 */ /* 0x000fe200087fe43f */
[----:B------:R-:W-:Y:S01]  /*216e0*/  PLOP3.LUT P0, PT, PT, PT, PT, 0x80, 0x0 ;  /* 0x000000000000781c */ /* 0x000fe20003f0f070 */
[----:B--2---:R-:W-:-:S02]  /*216f0*/  IMAD R3, R3, 0x80, R5 ;  /* 0x0000008003037824 */ /* 0x004fc400078e0205 */
[----:B------:R-:W-:-:S10]  /*21700*/  VIADD R5, R7, 0x400 ;  /* 0x0000040007057836 */ /* 0x000fd40000000000 */
.L_x_2031:
        /* <DEDUP_REMOVED lines=15> */
.L_x_2032:
        /* <DEDUP_REMOVED lines=12> */
.L_x_2019:
[----:B------:R-:W-:Y:S05]  /*218c0*/  BSYNC B1 ;  /* 0x0000000000017941 */ /* 0x000fea0003800000 */
.L_x_2018:
[----:B0-----:R-:W2:Y:S04]  /*218d0*/  LDL R0, [R1+0x34] ;  /* 0x0000340001007983 */ /* 0x001ea80000100800 */
[----:B------:R0:W-:Y:S04]  /*218e0*/  STL [R1+0x4], R6 ;  /* 0x0000040601007387 */ /* 0x0001e80000100800 */
[----:B------:R0:W-:Y:S02]  /*218f0*/  STL [R1+0x10], R9 ;  /* 0x0000100901007387 */ /* 0x0001e40000100800 */
[----:B0-2---:R-:W-:-:S07]  /*21900*/  VIADD R0, R0, 0xfffffffd ;  /* 0xfffffffd00007836 */ /* 0x005fce0000000000 */
.L_x_2017:
[----:B------:R-:W-:Y:S05]  /*21910*/  BSYNC B2 ;  /* 0x0000000000027941 */ /* 0x000fea0003800000 */
.L_x_2016:
[----:B------:R-:W2:Y:S01]  /*21920*/  LDL.LU R2, [R1+0x34] ;  /* 0x0000340001027983 */ /* 0x000ea20000300800 */
[----:B------:R-:W-:Y:S01]  /*21930*/  VIADD R8, R8, 0xfffffffe ;  /* 0xfffffffe08087836 */ /* 0x000fe20000000000 */
[----:B--2---:R-:W-:-:S04]  /*21940*/  LOP3.LUT R2, RZ, R2, RZ, 0x33, !PT ;  /* 0x00000002ff027212 */ /* 0x004fc800078e33ff */
[----:B------:R-:W-:-:S13]  /*21950*/  ISETP.NE.AND P0, PT, R8, R2, PT ;  /* 0x000000020800720c */ /* 0x000fda0003f05270 */
[----:B------:R-:W-:Y:S05]  /*21960*/  @!P0 BRA `(.L_x_2015) ;  /* 0x0000001000f88947 */ /* 0x000fea0003800000 */
[----:B------:R-:W-:-:S07]  /*21970*/  IMAD.MOV.U32 R9, RZ, RZ, R17 ;  /* 0x000000ffff097224 */ /* 0x000fce00078e0011 */
.L_x_2063:
[----:B--2---:R-:W2:Y:S04]  /*21980*/  LDL R4, [R1+0x20] ;  /* 0x0000200001047983 */ /* 0x004ea80000100800 */
[----:B------:R-:W3:Y:S04]  /*21990*/  LDL R3, [R1+0x4] ;  /* 0x0000040001037983 */ /* 0x000ee80000100800 */
        /* <DEDUP_REMOVED lines=34> */
.L_x_2035:
[----:B------:R-:W2:Y:S01]  /*21bc0*/  LDL R2, [R1] ;  /* 0x0000000001027983 */ /* 0x000ea20000100800 */
[----:B------:R-:W-:Y:S01]  /*21bd0*/  BSSY B2, `(.L_x_2036) ;  /* 0x0000005000027945 */ /* 0x000fe20003800000 */
[----:B--2---:R-:W-:Y:S01]  /*21be0*/  IMAD R3, R4, 0x8, R2 ;  /* 0x0000000804037824 */ /* 0x004fe200078e0202 */
[----:B------:R-:W-:-:S04]  /*21bf0*/  SHF.L.U32 R2, R5, 0x1f, RZ ;  /* 0x0000001f05027819 */ /* 0x000fc800000006ff */
[----:B------:R-:W1:Y:S02]  /*21c00*/  SYNCS.PHASECHK.TRANS64.TRYWAIT P0, [R3+URZ+0x28840], R2 ;  /* 0x02884002030075a7 */ /* 0x000e64000800017f */
[----:B-1----:R-:W-:Y:S05]  /*21c10*/  @!P0 BRA `(.L_x_2037) ;  /* 0x0000005000c08947 */ /* 0x002fea0003800000 */
.L_x_2203:
[----:B------:R-:W-:Y:S05]  /*21c20*/  BSYNC B2 ;  /* 0x0000000000027941 */ /* 0x000fea0003800000 */
.L_x_2036:
        /* <DEDUP_REMOVED lines=12> */
.L_x_2039:
[----:B------:R-:W-:Y:S05]  /*21cf0*/  BSYNC B2 ;  /* 0x0000000000027941 */ /* 0x000fea0003800000 */
.L_x_2038:
[----:B-1----:R-:W2:Y:S04]  /*21d00*/  LDL R2, [R1] ;  /* 0x0000000001027983 */ /* 0x002ea80000100800 */
        /* <DEDUP_REMOVED lines=11> */
[----:B------:R-:W-:-:S07]  /*21dc0*/  VIADD R7, R2, 0x18400 ;  /* 0x0001840002077836 */ /* 0x000fce0000000000 */
.L_x_2040:
        /* <DEDUP_REMOVED lines=16> */
.L_x_2041:
        /* <DEDUP_REMOVED lines=17> */
.L_x_2204:
[----:B------:R-:W-:Y:S05]  /*21fe0*/  BSYNC B2 ;  /* 0x0000000000027941 */ /* 0x000fea0003800000 */
.L_x_2042:
        /* <DEDUP_REMOVED lines=11> */
.L_x_2045:
[----:B------:R-:W-:Y:S05]  /*220a0*/  BSYNC B2 ;  /* 0x0000000000027941 */ /* 0x000fea0003800000 */
.L_x_2044:
        /* <DEDUP_REMOVED lines=14> */
.L_x_2046:
        /* <DEDUP_REMOVED lines=15> */
.L_x_2047:
        /* <DEDUP_REMOVED lines=11> */
[----:B------:R-:W-:-:S07]  /*22330*/  MOV R17, R9 ;  /* 0x0000000900117202 */ /* 0x000fce0000000f00 */
.L_x_2034:
[----:B------:R-:W-:Y:S05]  /*22340*/  BSYNC B1 ;  /* 0x0000000000017941 */ /* 0x000fea0003800000 */
.L_x_2033:
        /* <DEDUP_REMOVED lines=17> */
[----:B------:R-:W2:Y:S01]  /*22460*/  LDL R14, [R1+0x24] ;  /* 0x00002400010e7983 */ /* 0x000ea20000100800 */
[----:B0-----:R-:W0:Y:S01]  /*22470*/  LDC R8, c[0x0][0x43c] ;  /* 0x00010f00ff087b82 */ /* 0x001e220000000800 */
        /* <DEDUP_REMOVED lines=15> */
[----:B------:R-:W-:-:S06]  /*22570*/  LEA.HI.X R9, R2, UR5, R3, 0x2, P0 ;  /* 0x0000000502097c11 */ /* 0x000fcc00080f1403 */
[----:B------:R2:W5:Y:S03]  /*22580*/  LDG.E R9, desc[UR38][R8.64] ;  /* 0x0000002608097981 */ /* 0x000566000c1e1900 */
.L_x_2050:
[----:B------:R-:W3:Y:S01]  /*22590*/  LDL R2, [R1] ;  /* 0x0000000001027983 */ /* 0x000ee20000100800 */
[----:B------:R-:W-:Y:S01]  /*225a0*/  SHF.L.U32 R3, R10, 0x1f, RZ ;  /* 0x0000001f0a037819 */ /* 0x000fe200000006ff */
[----:B------:R-:W-:Y:S01]  /*225b0*/  BSSY B2, `(.L_x_2051) ;  /* 0x0000004000027945 */ /* 0x000fe20003800000 */
[----:B---3--:R-:W-:-:S04]  /*225c0*/  IMAD R2, R12, 0x8, R2 ;  /* 0x000000080c027824 */ /* 0x008fc800078e0202 */
[----:B------:R-:W3:Y:S02]  /*225d0*/  SYNCS.PHASECHK.TRANS64.TRYWAIT P0, [R2+URZ+0x28840], R3 ;  /* 0x02884003020075a7 */ /* 0x000ee4000800017f */
[----:B---3--:R-:W-:Y:S05]  /*225e0*/  @!P0 BRA `(.L_x_2052) ;  /* 0x0000004800748947 */ /* 0x008fea0003800000 */
.L_x_2205:
[----:B------:R-:W-:Y:S05]  /*225f0*/  BSYNC B2 ;  /* 0x0000000000027941 */ /* 0x000fea0003800000 */
.L_x_2051:
[----:B0-2---:R-:W0:Y:S01]  /*22600*/  S2R R8, SR_TID.X ;  /* 0x0000000000087919 */ /* 0x005e220000002100 */
[----:B------:R-:W-:Y:S01]  /*22610*/  BSSY B2, `(.L_x_2053) ;  /* 0x000000b000027945 */ /* 0x000fe20003800000 */
[----:B0-----:R-:W-:-:S04]  /*22620*/  LOP3.LUT R8, R8, 0x7f, RZ, 0xc0, !PT ;  /* 0x0000007f08087812 */ /* 0x001fc800078ec0ff */
[----:B------:R-:W-:-:S13]  /*22630*/  ISETP.NE.AND P1, PT, R8, RZ, PT ;  /* 0x000000ff0800720c */ /* 0x000fda0003f25270 */
[----:B------:R-:W-:Y:S05]  /*22640*/  @P1 BRA `(.L_x_2054) ;  /* 0x00000000001c1947 */ /* 0x000fea0003800000 */
[----:B------:R-:W0:Y:S01]  /*22650*/  S2R R8, SR_TID.X ;  /* 0x0000000000087919 */ /* 0x000e220000002100 */
[----:B---3--:R-:W-:-:S04]  /*22660*/  IMAD.MOV.U32 R3, RZ, RZ, 0x8000 ;  /* 0x00008000ff037424 */ /* 0x008fc800078e00ff */
[----:B------:R2:W-:Y:S01]  /*22670*/  SYNCS.ARRIVE.TRANS64 RZ, [R2+URZ+0x28830], R3 ;  /* 0x0288300302ff79a7 */ /* 0x0005e2000800003f */
[----:B0-----:R-:W-:-:S04]  /*22680*/  LOP3.LUT R8, R8, 0x1f, RZ, 0xc0, !PT ;  /* 0x0000001f08087812 */ /* 0x001fc800078ec0ff */
[----:B------:R-:W-:-:S13]  /*22690*/  ISETP.NE.AND P0, PT, R8, RZ, PT ;  /* 0x000000ff0800720c */ /* 0x000fda0003f05270 */
[----:B--2---:R-:W-:Y:S05]  /*226a0*/  @!P0 BRA `(.L_x_2054) ;  /* 0x0000000000048947 */ /* 0x004fea0003800000 */
[----:B------:R-:W-:Y:S01]  /*226b0*/  BPT.TRAP 0x1 ;  /* 0x000000040000795c */ /* 0x000fe20000300000 */
.L_x_2054:
[----:B------:R-:W-:Y:S05]  /*226c0*/  BSYNC B2 ;  /* 0x0000000000027941 */ /* 0x000fea0003800000 */
.L_x_2053:
[----:B---3--:R-:W2:Y:S04]  /*226d0*/  LDL R2, [R1+0x4] ;  /* 0x0000040001027983 */ /* 0x008ea80000100800 */
[----:B-1----:R-:W3:Y:S04]  /*226e0*/  LDL R10, [R1] ;  /* 0x00000000010a7983 */ /* 0x002ee80000100800 */
        /* <DEDUP_REMOVED lines=13> */
.L_x_2055:
        /* <DEDUP_REMOVED lines=12> */
[----:B------:R-:W-:Y:S01]  /*22880*/  UMOV UR6, 0x0 ;  /* 0x0000000000067882 */ /* 0x000fe20000000000 */
[----:B------:R-:W-:Y:S01]  /*22890*/  IADD3 R2, R2, 0x1c400, RZ ;  /* 0x0001c40002027810 */ /* 0x000fe20007ffe0ff */
[----:B------:R-:W-:Y:S01]  /*228a0*/  UMOV UR7, 0x14f00000 ;  /* 0x14f0000000077882 */ /* 0x000fe20000000000 */
[----:B------:R-:W-:-:S15]  /*228b0*/  R2UR UR10, R10 ;  /* 0x000000000a0a72ca */ /* 0x000fde00000e0000 */
.L_x_2056:
        /* <DEDUP_REMOVED lines=15> */
.L_x_2206:
[----:B------:R-:W-:Y:S05]  /*229b0*/  BSYNC B2 ;  /* 0x0000000000027941 */ /* 0x000fea0003800000 */
.L_x_2057:
        /* <DEDUP_REMOVED lines=11> */
.L_x_2060:
[----:B------:R-:W-:Y:S05]  /*22a70*/  BSYNC B2 ;  /* 0x0000000000027941 */ /* 0x000fea0003800000 */
.L_x_2059:
        /* <DEDUP_REMOVED lines=13> */
.L_x_2061:
        /* <DEDUP_REMOVED lines=15> */
.L_x_2062:
        /* <DEDUP_REMOVED lines=12> */
.L_x_2049:
[----:B------:R-:W-:Y:S05]  /*22d00*/  BSYNC B1 ;  /* 0x0000000000017941 */ /* 0x000fea0003800000 */
.L_x_2048:
[----:B------:R-:W3:Y:S01]  /*22d10*/  LDL R2, [R1+0x28] ;  /* 0x0000280001027983 */ /* 0x000ee20000100800 */
[----:B------:R-:W-:Y:S01]  /*22d20*/  VIADD R0, R0, 0xfffffffe ;  /* 0xfffffffe00007836 */ /* 0x000fe20000000000 */
[----:B---3--:R-:W-:-:S13]  /*22d30*/  ISETP.GT.AND P0, PT, R6, R2, PT ;  /* 0x000000020600720c */ /* 0x008fda0003f04270 */
[----:B------:R-:W-:Y:S05]  /*22d40*/  @P0 BRA `(.L_x_2063) ;  /* 0xffffffec000c0947 */ /* 0x000fea000383ffff */
.L_x_2015:
[----:B------:R-:W-:Y:S05]  /*22d50*/  BSYNC B0 ;  /* 0x0000000000007941 */ /* 0x000fea0003800000 */
.L_x_2014:
[----:B------:R-:W3:Y:S01]  /*22d60*/  S2R R3, SR_TID.X ;  /* 0x0000000000037919 */ /* 0x000ee20000002100 */
[----:B------:R-:W-:Y:S01]  /*22d70*/  BSSY B0, `(.L_x_2064) ;  /* 0x0000010000007945 */ /* 0x000fe20003800000 */
[----:B---3--:R-:W-:-:S04]  /*22d80*/  LOP3.LUT R3, R3, 0x7f, RZ, 0xc0, !PT ;  /* 0x0000007f03037812 */ /* 0x008fc800078ec0ff */
[----:B------:R-:W-:-:S13]  /*22d90*/  ISETP.NE.AND P0, PT, R3, RZ, PT ;  /* 0x000000ff0300720c */ /* 0x000fda0003f05270 */
[----:B------:R-:W-:Y:S05]  /*22da0*/  @P0 BRA `(.L_x_2065) ;  /* 0x0000000000300947 */ /* 0x000fea0003800000 */
[----:B------:R-:W3:Y:S01]  /*22db0*/  S2R R2, SR_LANEID ;  /* 0x0000000000027919 */ /* 0x000ee20000000000 */
[----:B------:R-:W-:Y:S01]  /*22dc0*/  VOTEU.ANY UR4, UPT, PT ;  /* 0x0000000000047886 */ /* 0x000fe200038e0100 */
[----:B-1----:R-:W1:Y:S01]  /*22dd0*/  LDC.64 R4, c[0x0][0xc60] ;  /* 0x00031800ff047b82 */ /* 0x002e620000000a00 */
[----:B------:R-:W3:Y:S02]  /*22de0*/  FLO.U32 R0, UR4 ;  /* 0x0000000400007d00 */ /* 0x000ee400080e0000 */
[----:B---3--:R-:W-:-:S06]  /*22df0*/  ISETP.EQ.U32.AND P0, PT, R0, R2, PT ;  /* 0x000000020000720c */ /* 0x008fcc0003f02070 */
[----:B------:R-:W1:Y:S07]  /*22e00*/  POPC R2, UR4 ;  /* 0x0000000400027d09 */ /* 0x000e6e0008000000 */
[----:B-1----:R-:W3:Y:S04]  /*22e10*/  @P0 ATOMG.E.ADD.STRONG.GPU PT, R2, desc[UR38][R4.64], R2 ;  /* 0x00000002040209a8 */ /* 0x002ee800081ee1e6 */
[----:B---3--:R1:W3:Y:S02]  /*22e20*/  SHFL.IDX PT, R2, R2, R0, 0x1f ;  /* 0x00001f0002027589 */ /* 0x0082e400000e0000 */
[----:B-1----:R-:W1:Y:S02]  /*22e30*/  S2R R0, SR_LTMASK ;  /* 0x0000000000007919 */ /* 0x002e640000003900 */
[----:B-1----:R-:W-:-:S06]  /*22e40*/  LOP3.LUT R0, R0, UR4, RZ, 0xc0, !PT ;  /* 0x0000000400007c12 */ /* 0x002fcc000f8ec0ff */
[----:B------:R-:W3:Y:S02]  /*22e50*/  POPC R0, R0 ;  /* 0x0000000000007309 */ /* 0x000ee40000000000 */
[----:B---3--:R-:W-:-:S07]  /*22e60*/  IADD3 R16, R2, UR36, R0 ;  /* 0x0000002402107c10 */ /* 0x008fce000fffe000 */
.L_x_2065:
[----:B------:R-:W-:Y:S05]  /*22e70*/  BSYNC B0 ;  /* 0x0000000000007941 */ /* 0x000fea0003800000 */
.L_x_2064:
[----:B------:R-:W3:Y:S01]  /*22e80*/  LDL R0, [R1+0x20] ;  /* 0x0000200001007983 */ /* 0x000ee20000100800 */
[----:B------:R-:W-:Y:S01]  /*22e90*/  BSSY B0, `(.L_x_2066) ;  /* 0x000003e000007945 */ /* 0x000fe20003800000 */
[----:B---3--:R-:W-:-:S13]  /*22ea0*/  LOP3.LUT P0, RZ, R0, 0x1, RZ, 0xc0, !PT ;  /* 0x0000000100ff7812 */ /* 0x008fda000780c0ff */
[----:B------:R-:W-:Y:S05]  /*22eb0*/  @!P0 BRA `(.L_x_2067) ;  /* 0x0000000000ec8947 */ /* 0x000fea0003800000 */
[----:B------:R-:W3:Y:S04]  /*22ec0*/  LDL R4, [R1] ;  /* 0x0000000001047983 */ /* 0x000ee80000100800 */
[----:B------:R-:W3:Y:S04]  /*22ed0*/  LDL R0, [R1+0x4] ;  /* 0x0000040001007983 */ /* 0x000ee80000100800 */
[----:B------:R-:W4:Y:S01]  /*22ee0*/  LDL R2, [R1+0x10] ;  /* 0x0000100001027983 */ /* 0x000f220000100800 */
[----:B------:R-:W-:Y:S01]  /*22ef0*/  BSSY B1, `(.L_x_2068) ;  /* 0x0000006000017945 */ /* 0x000fe20003800000 */
[----:B------:R-:W-:Y:S01]  /*22f00*/  ISETP.NE.AND P1, PT, R3, RZ, PT ;  /* 0x000000ff0300720c */ /* 0x000fe20003f25270 */
[----:B---3--:R-:W-:Y:S01]  /*22f10*/  IMAD R0, R0, 0x8, R4 ;  /* 0x0000000800007824 */ /* 0x008fe200078e0204 */
[----:B----4-:R-:W-:-:S04]  /*22f20*/  SHF.L.U32 R2, R2, 0x1f, RZ ;  /* 0x0000001f02027819 */ /* 0x010fc800000006ff */
[----:B------:R-:W3:Y:S02]  /*22f30*/  SYNCS.PHASECHK.TRANS64.TRYWAIT P0, [R0+URZ+0x28860], R2 ;  /* 0x02886002000075a7 */ /* 0x000ee4000800017f */
[----:B---3--:R-:W-:Y:S05]  /*22f40*/  @!P0 BRA `(.L_x_2069) ;  /* 0x0000004000448947 */ /* 0x008fea0003800000 */
.L_x_2207:
[----:B------:R-:W-:Y:S05]  /*22f50*/  BSYNC B1 ;  /* 0x0000000000017941 */ /* 0x000fea0003800000 */
.L_x_2068:
[----:B------:R-:W-:Y:S04]  /*22f60*/  BSSY B1, `(.L_x_2070) ;  /* 0x0000009000017945 */ /* 0x000fe80003800000 */
        /* <DEDUP_REMOVED lines=8> */
.L_x_2071:
[----:B------:R-:W-:Y:S05]  /*22ff0*/  BSYNC B1 ;  /* 0x0000000000017941 */ /* 0x000fea0003800000 */
.L_x_2070:
[----:B-1----:R-:W4:Y:S04]  /*23000*/  LDL.LU R5, [R1+0x14] ;  /* 0x0000140001057983 */ /* 0x002f280000300800 */
[----:B------:R-:W4:Y:S04]  /*23010*/  LDL.LU R3, [R1+0x8] ;  /* 0x0000080001037983 */ /* 0x000f280000300800 */
[----:B------:R-:W5:Y:S04]  /*23020*/  LDL R4, [R1] ;  /* 0x0000000001047983 */ /* 0x000f680000100800 */
[----:B---3--:R-:W5:Y:S01]  /*23030*/  LDL R2, [R1+0x4] ;  /* 0x0000040001027983 */ /* 0x008f620000100800 */
        /* <DEDUP_REMOVED lines=8> */
[----:B-----5:R-:W-:-:S04]  /*230c0*/  IMAD R2, R2, 0x8000, R4 ;  /* 0x0000800002027824 */ /* 0x020fc800078e0204 */
[----:B------:R-:W-:-:S07]  /*230d0*/  VIADD R4, R2, 0x400 ;  /* 0x0000040002047836 */ /* 0x000fce0000000000 */
.L_x_2072:
        /* <DEDUP_REMOVED lines=10> */
[----:B------:R-:W-:Y:S01]  /*23180*/  PLOP3.LUT P0, PT, PT, PT, PT, 0x80, 0x0 ;  /* 0x000000000000781c */ /* 0x000fe20003f0f070 */
[----:B------:R-:W-:Y:S01]  /*23190*/  VIADD R2, R2, 0x4400 ;  /* 0x0000440002027836 */ /* 0x000fe20000000000 */
[----:B------:R-:W-:Y:S01]  /*231a0*/  UMOV UR6, 0x0 ;  /* 0x0000000000067882 */ /* 0x000fe20000000000 */
[----:B------:R-:W-:Y:S01]  /*231b0*/  UMOV UR7, 0x14f00000 ;  /* 0x14f0000000077882 */ /* 0x000fe20000000000 */
[----:B------:R-:W-:-:S09]  /*231c0*/  UMOV UR10, 0x40 ;  /* 0x00000040000a7882 */ /* 0x000fd20000000000 */
.L_x_2073:
        /* <DEDUP_REMOVED lines=10> */
.L_x_2067:
[----:B------:R-:W-:Y:S05]  /*23270*/  BSYNC B0 ;  /* 0x0000000000007941 */ /* 0x000fea0003800000 */
.L_x_2066:
[----:B-1----:R-:W3:Y:S04]  /*23280*/  LDL.LU R5, [R1+0x4] ;  /* 0x0000040001057983 */ /* 0x002ee80000300800 */
[----:B------:R-:W4:Y:S01]  /*23290*/  LDL.LU R4, [R1+0x10] ;  /* 0x0000100001047983 */ /* 0x000f220000300800 */
[----:B---3--:R-:W-:-:S05]  /*232a0*/  VIADD R0, R5, 0x1 ;  /* 0x0000000105007836 */ /* 0x008fca0000000000 */
[----:B------:R-:W-:-:S04]  /*232b0*/  ISETP.NE.AND P0, PT, R0, 0x2, PT ;  /* 0x000000020000780c */ /* 0x000fc80003f05270 */
[----:B------:R-:W-:Y:S02]  /*232c0*/  SEL R2, RZ, 0x1, P0 ;  /* 0x00000001ff027807 */ /* 0x000fe40000000000 */
[----:B------:R-:W-:Y:S02]  /*232d0*/  SEL R0, R0, RZ, P0 ;  /* 0x000000ff00007207 */ /* 0x000fe40000000000 */
[----:B----4-:R-:W-:-:S03]  /*232e0*/  LOP3.LUT R4, R4, R2, RZ, 0x3c, !PT ;  /* 0x0000000204047212 */ /* 0x010fc600078e3cff */
[----:B------:R1:W-:Y:S04]  /*232f0*/  STL [R1+0x4], R0 ;  /* 0x0000040001007387 */ /* 0x0003e80000100800 */
[----:B------:R1:W-:Y:S02]  /*23300*/  STL [R1+0x10], R4 ;  /* 0x0000100401007387 */ /* 0x0003e40000100800 */
.L_x_1994:
[----:B------:R-:W-:Y:S05]  /*23310*/  BSYNC B7 ;  /* 0x0000000000077941 */ /* 0x000fea0003800000 */
.L_x_1992:
[----:B-1----:R-:W3:Y:S02]  /*23320*/  LDL R0, [R1+0x20] ;  /* 0x0000200001007983 */ /* 0x002ee40000100800 */
[----:B---3--:R-:W-:-:S13]  /*23330*/  LOP3.LUT P0, RZ, R0, 0x2, RZ, 0xc0, !PT ;  /* 0x0000000200ff7812 */ /* 0x008fda000780c0ff */
[----:B------:R-:W-:Y:S05]  /*23340*/  @!P0 BRA `(.L_x_2074) ;  /* 0x0000000000288947 */ /* 0x000fea0003800000 */
[----:B------:R-:W-:Y:S05]  /*23350*/  WARPSYNC.ALL ;  /* 0x0000000000007948 */ /* 0x000fea0003800000 */
[----:B------:R-:W1:Y:S08]  /*23360*/  S2UR UR5, SR_CgaCtaId ;  /* 0x00000000000579c3 */ /* 0x000e700000008800 */
[----:B------:R-:W-:Y:S06]  /*23370*/  BAR.SYNC.DEFER_BLOCKING 0x5, 0x180 ;  /* 0x0146000000007b1d */ /* 0x000fec0000010000 */
[----:B------:R-:W-:-:S02]  /*23380*/  UMOV UR4, 0x400 ;  /* 0x0000040000047882 */ /* 0x000fc40000000000 */
[----:B-1----:R-:W-:-:S06]  /*23390*/  ULEA UR4, UR5, UR4, 0x18 ;  /* 0x0000000405047291 */ /* 0x002fcc000f8ec03f */
[----:B------:R-:W-:-:S05]  /*233a0*/  IMAD.U32 R0, RZ, RZ, UR4 ;  /* 0x00000004ff007e24 */ /* 0x000fca000f8e00ff */
[----:B------:R3:W4:Y:S04]  /*233b0*/  LDS.128 R16, [R0+0x288d0] ;  /* 0x0288d00000107984 */ /* 0x0007280000000c00 */
[----:B------:R3:W-:Y:S01]  /*233c0*/  STL [R1], R0 ;  /* 0x0000000001007387 */ /* 0x0007e20000100800 */
[----:B------:R-:W-:Y:S06]  /*233d0*/  BAR.ARV 0x4, 0x180 ;  /* 0x0106000000007b1d */ /* 0x000fec0000002000 */
[----:B------:R-:W-:Y:S05]  /*233e0*/  BRA `(.L_x_2075) ;  /* 0x0000000800d87947 */ /* 0x000fea0003800000 */
.L_x_2074:
        /* <DEDUP_REMOVED lines=10> */
[----:B------:R1:W3:Y:S01]  /*23490*/  @!P1 LDG.E R2, desc[UR38][R2.64] ;  /* 0x0000002602029981 */ /* 0x0002e2000c1e1900 */
[C---:B------:R-:W-:Y:S02]  /*234a0*/  ISETP.GE.U32.AND P2, PT, R6.reuse, 0x2, PT ;  /* 0x000000020600780c */ /* 0x040fe40003f46070 */
[C---:B------:R-:W-:Y:S02]  /*234b0*/  ISETP.GE.U32.AND P3, PT, R6.reuse, 0x4, PT ;  /* 0x000000040600780c */ /* 0x040fe40003f66070 */
[C---:B------:R-:W-:Y:S02]  /*234c0*/  ISETP.GE.U32.AND P4, PT, R6.reuse, 0x8, PT ;  /* 0x000000080600780c */ /* 0x040fe40003f86070 */
[C---:B------:R-:W-:Y:S01]  /*234d0*/  ISETP.GE.U32.AND P5, PT, R6.reuse, 0x10, PT ;  /* 0x000000100600780c */ /* 0x040fe20003fa6070 */
[----:B-1----:R-:W-:Y:S02]  /*234e0*/  IMAD.MOV.U32 R3, RZ, RZ, RZ ;  /* 0x000000ffff037224 */ /* 0x002fe400078e00ff */
[----:B---3--:R-:W-:Y:S01]  /*234f0*/  @!P1 IMAD.MOV.U32 R3, RZ, RZ, R2 ;  /* 0x000000ffff039224 */ /* 0x008fe200078e0002 */
[----:B------:R-:W-:-:S04]  /*23500*/  ISETP.NE.AND P1, PT, R6, RZ, PT ;  /* 0x000000ff0600720c */ /* 0x000fc80003f25270 */
[----:B------:R-:W1:Y:S02]  /*23510*/  SHFL.UP PT, R2, R3, 0x1, RZ ;  /* 0x0420000003027989 */ /* 0x000e6400000e00ff */
[----:B-1----:R-:W-:-:S05]  /*23520*/  SEL R0, R2, RZ, P1 ;  /* 0x000000ff02007207 */ /* 0x002fca0000800000 */
[----:B------:R-:W-:Y:S02]  /*23530*/  IMAD.IADD R2, R3, 0x1, R0 ;  /* 0x0000000103027824 */ /* 0x000fe400078e0200 */
[----:B------:R-:W-:Y:S04]  /*23540*/  SHFL.IDX PT, R0, R16, RZ, 0x1f ;  /* 0x00001fff10007589 */ /* 0x000fe800000e0000 */
        /* <DEDUP_REMOVED lines=12> */
[----:B------:R1:W3:Y:S04]  /*23610*/  SHFL.IDX PT, R5, R16, 0x1, 0x1f ;  /* 0x00201f0010057f89 */ /* 0x0002e800000e0000 */
[----:B------:R1:W4:Y:S02]  /*23620*/  SHFL.IDX PT, R16, R2, 0x1f, 0x1f ;  /* 0x03e01f0002107f89 */ /* 0x00032400000e0000 */
.L_x_2217:
[----:B------:R-:W-:Y:S02]  /*23630*/  ULDC UR4, c[0x0][0xc38] ;  /* 0x00030e0000047ab9 */ /* 0x000fe40000000800 */
[----:B------:R-:W-:-:S04]  /*23640*/  IMAD.U32 R4, RZ, RZ, UR4 ;  /* 0x00000004ff047e24 */ /* 0x000fc8000f8e00ff */
[----:B-1--4-:R-:W-:-:S04]  /*23650*/  IMAD R16, R16, R4, RZ ;  /* 0x0000000410107224 */ /* 0x012fc800078e02ff */
[----:B---3--:R-:W-:-:S05]  /*23660*/  IMAD.IADD R5, R5, 0x1, R16 ;  /* 0x0000000105057824 */ /* 0x008fca00078e0210 */
[----:B------:R-:W-:-:S13]  /*23670*/  ISETP.GT.AND P6, PT, R5, R0, PT ;  /* 0x000000000500720c */ /* 0x000fda0003fc4270 */
[----:B------:R-:W-:Y:S05]  /*23680*/  @P6 BRA `(.L_x_2077) ;  /* 0x00000000009c6947 */ /* 0x000fea0003800000 */
.L_x_2082:
[----:B-1----:R-:W1:Y:S01]  /*23690*/  LDC R3, c[0x0][0xc3c] ;  /* 0x00030f00ff037b82 */ /* 0x002e620000000800 */
[----:B------:R-:W-:-:S05]  /*236a0*/  VIADD R19, R19, 0x1f ;  /* 0x0000001f13137836 */ /* 0x000fca0000000000 */
[----:B-1----:R-:W-:-:S13]  /*236b0*/  ISETP.GE.AND P6, PT, R19, R3, PT ;  /* 0x000000031300720c */ /* 0x002fda0003fc6270 */
[----:B------:R-:W-:Y:S05]  /*236c0*/  @P6 BRA `(.L_x_2078) ;  /* 0x0000000400d46947 */ /* 0x000fea0003800000 */
[----:B------:R-:W1:Y:S01]  /*236d0*/  S2R R2, SR_TID.X ;  /* 0x0000000000027919 */ /* 0x000e620000002100 */
[----:B------:R-:W-:Y:S01]  /*236e0*/  BSSY B0, `(.L_x_2079) ;  /* 0x0000009000007945 */ /* 0x000fe20003800000 */
[----:B-1----:R-:W-:-:S04]  /*236f0*/  LOP3.LUT R2, R2, 0x1f, RZ, 0xc0, !PT ;  /* 0x0000001f02027812 */ /* 0x002fc800078ec0ff */
[----:B------:R-:W-:-:S04]  /*23700*/  IADD3 R4, R19, R2, RZ ;  /* 0x0000000213047210 */ /* 0x000fc80007ffe0ff */
[----:B------:R-:W-:Y:S01]  /*23710*/  ISETP.GE.OR P6, PT, R4, R3, !P0 ;  /* 0x000000030400720c */ /* 0x000fe200047c6670 */
[----:B------:R-:W-:-:S12]  /*23720*/  IMAD.MOV.U32 R3, RZ, RZ, RZ ;  /* 0x000000ffff037224 */ /* 0x000fd800078e00ff */
[----:B------:R-:W-:Y:S05]  /*23730*/  @P6 BRA `(.L_x_2080) ;  /* 0x00000000000c6947 */ /* 0x000fea0003800000 */
[----:B------:R-:W1:Y:S02]  /*23740*/  LDC.64 R2, c[0x0][0xc80] ;  /* 0x00032000ff027b82 */ /* 0x000e640000000a00 */
[----:B-1----:R-:W-:-:S06]  /*23750*/  IMAD.WIDE R2, R4, 0x4, R2 ;  /* 0x0000000404027825 */ /* 0x002fcc00078e0202 */
[----:B------:R1:W5:Y:S02]  /*23760*/  LDG.E R3, desc[UR38][R2.64] ;  /* 0x0000002602037981 */ /* 0x000364000c1e1900 */
.L_x_2080:
[----:B------:R-:W-:Y:S05]  /*23770*/  BSYNC B0 ;  /* 0x0000000000007941 */ /* 0x000fea0003800000 */
.L_x_2079:
        /* <DEDUP_REMOVED lines=17> */
[----:B------:R1:W3:Y:S02]  /*23890*/  SHFL.IDX PT, R16, R2, 0x1f, 0x1f ;  /* 0x03e01f0002107f89 */ /* 0x0002e400000e0000 */
.L_x_2225:
[----:B------:R-:W-:Y:S02]  /*238a0*/  ULDC UR4, c[0x0][0xc38] ;  /* 0x00030e0000047ab9 */ /* 0x000fe40000000800 */
[----:B------:R-:W-:-:S04]  /*238b0*/  IMAD.U32 R4, RZ, RZ, UR4 ;  /* 0x00000004ff047e24 */ /* 0x000fc8000f8e00ff */
[----:B---3--:R-:W-:-:S04]  /*238c0*/  IMAD R16, R16, R4, RZ ;  /* 0x0000000410107224 */ /* 0x008fc800078e02ff */
[----:B------:R-:W-:-:S05]  /*238d0*/  IMAD.IADD R5, R16, 0x1, R5 ;  /* 0x0000000110057824 */ /* 0x000fca00078e0205 */
[----:B------:R-:W-:-:S13]  /*238e0*/  ISETP.GT.AND P6, PT, R5, R0, PT ;  /* 0x000000000500720c */ /* 0x000fda0003fc4270 */
[----:B------:R-:W-:Y:S05]  /*238f0*/  @!P6 BRA `(.L_x_2082) ;  /* 0xfffffffc0064e947 */ /* 0x000fea000383ffff */
.L_x_2077:
[----:B------:R-:W-:Y:S01]  /*23900*/  IMAD.IADD R16, R5, 0x1, -R16 ;  /* 0x0000000105107824 */ /* 0x000fe200078e0a10 */
[----:B------:R-:W-:-:S03]  /*23910*/  UMOV UR4, 0xffffffff ;  /* 0xffffffff00047882 */ /* 0x000fc60000000000 */
[----:B------:R-:W-:-:S05]  /*23920*/  IMAD R5, R2, R4, R16 ;  /* 0x0000000402057224 */ /* 0x000fca00078e0210 */
[----:B------:R-:W-:Y:S01]  /*23930*/  ISETP.GT.AND P6, PT, R5, R0, PT ;  /* 0x000000000500720c */ /* 0x000fe20003fc4270 */
[----:B------:R-:W-:-:S12]  /*23940*/  BRA.DIV UR4, `(.L_x_2083) ;  /* 0x0000003e04e87947 */ /* 0x000fd8000b800000 */
[----:B------:R-:W-:-:S04]  /*23950*/  VOTE.ANY R5, PT, !P6 ;  /* 0x0000000000057806 */ /* 0x000fc800070e0100 */
[----:B------:R-:W3:Y:S02]  /*23960*/  POPC R6, R5 ;  /* 0x0000000500067309 */ /* 0x000ee40000000000 */
[----:B---3--:R3:W4:Y:S02]  /*23970*/  SHFL.IDX PT, R17, R3, R6, 0x1f ;  /* 0x00001f0603117589 */ /* 0x00872400000e0000 */
.L_x_2229:
[----:B------:R-:W-:Y:S01]  /*23980*/  ISETP.NE.AND P0, PT, R5, RZ, PT ;  /* 0x000000ff0500720c */ /* 0x000fe20003f05270 */
[----:B------:R-:W-:-:S12]  /*23990*/  IMAD.MOV.U32 R5, RZ, RZ, RZ ;  /* 0x000000ffff057224 */ /* 0x000fd800078e00ff */
[----:B------:R-:W-:Y:S05]  /*239a0*/  @!P0 BRA `(.L_x_2084) ;  /* 0x0000000000148947 */ /* 0x000fea0003800000 */
[----:B------:R-:W-:Y:S01]  /*239b0*/  UMOV UR4, 0xffffffff ;  /* 0xffffffff00047882 */ /* 0x000fe20000000000 */
[----:B------:R-:W-:Y:S02]  /*239c0*/  VIADD R12, R6, 0xffffffff ;  /* 0xffffffff060c7836 */ /* 0x000fe40000000000 */
[----:B------:R-:W-:Y:S05]  /*239d0*/  BRA.DIV UR4, `(.L_x_2085) ;  /* 0x00000042040c7947 */ /* 0x000fea000b800000 */
[----:B-1----:R1:W0:Y:S02]  /*239e0*/  SHFL.IDX PT, R2, R2, R12, 0x1f ;  /* 0x00001f0c02027589 */ /* 0x00222400000e0000 */
.L_x_2232:
[----:B0-----:R-:W-:-:S07]  /*239f0*/  IMAD.MOV.U32 R5, RZ, RZ, R2 ;  /* 0x000000ffff057224 */ /* 0x001fce00078e0002 */
.L_x_2084:
[----:B-1-3--:R-:W1:Y:S01]  /*23a00*/  LDC.64 R2, c[0x0][0xc90] ;  /* 0x00032400ff027b82 */ /* 0x00ae620000000a00 */
[----:B------:R-:W-:-:S04]  /*23a10*/  IMAD.IADD R19, R6, 0x1, R19 ;  /* 0x0000000106137824 */ /* 0x000fc800078e0213 */
[----:B-1----:R-:W-:-:S05]  /*23a20*/  IMAD.WIDE R2, R19, 0x4, R2 ;  /* 0x0000000413027825 */ /* 0x002fca00078e0202 */
[----:B--2---:R-:W4:Y:S01]  /*23a30*/  LDG.E R7, desc[UR38][R2.64] ;  /* 0x0000002602077981 */ /* 0x004f22000c1e1900 */
[----:B------:R-:W-:-:S04]  /*23a40*/  IMAD R16, R5, R4, R16 ;  /* 0x0000000405107224 */ /* 0x000fc800078e0210 */
[----:B------:R-:W-:Y:S02]  /*23a50*/  IMAD.IADD R0, R0, 0x1, -R16 ;  /* 0x0000000100007824 */ /* 0x000fe400078e0a10 */
[----:B----4-:R-:W-:-:S05]  /*23a60*/  IMAD R6, R17, R7, RZ ;  /* 0x0000000711067224 */ /* 0x010fca00078e02ff */
[----:B0-----:R-:W-:-:S04]  /*23a70*/  IABS R8, R6 ;  /* 0x0000000600087213 */ /* 0x001fc80000000000 */
[----:B------:R-:W0:Y:S08]  /*23a80*/  I2F.RP R2, R8 ;  /* 0x0000000800027306 */ /* 0x000e300000209400 */
[----:B0-----:R-:W0:Y:S02]  /*23a90*/  MUFU.RCP R2, R2 ;  /* 0x0000000200027308 */ /* 0x001e240000001000 */
[----:B0-----:R-:W-:-:S06]  /*23aa0*/  VIADD R2, R2, 0xffffffe ;  /* 0x0ffffffe02027836 */ /* 0x001fcc0000000000 */
[----:B------:R-:W0:Y:S02]  /*23ab0*/  F2I.FTZ.U32.TRUNC.NTZ R3, R2 ;  /* 0x0000000200037305 */ /* 0x000e24000021f000 */
[----:B0-----:R-:W-:-:S04]  /*23ac0*/  IMAD.MOV R2, RZ, RZ, -R3 ;  /* 0x000000ffff027224 */ /* 0x001fc800078e0a03 */
[----:B------:R-:W-:Y:S01]  /*23ad0*/  IMAD R5, R2, R8, RZ ;  /* 0x0000000802057224 */ /* 0x000fe200078e02ff */
[----:B------:R-:W-:-:S05]  /*23ae0*/  MOV R2, RZ ;  /* 0x000000ff00027202 */ /* 0x000fca0000000f00 */
        /* <DEDUP_REMOVED lines=20> */
[----:B------:R-:W-:-:S04]  /*23c30*/  VIADDMNMX R4, R3, R4, R7, PT ;  /* 0x0000000403047246 */ /* 0x000fc80003800107 */
        /* <DEDUP_REMOVED lines=19> */
[C---:B------:R-:W-:Y:S01]  /*23d70*/  LOP3.LUT R3, R0.reuse, R4, RZ, 0x3c, !PT ;  /* 0x0000000400037212 */ /* 0x040fe200078e3cff */
[----:B------:R-:W-:-:S03]  /*23d80*/  IMAD.IADD R0, R0, 0x1, R5 ;  /* 0x0000000100007824 */ /* 0x000fc600078e0205 */
[----:B------:R-:W-:-:S07]  /*23d90*/  ISETP.GE.AND P2, PT, R3, RZ, PT ;  /* 0x000000ff0300720c */ /* 0x000fce0003f46270 */
[----:B------:R-:W-:-:S06]  /*23da0*/  @P0 VIADD R2, R2, 0x1 ;  /* 0x0000000102020836 */ /* 0x000fcc0000000000 */
[----:B------:R-:W-:Y:S02]  /*23db0*/  @!P2 IADD3 R2, -R2, RZ, RZ ;  /* 0x000000ff0202a210 */ /* 0x000fe40007ffe1ff */
[----:B------:R-:W-:Y:S01]  /*23dc0*/  @!P1 LOP3.LUT R2, RZ, R4, RZ, 0x33, !PT ;  /* 0x00000004ff029212 */ /* 0x000fe200078e33ff */
[----:B------:R-:W-:-:S04]  /*23dd0*/  IMAD.MOV R4, RZ, RZ, -R4 ;  /* 0x000000ffff047224 */ /* 0x000fc800078e0a04 */
[----:B------:R-:W-:Y:S01]  /*23de0*/  IMAD R18, R2, R4, R0 ;  /* 0x0000000402127224 */ /* 0x000fe200078e0200 */
[----:B------:R-:W-:-:S05]  /*23df0*/  LOP3.LUT R2, RZ, R2, RZ, 0x33, !PT ;  /* 0x00000002ff027212 */ /* 0x000fca00078e33ff */
[----:B------:R-:W-:Y:S01]  /*23e00*/  IMAD.IADD R17, R17, 0x1, R2 ;  /* 0x0000000111117824 */ /* 0x000fe200078e0202 */
[----:B------:R-:W-:Y:S06]  /*23e10*/  BRA `(.L_x_2086) ;  /* 0x00000000001c7947 */ /* 0x000fec0003800000 */
.L_x_2078:
[----:B------:R-:W-:Y:S01]  /*23e20*/  UMOV UR4, URZ ;  /* 0x0000003f00047c82 */ /* 0x000fe20008000000 */
[----:B------:R-:W-:Y:S01]  /*23e30*/  UMOV UR5, URZ ;  /* 0x0000003f00057c82 */ /* 0x000fe20008000000 */
[----:B------:R-:W-:Y:S01]  /*23e40*/  ULDC UR6, c[0x0][0xc3c] ;  /* 0x00030f0000067ab9 */ /* 0x000fe20000000800 */
[----:B------:R-:W-:Y:S02]  /*23e50*/  IMAD.MOV.U32 R16, RZ, RZ, R0 ;  /* 0x000000ffff107224 */ /* 0x000fe400078e0000 */
[----:B------:R-:W-:Y:S02]  /*23e60*/  IMAD.U32 R17, RZ, RZ, UR4 ;  /* 0x00000004ff117e24 */ /* 0x000fe4000f8e00ff */
[----:B------:R-:W-:Y:S02]  /*23e70*/  IMAD.U32 R18, RZ, RZ, UR5 ;  /* 0x00000005ff127e24 */ /* 0x000fe4000f8e00ff */
[----:B------:R-:W-:-:S07]  /*23e80*/  IMAD.U32 R19, RZ, RZ, UR6 ;  /* 0x00000006ff137e24 */ /* 0x000fce000f8e00ff */
.L_x_2086:
[----:B------:R1:W3:Y:S01]  /*23e90*/  LDL R3, [R1] ;  /* 0x0000000001037983 */ /* 0x0002e20000100800 */
[----:B------:R-:W4:Y:S01]  /*23ea0*/  S2R R0, SR_TID.X ;  /* 0x0000000000007919 */ /* 0x000f220000002100 */
[----:B------:R-:W-:Y:S05]  /*23eb0*/  WARPSYNC.ALL ;  /* 0x0000000000007948 */ /* 0x000fea0003800000 */
[----:B----4-:R-:W-:Y:S01]  /*23ec0*/  LOP3.LUT R0, R0, 0x1f, RZ, 0xc0, !PT ;  /* 0x0000001f00007812 */ /* 0x010fe200078ec0ff */
[----:B------:R-:W-:Y:S03]  /*23ed0*/  BAR.SYNC.DEFER_BLOCKING 0x4, 0x180 ;  /* 0x0106000000007b1d */ /* 0x000fe60000010000 */
[----:B------:R-:W-:-:S13]  /*23ee0*/  ISETP.NE.AND P0, PT, R0, RZ, PT ;  /* 0x000000ff0000720c */ /* 0x000fda0003f05270 */
[----:B------:R-:W3:Y:S01]  /*23ef0*/  @!P0 S2R R0, SR_CgaCtaId ;  /* 0x0000000000008919 */ /* 0x000ee20000008800 */
[----:B------:R-:W-:-:S04]  /*23f00*/  @!P0 MOV R2, 0x400 ;  /* 0x0000040000028802 */ /* 0x000fc80000000f00 */
[----:B---3--:R-:W-:-:S05]  /*23f10*/  @!P0 LEA R3, R0, R2, 0x18 ;  /* 0x0000000200038211 */ /* 0x008fca00078ec0ff */
[----:B------:R1:W-:Y:S04]  /*23f20*/  @!P0 STS.128 [R3+0x288d0], R16 ;  /* 0x0288d01003008388 */ /* 0x0003e80000000c00 */
[----:B------:R1:W-:Y:S01]  /*23f30*/  @!P0 STL [R1], R3 ;  /* 0x0000000301008387 */ /* 0x0003e20000100800 */
[----:B------:R-:W-:Y:S06]  /*23f40*/  BAR.ARV 0x5, 0x180 ;  /* 0x0146000000007b1d */ /* 0x000fec0000002000 */
.L_x_2075:
[----:B------:R-:W-:Y:S02]  /*23f50*/  ULDC UR4, c[0x0][0xc3c] ;  /* 0x00030f0000047ab9 */ /* 0x000fe40000000800 */
[----:B----4-:R-:W-:-:S13]  /*23f60*/  ISETP.GE.AND P0, PT, R19, UR4, PT ;  /* 0x0000000413007c0c */ /* 0x010fda000bf06270 */
[----:B------:R-:W-:Y:S05]  /*23f70*/  @!P0 BRA `(.L_x_2087) ;  /* 0xffffff9400648947 */ /* 0x000fea000383ffff */
[----:B------:R-:W-:Y:S05]  /*23f80*/  BSYNC B8 ;  /* 0x0000000000087941 */ /* 0x000fea0003800000 */
.L_x_1936:
[----:B---3--:R-:W3:Y:S01]  /*23f90*/  LDL.LU R0, [R1+0x48] ;  /* 0x0000480001007983 */ /* 0x008ee20000300800 */
[----:B------:R-:W-:Y:S01]  /*23fa0*/  BSSY B0, `(.L_x_2088) ;  /* 0x000000b000007945 */ /* 0x000fe20003800000 */
[----:B------:R-:W4:Y:S01]  /*23fb0*/  S2R R5, SR_CgaCtaId ;  /* 0x0000000000057919 */ /* 0x000f220000008800 */
[----:B---3--:R-:W-:-:S05]  /*23fc0*/  VIADD R0, R0, 0x1 ;  /* 0x0000000100007836 */ /* 0x008fca0000000000 */
[----:B0-----:R-:W-:-:S04]  /*23fd0*/  LEA.HI R2, R0, R0, RZ, 0x1 ;  /* 0x0000000000027211 */ /* 0x001fc800078f08ff */
[----:B-1----:R-:W-:-:S05]  /*23fe0*/  LOP3.LUT R3, R2, 0xfffffffe, RZ, 0xc0, !PT ;  /* 0xfffffffe02037812 */ /* 0x002fca00078ec0ff */
[----:B------:R-:W-:Y:S01]  /*23ff0*/  IMAD.IADD R3, R0, 0x1, -R3 ;  /* 0x0000000100037824 */ /* 0x000fe200078e0a03 */
[----:B------:R-:W-:-:S04]  /*24000*/  MOV R0, 0x400 ;  /* 0x0000040000007802 */ /* 0x000fc80000000f00 */
[----:B----4-:R-:W-:Y:S02]  /*24010*/  LEA R0, R5, R0, 0x18 ;  /* 0x0000000005007211 */ /* 0x010fe400078ec0ff */
[----:B------:R-:W-:-:S04]  /*24020*/  SHF.L.U32 R3, R3, 0x1f, RZ ;  /* 0x0000001f03037819 */ /* 0x000fc800000006ff */
[----:B------:R-:W0:Y:S02]  /*24030*/  SYNCS.PHASECHK.TRANS64.TRYWAIT P0, [R0+URZ+0x28820], R3 ;  /* 0x02882003000075a7 */ /* 0x000e24000800017f */
[----:B0-----:R-:W-:Y:S05]  /*24040*/  @!P0 BRA `(.L_x_2089) ;  /* 0x0000003800988947 */ /* 0x001fea0003800000 */
.L_x_2233:
[----:B------:R-:W-:Y:S05]  /*24050*/  BSYNC B0 ;  /* 0x0000000000007941 */ /* 0x000fea0003800000 */
.L_x_2088:
[----:B------:R-:W-:-:S03]  /*24060*/  UMOV UR4, 0xffffffff ;  /* 0xffffffff00047882 */ /* 0x000fc60000000000 */
[----:B------:R-:W-:Y:S05]  /*24070*/  BRA.DIV UR4, `(.L_x_2090) ;  /* 0x0000003a04a07947 */ /* 0x000fea000b800000 */
[----:B------:R-:W1:Y:S02]  /*24080*/  S2R R2, SR_TID.X ;  /* 0x0000000000027919 */ /* 0x000e640000002100 */
[----:B-1----:R-:W-:-:S04]  /*24090*/  SHF.R.U32.HI R2, RZ, 0x5, R2 ;  /* 0x00000005ff027819 */ /* 0x002fc80000011602 */
[----:B------:R-:W-:-:S05]  /*240a0*/  LOP3.LUT R2, R2, 0x3, RZ, 0xc0, !PT ;  /* 0x0000000302027812 */ /* 0x000fca00078ec0ff */
[----:B------:R1:W3:Y:S02]  /*240b0*/  SHFL.IDX PT, R14, R2, RZ, 0x1f ;  /* 0x00001fff020e7589 */ /* 0x0002e400000e0000 */
.L_x_2236:
[----:B---3--:R-:W-:-:S13]  /*240c0*/  ISETP.NE.AND P0, PT, R14, RZ, PT ;  /* 0x000000ff0e00720c */ /* 0x008fda0003f05270 */
[----:B------:R-:W-:Y:S05]  /*240d0*/  @P0 BRA `(.L_x_1664) ;  /* 0x0000000000940947 */ /* 0x000fea0003800000 */
[----:B------:R-:W-:-:S03]  /*240e0*/  UMOV UR4, 0xffffffff ;  /* 0xffffffff00047882 */ /* 0x000fc60000000000 */
[----:B------:R-:W-:Y:S05]  /*240f0*/  BRA.DIV UR4, `(.L_x_2091) ;  /* 0x0000003a04b47947 */ /* 0x000fea000b800000 */
[----:B------:R-:W-:-:S13]  /*24100*/  ELECT P6, URZ, PT ;  /* 0x00000000003f782f */ /* 0x000fda00038c0000 */
.L_x_2239:
[----:B------:R-:W-:Y:S05]  /*24110*/  @!P6 BRA `(.L_x_1664) ;  /* 0x000000000084e947 */ /* 0x000fea0003800000 */
[----:B-1----:R-:W3:Y:S02]  /*24120*/  LDL.LU R2, [R1+0x50] ;  /* 0x0000500001027983 */ /* 0x002ee40000300800 */
[----:B---3--:R-:W-:-:S04]  /*24130*/  LOP3.LUT R2, R2, 0x2, RZ, 0xfc, !PT ;  /* 0x0000000202027812 */ /* 0x008fc800078efcff */
[----:B------:R-:W-:-:S13]  /*24140*/  ISETP.NE.AND P2, PT, R2, 0x3, PT ;  /* 0x000000030200780c */ /* 0x000fda0003f45270 */
[----:B------:R-:W-:Y:S05]  /*24150*/  @!P2 BRA `(.L_x_2092) ;  /* 0x000000000004a947 */ /* 0x000fea0003800000 */
[----:B------:R-:W-:Y:S01]  /*24160*/  BPT.TRAP 0x1 ;  /* 0x000000040000795c */ /* 0x000fe20000300000 */
.L_x_2092:
[----:B0-----:R-:W3:Y:S04]  /*24170*/  LDL R3, [R1+0x4] ;  /* 0x0000040001037983 */ /* 0x001ee80000100800 */
[----:B--2---:R-:W2:Y:S01]  /*24180*/  LDL.LU R7, [R1+0x10] ;  /* 0x0000100001077983 */ /* 0x004ea20000300800 */
        /* <DEDUP_REMOVED lines=12> */
.L_x_2240:
[----:B------:R-:W1:Y:S02]  /*24250*/  SYNCS.PHASECHK.TRANS64.TRYWAIT P0, [R7+URZ], R2 ;  /* 0x00000002070075a7 */ /* 0x000e64000800017f */
[----:B-1----:R-:W-:Y:S05]  /*24260*/  @!P0 BRA `(.L_x_2094) ;  /* 0x00000038008c8947 */ /* 0x002fea0003800000 */
.L_x_2241:
[----:B------:R-:W-:Y:S05]  /*24270*/  @!P2 BRA `(.L_x_2095) ;  /* 0x000000000004a947 */ /* 0x000fea0003800000 */
[----:B------:R-:W-:Y:S01]  /*24280*/  BPT.TRAP 0x1 ;  /* 0x000000040000795c */ /* 0x000fe20000300000 */
.L_x_2095:
[----:B------:R-:W2:Y:S01]  /*24290*/  LDL.LU R4, [R1+0x4] ;  /* 0x0000040001047983 */ /* 0x000ea20000300800 */
[----:B------:R-:W-:-:S04]  /*242a0*/  VIADD R0, R0, 0x28860 ;  /* 0x0002886000007836 */ /* 0x000fc80000000000 */
[----:B--2---:R-:W-:-:S04]  /*242b0*/  IMAD R4, R4, 0x8, R0 ;  /* 0x0000000804047824 */ /* 0x004fc800078e0200 */
[----:B------:R-:W2:Y:S02]  /*242c0*/  SYNCS.PHASECHK.TRANS64.TRYWAIT P0, [R4+URZ], R5 ;  /* 0x00000005040075a7 */ /* 0x000ea4000800017f */
[----:B--2---:R-:W-:Y:S05]  /*242d0*/  @!P0 BRA `(.L_x_2096) ;  /* 0x0000003800848947 */ /* 0x004fea0003800000 */
.L_x_2242:
[----:B------:R-:W-:-:S07]  /*242e0*/  LEA R3, R3, R0, 0x3 ;  /* 0x0000000003037211 */ /* 0x000fce00078e18ff */
.L_x_2097:
[----:B---3--:R3:W4:Y:S02]  /*242f0*/  SYNCS.PHASECHK.TRANS64.TRYWAIT P0, [R3+URZ], R2 ;  /* 0x00000002030075a7 */ /* 0x008724000800017f */
[----:B----4-:R-:W-:Y:S05]  /*24300*/  @!P0 NANOSLEEP.SYNCS 0x989680 ;  /* 0x009896800000895d */ /* 0x010fea0003900000 */
[----:B------:R-:W4:Y:S02]  /*24310*/  @!P0 SYNCS.PHASECHK.TRANS64 P0, [R3+URZ], R2 ;  /* 0x00000002030085a7 */ /* 0x000f24000800007f */
[----:B----4-:R-:W-:Y:S05]  /*24320*/  @!P0 BRA `(.L_x_2097) ;  /* 0xfffffffc00f08947 */ /* 0x010fea000383ffff */
.L_x_1664:
[----:B------:R-:W-:Y:S05]  /*24330*/  BSYNC B9 ;  /* 0x0000000000097941 */ /* 0x000fea0003800000 */
.L_x_1661:
[----:B------:R-:W-:Y:S05]  /*24340*/  EXIT ;  /* 0x000000000000794d */ /* 0x000fea0003800000 */
.L_x_1694:
[----:B0-----:R0:W1:Y:S02]  /*24350*/  SYNCS.PHASECHK.TRANS64.TRYWAIT P6, [R106+URZ+0x28890], R119 ;  /* 0x028890776a0075a7 */ /* 0x00106400080c017f */
[----:B-1----:R-:W-:Y:S05]  /*24360*/  @!P6 NANOSLEEP.SYNCS 0x989680 ;  /* 0x009896800000e95d */ /* 0x002fea0003900000 */
[----:B------:R-:W1:Y:S02]  /*24370*/  @!P6 SYNCS.PHASECHK.TRANS64 P6, [R106+URZ+0x28890], R119 ;  /* 0x028890776a00e5a7 */ /* 0x000e6400080c007f */
[----:B-1----:R-:W-:Y:S05]  /*24380*/  @!P6 BRA `(.L_x_1694) ;  /* 0xfffffffc00f0e947 */ /* 0x002fea000383ffff */
[----:B------:R-:W-:Y:S05]  /*24390*/  BRA `(.L_x_2098) ;  /* 0xfffffdf000187947 */ /* 0x000fea000383ffff */
.L_x_1730:
[----:B0-----:R0:W1:Y:S02]  /*243a0*/  SYNCS.PHASECHK.TRANS64.TRYWAIT P4, [R106+URZ+0x28890], R119 ;  /* 0x028890776a0075a7 */ /* 0x001064000808017f */
[----:B-1----:R-:W-:Y:S05]  /*243b0*/  @!P4 NANOSLEEP.SYNCS 0x989680 ;  /* 0x009896800000c95d */ /* 0x002fea0003900000 */
[----:B------:R-:W1:Y:S02]  /*243c0*/  @!P4 SYNCS.PHASECHK.TRANS64 P4, [R106+URZ+0x28890], R119 ;  /* 0x028890776a00c5a7 */ /* 0x000e64000808007f */
[----:B-1----:R-:W-:Y:S05]  /*243d0*/  @!P4 BRA `(.L_x_1730) ;  /* 0xfffffffc00f0c947 */ /* 0x002fea000383ffff */
[----:B------:R-:W-:Y:S05]  /*243e0*/  BRA `(.L_x_2099) ;  /* 0xfffffe1400747947 */ /* 0x000fea000383ffff */
.L_x_1747:
[----:B0-----:R0:W1:Y:S02]  /*243f0*/  SYNCS.PHASECHK.TRANS64.TRYWAIT P3, [R106+URZ+0x28890], R119 ;  /* 0x028890776a0075a7 */ /* 0x001064000806017f */
[----:B-1----:R-:W-:Y:S05]  /*24400*/  @!P3 NANOSLEEP.SYNCS 0x989680 ;  /* 0x009896800000b95d */ /* 0x002fea0003900000 */
[----:B------:R-:W1:Y:S02]  /*24410*/  @!P3 SYNCS.PHASECHK.TRANS64 P3, [R106+URZ+0x28890], R119 ;  /* 0x028890776a00b5a7 */ /* 0x000e64000806007f */
[----:B-1----:R-:W-:Y:S05]  /*24420*/  @!P3 BRA `(.L_x_1747) ;  /* 0xfffffffc00f0b947 */ /* 0x002fea000383ffff */
[----:B------:R-:W-:Y:S05]  /*24430*/  BRA `(.L_x_2100) ;  /* 0xfffffe3400987947 */ /* 0x000fea000383ffff */
.L_x_1757:
[----:B--2---:R2:W3:Y:S02]  /*24440*/  SYNCS.PHASECHK.TRANS64.TRYWAIT P0, [R106+URZ+0x288b0], R119 ;  /* 0x0288b0776a0075a7 */ /* 0x0044e4000800017f */
[----:B---3--:R-:W-:Y:S05]  /*24450*/  @!P0 NANOSLEEP.SYNCS 0x989680 ;  /* 0x009896800000895d */ /* 0x008fea0003900000 */
[----:B------:R-:W3:Y:S02]  /*24460*/  @!P0 SYNCS.PHASECHK.TRANS64 P0, [R106+URZ+0x288b0], R119 ;  /* 0x0288b0776a0085a7 */ /* 0x000ee4000800007f */
[----:B---3--:R-:W-:Y:S05]  /*24470*/  @!P0 BRA `(.L_x_1757) ;  /* 0xfffffffc00f08947 */ /* 0x008fea000383ffff */
[----:B------:R-:W-:Y:S05]  /*24480*/  BRA `(.L_x_2101) ;  /* 0xfffffe3c00347947 */ /* 0x000fea000383ffff */
.L_x_1777:
[----:B------:R-:W-:Y:S01]  /*24490*/  BSSY B0, `(.L_x_2102) ;  /* 0x0000008000007945 */ /* 0x000fe20003800000 */
[----:B------:R-:W-:Y:S02]  /*244a0*/  IMAD.MOV.U32 R13, RZ, RZ, R222 ;  /* 0x000000ffff0d7224 */ /* 0x000fe400078e00de */
[----:B------:R-:W-:Y:S02]  /*244b0*/  IMAD.MOV.U32 R12, RZ, RZ, RZ ;  /* 0x000000ffff0c7224 */ /* 0x000fe400078e00ff */
[----:B------:R-:W-:Y:S02]  /*244c0*/  IMAD.MOV.U32 R11, RZ, RZ, 0x1f ;  /* 0x0000001fff0b7424 */ /* 0x000fe400078e00ff */
[----:B------:R-:W-:-:S07]  /*244d0*/  IMAD.MOV.U32 R15, RZ, RZ, -0x1 ;  /* 0xffffffffff0f7424 */ /* 0x000fce00078e00ff */
[----:B-----5:R-:W-:Y:S05]  /*244e0*/  WARPSYNC.COLLECTIVE R15, `(.L_x_2103) ;  /* 0x000000000f087348 */ /* 0x020fea0003c00000 */
[----:B------:R0:W1:Y:S02]  /*244f0*/  SHFL.IDX P6, R14, R13, R12, R11 ;  /* 0x0000000c0d0e7389 */ /* 0x00006400000c000b */
[----:B01---5:R-:W-:Y:S01]  /*24500*/  ENDCOLLECTIVE ;  /* 0x000000000000791b */ /* 0x023fe20003800000 */
.L_x_2103:
[----:B------:R-:W-:Y:S05]  /*24510*/  BSYNC B0 ;  /* 0x0000000000007941 */ /* 0x000fea0003800000 */
.L_x_2102:
[----:B------:R-:W-:Y:S01]  /*24520*/  IMAD.MOV.U32 R194, RZ, RZ, R14 ;  /* 0x000000ffffc27224 */ /* 0x000fe200078e000e */
[----:B------:R-:W-:Y:S06]  /*24530*/  BRA `(.L_x_2104) ;  /* 0xfffffe48006c7947 */ /* 0x000fec000383ffff */
.L_x_1787:
[----:B------:R-:W-:Y:S01]  /*24540*/  BSSY B1, `(.L_x_2105) ;  /* 0x0000008000017945 */ /* 0x000fe20003800000 */
[----:B------:R-:W-:Y:S02]  /*24550*/  IMAD.MOV.U32 R13, RZ, RZ, R6 ;  /* 0x000000ffff0d7224 */ /* 0x000fe400078e0006 */
[----:B------:R-:W-:Y:S02]  /*24560*/  IMAD.MOV.U32 R12, RZ, RZ, RZ ;  /* 0x000000ffff0c7224 */ /* 0x000fe400078e00ff */
[----:B------:R-:W-:Y:S02]  /*24570*/  IMAD.MOV.U32 R11, RZ, RZ, 0x181f ;  /* 0x0000181fff0b7424 */ /* 0x000fe400078e00ff */
[----:B------:R-:W-:-:S07]  /*24580*/  IMAD.MOV.U32 R15, RZ, RZ, -0x1 ;  /* 0xffffffffff0f7424 */ /* 0x000fce00078e00ff */
[----:B0-----:R-:W-:Y:S05]  /*24590*/  WARPSYNC.COLLECTIVE R15, `(.L_x_2106) ;  /* 0x000000000f087348 */ /* 0x001fea0003c00000 */
[----:B------:R1:W2:Y:S02]  /*245a0*/  SHFL.IDX P6, R14, R13, R12, R11 ;  /* 0x0000000c0d0e7389 */ /* 0x0002a400000c000b */
[----:B012---:R-:W-:Y:S01]  /*245b0*/  ENDCOLLECTIVE ;  /* 0x000000000000791b */ /* 0x007fe20003800000 */
.L_x_2106:
[----:B------:R-:W-:Y:S05]  /*245c0*/  BSYNC B1 ;  /* 0x0000000000017941 */ /* 0x000fea0003800000 */
.L_x_2105:
[----:B------:R-:W-:Y:S02]  /*245d0*/  IMAD.MOV.U32 R13, RZ, RZ, R5 ;  /* 0x000000ffff0d7224 */ /* 0x000fe400078e0005 */
[----:B------:R-:W-:Y:S02]  /*245e0*/  IMAD.MOV.U32 R12, RZ, RZ, RZ ;  /* 0x000000ffff0c7224 */ /* 0x000fe400078e00ff */
[----:B------:R-:W-:Y:S02]  /*245f0*/  IMAD.MOV.U32 R11, RZ, RZ, 0x181f ;  /* 0x0000181fff0b7424 */ /* 0x000fe400078e00ff */
[----:B------:R-:W-:Y:S02]  /*24600*/  IMAD.MOV.U32 R15, RZ, RZ, -0x1 ;  /* 0xffffffffff0f7424 */ /* 0x000fe400078e00ff */
[----:B------:R-:W-:-:S07]  /*24610*/  IMAD.MOV.U32 R0, RZ, RZ, R14 ;  /* 0x000000ffff007224 */ /* 0x000fce00078e000e */
[----:B------:R-:W-:Y:S05]  /*24620*/  WARPSYNC.COLLECTIVE R15, `(.L_x_2107) ;  /* 0x000000000f087348 */ /* 0x000fea0003c00000 */
[----:B------:R0:W1:Y:S02]  /*24630*/  SHFL.IDX P6, R14, R13, R12, R11 ;  /* 0x0000000c0d0e7389 */ /* 0x00006400000c000b */
[----:B01----:R-:W-:Y:S01]  /*24640*/  ENDCOLLECTIVE ;  /* 0x000000000000791b */ /* 0x003fe20003800000 */
.L_x_2107:
[----:B------:R-:W-:Y:S01]  /*24650*/  MOV R13, R8 ;  /* 0x00000008000d7202 */ /* 0x000fe20000000f00 */
[----:B------:R-:W-:-:S07]  /*24660*/  IMAD.MOV.U32 R3, RZ, RZ, R14 ;  /* 0x000000ffff037224 */ /* 0x000fce00078e000e */
[----:B------:R-:W-:Y:S05]  /*24670*/  WARPSYNC.COLLECTIVE R15, `(.L_x_2108) ;  /* 0x000000000f087348 */ /* 0x000fea0003c00000 */
[----:B------:R0:W1:Y:S02]  /*24680*/  SHFL.IDX P6, R14, R13, R12, R11 ;  /* 0x0000000c0d0e7389 */ /* 0x00006400000c000b */
[----:B01----:R-:W-:Y:S01]  /*24690*/  ENDCOLLECTIVE ;  /* 0x000000000000791b */ /* 0x003fe20003800000 */
.L_x_2108:
[----:B------:R-:W-:Y:S02]  /*246a0*/  IMAD.MOV.U32 R13, RZ, RZ, R7 ;  /* 0x000000ffff0d7224 */ /* 0x000fe400078e0007 */
[----:B------:R-:W-:-:S07]  /*246b0*/  IMAD.MOV.U32 R4, RZ, RZ, R14 ;  /* 0x000000ffff047224 */ /* 0x000fce00078e000e */
[----:B------:R-:W-:Y:S05]  /*246c0*/  WARPSYNC.COLLECTIVE R15, `(.L_x_2109) ;  /* 0x000000000f087348 */ /* 0x000fea0003c00000 */
[----:B------:R0:W1:Y:S02]  /*246d0*/  SHFL.IDX P6, R14, R13, R12, R11 ;  /* 0x0000000c0d0e7389 */ /* 0x00006400000c000b */
[----:B01----:R-:W-:Y:S01]  /*246e0*/  ENDCOLLECTIVE ;  /* 0x000000000000791b */ /* 0x003fe20003800000 */
.L_x_2109:
[----:B------:R-:W-:Y:S05]  /*246f0*/  BRA `(.L_x_2110) ;  /* 0xfffffe4c00b87947 */ /* 0x000fea000383ffff */
.L_x_1790:
[----:B------:R-:W-:Y:S01]  /*24700*/  BSSY B1, `(.L_x_2111) ;  /* 0x0000008000017945 */ /* 0x000fe20003800000 */
[----:B0-----:R-:W-:Y:S02]  /*24710*/  IMAD.MOV.U32 R13, RZ, RZ, R6 ;  /* 0x000000ffff0d7224 */ /* 0x001fe400078e0006 */
[----:B------:R-:W-:Y:S02]  /*24720*/  IMAD.MOV.U32 R12, RZ, RZ, 0x1 ;  /* 0x00000001ff0c7424 */ /* 0x000fe400078e00ff */
[----:B------:R-:W-:Y:S02]  /*24730*/  IMAD.MOV.U32 R11, RZ, RZ, 0x181f ;  /* 0x0000181fff0b7424 */ /* 0x000fe400078e00ff */
[----:B------:R-:W-:-:S07]  /*24740*/  IMAD.MOV.U32 R15, RZ, RZ, -0x1 ;  /* 0xffffffffff0f7424 */ /* 0x000fce00078e00ff */
[----:B-1----:R-:W-:Y:S05]  /*24750*/  WARPSYNC.COLLECTIVE R15, `(.L_x_2112) ;  /* 0x000000000f087348 */ /* 0x002fea0003c00000 */
[----:B------:R0:W2:Y:S02]  /*24760*/  SHFL.IDX P6, R14, R13, R12, R11 ;  /* 0x0000000c0d0e7389 */ /* 0x0000a400000c000b */
[----:B012---:R-:W-:Y:S01]  /*24770*/  ENDCOLLECTIVE ;  /* 0x000000000000791b */ /* 0x007fe20003800000 */
.L_x_2112:
[----:B------:R-:W-:Y:S05]  /*24780*/  BSYNC B1 ;  /* 0x0000000000017941 */ /* 0x000fea0003800000 */
.L_x_2111:
[----:B------:R-:W-:Y:S02]  /*24790*/  IMAD.MOV.U32 R13, RZ, RZ, R5 ;  /* 0x000000ffff0d7224 */ /* 0x000fe400078e0005 */
[----:B------:R-:W-:Y:S02]  /*247a0*/  IMAD.MOV.U32 R12, RZ, RZ, 0x1 ;  /* 0x00000001ff0c7424 */ /* 0x000fe400078e00ff */
[----:B------:R-:W-:Y:S02]  /*247b0*/  IMAD.MOV.U32 R11, RZ, RZ, 0x181f ;  /* 0x0000181fff0b7424 */ /* 0x000fe400078e00ff */
[----:B------:R-:W-:Y:S02]  /*247c0*/  IMAD.MOV.U32 R15, RZ, RZ, -0x1 ;  /* 0xffffffffff0f7424 */ /* 0x000fe400078e00ff */
[----:B------:R-:W-:-:S07]  /*247d0*/  IMAD.MOV.U32 R0, RZ, RZ, R14 ;  /* 0x000000ffff007224 */ /* 0x000fce00078e000e */
[----:B------:R-:W-:Y:S05]  /*247e0*/  WARPSYNC.COLLECTIVE R15, `(.L_x_2113) ;  /* 0x000000000f087348 */ /* 0x000fea0003c00000 */
[----:B------:R0:W1:Y:S02]  /*247f0*/  SHFL.IDX P6, R14, R13, R12, R11 ;  /* 0x0000000c0d0e7389 */ /* 0x00006400000c000b */
[----:B01----:R-:W-:Y:S01]  /*24800*/  ENDCOLLECTIVE ;  /* 0x000000000000791b */ /* 0x003fe20003800000 */
.L_x_2113:
[----:B------:R-:W-:Y:S02]  /*24810*/  IMAD.MOV.U32 R13, RZ, RZ, R8 ;  /* 0x000000ffff0d7224 */ /* 0x000fe400078e0008 */
[----:B------:R-:W-:-:S07]  /*24820*/  IMAD.MOV.U32 R3, RZ, RZ, R14 ;  /* 0x000000ffff037224 */ /* 0x000fce00078e000e */
[----:B------:R-:W-:Y:S05]  /*24830*/  WARPSYNC.COLLECTIVE R15, `(.L_x_2114) ;  /* 0x000000000f087348 */ /* 0x000fea0003c00000 */
[----:B------:R0:W1:Y:S02]  /*24840*/  SHFL.IDX P6, R14, R13, R12, R11 ;  /* 0x0000000c0d0e7389 */ /* 0x00006400000c000b */
[----:B01----:R-:W-:Y:S01]  /*24850*/  ENDCOLLECTIVE ;  /* 0x000000000000791b */ /* 0x003fe20003800000 */
.L_x_2114:
[----:B------:R-:W-:Y:S02]  /*24860*/  IMAD.MOV.U32 R13, RZ, RZ, R7 ;  /* 0x000000ffff0d7224 */ /* 0x000fe400078e0007 */
[----:B------:R-:W-:-:S07]  /*24870*/  IMAD.MOV.U32 R4, RZ, RZ, R14 ;  /* 0x000000ffff047224 */ /* 0x000fce00078e000e */
[----:B------:R-:W-:Y:S05]  /*24880*/  WARPSYNC.COLLECTIVE R15, `(.L_x_2115) ;  /* 0x000000000f087348 */ /* 0x000fea0003c00000 */
[----:B------:R0:W1:Y:S02]  /*24890*/  SHFL.IDX P6, R14, R13, R12, R11 ;  /* 0x0000000c0d0e7389 */ /* 0x00006400000c000b */
[----:B01----:R-:W-:Y:S01]  /*248a0*/  ENDCOLLECTIVE ;  /* 0x000000000000791b */ /* 0x003fe20003800000 */
.L_x_2115:
[----:B------:R-:W-:Y:S05]  /*248b0*/  BRA `(.L_x_2116) ;  /* 0xfffffe5000247947 */ /* 0x000fea000383ffff */
.L_x_1793:
[----:B------:R-:W-:Y:S01]  /*248c0*/  BSSY B1, `(.L_x_2117) ;  /* 0x0000008000017945 */ /* 0x000fe20003800000 */
[----:B0-----:R-:W-:Y:S01]  /*248d0*/  MOV R13, R6 ;  /* 0x00000006000d7202 */ /* 0x001fe20000000f00 */
[----:B------:R-:W-:Y:S02]  /*248e0*/  IMAD.MOV.U32 R12, RZ, RZ, 0x2 ;  /* 0x00000002ff0c7424 */ /* 0x000fe400078e00ff */
[----:B------:R-:W-:Y:S02]  /*248f0*/  IMAD.MOV.U32 R11, RZ, RZ, 0x181f ;  /* 0x0000181fff0b7424 */ /* 0x000fe400078e00ff */
[----:B------:R-:W-:-:S07]  /*24900*/  IMAD.MOV.U32 R15, RZ, RZ, -0x1 ;  /* 0xffffffffff0f7424 */ /* 0x000fce00078e00ff */
[----:B--2---:R-:W-:Y:S05]  /*24910*/  WARPSYNC.COLLECTIVE R15, `(.L_x_2118) ;  /* 0x000000000f087348 */ /* 0x004fea0003c00000 */
[----:B------:R0:W1:Y:S02]  /*24920*/  SHFL.IDX P6, R14, R13, R12, R11 ;  /* 0x0000000c0d0e7389 */ /* 0x00006400000c000b */
[----:B012---:R-:W-:Y:S01]  /*24930*/  ENDCOLLECTIVE ;  /* 0x000000000000791b */ /* 0x007fe20003800000 */
.L_x_2118:
[----:B------:R-:W-:Y:S05]  /*24940*/  BSYNC B1 ;  /* 0x0000000000017941 */ /* 0x000fea0003800000 */
.L_x_2117:
        /* <DEDUP_REMOVED lines=8> */
.L_x_2119:
[----:B------:R-:W-:Y:S02]  /*249d0*/  IMAD.MOV.U32 R13, RZ, RZ, R8 ;  /* 0x000000ffff0d7224 */ /* 0x000fe400078e0008 */
[----:B------:R-:W-:-:S07]  /*249e0*/  IMAD.MOV.U32 R3, RZ, RZ, R14 ;  /* 0x000000ffff037224 */ /* 0x000fce00078e000e */
[----:B------:R-:W-:Y:S05]  /*249f0*/  WARPSYNC.COLLECTIVE R15, `(.L_x_2120) ;  /* 0x000000000f087348 */ /* 0x000fea0003c00000 */
[----:B------:R0:W1:Y:S02]  /*24a00*/  SHFL.IDX P6, R14, R13, R12, R11 ;  /* 0x0000000c0d0e7389 */ /* 0x00006400000c000b */
[----:B01----:R-:W-:Y:S01]  /*24a10*/  ENDCOLLECTIVE ;  /* 0x000000000000791b */ /* 0x003fe20003800000 */
.L_x_2120:
[----:B------:R-:W-:Y:S02]  /*24a20*/  IMAD.MOV.U32 R13, RZ, RZ, R7 ;  /* 0x000000ffff0d7224 */ /* 0x000fe400078e0007 */
[----:B------:R-:W-:-:S07]  /*24a30*/  IMAD.MOV.U32 R4, RZ, RZ, R14 ;  /* 0x000000ffff047224 */ /* 0x000fce00078e000e */
[----:B------:R-:W-:Y:S05]  /*24a40*/  WARPSYNC.COLLECTIVE R15, `(.L_x_2121) ;  /* 0x000000000f087348 */ /* 0x000fea0003c00000 */
[----:B------:R0:W1:Y:S02]  /*24a50*/  SHFL.IDX P6, R14, R13, R12, R11 ;  /* 0x0000000c0d0e7389 */ /* 0x00006400000c000b */
[----:B01----:R-:W-:Y:S01]  /*24a60*/  ENDCOLLECTIVE ;  /* 0x000000000000791b */ /* 0x003fe20003800000 */
.L_x_2121:
[----:B------:R-:W-:Y:S05]  /*24a70*/  BRA `(.L_x_2122) ;  /* 0xfffffe5000807947 */ /* 0x000fea000383ffff */
.L_x_1796:
[----:B------:R-:W-:Y:S01]  /*24a80*/  BSSY B1, `(.L_x_2123) ;  /* 0x0000008000017945 */ /* 0x000fe20003800000 */
[----:B------:R-:W-:Y:S01]  /*24a90*/  IMAD.MOV.U32 R13, RZ, RZ, R6 ;  /* 0x000000ffff0d7224 */ /* 0x000fe200078e0006 */
[----:B------:R-:W-:Y:S01]  /*24aa0*/  MOV R15, 0xffffffff ;  /* 0xffffffff000f7802 */ /* 0x000fe20000000f00 */
[----:B------:R-:W-:Y:S02]  /*24ab0*/  IMAD.MOV.U32 R12, RZ, RZ, 0x3 ;  /* 0x00000003ff0c7424 */ /* 0x000fe400078e00ff */
[----:B------:R-:W-:-:S07]  /*24ac0*/  IMAD.MOV.U32 R11, RZ, RZ, 0x181f ;  /* 0x0000181fff0b7424 */ /* 0x000fce00078e00ff */
[----:B--2---:R-:W-:Y:S05]  /*24ad0*/  WARPSYNC.COLLECTIVE R15, `(.L_x_2124) ;  /* 0x000000000f087348 */ /* 0x004fea0003c00000 */
[----:B------:R0:W1:Y:S02]  /*24ae0*/  SHFL.IDX P6, R14, R13, R12, R11 ;  /* 0x0000000c0d0e7389 */ /* 0x00006400000c000b */
[----:B012---:R-:W-:Y:S01]  /*24af0*/  ENDCOLLECTIVE ;  /* 0x000000000000791b */ /* 0x007fe20003800000 */
.L_x_2124:
[----:B------:R-:W-:Y:S05]  /*24b00*/  BSYNC B1 ;  /* 0x0000000000017941 */ /* 0x000fea0003800000 */
.L_x_2123:
        /* <DEDUP_REMOVED lines=8> */
.L_x_2125:
[----:B------:R-:W-:Y:S02]  /*24b90*/  IMAD.MOV.U32 R13, RZ, RZ, R8 ;  /* 0x000000ffff0d7224 */ /* 0x000fe400078e0008 */
[----:B------:R-:W-:-:S07]  /*24ba0*/  IMAD.MOV.U32 R3, RZ, RZ, R14 ;  /* 0x000000ffff037224 */ /* 0x000fce00078e000e */
[----:B------:R-:W-:Y:S05]  /*24bb0*/  WARPSYNC.COLLECTIVE R15, `(.L_x_2126) ;  /* 0x000000000f087348 */ /* 0x000fea0003c00000 */
[----:B------:R0:W1:Y:S02]  /*24bc0*/  SHFL.IDX P6, R14, R13, R12, R11 ;  /* 0x0000000c0d0e7389 */ /* 0x00006400000c000b */
[----:B01----:R-:W-:Y:S01]  /*24bd0*/  ENDCOLLECTIVE ;  /* 0x000000000000791b */ /* 0x003fe20003800000 */
.L_x_2126:
[----:B------:R-:W-:Y:S02]  /*24be0*/  IMAD.MOV.U32 R13, RZ, RZ, R7 ;  /* 0x000000ffff0d7224 */ /* 0x000fe400078e0007 */
[----:B------:R-:W-:-:S07]  /*24bf0*/  IMAD.MOV.U32 R4, RZ, RZ, R14 ;  /* 0x000000ffff047224 */ /* 0x000fce00078e000e */
[----:B------:R-:W-:Y:S05]  /*24c00*/  WARPSYNC.COLLECTIVE R15, `(.L_x_2127) ;  /* 0x000000000f087348 */ /* 0x000fea0003c00000 */
[----:B------:R0:W1:Y:S02]  /*24c10*/  SHFL.IDX P6, R14, R13, R12, R11 ;  /* 0x0000000c0d0e7389 */ /* 0x00006400000c000b */
[----:B01----:R-:W-:Y:S01]  /*24c20*/  ENDCOLLECTIVE ;  /* 0x000000000000791b */ /* 0x003fe20003800000 */
.L_x_2127:
[----:B------:R-:W-:Y:S05]  /*24c30*/  BRA `(.L_x_2128) ;  /* 0xfffffe5000dc7947 */ /* 0x000fea000383ffff */
.L_x_1800:
[----:B0-----:R0:W1:Y:S02]  /*24c40*/  SYNCS.PHASECHK.TRANS64.TRYWAIT P0, [R2+URZ+0x28800], R5 ;  /* 0x02880005020075a7 */ /* 0x001064000800017f */
[----:B-1----:R-:W-:Y:S05]  /*24c50*/  @!P0 NANOSLEEP.SYNCS 0x989680 ;  /* 0x009896800000895d */ /* 0x002fea0003900000 */
[----:B------:R-:W1:Y:S02]  /*24c60*/  @!P0 SYNCS.PHASECHK.TRANS64 P0, [R2+URZ+0x28800], R5 ;  /* 0x02880005020085a7 */ /* 0x000e64000800007f */
[----:B-1----:R-:W-:Y:S05]  /*24c70*/  @!P0 BRA `(.L_x_1800) ;  /* 0xfffffffc00f08947 */ /* 0x002fea000383ffff */
[----:B------:R-:W-:Y:S05]  /*24c80*/  BRA `(.L_x_2129) ;  /* 0xfffffe5400947947 */ /* 0x000fea000383ffff */
.L_x_1816:
[----:B------:R-:W1:Y:S01]  /*24c90*/  LDC R54, c[0x0][0x3f4] ;  /* 0x0000fd00ff367b82 */ /* 0x000e620000000800 */
[----:B------:R-:W-:Y:S01]  /*24ca0*/  BSSY B1, `(.L_x_2130) ;  /* 0x0000008000017945 */ /* 0x000fe20003800000 */
[----:B------:R-:W-:Y:S02]  /*24cb0*/  IMAD.MOV.U32 R13, RZ, RZ, R35 ;  /* 0x000000ffff0d7224 */ /* 0x000fe400078e0023 */
[----:B------:R-:W-:Y:S02]  /*24cc0*/  IMAD.MOV.U32 R12, RZ, RZ, RZ ;  /* 0x000000ffff0c7224 */ /* 0x000fe400078e00ff */
[----:B------:R-:W-:Y:S02]  /*24cd0*/  IMAD.MOV.U32 R11, RZ, RZ, 0x181f ;  /* 0x0000181fff0b7424 */ /* 0x000fe400078e00ff */
[----:B------:R-:W-:-:S07]  /*24ce0*/  IMAD.MOV.U32 R15, RZ, RZ, -0x1 ;  /* 0xffffffffff0f7424 */ /* 0x000fce00078e00ff */
[----:B01----:R-:W-:Y:S05]  /*24cf0*/  WARPSYNC.COLLECTIVE R15, `(.L_x_2131) ;  /* 0x000000000f087348 */ /* 0x003fea0003c00000 */
[----:B------:R2:W3:Y:S02]  /*24d00*/  SHFL.IDX P6, R14, R13, R12, R11 ;  /* 0x0000000c0d0e7389 */ /* 0x0004e400000c000b */
[----:B0123--:R-:W-:Y:S01]  /*24d10*/  ENDCOLLECTIVE ;  /* 0x000000000000791b */ /* 0x00ffe20003800000 */
.L_x_2131:
[----:B------:R-:W-:Y:S05]  /*24d20*/  BSYNC B1 ;  /* 0x0000000000017941 */ /* 0x000fea0003800000 */
.L_x_2130:
[----:B------:R-:W-:Y:S01]  /*24d30*/  IMAD.MOV.U32 R13, RZ, RZ, R32 ;  /* 0x000000ffff0d7224 */ /* 0x000fe200078e0020 */
[----:B------:R-:W-:Y:S01]  /*24d40*/  MOV R12, RZ ;  /* 0x000000ff000c7202 */ /* 0x000fe20000000f00 */
[----:B------:R-:W-:Y:S01]  /*24d50*/  IMAD.MOV.U32 R11, RZ, RZ, 0x181f ;  /* 0x0000181fff0b7424 */ /* 0x000fe200078e00ff */
[----:B------:R-:W-:Y:S01]  /*24d60*/  ISETP.GE.AND P0, PT, R16, R54, PT ;  /* 0x000000361000720c */ /* 0x000fe20003f06270 */
[----:B------:R-:W-:Y:S02]  /*24d70*/  IMAD.MOV.U32 R15, RZ, RZ, -0x1 ;  /* 0xffffffffff0f7424 */ /* 0x000fe400078e00ff */
[----:B------:R-:W-:Y:S02]  /*24d80*/  IMAD.MOV.U32 R3, RZ, RZ, R14 ;  /* 0x000000ffff037224 */ /* 0x000fe400078e000e */
[----:B------:R-:W-:-:S08]  /*24d90*/  IMAD R0, R187, R0, RZ ;  /* 0x00000000bb007224 */ /* 0x000fd000078e02ff */
[----:B------:R-:W-:Y:S05]  /*24da0*/  WARPSYNC.COLLECTIVE R15, `(.L_x_2132) ;  /* 0x000000000f087348 */ /* 0x000fea0003c00000 */
[----:B------:R0:W1:Y:S02]  /*24db0*/  SHFL.IDX P6, R14, R13, R12, R11 ;  /* 0x0000000c0d0e7389 */ /* 0x00006400000c000b */
[----:B01----:R-:W-:Y:S01]  /*24dc0*/  ENDCOLLECTIVE ;  /* 0x000000000000791b */ /* 0x003fe20003800000 */
.L_x_2132:
[----:B------:R-:W-:Y:S01]  /*24dd0*/  ISETP.GE.OR P1, PT, R55, R0, P0 ;  /* 0x000000003700720c */ /* 0x000fe20000726670 */
[----:B------:R-:W-:-:S12]  /*24de0*/  IMAD.MOV.U32 R13, RZ, RZ, R33 ;  /* 0x000000ffff0d7224 */ /* 0x000fd800078e0021 */
[C---:B------:R-:W-:Y:S01]  /*24df0*/  @!P1 IMAD.SHL.U32 R7, R16.reuse, 0x2, RZ ;  /* 0x0000000210079824 */ /* 0x040fe200078e00ff */
[----:B------:R-:W-:Y:S01]  /*24e00*/  @!P1 SHF.L.U64.HI R6, R16, 0x1, R17 ;  /* 0x0000000110069819 */ /* 0x000fe20000010211 */
[----:B------:R-:W-:-:S07]  /*24e10*/  IMAD.MOV.U32 R4, RZ, RZ, R14 ;  /* 0x000000ffff047224 */ /* 0x000fce00078e000e */
[----:B------:R-:W-:Y:S05]  /*24e20*/  WARPSYNC.COLLECTIVE R15, `(.L_x_2133) ;  /* 0x000000000f087348 */ /* 0x000fea0003c00000 */
[----:B------:R0:W1:Y:S02]  /*24e30*/  SHFL.IDX P6, R14, R13, R12, R11 ;  /* 0x0000000c0d0e7389 */ /* 0x00006400000c000b */
[----:B01----:R-:W-:Y:S01]  /*24e40*/  ENDCOLLECTIVE ;  /* 0x000000000000791b */ /* 0x003fe20003800000 */
.L_x_2133:
[----:B------:R-:W-:-:S05]  /*24e50*/  @!P1 IADD3 R4, P2, R4, R7, RZ ;  /* 0x0000000704049210 */ /* 0x000fca0007f5e0ff */
[----:B------:R-:W-:Y:S02]  /*24e60*/  @!P1 IMAD.X R3, R3, 0x1, R6, P2 ;  /* 0x0000000103039824 */ /* 0x000fe400010e0606 */
[----:B------:R-:W-:Y:S02]  /*24e70*/  @!P1 IMAD.MOV.U32 R24, RZ, RZ, R4 ;  /* 0x000000ffff189224 */ /* 0x000fe400078e0004 */
[----:B------:R-:W-:Y:S02]  /*24e80*/  @!P1 IMAD.MOV.U32 R25, RZ, RZ, R3 ;  /* 0x000000ffff199224 */ /* 0x000fe400078e0003 */
[----:B------:R-:W-:-:S04]  /*24e90*/  IMAD.MOV.U32 R13, RZ, RZ, R34 ;  /* 0x000000ffff0d7224 */ /* 0x000fc800078e0022 */
[----:B------:R-:W5:Y:S01]  /*24ea0*/  @!P1 LD.E.128 R24, desc[UR38][R24.64] ;  /* 0x0000002618189980 */ /* 0x000f62000c101d00 */
[----:B------:R-:W-:-:S07]  /*24eb0*/  IMAD.MOV.U32 R5, RZ, RZ, R14 ;  /* 0x000000ffff057224 */ /* 0x000fce00078e000e */
[----:B-----5:R-:W-:Y:S05]  /*24ec0*/  WARPSYNC.COLLECTIVE R15, `(.L_x_2134) ;  /* 0x000000000f087348 */ /* 0x020fea0003c00000 */
[----:B------:R0:W1:Y:S02]  /*24ed0*/  SHFL.IDX P6, R14, R13, R12, R11 ;  /* 0x0000000c0d0e7389 */ /* 0x00006400000c000b */
[----:B01---5:R-:W-:Y:S01]  /*24ee0*/  ENDCOLLECTIVE ;  /* 0x000000000000791b */ /* 0x023fe20003800000 */
.L_x_2134:
[----:B------:R-:W-:-:S05]  /*24ef0*/  @!P1 IADD3 R14, P2, R14, R7, RZ ;  /* 0x000000070e0e9210 */ /* 0x000fca0007f5e0ff */
[----:B------:R-:W-:Y:S02]  /*24f00*/  @!P1 IMAD.X R5, R5, 0x1, R6, P2 ;  /* 0x0000000105059824 */ /* 0x000fe400010e0606 */
[----:B------:R-:W-:-:S06]  /*24f10*/  @!P1 IMAD.MOV.U32 R4, RZ, RZ, R14 ;  /* 0x000000ffff049224 */ /* 0x000fcc00078e000e */
[----:B------:R-:W5:Y:S01]  /*24f20*/  @!P1 LD.E.128 R4, desc[UR38][R4.64] ;  /* 0x0000002604049980 */ /* 0x000f62000c101d00 */
[----:B------:R-:W-:Y:S02]  /*24f30*/  IMAD.MOV.U32 R13, RZ, RZ, R35 ;  /* 0x000000ffff0d7224 */ /* 0x000fe400078e0023 */
[----:B------:R-:W-:-:S07]  /*24f40*/  IMAD.MOV.U32 R12, RZ, RZ, 0x1 ;  /* 0x00000001ff0c7424 */ /* 0x000fce00078e00ff */
[----:B-----5:R-:W-:Y:S05]  /*24f50*/  WARPSYNC.COLLECTIVE R15, `(.L_x_2135) ;  /* 0x000000000f087348 */ /* 0x020fea0003c00000 */
[----:B------:R0:W1:Y:S02]  /*24f60*/  SHFL.IDX P6, R14, R13, R12, R11 ;  /* 0x0000000c0d0e7389 */ /* 0x00006400000c000b */
[----:B01---5:R-:W-:Y:S01]  /*24f70*/  ENDCOLLECTIVE ;  /* 0x000000000000791b */ /* 0x023fe20003800000 */
.L_x_2135:
[----:B------:R-:W-:Y:S01]  /*24f80*/  CS2R R46, SRZ ;  /* 0x00000000002e7805 */ /* 0x000fe2000001ff00 */
[----:B------:R-:W-:Y:S01]  /*24f90*/  IMAD.MOV.U32 R13, RZ, RZ, R32 ;  /* 0x000000ffff0d7224 */ /* 0x000fe200078e0020 */
[----:B------:R-:W-:Y:S02]  /*24fa0*/  CS2R R48, SRZ ;  /* 0x0000000000307805 */ /* 0x000fe4000001ff00 */
[----:B------:R-:W-:Y:S02]  /*24fb0*/  CS2R R36, SRZ ;  /* 0x0000000000247805 */ /* 0x000fe4000001ff00 */
[----:B------:R-:W-:Y:S01]  /*24fc0*/  CS2R R20, SRZ ;  /* 0x0000000000147805 */ /* 0x000fe2000001ff00 */
[----:B------:R-:W-:-:S04]  /*24fd0*/  @!P1 IMAD.MOV.U32 R46, RZ, RZ, R24 ;  /* 0x000000ffff2e9224 */ /* 0x000fc800078e0018 */
[----:B------:R-:W-:-:S05]  /*24fe0*/  IMAD.MOV.U32 R3, RZ, RZ, R46 ;  /* 0x000000ffff037224 */ /* 0x000fca00078e002e */
[----:B------:R-:W-:Y:S01]  /*24ff0*/  PRMT R64, R3, 0x7610, R64 ;  /* 0x0000761003407816 */ /* 0x000fe20000000040 */
[----:B------:R-:W-:-:S07]  /*25000*/  IMAD.MOV.U32 R3, RZ, RZ, R14 ;  /* 0x000000ffff037224 */ /* 0x000fce00078e000e */
[----:B------:R-:W-:Y:S05]  /*25010*/  WARPSYNC.COLLECTIVE R15, `(.L_x_2136) ;  /* 0x000000000f087348 */ /* 0x000fea0003c00000 */
[----:B------:R0:W1:Y:S02]  /*25020*/  SHFL.IDX P6, R14, R13, R12, R11 ;  /* 0x0000000c0d0e7389 */ /* 0x00006400000c000b */
[----:B01----:R-:W-:Y:S01]  /*25030*/  ENDCOLLECTIVE ;  /* 0x000000000000791b */ /* 0x003fe20003800000 */
.L_x_2136:
[----:B------:R-:W-:-:S05]  /*25040*/  @!P1 IMAD.MOV.U32 R47, RZ, RZ, R25 ;  /* 0x000000ffff2f9224 */ /* 0x000fca00078e0019 */
[----:B------:R-:W-:-:S04]  /*25050*/  MOV R8, R47 ;  /* 0x0000002f00087202 */ /* 0x000fc80000000f00 */
[----:B------:R-:W-:Y:S01]  /*25060*/  PRMT R66, R8, 0x7610, R66 ;  /* 0x0000761008427816 */ /* 0x000fe20000000042 */
[----:B------:R-:W-:Y:S02]  /*25070*/  IMAD.MOV.U32 R13, RZ, RZ, R33 ;  /* 0x000000ffff0d7224 */ /* 0x000fe400078e0021 */
[----:B------:R-:W-:-:S07]  /*25080*/  IMAD.MOV.U32 R8, RZ, RZ, R14 ;  /* 0x000000ffff087224 */ /* 0x000fce00078e000e */
[----:B------:R-:W-:Y:S05]  /*25090*/  WARPSYNC.COLLECTIVE R15, `(.L_x_2137) ;  /* 0x000000000f087348 */ /* 0x000fea0003c00000 */
[----:B------:R0:W1:Y:S02]  /*250a0*/  SHFL.IDX P6, R14, R13, R12, R11 ;  /* 0x0000000c0d0e7389 */ /* 0x00006400000c000b */
[----:B01----:R-:W-:Y:S01]  /*250b0*/  ENDCOLLECTIVE ;  /* 0x000000000000791b */ /* 0x003fe20003800000 */
.L_x_2137:
[----:B------:R-:W-:Y:S02]  /*250c0*/  IMAD.MOV.U32 R13, RZ, RZ, R34 ;  /* 0x000000ffff0d7224 */ /* 0x000fe400078e0022 */
[----:B------:R-:W-:-:S07]  /*250d0*/  IMAD.MOV.U32 R9, RZ, RZ, R14 ;  /* 0x000000ffff097224 */ /* 0x000fce00078e000e */
[----:B------:R-:W-:Y:S05]  /*250e0*/  WARPSYNC.COLLECTIVE R15, `(.L_x_2138) ;  /* 0x000000000f087348 */ /* 0x000fea0003c00000 */
[----:B------:R0:W1:Y:S02]  /*250f0*/  SHFL.IDX P6, R14, R13, R12, R11 ;  /* 0x0000000c0d0e7389 */ /* 0x00006400000c000b */
[----:B01----:R-:W-:Y:S01]  /*25100*/  ENDCOLLECTIVE ;  /* 0x000000000000791b */ /* 0x003fe20003800000 */
.L_x_2138:
[----:B------:R-:W-:Y:S01]  /*25110*/  @!P1 IMAD.MOV.U32 R48, RZ, RZ, R26 ;  /* 0x000000ffff309224 */ /* 0x000fe200078e001a */
[----:B------:R-:W-:Y:S01]  /*25120*/  @!P1 MOV R37, R7 ;  /* 0x0000000700259202 */ /* 0x000fe20000000f00 */
[----:B------:R-:W-:Y:S02]  /*25130*/  @!P1 IMAD.MOV.U32 R49, RZ, RZ, R27 ;  /* 0x000000ffff319224 */ /* 0x000fe400078e001b */
[----:B------:R-:W-:Y:S02]  /*25140*/  @!P1 IMAD.MOV.U32 R20, RZ, RZ, R4 ;  /* 0x000000ffff149224 */ /* 0x000fe400078e0004 */
[----:B------:R-:W-:Y:S02]  /*25150*/  @!P1 IMAD.MOV.U32 R21, RZ, RZ, R5 ;  /* 0x000000ffff159224 */ /* 0x000fe400078e0005 */
[----:B------:R-:W-:Y:S02]  /*25160*/  @!P1 IMAD.MOV.U32 R36, RZ, RZ, R6 ;  /* 0x000000ffff249224 */ /* 0x000fe400078e0006 */
[----:B------:R-:W-:-:S02]  /*25170*/  IMAD.MOV.U32 R10, RZ, RZ, R48 ;  /* 0x000000ffff0a7224 */ /* 0x000fc400078e0030 */
[----:B------:R-:W-:Y:S02]  /*25180*/  IMAD.MOV.U32 R25, RZ, RZ, R49 ;  /* 0x000000ffff197224 */ /* 0x000fe400078e0031 */
[----:B------:R-:W-:Y:S02]  /*25190*/  IMAD.MOV.U32 R4, RZ, RZ, R20 ;  /* 0x000000ffff047224 */ /* 0x000fe400078e0014 */
[----:B------:R-:W-:Y:S02]  /*251a0*/  IMAD.MOV.U32 R5, RZ, RZ, R21 ;  /* 0x000000ffff057224 */ /* 0x000fe400078e0015 */
[----:B------:R-:W-:Y:S02]  /*251b0*/  IMAD.MOV.U32 R6, RZ, RZ, R36 ;  /* 0x000000ffff067224 */ /* 0x000fe400078e0024 */
[----:B------:R-:W-:Y:S01]  /*251c0*/  IMAD.MOV.U32 R7, RZ, RZ, R37 ;  /* 0x000000ffff077224 */ /* 0x000fe200078e0025 */
[----:B------:R-:W-:Y:S02]  /*251d0*/  PRMT R43, R10, 0x5410, R25 ;  /* 0x000054100a2b7816 */ /* 0x000fe40000000019 */
[----:B------:R-:W-:-:S02]  /*251e0*/  CS2R R24, SRZ ;  /* 0x0000000000187805 */ /* 0x000fc4000001ff00 */
[----:B------:R-:W-:Y:S02]  /*251f0*/  PRMT R65, R6, 0x5410, R4 ;  /* 0x0000541006417816 */ /* 0x000fe40000000004 */
[----:B------:R-:W-:Y:S02]  /*25200*/  PRMT R68, R5, 0x7610, R68 ;  /* 0x0000761005447816 */ /* 0x000fe40000000044 */
[----:B------:R-:W-:Y:S01]  /*25210*/  PRMT R64, R64, 0x5410, R7 ;  /* 0x0000541040407816 */ /* 0x000fe20000000007 */
[----:B------:R-:W-:Y:S06]  /*25220*/  BRA `(.L_x_2139) ;  /* 0xfffffe6c00507947 */ /* 0x000fec000383ffff */
.L_x_1819:
[----:B------:R-:W-:Y:S01]  /*25230*/  BSSY B1, `(.L_x_2140) ;  /* 0x0000008000017945 */ /* 0x000fe20003800000 */
[----:B------:R-:W-:Y:S02]  /*25240*/  IMAD.MOV.U32 R13, RZ, RZ, R35 ;  /* 0x000000ffff0d7224 */ /* 0x000fe400078e0023 */
[----:B------:R-:W-:Y:S02]  /*25250*/  IMAD.MOV.U32 R12, RZ, RZ, 0x2 ;  /* 0x00000002ff0c7424 */ /* 0x000fe400078e00ff */
[----:B------:R-:W-:Y:S02]  /*25260*/  IMAD.MOV.U32 R11, RZ, RZ, 0x181f ;  /* 0x0000181fff0b7424 */ /* 0x000fe400078e00ff */
[----:B0-----:R-:W-:-:S07]  /*25270*/  IMAD.MOV.U32 R15, RZ, RZ, -0x1 ;  /* 0xffffffffff0f7424 */ /* 0x001fce00078e00ff */
[----:B------:R-:W-:Y:S05]  /*25280*/  WARPSYNC.COLLECTIVE R15, `(.L_x_2141) ;  /* 0x000000000f087348 */ /* 0x000fea0003c00000 */
[----:B------:R0:W1:Y:S02]  /*25290*/  SHFL.IDX P6, R14, R13, R12, R11 ;  /* 0x0000000c0d0e7389 */ /* 0x00006400000c000b */
[----:B01----:R-:W-:Y:S01]  /*252a0*/  ENDCOLLECTIVE ;  /* 0x000000000000791b */ /* 0x003fe20003800000 */
.L_x_2141:
[----:B------:R-:W-:Y:S05]  /*252b0*/  BSYNC B1 ;  /* 0x0000000000017941 */ /* 0x000fea0003800000 */
.L_x_2140:
[----:B------:R-:W-:Y:S02]  /*252c0*/  IMAD.MOV.U32 R13, RZ, RZ, R32 ;  /* 0x000000ffff0d7224 */ /* 0x000fe400078e0020 */
[----:B------:R-:W-:Y:S02]  /*252d0*/  IMAD.MOV.U32 R12, RZ, RZ, 0x2 ;  /* 0x00000002ff0c7424 */ /* 0x000fe400078e00ff */
[----:B------:R-:W-:Y:S02]  /*252e0*/  IMAD.MOV.U32 R11, RZ, RZ, 0x181f ;  /* 0x0000181fff0b7424 */ /* 0x000fe400078e00ff */
[----:B------:R-:W-:Y:S02]  /*252f0*/  IMAD.MOV.U32 R15, RZ, RZ, -0x1 ;  /* 0xffffffffff0f7424 */ /* 0x000fe400078e00ff */
[----:B------:R-:W-:Y:S02]  /*25300*/  IMAD.MOV.U32 R3, RZ, RZ, R14 ;  /* 0x000000ffff037224 */ /* 0x000fe400078e000e */
[----:B------:R-:W-:-:S07]  /*25310*/  VIADD R9, R55, 0x40 ;  /* 0x0000004037097836 */ /* 0x000fce0000000000 */
[----:B------:R-:W-:Y:S05]  /*25320*/  WARPSYNC.COLLECTIVE R15, `(.L_x_2142) ;  /* 0x000000000f087348 */ /* 0x000fea0003c00000 */
[----:B------:R0:W1:Y:S02]  /*25330*/  SHFL.IDX P6, R14, R13, R12, R11 ;  /* 0x0000000c0d0e7389 */ /* 0x00006400000c000b */
[----:B01----:R-:W-:Y:S01]  /*25340*/  ENDCOLLECTIVE ;  /* 0x000000000000791b */ /* 0x003fe20003800000 */
.L_x_2142:
[----:B------:R-:W-:Y:S02]  /*25350*/  ISETP.GE.OR P1, PT, R9, R0, P0 ;  /* 0x000000000900720c */ /* 0x000fe40000726670 */
[----:B------:R-:W-:-:S11]  /*25360*/  MOV R13, R33 ;  /* 0x00000021000d7202 */ /* 0x000fd60000000f00 */
[C---:B------:R-:W-:Y:S01]  /*25370*/  @!P1 IMAD.SHL.U32 R31, R16.reuse, 0x2, RZ ;  /* 0x00000002101f9824 */ /* 0x040fe200078e00ff */
[----:B------:R-:W-:Y:S01]  /*25380*/  @!P1 SHF.L.U64.HI R29, R16, 0x1, R17 ;  /* 0x00000001101d9819 */ /* 0x000fe20000010211 */
[----:B------:R-:W-:-:S07]  /*25390*/  IMAD.MOV.U32 R8, RZ, RZ, R14 ;  /* 0x000000ffff087224 */ /* 0x000fce00078e000e */
[----:B------:R-:W-:Y:S05]  /*253a0*/  WARPSYNC.COLLECTIVE R15, `(.L_x_2143) ;  /* 0x000000000f087348 */ /* 0x000fea0003c00000 */
[----:B------:R0:W1:Y:S02]  /*253b0*/  SHFL.IDX P6, R14, R13, R12, R11 ;  /* 0x0000000c0d0e7389 */ /* 0x00006400000c000b */
[----:B01----:R-:W-:Y:S01]  /*253c0*/  ENDCOLLECTIVE ;  /* 0x000000000000791b */ /* 0x003fe20003800000 */
.L_x_2143:
[----:B------:R-:W-:-:S05]  /*253d0*/  @!P1 IADD3 R8, P2, R8, R31, RZ ;  /* 0x0000001f08089210 */ /* 0x000fca0007f5e0ff */
[----:B------:R-:W-:Y:S02]  /*253e0*/  @!P1 IMAD.X R9, R3, 0x1, R29, P2 ;  /* 0x0000000103099824 */ /* 0x000fe400010e061d */
[----:B------:R-:W-:Y:S02]  /*253f0*/  IMAD.MOV.U32 R13, RZ, RZ, R34 ;  /* 0x000000ffff0d7224 */ /* 0x000fe400078e0022 */
[----:B------:R-:W-:-:S07]  /*25400*/  IMAD.MOV.U32 R28, RZ, RZ, R14 ;  /* 0x000000ffff1c7224 */ /* 0x000fce00078e000e */
[----:B------:R-:W-:Y:S05]  /*25410*/  WARPSYNC.COLLECTIVE R15, `(.L_x_2144) ;  /* 0x000000000f087348 */ /* 0x000fea0003c00000 */
[----:B------:R0:W1:Y:S02]  /*25420*/  SHFL.IDX P6, R14, R13, R12, R11 ;  /* 0x0000000c0d0e7389 */ /* 0x00006400000c000b */
[----:B01----:R-:W-:Y:S01]  /*25430*/  ENDCOLLECTIVE ;  /* 0x000000000000791b */ /* 0x003fe20003800000 */
.L_x_2144:
[----:B------:R-:W2:Y:S01]  /*25440*/  @!P1 LD.E.128 R8, desc[UR38][R8.64] ;  /* 0x0000002608089980 */ /* 0x000ea2000c101d00 */
[----:B------:R-:W-:-:S05]  /*25450*/  @!P1 IADD3 R14, P2, R14, R31, RZ ;  /* 0x0000001f0e0e9210 */ /* 0x000fca0007f5e0ff */
[----:B------:R-:W-:-:S04]  /*25460*/  @!P1 IMAD.X R3, R28, 0x1, R29, P2 ;  /* 0x000000011c039824 */ /* 0x000fc800010e061d */
[----:B------:R-:W-:-:S05]  /*25470*/  @!P1 IMAD.MOV.U32 R15, RZ, RZ, R3 ;  /* 0x000000ffff0f9224 */ /* 0x000fca00078e0003 */
[----:B------:R0:W5:Y:S01]  /*25480*/  @!P1 LD.E.128 R28, desc[UR38][R14.64] ;  /* 0x000000260e1c9980 */ /* 0x000162000c101d00 */
[----:B------:R-:W-:Y:S02]  /*25490*/  CS2R R50, SRZ ;  /* 0x0000000000327805 */ /* 0x000fe4000001ff00 */
[----:B------:R-:W-:Y:S01]  /*254a0*/  CS2R R52, SRZ ;  /* 0x0000000000347805 */ /* 0x000fe2000001ff00 */
[----:B------:R-:W-:Y:S01]  /*254b0*/  IMAD.MOV.U32 R13, RZ, RZ, R35 ;  /* 0x000000ffff0d7224 */ /* 0x000fe200078e0023 */
[----:B------:R-:W-:Y:S02]  /*254c0*/  CS2R R38, SRZ ;  /* 0x0000000000267805 */ /* 0x000fe4000001ff00 */
[----:B------:R-:W-:Y:S02]  /*254d0*/  CS2R R40, SRZ ;  /* 0x0000000000287805 */ /* 0x000fe4000001ff00 */
[----:B0-----:R-:W-:Y:S01]  /*254e0*/  MOV R15, 0xffffffff ;  /* 0xffffffff000f7802 */ /* 0x001fe20000000f00 */
[----:B--2---:R-:W-:-:S02]  /*254f0*/  @!P1 IMAD.MOV.U32 R50, RZ, RZ, R8 ;  /* 0x000000ffff329224 */ /* 0x004fc400078e0008 */
[----:B------:R-:W-:Y:S02]  /*25500*/  @!P1 IMAD.MOV.U32 R51, RZ, RZ, R9 ;  /* 0x000000ffff339224 */ /* 0x000fe400078e0009 */
[----:B------:R-:W-:Y:S02]  /*25510*/  IMAD.MOV.U32 R3, RZ, RZ, R50 ;  /* 0x000000ffff037224 */ /* 0x000fe400078e0032 */
[----:B------:R-:W-:Y:S02]  /*25520*/  IMAD.MOV.U32 R12, RZ, RZ, R51 ;  /* 0x000000ffff0c7224 */ /* 0x000fe400078e0033 */
[----:B------:R-:W-:Y:S02]  /*25530*/  @!P1 IMAD.MOV.U32 R53, RZ, RZ, R11 ;  /* 0x000000ffff359224 */ /* 0x000fe400078e000b */
[----:B------:R-:W-:Y:S01]  /*25540*/  IMAD.MOV.U32 R11, RZ, RZ, 0x181f ;  /* 0x0000181fff0b7424 */ /* 0x000fe200078e00ff */
[----:B------:R-:W-:Y:S01]  /*25550*/  PRMT R59, R3, 0x5410, R12 ;  /* 0x00005410033b7816 */ /* 0x000fe2000000000c */
[----:B------:R-:W-:-:S02]  /*25560*/  IMAD.MOV.U32 R12, RZ, RZ, 0x3 ;  /* 0x00000003ff0c7424 */ /* 0x000fc400078e00ff */
[----:B------:R-:W-:Y:S02]  /*25570*/  @!P1 IMAD.MOV.U32 R52, RZ, RZ, R10 ;  /* 0x000000ffff349224 */ /* 0x000fe400078e000a */
[----:B------:R-:W-:-:S07]  /*25580*/  IMAD.MOV.U32 R9, RZ, RZ, R53 ;  /* 0x000000ffff097224 */ /* 0x000fce00078e0035 */
[----:B-----5:R-:W-:Y:S05]  /*25590*/  WARPSYNC.COLLECTIVE R15, `(.L_x_2145) ;  /* 0x000000000f087348 */ /* 0x020fea0003c00000 */
[----:B------:R0:W1:Y:S02]  /*255a0*/  SHFL.IDX P6, R14, R13, R12, R11 ;  /* 0x0000000c0d0e7389 */ /* 0x00006400000c000b */
[----:B01---5:R-:W-:Y:S01]  /*255b0*/  ENDCOLLECTIVE ;  /* 0x000000000000791b */ /* 0x023fe20003800000 */
.L_x_2145:
[----:B------:R-:W-:-:S05]  /*255c0*/  IMAD.MOV.U32 R8, RZ, RZ, R52 ;  /* 0x000000ffff087224 */ /* 0x000fca00078e0034 */
[----:B------:R-:W-:Y:S01]  /*255d0*/  PRMT R44, R8, 0x5410, R9 ;  /* 0x00005410082c7816 */ /* 0x000fe20000000009 */
[----:B------:R-:W-:Y:S02]  /*255e0*/  @!P1 IMAD.MOV.U32 R38, RZ, RZ, R28 ;  /* 0x000000ffff269224 */ /* 0x000fe400078e001c */
[----:B------:R-:W-:Y:S02]  /*255f0*/  @!P1 IMAD.MOV.U32 R39, RZ, RZ, R29 ;  /* 0x000000ffff279224 */ /* 0x000fe400078e001d */
[----:B------:R-:W-:Y:S02]  /*25600*/  @!P1 IMAD.MOV.U32 R40, RZ, RZ, R30 ;  /* 0x000000ffff289224 */ /* 0x000fe400078e001e */
[----:B------:R-:W-:Y:S02]  /*25610*/  @!P1 IMAD.MOV.U32 R41, RZ, RZ, R31 ;  /* 0x000000ffff299224 */ /* 0x000fe400078e001f */
[----:B------:R-:W-:Y:S01]  /*25620*/  IMAD.MOV.U32 R13, RZ, RZ, R32 ;  /* 0x000000ffff0d7224 */ /* 0x000fe200078e0020 */
[----:B------:R-:W-:Y:S01]  /*25630*/  MOV R10, R40 ;  /* 0x00000028000a7202 */ /* 0x000fe20000000f00 */
[----:B------:R-:W-:-:S02]  /*25640*/  IMAD.MOV.U32 R8, RZ, RZ, R38 ;  /* 0x000000ffff087224 */ /* 0x000fc400078e0026 */
[----:B------:R-:W-:Y:S02]  /*25650*/  IMAD.MOV.U32 R9, RZ, RZ, R39 ;  /* 0x000000ffff097224 */ /* 0x000fe400078e0027 */
[----:B------:R-:W-:-:S03]  /*25660*/  IMAD.MOV.U32 R3, RZ, RZ, R14 ;  /* 0x000000ffff037224 */ /* 0x000fc600078e000e */
[----:B------:R-:W-:-:S07]  /*25670*/  PRMT R62, R8, 0x5410, R9 ;  /* 0x00005410083e7816 */ /* 0x000fce0000000009 */
[----:B------:R-:W-:Y:S05]  /*25680*/  WARPSYNC.COLLECTIVE R15, `(.L_x_2146) ;  /* 0x000000000f087348 */ /* 0x000fea0003c00000 */
[----:B------:R0:W1:Y:S02]  /*25690*/  SHFL.IDX P6, R14, R13, R12, R11 ;  /* 0x0000000c0d0e7389 */ /* 0x00006400000c000b */
[----:B01----:R-:W-:Y:S01]  /*256a0*/  ENDCOLLECTIVE ;  /* 0x000000000000791b */ /* 0x003fe20003800000 */
.L_x_2146:
[----:B------:R-:W-:Y:S01]  /*256b0*/  CS2R R8, SRZ ;  /* 0x0000000000087805 */ /* 0x000fe2000001ff00 */
[----:B------:R-:W-:Y:S02]  /*256c0*/  IMAD.MOV.U32 R13, RZ, RZ, R33 ;  /* 0x000000ffff0d7224 */ /* 0x000fe400078e0021 */
[----:B------:R-:W-:-:S07]  /*256d0*/  IMAD.MOV.U32 R32, RZ, RZ, R14 ;  /* 0x000000ffff207224 */ /* 0x000fce00078e000e */
[----:B------:R-:W-:Y:S05]  /*256e0*/  WARPSYNC.COLLECTIVE R15, `(.L_x_2147) ;  /* 0x000000000f087348 */ /* 0x000fea0003c00000 */
[----:B------:R0:W1:Y:S02]  /*256f0*/  SHFL.IDX P6, R14, R13, R12, R11 ;  /* 0x0000000c0d0e7389 */ /* 0x00006400000c000b */
[----:B01----:R-:W-:Y:S01]  /*25700*/  ENDCOLLECTIVE ;  /* 0x000000000000791b */ /* 0x003fe20003800000 */
.L_x_2147:
[----:B------:R-:W-:Y:S02]  /*25710*/  IMAD.MOV.U32 R13, RZ, RZ, R34 ;  /* 0x000000ffff0d7224 */ /* 0x000fe400078e0022 */
[----:B------:R-:W-:-:S07]  /*25720*/  IMAD.MOV.U32 R33, RZ, RZ, R14 ;  /* 0x000000ffff217224 */ /* 0x000fce00078e000e */
[----:B------:R-:W-:Y:S05]  /*25730*/  WARPSYNC.COLLECTIVE R15, `(.L_x_2148) ;  /* 0x000000000f087348 */ /* 0x000fea0003c00000 */
[----:B------:R0:W1:Y:S02]  /*25740*/  SHFL.IDX P6, R14, R13, R12, R11 ;  /* 0x0000000c0d0e7389 */ /* 0x00006400000c000b */
[----:B01----:R-:W-:Y:S01]  /*25750*/  ENDCOLLECTIVE ;  /* 0x000000000000791b */ /* 0x003fe20003800000 */
.L_x_2148:
[----:B------:R-:W-:-:S05]  /*25760*/  IMAD.MOV.U32 R11, RZ, RZ, R41 ;  /* 0x000000ffff0b7224 */ /* 0x000fca00078e0029 */
[----:B------:R-:W-:Y:S01]  /*25770*/  PRMT R63, R10, 0x5410, R11 ;  /* 0x000054100a3f7816 */ /* 0x000fe2000000000b */
[----:B------:R-:W-:Y:S01]  /*25780*/  IMAD.MOV.U32 R34, RZ, RZ, R14 ;  /* 0x000000ffff227224 */ /* 0x000fe200078e000e */
[----:B------:R-:W-:Y:S06]  /*25790*/  BRA `(.L_x_2149) ;  /* 0xfffffe6c002c7947 */ /* 0x000fec000383ffff */
.L_x_1823:
[----:B0-----:R0:W1:Y:S02]  /*257a0*/  SYNCS.PHASECHK.TRANS64.TRYWAIT P4, [R2+URZ+0x28800], R29 ;  /* 0x0288001d020075a7 */ /* 0x001064000808017f */
[----:B-1----:R-:W-:Y:S05]  /*257b0*/  @!P4 NANOSLEEP.SYNCS 0x989680 ;  /* 0x009896800000c95d */ /* 0x002fea0003900000 */
[----:B------:R-:W1:Y:S02]  /*257c0*/  @!P4 SYNCS.PHASECHK.TRANS64 P4, [R2+URZ+0x28800], R29 ;  /* 0x0288001d0200c5a7 */ /* 0x000e64000808007f */
[----:B-1----:R-:W-:Y:S05]  /*257d0*/  @!P4 BRA `(.L_x_1823) ;  /* 0xfffffffc00f0c947 */ /* 0x002fea000383ffff */
[----:B------:R-:W-:Y:S05]  /*257e0*/  BRA `(.L_x_2150) ;  /* 0xfffffe6c00c47947 */ /* 0x000fea000383ffff */
.L_x_1833:
[----:B0-----:R0:W2:Y:S02]  /*257f0*/  SYNCS.PHASECHK.TRANS64.TRYWAIT P2, [R11+URZ+0x28830], R0 ;  /* 0x028830000b0075a7 */ /* 0x0010a4000804017f */
[----:B--2---:R-:W-:Y:S05]  /*25800*/  @!P2 NANOSLEEP.SYNCS 0x989680 ;  /* 0x009896800000a95d */ /* 0x004fea0003900000 */
[----:B------:R-:W2:Y:S02]  /*25810*/  @!P2 SYNCS.PHASECHK.TRANS64 P2, [R11+URZ+0x28830], R0 ;  /* 0x028830000b00a5a7 */ /* 0x000ea4000804007f */
[----:B--2---:R-:W-:Y:S05]  /*25820*/  @!P2 BRA `(.L_x_1833) ;  /* 0xfffffffc00f0a947 */ /* 0x004fea000383ffff */
[----:B------:R-:W-:Y:S05]  /*25830*/  BRA `(.L_x_1832) ;  /* 0xfffffe8800207947 */ /* 0x000fea000383ffff */
.L_x_1851:
[----:B-1----:R1:W2:Y:S02]  /*25840*/  SYNCS.PHASECHK.TRANS64.TRYWAIT P5, [R11+URZ+0x28830], R6 ;  /* 0x028830060b0075a7 */ /* 0x0022a400080a017f */
[----:B--2---:R-:W-:Y:S05]  /*25850*/  @!P5 NANOSLEEP.SYNCS 0x989680 ;  /* 0x009896800000d95d */ /* 0x004fea0003900000 */
[----:B------:R-:W2:Y:S02]  /*25860*/  @!P5 SYNCS.PHASECHK.TRANS64 P5, [R11+URZ+0x28830], R6 ;  /* 0x028830060b00d5a7 */ /* 0x000ea400080a007f */
[----:B--2---:R-:W-:Y:S05]  /*25870*/  @!P5 BRA `(.L_x_1851) ;  /* 0xfffffffc00f0d947 */ /* 0x004fea000383ffff */
[----:B------:R-:W-:Y:S05]  /*25880*/  BRA `(.L_x_1850) ;  /* 0xfffffeb800f87947 */ /* 0x000fea000383ffff */
.L_x_1855:
[----:B-1----:R1:W2:Y:S02]  /*25890*/  SYNCS.PHASECHK.TRANS64.TRYWAIT P4, [R11+URZ+0x28850], R6 ;  /* 0x028850060b0075a7 */ /* 0x0022a4000808017f */
[----:B--2---:R-:W-:Y:S05]  /*258a0*/  @!P4 NANOSLEEP.SYNCS 0x989680 ;  /* 0x009896800000c95d */ /* 0x004fea0003900000 */
[----:B------:R-:W2:Y:S02]  /*258b0*/  @!P4 SYNCS.PHASECHK.TRANS64 P4, [R11+URZ+0x28850], R6 ;  /* 0x028850060b00c5a7 */ /* 0x000ea4000808007f */
[----:B--2---:R-:W-:Y:S05]  /*258c0*/  @!P4 BRA `(.L_x_1855) ;  /* 0xfffffffc00f0c947 */ /* 0x004fea000383ffff */
[----:B------:R-:W-:Y:S05]  /*258d0*/  BRA `(.L_x_1852) ;  /* 0xfffffec000087947 */ /* 0x000fea000383ffff */
.L_x_1874:
[----:B-1----:R1:W2:Y:S02]  /*258e0*/  SYNCS.PHASECHK.TRANS64.TRYWAIT P3, [R0+URZ+0x28830], R9 ;  /* 0x02883009000075a7 */ /* 0x0022a4000806017f */
[----:B--2---:R-:W-:Y:S05]  /*258f0*/  @!P3 NANOSLEEP.SYNCS 0x989680 ;  /* 0x009896800000b95d */ /* 0x004fea0003900000 */
[----:B------:R-:W2:Y:S02]  /*25900*/  @!P3 SYNCS.PHASECHK.TRANS64 P3, [R0+URZ+0x28830], R9 ;  /* 0x028830090000b5a7 */ /* 0x000ea4000806007f */
[----:B--2---:R-:W-:Y:S05]  /*25910*/  @!P3 BRA `(.L_x_1874) ;  /* 0xfffffffc00f0b947 */ /* 0x004fea000383ffff */
[----:B------:R-:W-:Y:S05]  /*25920*/  BRA `(.L_x_1873) ;  /* 0xfffffef000187947 */ /* 0x000fea000383ffff */
.L_x_1878:
[----:B-1----:R1:W2:Y:S02]  /*25930*/  SYNCS.PHASECHK.TRANS64.TRYWAIT P2, [R9+URZ+0x28850], R0 ;  /* 0x02885000090075a7 */ /* 0x0022a4000804017f */
[----:B--2---:R-:W-:Y:S05]  /*25940*/  @!P2 NANOSLEEP.SYNCS 0x989680 ;  /* 0x009896800000a95d */ /* 0x004fea0003900000 */
[----:B------:R-:W2:Y:S02]  /*25950*/  @!P2 SYNCS.PHASECHK.TRANS64 P2, [R9+URZ+0x28850], R0 ;  /* 0x028850000900a5a7 */ /* 0x000ea4000804007f */
[----:B--2---:R-:W-:Y:S05]  /*25960*/  @!P2 BRA `(.L_x_1878) ;  /* 0xfffffffc00f0a947 */ /* 0x004fea000383ffff */
[----:B------:R-:W-:Y:S05]  /*25970*/  BRA `(.L_x_1875) ;  /* 0xfffffef400287947 */ /* 0x000fea000383ffff */
.L_x_1885:
[----:B-1----:R1:W2:Y:S02]  /*25980*/  SYNCS.PHASECHK.TRANS64.TRYWAIT P3, [R0+URZ+0x28830], R9 ;  /* 0x02883009000075a7 */ /* 0x0022a4000806017f */
[----:B--2---:R-:W-:Y:S05]  /*25990*/  @!P3 NANOSLEEP.SYNCS 0x989680 ;  /* 0x009896800000b95d */ /* 0x004fea0003900000 */
[----:B------:R-:W2:Y:S02]  /*259a0*/  @!P3 SYNCS.PHASECHK.TRANS64 P3, [R0+URZ+0x28830], R9 ;  /* 0x028830090000b5a7 */ /* 0x000ea4000806007f */
[----:B--2---:R-:W-:Y:S05]  /*259b0*/  @!P3 BRA `(.L_x_1885) ;  /* 0xfffffffc00f0b947 */ /* 0x004fea000383ffff */
[----:B------:R-:W-:Y:S05]  /*259c0*/  BRA `(.L_x_1884) ;  /* 0xffffff10007c7947 */ /* 0x000fea000383ffff */
.L_x_1889:
[----:B-1----:R1:W2:Y:S02]  /*259d0*/  SYNCS.PHASECHK.TRANS64.TRYWAIT P2, [R9+URZ+0x28850], R0 ;  /* 0x02885000090075a7 */ /* 0x0022a4000804017f */
[----:B--2---:R-:W-:Y:S05]  /*259e0*/  @!P2 NANOSLEEP.SYNCS 0x989680 ;  /* 0x009896800000a95d */ /* 0x004fea0003900000 */
[----:B------:R-:W2:Y:S02]  /*259f0*/  @!P2 SYNCS.PHASECHK.TRANS64 P2, [R9+URZ+0x28850], R0 ;  /* 0x028850000900a5a7 */ /* 0x000ea4000804007f */
[----:B--2---:R-:W-:Y:S05]  /*25a00*/  @!P2 BRA `(.L_x_1889) ;  /* 0xfffffffc00f0a947 */ /* 0x004fea000383ffff */
[----:B------:R-:W-:Y:S05]  /*25a10*/  BRA `(.L_x_1886) ;  /* 0xffffff14008c7947 */ /* 0x000fea000383ffff */
.L_x_1902:
[----:B-1----:R1:W2:Y:S02]  /*25a20*/  SYNCS.PHASECHK.TRANS64.TRYWAIT P0, [R13+URZ+0x28850], R4 ;  /* 0x028850040d0075a7 */ /* 0x0022a4000800017f */
[----:B--2---:R-:W-:Y:S05]  /*25a30*/  @!P0 NANOSLEEP.SYNCS 0x989680 ;  /* 0x009896800000895d */ /* 0x004fea0003900000 */
[----:B------:R-:W2:Y:S02]  /*25a40*/  @!P0 SYNCS.PHASECHK.TRANS64 P0, [R13+URZ+0x28850], R4 ;  /* 0x028850040d0085a7 */ /* 0x000ea4000800007f */
[----:B--2---:R-:W-:Y:S05]  /*25a50*/  @!P0 BRA `(.L_x_1902) ;  /* 0xfffffffc00f08947 */ /* 0x004fea000383ffff */
[----:B------:R-:W-:Y:S05]  /*25a60*/  BRA `(.L_x_1901) ;  /* 0xffffff4000d87947 */ /* 0x000fea000383ffff */
.L_x_1916:
[----:B------:R-:W-:Y:S02]  /*25a70*/  IMAD.MOV.U32 R13, RZ, RZ, R4 ;  /* 0x000000ffff0d7224 */ /* 0x000fe400078e0004 */
[----:B------:R-:W-:Y:S02]  /*25a80*/  IMAD.MOV.U32 R12, RZ, RZ, RZ ;  /* 0x000000ffff0c7224 */ /* 0x000fe400078e00ff */
[----:B------:R-:W-:Y:S02]  /*25a90*/  IMAD.MOV.U32 R11, RZ, RZ, 0x181f ;  /* 0x0000181fff0b7424 */ /* 0x000fe400078e00ff */
[----:B------:R-:W-:-:S07]  /*25aa0*/  IMAD.MOV.U32 R15, RZ, RZ, -0x1 ;  /* 0xffffffffff0f7424 */ /* 0x000fce00078e00ff */
[----:B01----:R-:W-:Y:S05]  /*25ab0*/  WARPSYNC.COLLECTIVE R15, `(.L_x_2151) ;  /* 0x000000000f087348 */ /* 0x003fea0003c00000 */
[----:B------:R2:W3:Y:S02]  /*25ac0*/  SHFL.IDX P6, R14, R13, R12, R11 ;  /* 0x0000000c0d0e7389 */ /* 0x0004e400000c000b */
[----:B0123--:R-:W-:Y:S01]  /*25ad0*/  ENDCOLLECTIVE ;  /* 0x000000000000791b */ /* 0x00ffe20003800000 */
.L_x_2151:
[----:B------:R-:W-:Y:S02]  /*25ae0*/  IMAD.MOV.U32 R13, RZ, RZ, R0 ;  /* 0x000000ffff0d7224 */ /* 0x000fe400078e0000 */
[----:B------:R-:W-:-:S07]  /*25af0*/  IMAD.MOV.U32 R3, RZ, RZ, R14 ;  /* 0x000000ffff037224 */ /* 0x000fce00078e000e */
[----:B------:R-:W-:Y:S05]  /*25b00*/  WARPSYNC.COLLECTIVE R15, `(.L_x_2152) ;  /* 0x000000000f087348 */ /* 0x000fea0003c00000 */
[----:B------:R0:W1:Y:S02]  /*25b10*/  SHFL.IDX P6, R14, R13, R12, R11 ;  /* 0x0000000c0d0e7389 */ /* 0x00006400000c000b */
[----:B01----:R-:W-:Y:S01]  /*25b20*/  ENDCOLLECTIVE ;  /* 0x000000000000791b */ /* 0x003fe20003800000 */
.L_x_2152:
[----:B------:R-:W-:Y:S05]  /*25b30*/  BRA `(.L_x_2153) ;  /* 0xffffff6800087947 */ /* 0x000fea000383ffff */
.L_x_1919:
[----:B------:R-:W-:Y:S01]  /*25b40*/  BSSY B1, `(.L_x_2154) ;  /* 0x0000008000017945 */ /* 0x000fe20003800000 */
[----:B------:R-:W-:Y:S02]  /*25b50*/  IMAD.MOV.U32 R13, RZ, RZ, R4 ;  /* 0x000000ffff0d7224 */ /* 0x000fe400078e0004 */
[----:B------:R-:W-:Y:S02]  /*25b60*/  IMAD.MOV.U32 R12, RZ, RZ, 0x1 ;  /* 0x00000001ff0c7424 */ /* 0x000fe400078e00ff */
[----:B------:R-:W-:Y:S02]  /*25b70*/  IMAD.MOV.U32 R11, RZ, RZ, 0x181f ;  /* 0x0000181fff0b7424 */ /* 0x000fe400078e00ff */
[----:B---3--:R-:W-:-:S07]  /*25b80*/  IMAD.MOV.U32 R15, RZ, RZ, -0x1 ;  /* 0xffffffffff0f7424 */ /* 0x008fce00078e00ff */
[----:B012-4-:R-:W-:Y:S05]  /*25b90*/  WARPSYNC.COLLECTIVE R15, `(.L_x_2155) ;  /* 0x000000000f087348 */ /* 0x017fea0003c00000 */
[----:B----4-:R3:W4:Y:S02]  /*25ba0*/  SHFL.IDX P6, R14, R13, R12, R11 ;  /* 0x0000000c0d0e7389 */ /* 0x01072400000c000b */
[----:B01234-:R-:W-:Y:S01]  /*25bb0*/  ENDCOLLECTIVE ;  /* 0x000000000000791b */ /* 0x01ffe20003800000 */
.L_x_2155:
[----:B------:R-:W-:Y:S05]  /*25bc0*/  BSYNC B1 ;  /* 0x0000000000017941 */ /* 0x000fea0003800000 */
.L_x_2154:
[----:B------:R-:W-:Y:S01]  /*25bd0*/  IMAD.MOV.U32 R13, RZ, RZ, R0 ;  /* 0x000000ffff0d7224 */ /* 0x000fe200078e0000 */
[----:B------:R-:W-:Y:S01]  /*25be0*/  MOV R15, 0xffffffff ;  /* 0xffffffff000f7802 */ /* 0x000fe20000000f00 */
[----:B------:R-:W-:Y:S02]  /*25bf0*/  IMAD.MOV.U32 R12, RZ, RZ, 0x1 ;  /* 0x00000001ff0c7424 */ /* 0x000fe400078e00ff */
[----:B------:R-:W-:Y:S02]  /*25c00*/  IMAD.MOV.U32 R11, RZ, RZ, 0x181f ;  /* 0x0000181fff0b7424 */ /* 0x000fe400078e00ff */
[----:B------:R-:W-:-:S07]  /*25c10*/  IMAD.MOV.U32 R3, RZ, RZ, R14 ;  /* 0x000000ffff037224 */ /* 0x000fce00078e000e */
[----:B------:R-:W-:Y:S05]  /*25c20*/  WARPSYNC.COLLECTIVE R15, `(.L_x_2156) ;  /* 0x000000000f087348 */ /* 0x000fea0003c00000 */
[----:B------:R0:W1:Y:S02]  /*25c30*/  SHFL.IDX P6, R14, R13, R12, R11 ;  /* 0x0000000c0d0e7389 */ /* 0x00006400000c000b */
[----:B01----:R-:W-:Y:S01]  /*25c40*/  ENDCOLLECTIVE ;  /* 0x000000000000791b */ /* 0x003fe20003800000 */
.L_x_2156:
[----:B------:R-:W-:Y:S05]  /*25c50*/  BRA `(.L_x_2157) ;  /* 0xffffff6800087947 */ /* 0x000fea000383ffff */
.L_x_1922:
[----:B------:R-:W-:Y:S01]  /*25c60*/  BSSY B1, `(.L_x_2158) ;  /* 0x0000008000017945 */ /* 0x000fe20003800000 */
[----:B------:R-:W-:Y:S02]  /*25c70*/  IMAD.MOV.U32 R13, RZ, RZ, R4 ;  /* 0x000000ffff0d7224 */ /* 0x000fe400078e0004 */
[----:B------:R-:W-:Y:S02]  /*25c80*/  IMAD.MOV.U32 R12, RZ, RZ, 0x2 ;  /* 0x00000002ff0c7424 */ /* 0x000fe400078e00ff */
[----:B------:R-:W-:Y:S02]  /*25c90*/  IMAD.MOV.U32 R11, RZ, RZ, 0x181f ;  /* 0x0000181fff0b7424 */ /* 0x000fe400078e00ff */
[----:B0-----:R-:W-:-:S07]  /*25ca0*/  IMAD.MOV.U32 R15, RZ, RZ, -0x1 ;  /* 0xffffffffff0f7424 */ /* 0x001fce00078e00ff */
[----:B-1234-:R-:W-:Y:S05]  /*25cb0*/  WARPSYNC.COLLECTIVE R15, `(.L_x_2159) ;  /* 0x000000000f087348 */ /* 0x01efea0003c00000 */
[----:B----4-:R0:W4:Y:S02]  /*25cc0*/  SHFL.IDX P6, R14, R13, R12, R11 ;  /* 0x0000000c0d0e7389 */ /* 0x01012400000c000b */
[----:B01234-:R-:W-:Y:S01]  /*25cd0*/  ENDCOLLECTIVE ;  /* 0x000000000000791b */ /* 0x01ffe20003800000 */
.L_x_2159:
[----:B------:R-:W-:Y:S05]  /*25ce0*/  BSYNC B1 ;  /* 0x0000000000017941 */ /* 0x000fea0003800000 */
.L_x_2158:
        /* <DEDUP_REMOVED lines=8> */
.L_x_2160:
[----:B------:R-:W-:Y:S05]  /*25d70*/  BRA `(.L_x_2161) ;  /* 0xffffff6800087947 */ /* 0x000fea000383ffff */
.L_x_1925:
[----:B------:R-:W-:Y:S01]  /*25d80*/  BSSY B1, `(.L_x_2162) ;  /* 0x0000008000017945 */ /* 0x000fe20003800000 */
[----:B------:R-:W-:Y:S02]  /*25d90*/  IMAD.MOV.U32 R13, RZ, RZ, R4 ;  /* 0x000000ffff0d7224 */ /* 0x000fe400078e0004 */
[----:B------:R-:W-:Y:S02]  /*25da0*/  IMAD.MOV.U32 R12, RZ, RZ, 0x3 ;  /* 0x00000003ff0c7424 */ /* 0x000fe400078e00ff */
[----:B------:R-:W-:Y:S02]  /*25db0*/  IMAD.MOV.U32 R11, RZ, RZ, 0x181f ;  /* 0x0000181fff0b7424 */ /* 0x000fe400078e00ff */
[----:B0-----:R-:W-:-:S07]  /*25dc0*/  IMAD.MOV.U32 R15, RZ, RZ, -0x1 ;  /* 0xffffffffff0f7424 */ /* 0x001fce00078e00ff */
[----:B-1234-:R-:W-:Y:S05]  /*25dd0*/  WARPSYNC.COLLECTIVE R15, `(.L_x_2163) ;  /* 0x000000000f087348 */ /* 0x01efea0003c00000 */
[----:B------:R0:W0:Y:S02]  /*25de0*/  SHFL.IDX P6, R14, R13, R12, R11 ;  /* 0x0000000c0d0e7389 */ /* 0x00002400000c000b */
[----:B01234-:R-:W-:Y:S01]  /*25df0*/  ENDCOLLECTIVE ;  /* 0x000000000000791b */ /* 0x01ffe20003800000 */
.L_x_2163:
[----:B------:R-:W-:Y:S05]  /*25e00*/  BSYNC B1 ;  /* 0x0000000000017941 */ /* 0x000fea0003800000 */
.L_x_2162:
        /* <DEDUP_REMOVED lines=8> */
.L_x_2164:
[----:B------:R-:W-:Y:S05]  /*25e90*/  BRA `(.L_x_2165) ;  /* 0xffffff6800087947 */ /* 0x000fea000383ffff */
.L_x_1950:
[----:B------:R-:W1:Y:S01]  /*25ea0*/  S2R R5, SR_TID.X ;  /* 0x0000000000057919 */ /* 0x000e620000002100 */
[----:B------:R-:W-:Y:S01]  /*25eb0*/  BSSY B1, `(.L_x_2166) ;  /* 0x000000a000017945 */ /* 0x000fe20003800000 */
[----:B------:R-:W-:Y:S02]  /*25ec0*/  IMAD.MOV.U32 R12, RZ, RZ, RZ ;  /* 0x000000ffff0c7224 */ /* 0x000fe400078e00ff */
[----:B0-----:R-:W-:Y:S02]  /*25ed0*/  IMAD.MOV.U32 R11, RZ, RZ, 0x1f ;  /* 0x0000001fff0b7424 */ /* 0x001fe400078e00ff */
[----:B------:R-:W-:Y:S01]  /*25ee0*/  IMAD.MOV.U32 R15, RZ, RZ, -0x1 ;  /* 0xffffffffff0f7424 */ /* 0x000fe200078e00ff */
[----:B-1----:R-:W-:-:S04]  /*25ef0*/  SHF.R.U32.HI R5, RZ, 0x5, R5 ;  /* 0x00000005ff057819 */ /* 0x002fc80000011605 */
[----:B------:R-:W-:-:S05]  /*25f00*/  LOP3.LUT R5, R5, 0x3, RZ, 0xc0, !PT ;  /* 0x0000000305057812 */ /* 0x000fca00078ec0ff */
[----:B------:R-:W-:-:S07]  /*25f10*/  IMAD.MOV.U32 R13, RZ, RZ, R5 ;  /* 0x000000ffff0d7224 */ /* 0x000fce00078e0005 */
[----:B------:R-:W-:Y:S05]  /*25f20*/  WARPSYNC.COLLECTIVE R15, `(.L_x_2167) ;  /* 0x000000000f087348 */ /* 0x000fea0003c00000 */
[----:B------:R0:W1:Y:S02]  /*25f30*/  SHFL.IDX P6, R14, R13, R12, R11 ;  /* 0x0000000c0d0e7389 */ /* 0x00006400000c000b */
[----:B01----:R-:W-:Y:S01]  /*25f40*/  ENDCOLLECTIVE ;  /* 0x000000000000791b */ /* 0x003fe20003800000 */
.L_x_2167:
[----:B------:R-:W-:Y:S05]  /*25f50*/  BSYNC B1 ;  /* 0x0000000000017941 */ /* 0x000fea0003800000 */
.L_x_2166:
[----:B------:R-:W-:Y:S05]  /*25f60*/  BRA `(.L_x_2168) ;  /* 0xffffff80000c7947 */ /* 0x000fea000383ffff */
.L_x_1952:
[----:B------:R-:W-:Y:S01]  /*25f70*/  BSSY B1, `(.L_x_2169) ;  /* 0x0000006000017945 */ /* 0x000fe20003800000 */
[----:B------:R-:W-:-:S07]  /*25f80*/  IMAD.MOV.U32 R15, RZ, RZ, -0x1 ;  /* 0xffffffffff0f7424 */ /* 0x000fce00078e00ff */
[----:B01----:R-:W-:Y:S05]  /*25f90*/  WARPSYNC.COLLECTIVE R15, `(.L_x_2170) ;  /* 0x000000000f0c7348 */ /* 0x003fea0003c00000 */
[----:B------:R-:W-:Y:S02]  /*25fa0*/  ELECT P6, UR62, PT ;  /* 0x00000000003e782f */ /* 0x000fe400038c0000 */
[----:B------:R-:W-:Y:S01]  /*25fb0*/  MOV R14, UR62 ;  /* 0x0000003e000e7c02 */ /* 0x000fe20008000f00 */
[----:B01----:R-:W-:Y:S10]  /*25fc0*/  ENDCOLLECTIVE ;  /* 0x000000000000791b */ /* 0x003ff40003800000 */
.L_x_2170:
[----:B------:R-:W-:Y:S05]  /*25fd0*/  BSYNC B1 ;  /* 0x0000000000017941 */ /* 0x000fea0003800000 */
.L_x_2169:
[----:B------:R-:W-:Y:S05]  /*25fe0*/  BRA `(.L_x_1951) ;  /* 0xffffff8000047947 */ /* 0x000fea000383ffff */
.L_x_1954:
[----:B-1----:R-:W2:Y:S02]  /*25ff0*/  LDL R6, [R1] ;  /* 0x0000000001067983 */ /* 0x002ea40000100800 */
[----:B--2---:R1:W2:Y:S02]  /*26000*/  SYNCS.PHASECHK.TRANS64.TRYWAIT P0, [R6+URZ+0x28820], R5 ;  /* 0x02882005060075a7 */ /* 0x0042a4000800017f */
[----:B--2---:R-:W-:Y:S05]  /*26010*/  @!P0 NANOSLEEP.SYNCS 0x989680 ;  /* 0x009896800000895d */ /* 0x004fea0003900000 */
[----:B------:R-:W2:Y:S02]  /*26020*/  @!P0 SYNCS.PHASECHK.TRANS64 P0, [R6+URZ+0x28820], R5 ;  /* 0x02882005060085a7 */ /* 0x000ea4000800007f */
[----:B--2---:R-:W-:Y:S05]  /*26030*/  @!P0 BRA `(.L_x_1954) ;  /* 0xfffffffc00ec8947 */ /* 0x004fea000383ffff */
[----:B------:R-:W-:Y:S05]  /*26040*/  BRA `(.L_x_2171) ;  /* 0xffffff8000147947 */ /* 0x000fea000383ffff */
.L_x_1958:
[----:B-1----:R1:W2:Y:S02]  /*26050*/  SYNCS.PHASECHK.TRANS64.TRYWAIT P0, [R7+URZ+0x288a0], R10 ;  /* 0x0288a00a070075a7 */ /* 0x0022a4000800017f */
[----:B--2---:R-:W-:Y:S05]  /*26060*/  @!P0 NANOSLEEP.SYNCS 0x989680 ;  /* 0x009896800000895d */ /* 0x004fea0003900000 */
[----:B------:R-:W2:Y:S02]  /*26070*/  @!P0 SYNCS.PHASECHK.TRANS64 P0, [R7+URZ+0x288a0], R10 ;  /* 0x0288a00a070085a7 */ /* 0x000ea4000800007f */
[----:B--2---:R-:W-:Y:S05]  /*26080*/  @!P0 BRA `(.L_x_1958) ;  /* 0xfffffffc00f08947 */ /* 0x004fea000383ffff */
[----:B------:R-:W-:Y:S05]  /*26090*/  BRA `(.L_x_2172) ;  /* 0xffffff8000387947 */ /* 0x000fea000383ffff */
.L_x_1964:
[----:B0-----:R0:W2:Y:S02]  /*260a0*/  SYNCS.PHASECHK.TRANS64.TRYWAIT P0, [R7+URZ+0x288c0], R10 ;  /* 0x0288c00a070075a7 */ /* 0x0010a4000800017f */
[----:B--2---:R-:W-:Y:S05]  /*260b0*/  @!P0 NANOSLEEP.SYNCS 0x989680 ;  /* 0x009896800000895d */ /* 0x004fea0003900000 */
[----:B------:R-:W2:Y:S02]  /*260c0*/  @!P0 SYNCS.PHASECHK.TRANS64 P0, [R7+URZ+0x288c0], R10 ;  /* 0x0288c00a070085a7 */ /* 0x000ea4000800007f */
[----:B--2---:R-:W-:Y:S05]  /*260d0*/  @!P0 BRA `(.L_x_1964) ;  /* 0xfffffffc00f08947 */ /* 0x004fea000383ffff */
[----:B------:R-:W-:Y:S05]  /*260e0*/  BRA `(.L_x_2173) ;  /* 0xffffff8400007947 */ /* 0x000fea000383ffff */
.L_x_1972:
[----:B-1----:R1:W2:Y:S02]  /*260f0*/  SYNCS.PHASECHK.TRANS64.TRYWAIT P1, [R8+URZ+0x288a0], R7 ;  /* 0x0288a007080075a7 */ /* 0x0022a4000802017f */
[----:B--2---:R-:W-:Y:S05]  /*26100*/  @!P1 NANOSLEEP.SYNCS 0x989680 ;  /* 0x009896800000995d */ /* 0x004fea0003900000 */
[----:B------:R-:W2:Y:S02]  /*26110*/  @!P1 SYNCS.PHASECHK.TRANS64 P1, [R8+URZ+0x288a0], R7 ;  /* 0x0288a007080095a7 */ /* 0x000ea4000802007f */
[----:B--2---:R-:W-:Y:S05]  /*26120*/  @!P1 BRA `(.L_x_1972) ;  /* 0xfffffffc00f09947 */ /* 0x004fea000383ffff */
[----:B------:R-:W-:Y:S05]  /*26130*/  BRA `(.L_x_2174) ;  /* 0xffffff88001c7947 */ /* 0x000fea000383ffff */
.L_x_1978:
[----:B--2---:R2:W3:Y:S02]  /*26140*/  SYNCS.PHASECHK.TRANS64.TRYWAIT P1, [R8+URZ+0x288c0], R7 ;  /* 0x0288c007080075a7 */ /* 0x0044e4000802017f */
[----:B---3--:R-:W-:Y:S05]  /*26150*/  @!P1 NANOSLEEP.SYNCS 0x989680 ;  /* 0x009896800000995d */ /* 0x008fea0003900000 */
[----:B------:R-:W3:Y:S02]  /*26160*/  @!P1 SYNCS.PHASECHK.TRANS64 P1, [R8+URZ+0x288c0], R7 ;  /* 0x0288c007080095a7 */ /* 0x000ee4000802007f */
[----:B---3--:R-:W-:Y:S05]  /*26170*/  @!P1 BRA `(.L_x_1978) ;  /* 0xfffffffc00f09947 */ /* 0x008fea000383ffff */
[----:B------:R-:W-:Y:S05]  /*26180*/  BRA `(.L_x_2175) ;  /* 0xffffff8800dc7947 */ /* 0x000fea000383ffff */
.L_x_2000:
[----:B------:R-:W2:Y:S01]  /*26190*/  S2R R4, SR_TID.X ;  /* 0x0000000000047919 */ /* 0x000ea20000002100 */
[----:B------:R-:W-:Y:S01]  /*261a0*/  BSSY B0, `(.L_x_2176) ;  /* 0x000000a000007945 */ /* 0x000fe20003800000 */
[----:B------:R-:W-:Y:S02]  /*261b0*/  IMAD.MOV.U32 R12, RZ, RZ, RZ ;  /* 0x000000ffff0c7224 */ /* 0x000fe400078e00ff */
[----:B0-----:R-:W-:Y:S02]  /*261c0*/  IMAD.MOV.U32 R11, RZ, RZ, 0x1f ;  /* 0x0000001fff0b7424 */ /* 0x001fe400078e00ff */
[----:B------:R-:W-:Y:S01]  /*261d0*/  IMAD.MOV.U32 R15, RZ, RZ, -0x1 ;  /* 0xffffffffff0f7424 */ /* 0x000fe200078e00ff */
[----:B--2---:R-:W-:-:S04]  /*261e0*/  SHF.R.U32.HI R4, RZ, 0x5, R4 ;  /* 0x00000005ff047819 */ /* 0x004fc80000011604 */
[----:B------:R-:W-:-:S05]  /*261f0*/  LOP3.LUT R4, R4, 0x3, RZ, 0xc0, !PT ;  /* 0x0000000304047812 */ /* 0x000fca00078ec0ff */
[----:B------:R-:W-:-:S07]  /*26200*/  IMAD.MOV.U32 R13, RZ, RZ, R4 ;  /* 0x000000ffff0d7224 */ /* 0x000fce00078e0004 */
[----:B-1----:R-:W-:Y:S05]  /*26210*/  WARPSYNC.COLLECTIVE R15, `(.L_x_2177) ;  /* 0x000000000f087348 */ /* 0x002fea0003c00000 */
[----:B------:R0:W2:Y:S02]  /*26220*/  SHFL.IDX P6, R14, R13, R12, R11 ;  /* 0x0000000c0d0e7389 */ /* 0x0000a400000c000b */
[----:B012---:R-:W-:Y:S01]  /*26230*/  ENDCOLLECTIVE ;  /* 0x000000000000791b */ /* 0x007fe20003800000 */
.L_x_2177:
[----:B------:R-:W-:Y:S05]  /*26240*/  BSYNC B0 ;  /* 0x0000000000007941 */ /* 0x000fea0003800000 */
.L_x_2176:
[----:B------:R-:W-:Y:S05]  /*26250*/  BRA `(.L_x_2178) ;  /* 0xffffff9800447947 */ /* 0x000fea000383ffff */
.L_x_2002:
[----:B------:R-:W-:Y:S01]  /*26260*/  BSSY B0, `(.L_x_2179) ;  /* 0x0000006000007945 */ /* 0x000fe20003800000 */
[----:B------:R-:W-:-:S07]  /*26270*/  IMAD.MOV.U32 R15, RZ, RZ, -0x1 ;  /* 0xffffffffff0f7424 */ /* 0x000fce00078e00ff */
[----:B01-3--:R-:W-:Y:S05]  /*26280*/  WARPSYNC.COLLECTIVE R15, `(.L_x_2180) ;  /* 0x000000000f0c7348 */ /* 0x00bfea0003c00000 */
[----:B------:R-:W-:Y:S02]  /*26290*/  ELECT P6, UR62, PT ;  /* 0x00000000003e782f */ /* 0x000fe400038c0000 */
[----:B------:R-:W-:Y:S01]  /*262a0*/  MOV R14, UR62 ;  /* 0x0000003e000e7c02 */ /* 0x000fe20008000f00 */
[----:B01-3--:R-:W-:Y:S10]  /*262b0*/  ENDCOLLECTIVE ;  /* 0x000000000000791b */ /* 0x00bff40003800000 */
.L_x_2180:
[----:B------:R-:W-:Y:S05]  /*262c0*/  BSYNC B0 ;  /* 0x0000000000007941 */ /* 0x000fea0003800000 */
.L_x_2179:
[----:B------:R-:W-:Y:S05]  /*262d0*/  BRA `(.L_x_2181) ;  /* 0xffffff9800507947 */ /* 0x000fea000383ffff */
.L_x_2004:
[----:B-1----:R1:W2:Y:S02]  /*262e0*/  SYNCS.PHASECHK.TRANS64.TRYWAIT P0, [R0+URZ+0x28840], R2 ;  /* 0x02884002000075a7 */ /* 0x0022a4000800017f */
[----:B--2---:R-:W-:Y:S05]  /*262f0*/  @!P0 NANOSLEEP.SYNCS 0x989680 ;  /* 0x009896800000895d */ /* 0x004fea0003900000 */
[----:B------:R-:W2:Y:S02]  /*26300*/  @!P0 SYNCS.PHASECHK.TRANS64 P0, [R0+URZ+0x28840], R2 ;  /* 0x02884002000085a7 */ /* 0x000ea4000800007f */
[----:B--2---:R-:W-:Y:S05]  /*26310*/  @!P0 BRA `(.L_x_2004) ;  /* 0xfffffffc00f08947 */ /* 0x004fea000383ffff */
[----:B------:R-:W-:Y:S05]  /*26320*/  BRA `(.L_x_2182) ;  /* 0xffffff9800b87947 */ /* 0x000fea000383ffff */
.L_x_2008:
[----:B------:R-:W2:Y:S01]  /*26330*/  LDL.LU R11, [R1+0x38] ;  /* 0x00003800010b7983 */ /* 0x000ea20000300800 */
[----:B------:R-:W-:Y:S01]  /*26340*/  IMAD.MOV.U32 R13, RZ, RZ, R3 ;  /* 0x000000ffff0d7224 */ /* 0x000fe200078e0003 */
[----:B------:R-:W-:Y:S01]  /*26350*/  MOV R15, 0xffffffff ;  /* 0xffffffff000f7802 */ /* 0x000fe20000000f00 */
[----:B------:R-:W-:Y:S01]  /*26360*/  IMAD.MOV.U32 R12, RZ, RZ, RZ ;  /* 0x000000ffff0c7224 */ /* 0x000fe200078e00ff */
[----:B------:R-:W0:Y:S02]  /*26370*/  S2R R5, SR_TID.X ;  /* 0x0000000000057919 */ /* 0x000e240000002100 */
[----:B0-----:R-:W-:-:S04]  /*26380*/  LOP3.LUT R5, R5, 0x7f, RZ, 0xc0, !PT ;  /* 0x0000007f05057812 */ /* 0x001fc800078ec0ff */
        /* <DEDUP_REMOVED lines=9> */
.L_x_2183:
[----:B------:R-:W-:Y:S02]  /*26420*/  IMAD.MOV.U32 R13, RZ, RZ, R4 ;  /* 0x000000ffff0d7224 */ /* 0x000fe400078e0004 */
[----:B------:R-:W-:-:S07]  /*26430*/  IMAD.MOV.U32 R6, RZ, RZ, R14 ;  /* 0x000000ffff067224 */ /* 0x000fce00078e000e */
[----:B------:R-:W-:Y:S05]  /*26440*/  WARPSYNC.COLLECTIVE R15, `(.L_x_2184) ;  /* 0x000000000f087348 */ /* 0x000fea0003c00000 */
[----:B------:R0:W1:Y:S02]  /*26450*/  SHFL.IDX P6, R14, R13, R12, R11 ;  /* 0x0000000c0d0e7389 */ /* 0x00006400000c000b */
[----:B01----:R-:W-:Y:S01]  /*26460*/  ENDCOLLECTIVE ;  /* 0x000000000000791b */ /* 0x003fe20003800000 */
.L_x_2184:
[----:B------:R-:W-:Y:S02]  /*26470*/  IMAD.MOV.U32 R13, RZ, RZ, R3 ;  /* 0x000000ffff0d7224 */ /* 0x000fe400078e0003 */
[----:B------:R-:W-:Y:S02]  /*26480*/  IMAD.MOV.U32 R12, RZ, RZ, 0x1 ;  /* 0x00000001ff0c7424 */ /* 0x000fe400078e00ff */
[----:B------:R-:W-:-:S07]  /*26490*/  IMAD.MOV.U32 R7, RZ, RZ, R14 ;  /* 0x000000ffff077224 */ /* 0x000fce00078e000e */
[----:B------:R-:W-:Y:S05]  /*264a0*/  WARPSYNC.COLLECTIVE R15, `(.L_x_2185) ;  /* 0x000000000f087348 */ /* 0x000fea0003c00000 */
[----:B------:R0:W1:Y:S02]  /*264b0*/  SHFL.IDX P6, R14, R13, R12, R11 ;  /* 0x0000000c0d0e7389 */ /* 0x00006400000c000b */
[----:B01----:R-:W-:Y:S01]  /*264c0*/  ENDCOLLECTIVE ;  /* 0x000000000000791b */ /* 0x003fe20003800000 */
.L_x_2185:
        /* <DEDUP_REMOVED lines=10> */
.L_x_2186:
        /* <DEDUP_REMOVED lines=12> */
.L_x_2187:
        /* <DEDUP_REMOVED lines=12> */
[----:B------:R-:W-:Y:S02]  /*266f0*/  ISETP.GE.AND P2, PT, R5, R2, PT ;  /* 0x000000020500720c */ /* 0x000fe40003f46270 */
[----:B0-----:R-:W-:-:S11]  /*26700*/  MOV R6, R14 ;  /* 0x0000000e00067202 */ /* 0x001fd60000000f00 */
[----:B------:R-:W-:Y:S05]  /*26710*/  WARPSYNC.COLLECTIVE R15, `(.L_x_2188) ;  /* 0x000000000f087348 */ /* 0x000fea0003c00000 */
[----:B------:R0:W1:Y:S02]  /*26720*/  SHFL.IDX P6, R14, R13, R12, R11 ;  /* 0x0000000c0d0e7389 */ /* 0x00006400000c000b */
[----:B01----:R-:W-:Y:S01]  /*26730*/  ENDCOLLECTIVE ;  /* 0x000000000000791b */ /* 0x003fe20003800000 */
.L_x_2188:
[----:B------:R-:W-:Y:S02]  /*26740*/  IMAD.MOV.U32 R13, RZ, RZ, R3 ;  /* 0x000000ffff0d7224 */ /* 0x000fe400078e0003 */
[----:B------:R-:W-:Y:S02]  /*26750*/  IMAD.MOV.U32 R12, RZ, RZ, 0x3 ;  /* 0x00000003ff0c7424 */ /* 0x000fe400078e00ff */
[----:B------:R-:W-:-:S07]  /*26760*/  IMAD.MOV.U32 R5, RZ, RZ, R14 ;  /* 0x000000ffff057224 */ /* 0x000fce00078e000e */
[----:B------:R-:W-:Y:S05]  /*26770*/  WARPSYNC.COLLECTIVE R15, `(.L_x_2189) ;  /* 0x000000000f087348 */ /* 0x000fea0003c00000 */
[----:B------:R0:W1:Y:S02]  /*26780*/  SHFL.IDX P6, R14, R13, R12, R11 ;  /* 0x0000000c0d0e7389 */ /* 0x00006400000c000b */
[----:B01----:R-:W-:Y:S01]  /*26790*/  ENDCOLLECTIVE ;  /* 0x000000000000791b */ /* 0x003fe20003800000 */
.L_x_2189:
        /* <DEDUP_REMOVED lines=16> */
.L_x_2190:
[----:B------:R-:W-:Y:S01]  /*268a0*/  MOV R13, R3 ;  /* 0x00000003000d7202 */ /* 0x000fe20000000f00 */
[----:B------:R-:W-:Y:S02]  /*268b0*/  IMAD.MOV.U32 R12, RZ, RZ, 0x4 ;  /* 0x00000004ff0c7424 */ /* 0x000fe400078e00ff */
[----:B------:R-:W-:-:S07]  /*268c0*/  IMAD.MOV.U32 R5, RZ, RZ, R14 ;  /* 0x000000ffff057224 */ /* 0x000fce00078e000e */
[----:B------:R-:W-:Y:S05]  /*268d0*/  WARPSYNC.COLLECTIVE R15, `(.L_x_2191) ;  /* 0x000000000f087348 */ /* 0x000fea0003c00000 */
[----:B------:R0:W1:Y:S02]  /*268e0*/  SHFL.IDX P6, R14, R13, R12, R11 ;  /* 0x0000000c0d0e7389 */ /* 0x00006400000c000b */
[----:B01----:R-:W-:Y:S01]  /*268f0*/  ENDCOLLECTIVE ;  /* 0x000000000000791b */ /* 0x003fe20003800000 */
.L_x_2191:
        /* <DEDUP_REMOVED lines=16> */
.L_x_2192:
[----:B------:R-:W-:Y:S02]  /*26a00*/  IMAD.MOV.U32 R13, RZ, RZ, R3 ;  /* 0x000000ffff0d7224 */ /* 0x000fe400078e0003 */
[----:B------:R-:W-:Y:S02]  /*26a10*/  IMAD.MOV.U32 R12, RZ, RZ, 0x5 ;  /* 0x00000005ff0c7424 */ /* 0x000fe400078e00ff */
[----:B------:R-:W-:-:S07]  /*26a20*/  IMAD.MOV.U32 R5, RZ, RZ, R14 ;  /* 0x000000ffff057224 */ /* 0x000fce00078e000e */
[----:B------:R-:W-:Y:S05]  /*26a30*/  WARPSYNC.COLLECTIVE R15, `(.L_x_2193) ;  /* 0x000000000f087348 */ /* 0x000fea0003c00000 */
[----:B------:R0:W1:Y:S02]  /*26a40*/  SHFL.IDX P6, R14, R13, R12, R11 ;  /* 0x0000000c0d0e7389 */ /* 0x00006400000c000b */
[----:B01----:R-:W-:Y:S01]  /*26a50*/  ENDCOLLECTIVE ;  /* 0x000000000000791b */ /* 0x003fe20003800000 */
.L_x_2193:
        /* <DEDUP_REMOVED lines=16> */
.L_x_2194:
[----:B------:R-:W-:Y:S02]  /*26b60*/  IMAD.MOV.U32 R13, RZ, RZ, R3 ;  /* 0x000000ffff0d7224 */ /* 0x000fe400078e0003 */
[----:B------:R-:W-:Y:S02]  /*26b70*/  IMAD.MOV.U32 R12, RZ, RZ, 0x6 ;  /* 0x00000006ff0c7424 */ /* 0x000fe400078e00ff */
[----:B------:R-:W-:-:S07]  /*26b80*/  IMAD.MOV.U32 R5, RZ, RZ, R14 ;  /* 0x000000ffff057224 */ /* 0x000fce00078e000e */
[----:B------:R-:W-:Y:S05]  /*26b90*/  WARPSYNC.COLLECTIVE R15, `(.L_x_2195) ;  /* 0x000000000f087348 */ /* 0x000fea0003c00000 */
[----:B------:R0:W1:Y:S02]  /*26ba0*/  SHFL.IDX P6, R14, R13, R12, R11 ;  /* 0x0000000c0d0e7389 */ /* 0x00006400000c000b */
[----:B01----:R-:W-:Y:S01]  /*26bb0*/  ENDCOLLECTIVE ;  /* 0x000000000000791b */ /* 0x003fe20003800000 */
.L_x_2195:
[----:B------:R-:W-:-:S05]  /*26bc0*/  @!P2 LEA R5, P3, R10, R5, 0x1 ;  /* 0x000000050a05a211 */ /* 0x000fca00078608ff */
[----:B------:R-:W-:-:S04]  /*26bd0*/  @!P2 IMAD.X R6, RZ, RZ, R6, P3 ;  /* 0x000000ffff06a224 */ /* 0x000fc800018e0606 */
[----:B------:R-:W-:Y:S01]  /*26be0*/  @!P2 IMAD.MOV.U32 R7, RZ, RZ, R6 ;  /* 0x000000ffff07a224 */ /* 0x000fe200078e0006 */
[----:B------:R-:W-:Y:S01]  /*26bf0*/  @!P2 MOV R6, R5 ;  /* 0x000000050006a202 */ /* 0x000fe20000000f00 */
[----:B------:R-:W-:-:S04]  /*26c00*/  IMAD.MOV.U32 R13, RZ, RZ, R4 ;  /* 0x000000ffff0d7224 */ /* 0x000fc800078e0004 */
        /* <DEDUP_REMOVED lines=9> */
.L_x_2196:
        /* <DEDUP_REMOVED lines=8> */
.L_x_2197:
        /* <DEDUP_REMOVED lines=14> */
.L_x_2198:
[----:B------:R-:W-:Y:S01]  /*26e00*/  IMAD.MOV.U32 R3, RZ, RZ, R14 ;  /* 0x000000ffff037224 */ /* 0x000fe200078e000e */
[----:B------:R-:W-:Y:S06]  /*26e10*/  BRA `(.L_x_2199) ;  /* 0xffffff9c006c7947 */ /* 0x000fec000383ffff */
.L_x_2013:
[----:B0-----:R-:W2:Y:S02]  /*26e20*/  LDL R2, [R1] ;  /* 0x0000000001027983 */ /* 0x001ea40000100800 */
[----:B--2---:R0:W2:Y:S02]  /*26e30*/  SYNCS.PHASECHK.TRANS64.TRYWAIT P0, [R2+URZ+0x28820], R0 ;  /* 0x02882000020075a7 */ /* 0x0040a4000800017f */
[----:B--2---:R-:W-:Y:S05]  /*26e40*/  @!P0 NANOSLEEP.SYNCS 0x989680 ;  /* 0x009896800000895d */ /* 0x004fea0003900000 */
[----:B------:R-:W2:Y:S02]  /*26e50*/  @!P0 SYNCS.PHASECHK.TRANS64 P0, [R2+URZ+0x28820], R0 ;  /* 0x02882000020085a7 */ /* 0x000ea4000800007f */
[----:B--2---:R-:W-:Y:S05]  /*26e60*/  @!P0 BRA `(.L_x_2013) ;  /* 0xfffffffc00ec8947 */ /* 0x004fea000383ffff */
[----:B------:R-:W-:Y:S05]  /*26e70*/  BRA `(.L_x_2200) ;  /* 0xffffff9c00e07947 */ /* 0x000fea000383ffff */
.L_x_2022:
[----:B-1----:R1:W2:Y:S02]  /*26e80*/  SYNCS.PHASECHK.TRANS64.TRYWAIT P0, [R3+URZ+0x28840], R2 ;  /* 0x02884002030075a7 */ /* 0x0022a4000800017f */
[----:B--2---:R-:W-:Y:S05]  /*26e90*/  @!P0 NANOSLEEP.SYNCS 0x989680 ;  /* 0x009896800000895d */ /* 0x004fea0003900000 */
[----:B------:R-:W2:Y:S02]  /*26ea0*/  @!P0 SYNCS.PHASECHK.TRANS64 P0, [R3+URZ+0x28840], R2 ;  /* 0x02884002030085a7 */ /* 0x000ea4000800007f */
[----:B--2---:R-:W-:Y:S05]  /*26eb0*/  @!P0 BRA `(.L_x_2022) ;  /* 0xfffffffc00f08947 */ /* 0x004fea000383ffff */
[----:B------:R-:W-:Y:S05]  /*26ec0*/  BRA `(.L_x_2201) ;  /* 0xffffffa000ac7947 */ /* 0x000fea000383ffff */
.L_x_2028:
[----:B0-----:R0:W1:Y:S02]  /*26ed0*/  SYNCS.PHASECHK.TRANS64.TRYWAIT P0, [R3+URZ+0x60], R2 ;  /* 0x00006002030075a7 */ /* 0x001064000800017f */
[----:B-1----:R-:W-:Y:S05]  /*26ee0*/  @!P0 NANOSLEEP.SYNCS 0x989680 ;  /* 0x009896800000895d */ /* 0x002fea0003900000 */
[----:B------:R-:W1:Y:S02]  /*26ef0*/  @!P0 SYNCS.PHASECHK.TRANS64 P0, [R3+URZ+0x60], R2 ;  /* 0x00006002030085a7 */ /* 0x000e64000800007f */
[----:B-1----:R-:W-:Y:S05]  /*26f00*/  @!P0 BRA `(.L_x_2028) ;  /* 0xfffffffc00f08947 */ /* 0x002fea000383ffff */
[----:B------:R-:W-:Y:S05]  /*26f10*/  BRA `(.L_x_2202) ;  /* 0xffffffa400887947 */ /* 0x000fea000383ffff */
.L_x_2037:
[----:B-1----:R1:W2:Y:S02]  /*26f20*/  SYNCS.PHASECHK.TRANS64.TRYWAIT P0, [R3+URZ+0x28840], R2 ;  /* 0x02884002030075a7 */ /* 0x0022a4000800017f */
[----:B--2---:R-:W-:Y:S05]  /*26f30*/  @!P0 NANOSLEEP.SYNCS 0x989680 ;  /* 0x009896800000895d */ /* 0x004fea0003900000 */
[----:B------:R-:W2:Y:S02]  /*26f40*/  @!P0 SYNCS.PHASECHK.TRANS64 P0, [R3+URZ+0x28840], R2 ;  /* 0x02884002030085a7 */ /* 0x000ea4000800007f */
[----:B--2---:R-:W-:Y:S05]  /*26f50*/  @!P0 BRA `(.L_x_2037) ;  /* 0xfffffffc00f08947 */ /* 0x004fea000383ffff */
[----:B------:R-:W-:Y:S05]  /*26f60*/  BRA `(.L_x_2203) ;  /* 0xffffffac002c7947 */ /* 0x000fea000383ffff */
.L_x_2043:
[----:B0-----:R0:W1:Y:S02]  /*26f70*/  SYNCS.PHASECHK.TRANS64.TRYWAIT P0, [R2+URZ+0x60], R3 ;  /* 0x00006003020075a7 */ /* 0x001064000800017f */
[----:B-1----:R-:W-:Y:S05]  /*26f80*/  @!P0 NANOSLEEP.SYNCS 0x989680 ;  /* 0x009896800000895d */ /* 0x002fea0003900000 */
[----:B------:R-:W1:Y:S02]  /*26f90*/  @!P0 SYNCS.PHASECHK.TRANS64 P0, [R2+URZ+0x60], R3 ;  /* 0x00006003020085a7 */ /* 0x000e64000800007f */
[----:B-1----:R-:W-:Y:S05]  /*26fa0*/  @!P0 BRA `(.L_x_2043) ;  /* 0xfffffffc00f08947 */ /* 0x002fea000383ffff */
[----:B------:R-:W-:Y:S05]  /*26fb0*/  BRA `(.L_x_2204) ;  /* 0xffffffb000087947 */ /* 0x000fea000383ffff */
.L_x_2052:
[----:B---3--:R3:W4:Y:S02]  /*26fc0*/  SYNCS.PHASECHK.TRANS64.TRYWAIT P0, [R2+URZ+0x28840], R3 ;  /* 0x02884003020075a7 */ /* 0x008724000800017f */
[----:B----4-:R-:W-:Y:S05]  /*26fd0*/  @!P0 NANOSLEEP.SYNCS 0x989680 ;  /* 0x009896800000895d */ /* 0x010fea0003900000 */
[----:B------:R-:W4:Y:S02]  /*26fe0*/  @!P0 SYNCS.PHASECHK.TRANS64 P0, [R2+URZ+0x28840], R3 ;  /* 0x02884003020085a7 */ /* 0x000f24000800007f */
[----:B----4-:R-:W-:Y:S05]  /*26ff0*/  @!P0 BRA `(.L_x_2052) ;  /* 0xfffffffc00f08947 */ /* 0x010fea000383ffff */
[----:B------:R-:W-:Y:S05]  /*27000*/  BRA `(.L_x_2205) ;  /* 0xffffffb400787947 */ /* 0x000fea000383ffff */
.L_x_2058:
[----:B0-----:R0:W1:Y:S02]  /*27010*/  SYNCS.PHASECHK.TRANS64.TRYWAIT P0, [R2+URZ+0x60], R5 ;  /* 0x00006005020075a7 */ /* 0x001064000800017f */
[----:B-1----:R-:W-:Y:S05]  /*27020*/  @!P0 NANOSLEEP.SYNCS 0x989680 ;  /* 0x009896800000895d */ /* 0x002fea0003900000 */
[----:B------:R-:W1:Y:S02]  /*27030*/  @!P0 SYNCS.PHASECHK.TRANS64 P0, [R2+URZ+0x60], R5 ;  /* 0x00006005020085a7 */ /* 0x000e64000800007f */
[----:B-1----:R-:W-:Y:S05]  /*27040*/  @!P0 BRA `(.L_x_2058) ;  /* 0xfffffffc00f08947 */ /* 0x002fea000383ffff */
[----:B------:R-:W-:Y:S05]  /*27050*/  BRA `(.L_x_2206) ;  /* 0xffffffb800547947 */ /* 0x000fea000383ffff */
.L_x_2069:
[----:B---3--:R3:W4:Y:S02]  /*27060*/  SYNCS.PHASECHK.TRANS64.TRYWAIT P0, [R0+URZ+0x28860], R2 ;  /* 0x02886002000075a7 */ /* 0x008724000800017f */
[----:B----4-:R-:W-:Y:S05]  /*27070*/  @!P0 NANOSLEEP.SYNCS 0x989680 ;  /* 0x009896800000895d */ /* 0x010fea0003900000 */
[----:B------:R-:W4:Y:S02]  /*27080*/  @!P0 SYNCS.PHASECHK.TRANS64 P0, [R0+URZ+0x28860], R2 ;  /* 0x02886002000085a7 */ /* 0x000f24000800007f */
[----:B----4-:R-:W-:Y:S05]  /*27090*/  @!P0 BRA `(.L_x_2069) ;  /* 0xfffffffc00f08947 */ /* 0x010fea000383ffff */
[----:B------:R-:W-:Y:S05]  /*270a0*/  BRA `(.L_x_2207) ;  /* 0xffffffbc00a87947 */ /* 0x000fea000383ffff */
.L_x_2076:
[----:B------:R-:W-:Y:S01]  /*270b0*/  BSSY B0, `(.L_x_2208) ;  /* 0x0000008000007945 */ /* 0x000fe20003800000 */
[----:B------:R-:W-:Y:S01]  /*270c0*/  IMAD.MOV.U32 R13, RZ, RZ, R16 ;  /* 0x000000ffff0d7224 */ /* 0x000fe200078e0010 */
[----:B------:R-:W-:Y:S01]  /*270d0*/  MOV R12, RZ ;  /* 0x000000ff000c7202 */ /* 0x000fe20000000f00 */
[----:B0-----:R-:W-:Y:S02]  /*270e0*/  IMAD.MOV.U32 R11, RZ, RZ, 0x1f ;  /* 0x0000001fff0b7424 */ /* 0x001fe400078e00ff */
[----:B------:R-:W-:-:S07]  /*270f0*/  IMAD.MOV.U32 R15, RZ, RZ, -0x1 ;  /* 0xffffffffff0f7424 */ /* 0x000fce00078e00ff */
[----:B--2---:R-:W-:Y:S05]  /*27100*/  WARPSYNC.COLLECTIVE R15, `(.L_x_2209) ;  /* 0x000000000f087348 */ /* 0x004fea0003c00000 */
[----:B------:R0:W1:Y:S02]  /*27110*/  SHFL.IDX P6, R14, R13, R12, R11 ;  /* 0x0000000c0d0e7389 */ /* 0x00006400000c000b */
[----:B012---:R-:W-:Y:S01]  /*27120*/  ENDCOLLECTIVE ;  /* 0x000000000000791b */ /* 0x007fe20003800000 */
.L_x_2209:
[----:B------:R-:W-:Y:S05]  /*27130*/  BSYNC B0 ;  /* 0x0000000000007941 */ /* 0x000fea0003800000 */
.L_x_2208:
        /* <DEDUP_REMOVED lines=9> */
.L_x_2210:
        /* <DEDUP_REMOVED lines=18> */
.L_x_2211:
        /* <DEDUP_REMOVED lines=8> */
.L_x_2212:
        /* <DEDUP_REMOVED lines=8> */
.L_x_2213:
        /* <DEDUP_REMOVED lines=8> */
.L_x_2214:
        /* <DEDUP_REMOVED lines=8> */
.L_x_2215:
[----:B------:R-:W-:Y:S02]  /*274f0*/  IMAD.MOV.U32 R12, RZ, RZ, 0x1f ;  /* 0x0000001fff0c7424 */ /* 0x000fe400078e00ff */
[----:B------:R-:W-:Y:S02]  /*27500*/  IMAD.MOV.U32 R11, RZ, RZ, 0x1f ;  /* 0x0000001fff0b7424 */ /* 0x000fe400078e00ff */
[----:B------:R-:W-:-:S05]  /*27510*/  IMAD.MOV.U32 R4, RZ, RZ, R14 ;  /* 0x000000ffff047224 */ /* 0x000fca00078e000e */
[----:B------:R-:W-:-:S05]  /*27520*/  SEL R4, R4, RZ, P5 ;  /* 0x000000ff04047207 */ /* 0x000fca0002800000 */
[----:B------:R-:W-:-:S05]  /*27530*/  IMAD.IADD R2, R2, 0x1, R4 ;  /* 0x0000000102027824 */ /* 0x000fca00078e0204 */
[----:B------:R-:W-:-:S07]  /*27540*/  MOV R13, R2 ;  /* 0x00000002000d7202 */ /* 0x000fce0000000f00 */
[----:B------:R-:W-:Y:S05]  /*27550*/  WARPSYNC.COLLECTIVE R15, `(.L_x_2216) ;  /* 0x000000000f087348 */ /* 0x000fea0003c00000 */
[----:B------:R0:W1:Y:S02]  /*27560*/  SHFL.IDX P6, R14, R13, R12, R11 ;  /* 0x0000000c0d0e7389 */ /* 0x00006400000c000b */
[----:B01----:R-:W-:Y:S01]  /*27570*/  ENDCOLLECTIVE ;  /* 0x000000000000791b */ /* 0x003fe20003800000 */
.L_x_2216:
[----:B------:R-:W-:Y:S01]  /*27580*/  IMAD.MOV.U32 R16, RZ, RZ, R14 ;  /* 0x000000ffff107224 */ /* 0x000fe200078e000e */
[----:B------:R-:W-:Y:S06]  /*27590*/  BRA `(.L_x_2217) ;  /* 0xffffffc000247947 */ /* 0x000fec000383ffff */
.L_x_2081:
[----:B------:R-:W-:Y:S01]  /*275a0*/  BSSY B0, `(.L_x_2218) ;  /* 0x0000008000007945 */ /* 0x000fe20003800000 */
[----:B-----5:R-:W-:Y:S02]  /*275b0*/  IMAD.MOV.U32 R13, RZ, RZ, R3 ;  /* 0x000000ffff0d7224 */ /* 0x020fe400078e0003 */
[----:B------:R-:W-:Y:S02]  /*275c0*/  IMAD.MOV.U32 R12, RZ, RZ, 0x1 ;  /* 0x00000001ff0c7424 */ /* 0x000fe400078e00ff */
[----:B0-----:R-:W-:Y:S02]  /*275d0*/  IMAD.MOV.U32 R11, RZ, RZ, RZ ;  /* 0x000000ffff0b7224 */ /* 0x001fe400078e00ff */
[----:B------:R-:W-:-:S07]  /*275e0*/  IMAD.MOV.U32 R15, RZ, RZ, -0x1 ;  /* 0xffffffffff0f7424 */ /* 0x000fce00078e00ff */
[----:B-12---:R-:W-:Y:S05]  /*275f0*/  WARPSYNC.COLLECTIVE R15, `(.L_x_2219) ;  /* 0x000000000f087348 */ /* 0x006fea0003c00000 */
[----:B------:R0:W3:Y:S02]  /*27600*/  SHFL.UP P6, R14, R13, R12, R11 ;  /* 0x0400000c0d0e7389 */ /* 0x0000e400000c000b */
[----:B0123--:R-:W-:Y:S01]  /*27610*/  ENDCOLLECTIVE ;  /* 0x000000000000791b */ /* 0x00ffe20003800000 */
.L_x_2219:
[----:B------:R-:W-:Y:S05]  /*27620*/  BSYNC B0 ;  /* 0x0000000000007941 */ /* 0x000fea0003800000 */
.L_x_2218:
        /* <DEDUP_REMOVED lines=9> */
.L_x_2220:
        /* <DEDUP_REMOVED lines=8> */
.L_x_2221:
        /* <DEDUP_REMOVED lines=8> */
.L_x_2222:
        /* <DEDUP_REMOVED lines=8> */
.L_x_2223:
        /* <DEDUP_REMOVED lines=9> */
.L_x_2224:
[----:B------:R-:W-:Y:S01]  /*278d0*/  IMAD.MOV.U32 R16, RZ, RZ, R14 ;  /* 0x000000ffff107224 */ /* 0x000fe200078e000e */
[----:B------:R-:W-:Y:S06]  /*278e0*/  BRA `(.L_x_2225) ;  /* 0xffffffbc00ec7947 */ /* 0x000fec000383ffff */
.L_x_2083:
[----:B------:R-:W-:Y:S01]  /*278f0*/  BSSY B0, `(.L_x_2226) ;  /* 0x0000006000007945 */ /* 0x000fe20003800000 */
[----:B------:R-:W-:Y:S01]  /*27900*/  PLOP3.LUT P6, PT, P6, PT, PT, 0x8, 0x0 ;  /* 0x000000000000781c */ /* 0x000fe200037ce170 */
[----:B------:R-:W-:-:S12]  /*27910*/  IMAD.MOV.U32 R15, RZ, RZ, -0x1 ;  /* 0xffffffffff0f7424 */ /* 0x000fd800078e00ff */
[----:B012---:R-:W-:Y:S05]  /*27920*/  WARPSYNC.COLLECTIVE R15, `(.L_x_2227) ;  /* 0x000000000f087348 */ /* 0x007fea0003c00000 */
[----:B------:R-:W-:Y:S01]  /*27930*/  VOTE.ANY R14, PT, P6 ;  /* 0x00000000000e7806 */ /* 0x000fe200030e0100 */
[----:B012---:R-:W-:Y:S06]  /*27940*/  ENDCOLLECTIVE ;  /* 0x000000000000791b */ /* 0x007fec0003800000 */
.L_x_2227:
[----:B------:R-:W-:Y:S05]  /*27950*/  BSYNC B0 ;  /* 0x0000000000007941 */ /* 0x000fea0003800000 */
.L_x_2226:
[----:B------:R-:W-:Y:S01]  /*27960*/  MOV R5, R14 ;  /* 0x0000000e00057202 */ /* 0x000fe20000000f00 */
[----:B------:R-:W-:Y:S02]  /*27970*/  IMAD.MOV.U32 R13, RZ, RZ, R3 ;  /* 0x000000ffff0d7224 */ /* 0x000fe400078e0003 */
[----:B------:R-:W-:Y:S01]  /*27980*/  IMAD.MOV.U32 R11, RZ, RZ, 0x1f ;  /* 0x0000001fff0b7424 */ /* 0x000fe200078e00ff */
[----:B------:R-:W0:Y:S01]  /*27990*/  POPC R6, R5 ;  /* 0x0000000500067309 */ /* 0x000e220000000000 */
[----:B------:R-:W-:Y:S02]  /*279a0*/  IMAD.MOV.U32 R15, RZ, RZ, -0x1 ;  /* 0xffffffffff0f7424 */ /* 0x000fe400078e00ff */
[----:B0-----:R-:W-:-:S07]  /*279b0*/  IMAD.MOV.U32 R12, RZ, RZ, R6 ;  /* 0x000000ffff0c7224 */ /* 0x001fce00078e0006 */
[----:B------:R-:W-:Y:S05]  /*279c0*/  WARPSYNC.COLLECTIVE R15, `(.L_x_2228) ;  /* 0x000000000f087348 */ /* 0x000fea0003c00000 */
[----:B------:R0:W1:Y:S02]  /*279d0*/  SHFL.IDX P6, R14, R13, R12, R11 ;  /* 0x0000000c0d0e7389 */ /* 0x00006400000c000b */
[----:B01----:R-:W-:Y:S01]  /*279e0*/  ENDCOLLECTIVE ;  /* 0x000000000000791b */ /* 0x003fe20003800000 */
.L_x_2228:
[----:B------:R-:W-:Y:S01]  /*279f0*/  IMAD.MOV.U32 R17, RZ, RZ, R14 ;  /* 0x000000ffff117224 */ /* 0x000fe200078e000e */
[----:B------:R-:W-:Y:S06]  /*27a00*/  BRA `(.L_x_2229) ;  /* 0xffffffbc00dc7947 */ /* 0x000fec000383ffff */
.L_x_2085:
[----:B------:R-:W-:Y:S01]  /*27a10*/  BSSY B0, `(.L_x_2230) ;  /* 0x0000007000007945 */ /* 0x000fe20003800000 */
[----:B------:R-:W-:Y:S02]  /*27a20*/  IMAD.MOV.U32 R13, RZ, RZ, R2 ;  /* 0x000000ffff0d7224 */ /* 0x000fe400078e0002 */
[----:B0-----:R-:W-:Y:S02]  /*27a30*/  IMAD.MOV.U32 R11, RZ, RZ, 0x1f ;  /* 0x0000001fff0b7424 */ /* 0x001fe400078e00ff */
[----:B------:R-:W-:-:S07]  /*27a40*/  IMAD.MOV.U32 R15, RZ, RZ, -0x1 ;  /* 0xffffffffff0f7424 */ /* 0x000fce00078e00ff */
[----:B-1234-:R-:W-:Y:S05]  /*27a50*/  WARPSYNC.COLLECTIVE R15, `(.L_x_2231) ;  /* 0x000000000f087348 */ /* 0x01efea0003c00000 */
[----:B------:R0:W0:Y:S02]  /*27a60*/  SHFL.IDX P6, R14, R13, R12, R11 ;  /* 0x0000000c0d0e7389 */ /* 0x00002400000c000b */
[----:B01234-:R-:W-:Y:S01]  /*27a70*/  ENDCOLLECTIVE ;  /* 0x000000000000791b */ /* 0x01ffe20003800000 */
.L_x_2231:
[----:B------:R-:W-:Y:S05]  /*27a80*/  BSYNC B0 ;  /* 0x0000000000007941 */ /* 0x000fea0003800000 */
.L_x_2230:
[----:B------:R-:W-:Y:S01]  /*27a90*/  IMAD.MOV.U32 R2, RZ, RZ, R14 ;  /* 0x000000ffff027224 */ /* 0x000fe200078e000e */
[----:B------:R-:W-:Y:S06]  /*27aa0*/  BRA `(.L_x_2232) ;  /* 0xffffffbc00d07947 */ /* 0x000fec000383ffff */
.L_x_2089:
[----:B0-----:R0:W1:Y:S02]  /*27ab0*/  SYNCS.PHASECHK.TRANS64.TRYWAIT P0, [R0+URZ+0x28820], R3 ;  /* 0x02882003000075a7 */ /* 0x001064000800017f */
[----:B-1----:R-:W-:Y:S05]  /*27ac0*/  @!P0 NANOSLEEP.SYNCS 0x989680 ;  /* 0x009896800000895d */ /* 0x002fea0003900000 */
[----:B------:R-:W1:Y:S02]  /*27ad0*/  @!P0 SYNCS.PHASECHK.TRANS64 P0, [R0+URZ+0x28820], R3 ;  /* 0x02882003000085a7 */ /* 0x000e64000800007f */
[----:B-1----:R-:W-:Y:S05]  /*27ae0*/  @!P0 BRA `(.L_x_2089) ;  /* 0xfffffffc00f08947 */ /* 0x002fea000383ffff */
[----:B------:R-:W-:Y:S05]  /*27af0*/  BRA `(.L_x_2233) ;  /* 0xffffffc400547947 */ /* 0x000fea000383ffff */
.L_x_2090:
        /* <DEDUP_REMOVED lines=11> */
.L_x_2235:
[----:B------:R-:W-:Y:S05]  /*27bb0*/  BSYNC B0 ;  /* 0x0000000000007941 */ /* 0x000fea0003800000 */
.L_x_2234:
[----:B------:R-:W-:Y:S05]  /*27bc0*/  BRA `(.L_x_2236) ;  /* 0xffffffc4003c7947 */ /* 0x000fea000383ffff */
.L_x_2091:
[----:B------:R-:W-:Y:S01]  /*27bd0*/  BSSY B0, `(.L_x_2237) ;  /* 0x0000006000007945 */ /* 0x000fe20003800000 */
[----:B------:R-:W-:-:S07]  /*27be0*/  IMAD.MOV.U32 R15, RZ, RZ, -0x1 ;  /* 0xffffffffff0f7424 */ /* 0x000fce00078e00ff */
[----:B012---:R-:W-:Y:S05]  /*27bf0*/  WARPSYNC.COLLECTIVE R15, `(.L_x_2238) ;  /* 0x000000000f0c7348 */ /* 0x007fea0003c00000 */
[----:B------:R-:W-:Y:S02]  /*27c00*/  ELECT P6, UR62, PT ;  /* 0x00000000003e782f */ /* 0x000fe400038c0000 */
[----:B------:R-:W-:Y:S01]  /*27c10*/  MOV R14, UR62 ;  /* 0x0000003e000e7c02 */ /* 0x000fe20008000f00 */
[----:B012---:R-:W-:Y:S10]  /*27c20*/  ENDCOLLECTIVE ;  /* 0x000000000000791b */ /* 0x007ff40003800000 */
.L_x_2238:
[----:B------:R-:W-:Y:S05]  /*27c30*/  BSYNC B0 ;  /* 0x0000000000007941 */ /* 0x000fea0003800000 */
.L_x_2237:
[----:B------:R-:W-:Y:S05]  /*27c40*/  BRA `(.L_x_2239) ;  /* 0xffffffc400307947 */ /* 0x000fea000383ffff */
.L_x_2093:
[----:B0-----:R0:W1:Y:S02]  /*27c50*/  SYNCS.PHASECHK.TRANS64.TRYWAIT P0, [R6+URZ], R5 ;  /* 0x00000005060075a7 */ /* 0x001064000800017f */
[----:B-1----:R-:W-:Y:S05]  /*27c60*/  @!P0 NANOSLEEP.SYNCS 0x989680 ;  /* 0x009896800000895d */ /* 0x002fea0003900000 */
[----:B------:R-:W1:Y:S02]  /*27c70*/  @!P0 SYNCS.PHASECHK.TRANS64 P0, [R6+URZ], R5 ;  /* 0x00000005060085a7 */ /* 0x000e64000800007f */
[----:B-1----:R-:W-:Y:S05]  /*27c80*/  @!P0 BRA `(.L_x_2093) ;  /* 0xfffffffc00f08947 */ /* 0x002fea000383ffff */
[----:B------:R-:W-:Y:S05]  /*27c90*/  BRA `(.L_x_2240) ;  /* 0xffffffc4006c7947 */ /* 0x000fea000383ffff */
.L_x_2094:
[----:B-1----:R1:W2:Y:S02]  /*27ca0*/  SYNCS.PHASECHK.TRANS64.TRYWAIT P0, [R7+URZ], R2 ;  /* 0x00000002070075a7 */ /* 0x0022a4000800017f */
[----:B--2---:R-:W-:Y:S05]  /*27cb0*/  @!P0 NANOSLEEP.SYNCS 0x989680 ;  /* 0x009896800000895d */ /* 0x004fea0003900000 */
[----:B------:R-:W2:Y:S02]  /*27cc0*/  @!P0 SYNCS.PHASECHK.TRANS64 P0, [R7+URZ], R2 ;  /* 0x00000002070085a7 */ /* 0x000ea4000800007f */
[----:B--2---:R-:W-:Y:S05]  /*27cd0*/  @!P0 BRA `(.L_x_2094) ;  /* 0xfffffffc00f08947 */ /* 0x004fea000383ffff */
[----:B------:R-:W-:Y:S05]  /*27ce0*/  BRA `(.L_x_2241) ;  /* 0xffffffc400607947 */ /* 0x000fea000383ffff */
.L_x_2096:
[----:B--2---:R2:W3:Y:S02]  /*27cf0*/  SYNCS.PHASECHK.TRANS64.TRYWAIT P0, [R4+URZ], R5 ;  /* 0x00000005040075a7 */ /* 0x0044e4000800017f */
[----:B---3--:R-:W-:Y:S05]  /*27d00*/  @!P0 NANOSLEEP.SYNCS 0x989680 ;  /* 0x009896800000895d */ /* 0x008fea0003900000 */
[----:B------:R-:W3:Y:S02]  /*27d10*/  @!P0 SYNCS.PHASECHK.TRANS64 P0, [R4+URZ], R5 ;  /* 0x00000005040085a7 */ /* 0x000ee4000800007f */
[----:B---3--:R-:W-:Y:S05]  /*27d20*/  @!P0 BRA `(.L_x_2096) ;  /* 0xfffffffc00f08947 */ /* 0x008fea000383ffff */
[----:B------:R-:W-:Y:S05]  /*27d30*/  BRA `(.L_x_2242) ;  /* 0xffffffc400687947 */ /* 0x000fea000383ffff */
.L_x_2243:
        /* <DEDUP_REMOVED lines=12> */
.L_x_3223:


//--------------------- .text._ZN7cutlass13device_kernelIN5flash11enable_sm90INS1_16FlashAttnFwdSm90INS1_25CollectiveMainloopFwdSm90ILi2EN4cute5tupleIJNS5_1CILi1EEES8_S8_EEENS6_IJNS7_ILi128EEESA_SA_EEELi128ENS_6half_tEfNS_4arch4Sm90ELb1ELb0ELb0ELb0ELb0ELb0ELb0ELb1ELb1ELb1ELb0ELb0EEENS1_21CollectiveEpilogueFwdISB_S9_SC_SE_Li256ELb0ELb1ELb0ELb0EEENS1_30DynamicPersistentTileSchedulerILi256ELi128ELb0ELb1ELb1EEEEEEEEEvNT_6ParamsE --------------------------
	.section	.text._ZN7cutlass13device_kernelIN5flash11enable_sm90INS1_16FlashAttnFwdSm90INS1_25CollectiveMainloopFwdSm90ILi2EN4cute5tupleIJNS5_1CILi1EEES8_S8_EEENS6_IJNS7_ILi128EEESA_SA_EEELi128ENS_6half_tEfNS_4arch4Sm90ELb1ELb0ELb0ELb0ELb0ELb0ELb0ELb1ELb1ELb1ELb0ELb0EEENS1_21CollectiveEpilogueFwdISB_S9_SC_SE_Li256ELb0ELb1ELb0ELb0EEENS1_30DynamicPersistentTileSchedulerILi256ELi128ELb0ELb1ELb1EEEEEEEEEvNT_6ParamsE,"ax",@progbits
	.align	128
.text._ZN7cutlass13device_kernelIN5flash11enable_sm90INS1_16FlashAttnFwdSm90INS1_25CollectiveMainloopFwdSm90ILi2EN4cute5tupleIJNS5_1CILi1EEES8_S8_EEENS6_IJNS7_ILi128EEESA_SA_EEELi128ENS_6half_tEfNS_4arch4Sm90ELb1ELb0ELb0ELb0ELb0ELb0ELb0ELb1ELb1ELb1ELb0ELb0EEENS1_21CollectiveEpilogueFwdISB_S9_SC_SE_Li256ELb0ELb1ELb0ELb0EEENS1_30DynamicPersistentTileSchedulerILi256ELi128ELb0ELb1ELb1EEEEEEEEEvNT_6ParamsE:
        .type           _ZN7cutlass13device_kernelIN5flash11enable_sm90INS1_16FlashAttnFwdSm90INS1_25CollectiveMainloopFwdSm90ILi2EN4cute5tupleIJNS5_1CILi1EEES8_S8_EEENS6_IJNS7_ILi128EEESA_SA_EEELi128ENS_6half_tEfNS_4arch4Sm90ELb1ELb0ELb0ELb0ELb0ELb0ELb0ELb1ELb1ELb1ELb0ELb0EEENS1_21CollectiveEpilogueFwdISB_S9_SC_SE_Li256ELb0ELb1ELb0ELb0EEENS1_30DynamicPersistentTileSchedulerILi256ELi128ELb0ELb1ELb1EEEEEEEEEvNT_6ParamsE,@function
        .size           _ZN7cutlass13device_kernelIN5flash11enable_sm90INS1_16FlashAttnFwdSm90INS1_25CollectiveMainloopFwdSm90ILi2EN4cute5tupleIJNS5_1CILi1EEES8_S8_EEENS6_IJNS7_ILi128EEESA_SA_EEELi128ENS_6half_tEfNS_4arch4Sm90ELb1ELb0ELb0ELb0ELb0ELb0ELb0ELb1ELb1ELb1ELb0ELb0EEENS1_21CollectiveEpilogueFwdISB_S9_SC_SE_Li256ELb0ELb1ELb0ELb0EEENS1_30DynamicPersistentTileSchedulerILi256ELi128ELb0ELb1ELb1EEEEEEEEEvNT_6ParamsE,(.L_x_3224 - _ZN7cutlass13device_kernelIN5flash11enable_sm90INS1_16FlashAttnFwdSm90INS1_25CollectiveMainloopFwdSm90ILi2EN4cute5tupleIJNS5_1CILi1EEES8_S8_EEENS6_IJNS7_ILi128EEESA_SA_EEELi128ENS_6half_tEfNS_4arch4Sm90ELb1ELb0ELb0ELb0ELb0ELb0ELb0ELb1ELb1ELb1ELb0ELb0EEENS1_21CollectiveEpilogueFwdISB_S9_SC_SE_Li256ELb0ELb1ELb0ELb0EEENS1_30DynamicPersistentTileSchedulerILi256ELi128ELb0ELb1ELb1EEEEEEEEEvNT_6ParamsE)
        .other          _ZN7cutlass13device_kernelIN5flash11enable_sm90INS1_16FlashAttnFwdSm90INS1_25CollectiveMainloopFwdSm90ILi2EN4cute5tupleIJNS5_1CILi1EEES8_S8_EEENS6_IJNS7_ILi128EEESA_SA_EEELi128ENS_6half_tEfNS_4arch4Sm90ELb1ELb0ELb0ELb0ELb0ELb0ELb0ELb1ELb1ELb1ELb0ELb0EEENS1_21CollectiveEpilogueFwdISB_S9_SC_SE_Li256ELb0ELb1ELb0ELb0EEENS1_30DynamicPersistentTileSchedulerILi256ELi128ELb0ELb1ELb1EEEEEEEEEvNT_6ParamsE,@"STO_CUDA_ENTRY STV_DEFAULT"
_ZN7cutlass13device_kernelIN5flash11enable_sm90INS1_16FlashAttnFwdSm90INS1_25CollectiveMainloopFwdSm90ILi2EN4cute5tupleIJNS5_1CILi1EEES8_S8_EEENS6_IJNS7_ILi128EEESA_SA_EEELi128ENS_6half_tEfNS_4arch4Sm90ELb1ELb0ELb0ELb0ELb0ELb0ELb0ELb1ELb1ELb1ELb0ELb0EEENS1_21CollectiveEpilogueFwdISB_S9_SC_SE_Li256ELb0ELb1ELb0ELb0EEENS1_30DynamicPersistentTileSchedulerILi256ELi128ELb0ELb1ELb1EEEEEEEEEvNT_6ParamsE:
        /* <DEDUP_REMOVED lines=18> */
.L_x_2245:
[----:B------:R-:W-:Y:S05]  /*0120*/  BSYNC B0 ;  /* 0x0000000000007941 */ /* 0x000fea0003800000 */
.L_x_2244:
        /* <DEDUP_REMOVED lines=41> */
.L_x_2246:
        /* <DEDUP_REMOVED lines=22> */
.L_x_2247:
        /* <DEDUP_REMOVED lines=18> */
.L_x_2248:
        /* <DEDUP_REMOVED lines=22> */
.L_x_2249:
        /* <DEDUP_REMOVED lines=22> */
.L_x_2250:
[----:B------:R-:W-:Y:S01]  /*0900*/  PLOP3.LUT P0, PT, PT, PT, UP0, 0x80, 0x0 ;  /* 0x000000000000781c */ /* 0x000fe20003f0f008 */
[----:B------:R-:W-:Y:S01]  /*0910*/  UMOV UR38, 0x1 ;  /* 0x0000000100267882 */ /* 0x000fe20000000000 */
[----:B------:R-:W-:Y:S01]  /*0920*/  NOP ;  /* 0x0000000000007918 */ /* 0x000fe20000000000 */
[----:B------:R-:W-:Y:S01]  /*0930*/  USEL UR38, UR38, 0x2, !UP0 ;  /* 0x0000000226267887 */ /* 0x000fe2000c000000 */
[----:B------:R-:W-:Y:S01]  /*0940*/  ULDC.64 UR46, c[0x0][0x208] ;  /* 0x00008200002e7ab9 */ /* 0x000fe20000000a00 */
[----:B012-4-:R-:W-:Y:S08]  /*0950*/  BAR.SYNC.DEFER_BLOCKING 0x0 ;  /* 0x0000000000007b1d */ /* 0x017ff00000010000 */
[----:B------:R-:W-:Y:S05]  /*0960*/  @!P0 BRA `(.L_x_2251) ;  /* 0x000000a000708947 */ /* 0x000fea0003800000 */
.L_x_2252:
        /* <DEDUP_REMOVED lines=21> */
[CC--:B------:R-:W-:Y:S02]  /*0ac0*/  LEA.HI R4, R3.reuse, R190.reuse, RZ, 0x5 ;  /* 0x000000be03047211 */ /* 0x0c0fe400078f28ff */
[----:B------:R-:W-:Y:S02]  /*0ad0*/  LOP3.LUT R5, R0, 0xffffff80, RZ, 0xc0, !PT ;  /* 0xffffff8000057812 */ /* 0x000fe400078ec0ff */
[----:B------:R-:W-:Y:S01]  /*0ae0*/  LEA.HI R2, R3, R190, RZ, 0x4 ;  /* 0x000000be03027211 */ /* 0x000fe200078f20ff */
[----:B------:R-:W-:Y:S01]  /*0af0*/  IMAD.SHL.U32 R4, R4, 0x20, RZ ;  /* 0x0000002004047824 */ /* 0x000fe200078e00ff */
[----:B------:R-:W-:Y:S01]  /*0b00*/  SHF.R.S32.HI R185, RZ, 0x7, R0 ;  /* 0x00000007ffb97819 */ /* 0x000fe20000011400 */
[----:B------:R-:W-:Y:S01]  /*0b10*/  IMAD.IADD R184, R190, 0x1, -R5 ;  /* 0x00000001beb87824 */ /* 0x000fe200078e0a05 */
[----:B------:R-:W-:-:S02]  /*0b20*/  SHF.R.S32.HI R7, RZ, 0x4, R2 ;  /* 0x00000004ff077819 */ /* 0x000fc40000011402 */
[----:B------:R-:W-:Y:S02]  /*0b30*/  LOP3.LUT R5, R2, 0x3fffff0, RZ, 0xc0, !PT ;  /* 0x03fffff002057812 */ /* 0x000fe400078ec0ff */
[----:B------:R-:W-:Y:S02]  /*0b40*/  LOP3.LUT R4, R4, 0xfffffc00, RZ, 0xc0, !PT ;  /* 0xfffffc0004047812 */ /* 0x000fe400078ec0ff */
[----:B------:R-:W-:Y:S01]  /*0b50*/  LEA.HI R2, R2, R7, RZ, 0x1 ;  /* 0x0000000702027211 */ /* 0x000fe200078f08ff */
[----:B------:R-:W-:Y:S01]  /*0b60*/  IMAD.IADD R5, R190, 0x1, -R5 ;  /* 0x00000001be057824 */ /* 0x000fe200078e0a05 */
[----:B------:R-:W-:Y:S02]  /*0b70*/  SHF.R.S32.HI R9, RZ, 0x1f, R184 ;  /* 0x0000001fff097819 */ /* 0x000fe400000114b8 */
[----:B------:R-:W-:Y:S01]  /*0b80*/  LOP3.LUT R2, R2, 0x1ffffffe, RZ, 0xc0, !PT ;  /* 0x1ffffffe02027812 */ /* 0x000fe200078ec0ff */
[----:B------:R-:W-:Y:S01]  /*0b90*/  IMAD R5, R5, 0x40, R4 ;  /* 0x0000004005057824 */ /* 0x000fe200078e0204 */
[----:B------:R-:W-:-:S02]  /*0ba0*/  LEA.HI R4, R3, R190, RZ, 0x2 ;  /* 0x000000be03047211 */ /* 0x000fc400078f10ff */
[----:B------:R-:W-:Y:S01]  /*0bb0*/  LEA.HI R6, R9, R184, RZ, 0x2 ;  /* 0x000000b809067211 */ /* 0x000fe200078f10ff */
[----:B------:R-:W-:Y:S01]  /*0bc0*/  IMAD.IADD R2, R7, 0x1, -R2 ;  /* 0x0000000107027824 */ /* 0x000fe200078e0a02 */
[----:B------:R-:W-:Y:S02]  /*0bd0*/  LOP3.LUT R7, R4, 0xfffffffc, RZ, 0xc0, !PT ;  /* 0xfffffffc04077812 */ /* 0x000fe400078ec0ff */
[--C-:B------:R-:W-:Y:S01]  /*0be0*/  SHF.R.S32.HI R8, RZ, 0x2, R6.reuse ;  /* 0x00000002ff087819 */ /* 0x100fe20000011406 */
[----:B------:R-:W-:Y:S01]  /*0bf0*/  IMAD R187, R2, 0x8, R5 ;  /* 0x0000000802bb7824 */ /* 0x000fe200078e0205 */
[----:B------:R-:W-:Y:S01]  /*0c00*/  SHF.R.S32.HI R11, RZ, 0x1f, R6 ;  /* 0x0000001fff0b7819 */ /* 0x000fe20000011406 */
[----:B------:R-:W-:Y:S01]  /*0c10*/  IMAD.IADD R7, R190, 0x1, -R7 ;  /* 0x00000001be077824 */ /* 0x000fe200078e0a07 */
[----:B------:R-:W-:Y:S02]  /*0c20*/  LEA.HI R3, R3, R190, RZ, 0x3 ;  /* 0x000000be03037211 */ /* 0x000fe400078f18ff */
[----:B------:R-:W-:-:S02]  /*0c30*/  LEA.HI R11, R11, R8, RZ, 0x3 ;  /* 0x000000080b0b7211 */ /* 0x000fc400078f18ff */
[----:B------:R-:W-:Y:S02]  /*0c40*/  LEA.HI R2, R7, R7, RZ, 0x1 ;  /* 0x0000000707027211 */ /* 0x000fe400078f08ff */
[----:B------:R-:W-:Y:S02]  /*0c50*/  LOP3.LUT R19, R3, 0xfffffff8, RZ, 0xc0, !PT ;  /* 0xfffffff803137812 */ /* 0x000fe400078ec0ff */
[----:B------:R-:W-:Y:S02]  /*0c60*/  LOP3.LUT R11, R11, 0xfffffff8, RZ, 0xc0, !PT ;  /* 0xfffffff80b0b7812 */ /* 0x000fe400078ec0ff */
[----:B------:R-:W-:Y:S01]  /*0c70*/  LEA.HI R9, R9, R184, RZ, 0x5 ;  /* 0x000000b809097211 */ /* 0x000fe200078f28ff */
[----:B------:R-:W-:Y:S01]  /*0c80*/  IMAD.IADD R19, R190, 0x1, -R19 ;  /* 0x00000001be137824 */ /* 0x000fe200078e0a13 */
[----:B------:R-:W-:Y:S01]  /*0c90*/  LEA.HI R0, R0, R185, RZ, 0x1 ;  /* 0x000000b900007211 */ /* 0x000fe200078f08ff */
[----:B------:R-:W-:Y:S01]  /*0ca0*/  IMAD.IADD R8, R8, 0x1, -R11 ;  /* 0x0000000108087824 */ /* 0x000fe200078e0a0b */
[----:B------:R-:W-:-:S02]  /*0cb0*/  LOP3.LUT R2, R2, 0x1ffffffe, RZ, 0xc0, !PT ;  /* 0x1ffffffe02027812 */ /* 0x000fc400078ec0ff */
[----:B------:R-:W-:Y:S02]  /*0cc0*/  SHF.R.S32.HI R9, RZ, 0x5, R9 ;  /* 0x00000005ff097819 */ /* 0x000fe40000011409 */
[----:B------:R-:W-:Y:S01]  /*0cd0*/  LOP3.LUT R0, R0, 0x3fffffe, RZ, 0xc0, !PT ;  /* 0x03fffffe00007812 */ /* 0x000fe200078ec0ff */
[----:B------:R-:W-:Y:S01]  /*0ce0*/  IMAD.IADD R17, R7, 0x1, -R2 ;  /* 0x0000000107117824 */ /* 0x000fe200078e0a02 */
[----:B------:R-:W-:Y:S01]  /*0cf0*/  LOP3.LUT R5, R6, 0x7ffffffc, RZ, 0xc0, !PT ;  /* 0x7ffffffc06057812 */ /* 0x000fe200078ec0ff */
[----:B------:R-:W-:Y:S01]  /*0d00*/  IMAD.SHL.U32 R2, R19, 0x8, RZ ;  /* 0x0000000813027824 */ /* 0x000fe200078e00ff */
[----:B------:R-:W-:Y:S01]  /*0d10*/  SHF.R.S32.HI R22, RZ, 0x3, R3 ;  /* 0x00000003ff167819 */ /* 0x000fe20000011403 */
[----:B------:R-:W-:Y:S02]  /*0d20*/  IMAD R9, R9, 0x10, R8 ;  /* 0x0000001009097824 */ /* 0x000fe400078e0208 */
[----:B------:R-:W-:Y:S01]  /*0d30*/  IMAD.IADD R0, R185, 0x1, -R0 ;  /* 0x00000001b9007824 */ /* 0x000fe200078e0a00 */
[----:B------:R-:W-:Y:S01]  /*0d40*/  SHF.R.S32.HI R189, RZ, 0x1f, R2 ;  /* 0x0000001fffbd7819 */ /* 0x000fe20000011402 */
[----:B------:R-:W-:-:S02]  /*0d50*/  VIADD R18, R2, 0x40 ;  /* 0x0000004002127836 */ /* 0x000fc40000000000 */
[----:B------:R-:W-:Y:S02]  /*0d60*/  IMAD R186, R0, 0x40, R9 ;  /* 0x0000004000ba7824 */ /* 0x000fe400078e0209 */
[----:B------:R-:W-:Y:S01]  /*0d70*/  IMAD.IADD R16, R184, 0x1, -R5 ;  /* 0x00000001b8107824 */ /* 0x000fe200078e0a05 */
[----:B------:R-:W-:Y:S01]  /*0d80*/  SHF.R.S32.HI R188, RZ, 0x1f, R18 ;  /* 0x0000001fffbc7819 */ /* 0x000fe20000011412 */
[----:B------:R-:W-:-:S07]  /*0d90*/  IMAD R17, R17, 0x8, R186 ;  /* 0x0000000811117824 */ /* 0x000fce00078e02ba */
.L_x_2303:
        /* <DEDUP_REMOVED lines=12> */
[----:B01234-:R-:W-:Y:S05]  /*0e60*/  @!P0 BRA `(.L_x_2253) ;  /* 0x0000000000208947 */ /* 0x01ffea0003800000 */
        /* <DEDUP_REMOVED lines=8> */
.L_x_2253:
[----:B------:R-:W-:Y:S01]  /*0ef0*/  ULDC UR7, c[0x0][0xc54] ;  /* 0x0003150000077ab9 */ /* 0x000fe20000000800 */
[----:B------:R-:W-:Y:S01]  /*0f00*/  UMOV UR6, UR9 ;  /* 0x0000000900067c82 */ /* 0x000fe20008000000 */
[----:B------:R-:W-:-:S11]  /*0f10*/  UISETP.NE.AND UP0, UPT, UR7, 0x1, UPT ;  /* 0x000000010700788c */ /* 0x000fd6000bf05270 */
[----:B------:R-:W-:Y:S02]  /*0f20*/  @UP0 ULDC.64 UR10, c[0x0][0xc58] ;  /* 0x00031600000a0ab9 */ /* 0x000fe40000000a00 */
[----:B------:R-:W-:-:S04]  /*0f30*/  UIMAD.WIDE.U32 UR4, UR9, UR10, URZ ;  /* 0x0000000a090472a5 */ /* 0x000fc8000f8e003f */
[----:B------:R-:W-:-:S04]  /*0f40*/  @UP0 USHF.R.U32.HI UR6, URZ, UR11, UR5 ;  /* 0x0000000b3f060299 */ /* 0x000fc80008011605 */
[----:B------:R-:W-:-:S12]  /*0f50*/  UIMAD UR4, UR6, UR7, URZ ;  /* 0x00000007060472a4 */ /* 0x000fd8000f8e023f */
.L_x_2254:
[----:B------:R-:W-:Y:S01]  /*0f60*/  ULDC.64 UR10, c[0x0][0x418] ;  /* 0x00010600000a7ab9 */ /* 0x000fe20000000a00 */
[----:B------:R-:W-:Y:S01]  /*0f70*/  ULOP3.LUT UR6, URZ, UR6, URZ, 0x33, !UPT ;  /* 0x000000063f067292 */ /* 0x000fe2000f8e333f */
[----:B------:R-:W-:Y:S01]  /*0f80*/  PLOP3.LUT P0, PT, PT, PT, PT, 0x80, 0x0 ;  /* 0x000000000000781c */ /* 0x000fe20003f0f070 */
[----:B------:R-:W-:Y:S01]  /*0f90*/  UISETP.NE.U32.AND UP0, UPT, UR10, URZ, UPT ;  /* 0x0000003f0a00728c */ /* 0x000fe2000bf05070 */
[----:B------:R-:W-:Y:S01]  /*0fa0*/  IMAD.MOV.U32 R3, RZ, RZ, RZ ;  /* 0x000000ffff037224 */ /* 0x000fe200078e00ff */
[----:B------:R-:W-:Y:S01]  /*0fb0*/  ULDC UR5, c[0x0][0xc3c] ;  /* 0x00030f0000057ab9 */ /* 0x000fe20000000800 */
[----:B------:R-:W-:Y:S01]  /*0fc0*/  UIADD3 UR4, UR9, -UR4, URZ ;  /* 0x8000000409047290 */ /* 0x000fe2000fffe03f */
[----:B------:R-:W-:Y:S01]  /*0fd0*/  IMAD.MOV.U32 R38, RZ, RZ, RZ ;  /* 0x000000ffff267224 */ /* 0x000fe200078e00ff */
[----:B------:R-:W-:Y:S01]  /*0fe0*/  UISETP.NE.AND.EX UP0, UPT, UR11, URZ, UPT, UP0 ;  /* 0x0000003f0b00728c */ /* 0x000fe2000bf05300 */
[----:B------:R-:W-:Y:S01]  /*0ff0*/  CS2R R150, SRZ ;  /* 0x0000000000967805 */ /* 0x000fe2000001ff00 */
[----:B------:R-:W-:Y:S01]  /*1000*/  UIADD3 UR6, UR6, UR5, URZ ;  /* 0x0000000506067290 */ /* 0x000fe2000fffe03f */
[----:B------:R-:W-:Y:S01]  /*1010*/  CS2R R148, SRZ ;  /* 0x0000000000947805 */ /* 0x000fe2000001ff00 */
[----:B------:R-:W-:Y:S01]  /*1020*/  ULDC UR11, c[0x0][0x448] ;  /* 0x00011200000b7ab9 */ /* 0x000fe20000000800 */
[----:B------:R-:W-:Y:S01]  /*1030*/  ULDC UR10, c[0x0][0xc54] ;  /* 0x00031500000a7ab9 */ /* 0x000fe20000000800 */
[----:B------:R-:W-:Y:S01]  /*1040*/  UISETP.NE.AND UP2, UPT, UR11, 0x1, UPT ;  /* 0x000000010b00788c */ /* 0x000fe2000bf45270 */
[----:B------:R-:W-:Y:S01]  /*1050*/  CS2R R146, SRZ ;  /* 0x0000000000927805 */ /* 0x000fe2000001ff00 */
[----:B------:R-:W-:Y:S01]  /*1060*/  USHF.L.U32 UR36, UR6, 0x7, URZ ;  /* 0x0000000706247899 */ /* 0x000fe2000800063f */
[----:B------:R-:W-:Y:S01]  /*1070*/  CS2R R144, SRZ ;  /* 0x0000000000907805 */ /* 0x000fe2000001ff00 */
[----:B------:R-:W-:Y:S01]  /*1080*/  UIMAD UR10, UR8, UR10, UR4 ;  /* 0x0000000a080a72a4 */ /* 0x000fe2000f8e0204 */
[----:B------:R-:W-:Y:S01]  /*1090*/  CS2R R142, SRZ ;  /* 0x00000000008e7805 */ /* 0x000fe2000001ff00 */
[----:B------:R-:W-:Y:S01]  /*10a0*/  UIADD3 UR6, UR36, 0x7f, URZ ;  /* 0x0000007f24067890 */ /* 0x000fe2000fffe03f */
[----:B------:R-:W-:Y:S01]  /*10b0*/  CS2R R140, SRZ ;  /* 0x00000000008c7805 */ /* 0x000fe2000001ff00 */
[----:B------:R-:W-:Y:S01]  /*10c0*/  ULDC UR49, c[0x0][0x424] ;  /* 0x0001090000317ab9 */ /* 0x000fe20000000800 */
[----:B------:R-:W-:Y:S01]  /*10d0*/  ULDC UR7, c[0x0][0x288] ;  /* 0x0000a20000077ab9 */ /* 0x000fe20000000800 */
[----:B------:R-:W-:Y:S01]  /*10e0*/  USEL UR49, UR49, 0x1, UP0 ;  /* 0x0000000131317887 */ /* 0x000fe20008000000 */
[----:B------:R-:W-:Y:S01]  /*10f0*/  CS2R R138, SRZ ;  /* 0x00000000008a7805 */ /* 0x000fe2000001ff00 */
[----:B------:R-:W-:Y:S01]  /*1100*/  @UP2 ULDC UR4, c[0x0][0x44c] ;  /* 0x0001130000042ab9 */ /* 0x000fe20000000800 */
[----:B------:R-:W-:Y:S01]  /*1110*/  UIADD3 UR7, -UR7, 0x80, URZ ;  /* 0x0000008007077890 */ /* 0x000fe2000fffe13f */
[----:B------:R-:W-:Y:S01]  /*1120*/  CS2R R136, SRZ ;  /* 0x0000000000887805 */ /* 0x000fe2000001ff00 */
[----:B------:R-:W-:Y:S01]  /*1130*/  UIMAD.WIDE.U32 UR4, UR6, UR4, URZ ;  /* 0x00000004060472a5 */ /* 0x000fe2000f8e003f */
[----:B------:R-:W-:Y:S01]  /*1140*/  CS2R R134, SRZ ;  /* 0x0000000000867805 */ /* 0x000fe2000001ff00 */
[----:B------:R-:W-:Y:S01]  /*1150*/  ULDC UR9, c[0x0][0x2f0] ;  /* 0x0000bc0000097ab9 */ /* 0x000fe20000000800 */
[----:B------:R-:W-:Y:S01]  /*1160*/  @UP2 ULDC UR11, c[0x0][0x450] ;  /* 0x00011400000b2ab9 */ /* 0x000fe20000000800 */
[----:B------:R-:W-:Y:S01]  /*1170*/  UIMAD UR7, UR49, UR9, UR7 ;  /* 0x00000009310772a4 */ /* 0x000fe2000f8e0207 */
[----:B------:R-:W-:Y:S01]  /*1180*/  CS2R R132, SRZ ;  /* 0x0000000000847805 */ /* 0x000fe2000001ff00 */
[----:B------:R-:W-:Y:S01]  /*1190*/  @UP2 USHF.R.U32.HI UR6, URZ, UR11, UR5 ;  /* 0x0000000b3f062299 */ /* 0x000fe20008011605 */
[----:B------:R-:W-:Y:S01]  /*11a0*/  CS2R R130, SRZ ;  /* 0x0000000000827805 */ /* 0x000fe2000001ff00 */
[----:B------:R-:W-:Y:S01]  /*11b0*/  UIMAD UR4, UR49, UR9, 0x7f ;  /* 0x0000007f310474a4 */ /* 0x000fe2000f8e0209 */
[----:B------:R-:W-:Y:S01]  /*11c0*/  CS2R R128, SRZ ;  /* 0x0000000000807805 */ /* 0x000fe2000001ff00 */
[----:B------:R-:W-:Y:S01]  /*11d0*/  UIADD3 UR6, UR7, UR6, URZ ;  /* 0x0000000607067290 */ /* 0x000fe2000fffe03f */
[----:B------:R-:W-:Y:S01]  /*11e0*/  CS2R R126, SRZ ;  /* 0x00000000007e7805 */ /* 0x000fe2000001ff00 */
[----:B------:R-:W-:Y:S01]  /*11f0*/  USHF.R.S32.HI UR5, URZ, 0x1f, UR4 ;  /* 0x0000001f3f057899 */ /* 0x000fe20008011404 */
[----:B------:R-:W-:Y:S01]  /*1200*/  CS2R R124, SRZ ;  /* 0x00000000007c7805 */ /* 0x000fe2000001ff00 */
[----:B------:R-:W-:Y:S01]  /*1210*/  USHF.R.S32.HI UR7, URZ, 0x1f, UR6 ;  /* 0x0000001f3f077899 */ /* 0x000fe20008011406 */
[----:B------:R-:W-:Y:S01]  /*1220*/  CS2R R122, SRZ ;  /* 0x00000000007a7805 */ /* 0x000fe2000001ff00 */
[----:B------:R-:W-:Y:S01]  /*1230*/  ULEA.HI UR5, UR5, UR4, URZ, 0x7 ;  /* 0x0000000405057291 */ /* 0x000fe2000f8f383f */
[----:B------:R-:W-:Y:S01]  /*1240*/  CS2R R120, SRZ ;  /* 0x0000000000787805 */ /* 0x000fe2000001ff00 */
[----:B------:R-:W-:Y:S01]  /*1250*/  ULEA.HI UR7, UR7, UR6, URZ, 0x7 ;  /* 0x0000000607077291 */ /* 0x000fe2000f8f383f */
[----:B------:R-:W-:Y:S01]  /*1260*/  CS2R R118, SRZ ;  /* 0x0000000000767805 */ /* 0x000fe2000001ff00 */
[----:B------:R-:W-:Y:S01]  /*1270*/  USHF.R.S32.HI UR50, URZ, 0x7, UR5 ;  /* 0x000000073f327899 */ /* 0x000fe20008011405 */
[----:B------:R-:W-:Y:S01]  /*1280*/  CS2R R116, SRZ ;  /* 0x0000000000747805 */ /* 0x000fe2000001ff00 */
[----:B------:R-:W-:Y:S01]  /*1290*/  USHF.R.S32.HI UR7, URZ, 0x7, UR7 ;  /* 0x000000073f077899 */ /* 0x000fe20008011407 */
[----:B------:R-:W-:Y:S01]  /*12a0*/  CS2R R114, SRZ ;  /* 0x0000000000727805 */ /* 0x000fe2000001ff00 */
[----:B------:R-:W-:Y:S01]  /*12b0*/  ULDC UR39, c[0x0][0xc48] ;  /* 0x0003120000277ab9 */ /* 0x000fe20000000800 */
[----:B------:R-:W-:Y:S01]  /*12c0*/  UMOV UR37, UR10 ;  /* 0x0000000a00257c82 */ /* 0x000fe20008000000 */
[----:B------:R-:W-:Y:S01]  /*12d0*/  UISETP.LT.AND UP0, UPT, UR50, UR7, UPT ;  /* 0x000000073200728c */ /* 0x000fe2000bf01270 */
[----:B------:R-:W-:Y:S01]  /*12e0*/  CS2R R112, SRZ ;  /* 0x0000000000707805 */ /* 0x000fe2000001ff00 */
[----:B------:R-:W-:Y:S01]  /*12f0*/  UISETP.NE.AND UP1, UPT, UR39, 0x1, UPT ;  /* 0x000000012700788c */ /* 0x000fe2000bf25270 */
[----:B------:R-:W-:Y:S01]  /*1300*/  CS2R R110, SRZ ;  /* 0x00000000006e7805 */ /* 0x000fe2000001ff00 */
[----:B------:R-:W-:Y:S01]  /*1310*/  USEL UR50, UR50, UR7, UP0 ;  /* 0x0000000732327287 */ /* 0x000fe20008000000 */
[----:B------:R-:W-:-:S02]  /*1320*/  CS2R R108, SRZ ;  /* 0x00000000006c7805 */ /* 0x000fc4000001ff00 */
[----:B------:R-:W-:Y:S02]  /*1330*/  CS2R R106, SRZ ;  /* 0x00000000006a7805 */ /* 0x000fe4000001ff00 */
[----:B------:R-:W-:Y:S01]  /*1340*/  CS2R R104, SRZ ;  /* 0x0000000000687805 */ /* 0x000fe2000001ff00 */
[----:B------:R-:W-:Y:S01]  /*1350*/  UISETP.GE.AND UP0, UPT, UR50, 0x1, UPT ;  /* 0x000000013200788c */ /* 0x000fe2000bf06270 */
[----:B------:R-:W-:Y:S02]  /*1360*/  CS2R R102, SRZ ;  /* 0x0000000000667805 */ /* 0x000fe4000001ff00 */
[----:B------:R-:W-:Y:S02]  /*1370*/  CS2R R100, SRZ ;  /* 0x0000000000647805 */ /* 0x000fe4000001ff00 */
[----:B------:R-:W-:Y:S02]  /*1380*/  CS2R R98, SRZ ;  /* 0x0000000000627805 */ /* 0x000fe4000001ff00 */
[----:B------:R-:W-:Y:S01]  /*1390*/  CS2R R96, SRZ ;  /* 0x0000000000607805 */ /* 0x000fe2000001ff00 */
[----:B------:R-:W-:Y:S01]  /*13a0*/  @UP1 ULDC UR8, c[0x0][0xc4c] ;  /* 0x0003130000081ab9 */ /* 0x000fe20000000800 */
[----:B------:R-:W-:Y:S01]  /*13b0*/  PLOP3.LUT P1, PT, PT, PT, UP0, 0x80, 0x0 ;  /* 0x000000000000781c */ /* 0x000fe20003f2f008 */
[----:B------:R-:W-:Y:S01]  /*13c0*/  UIMAD.WIDE.U32 UR4, UR10, UR8, URZ ;  /* 0x000000080a0472a5 */ /* 0x000fe2000f8e003f */
[----:B------:R-:W-:Y:S01]  /*13d0*/  CS2R R6, SRZ ;  /* 0x0000000000067805 */ /* 0x000fe2000001ff00 */
[----:B------:R-:W-:Y:S01]  /*13e0*/  @UP1 ULDC UR6, c[0x0][0xc50] ;  /* 0x0003140000061ab9 */ /* 0x000fe20000000800 */
[----:B------:R-:W-:Y:S01]  /*13f0*/  IMAD.MOV.U32 R94, RZ, RZ, RZ ;  /* 0x000000ffff5e7224 */ /* 0x000fe200078e00ff */
[----:B------:R-:W-:Y:S01]  /*1400*/  @UP1 USHF.R.U32.HI UR37, URZ, UR6, UR5 ;  /* 0x000000063f251299 */ /* 0x000fe20008011605 */
[----:B------:R-:W-:Y:S01]  /*1410*/  IMAD.MOV.U32 R93, RZ, RZ, RZ ;  /* 0x000000ffff5d7224 */ /* 0x000fe200078e00ff */
[----:B------:R-:W-:-:S02]  /*1420*/  CS2R R90, SRZ ;  /* 0x00000000005a7805 */ /* 0x000fc4000001ff00 */
[----:B------:R-:W-:Y:S01]  /*1430*/  CS2R R88, SRZ ;  /* 0x0000000000587805 */ /* 0x000fe2000001ff00 */
[----:B------:R-:W-:-:S04]  /*1440*/  UIADD3 UR4, -UR37, URZ, URZ ;  /* 0x0000003f25047290 */ /* 0x000fc8000fffe13f */
[----:B------:R-:W-:Y:S01]  /*1450*/  UIMAD UR39, UR39, UR4, UR10 ;  /* 0x00000004272772a4 */ /* 0x000fe2000f8e020a */
[----:B------:R-:W-:Y:S11]  /*1460*/  @!P1 BRA `(.L_x_2255) ;  /* 0x00000078007c9947 */ /* 0x000ff60003800000 */
        /* <DEDUP_REMOVED lines=31> */
.L_x_2256:
        /* <DEDUP_REMOVED lines=9> */
.L_x_2404:
[----:B------:R-:W-:Y:S05]  /*16f0*/  @!P0 BRA `(.L_x_2258) ;  /* 0x0000000000048947 */ /* 0x000fea0003800000 */
[----:B------:R-:W-:Y:S01]  /*1700*/  BPT.TRAP 0x1 ;  /* 0x000000040000795c */ /* 0x000fe20000300000 */
.L_x_2258:
[----:B0-----:R-:W-:Y:S02]  /*1710*/  IMAD.U32 R3, RZ, RZ, UR42 ;  /* 0x0000002aff037e24 */ /* 0x001fe4000f8e00ff */
[----:B------:R-:W-:-:S03]  /*1720*/  IMAD.U32 R0, RZ, RZ, UR43 ;  /* 0x0000002bff007e24 */ /* 0x000fc6000f8e00ff */
[----:B------:R-:W-:Y:S02]  /*1730*/  LEA R3, R3, UR41, 0x3 ;  /* 0x0000002903037c11 */ /* 0x000fe4000f8e18ff */
[----:B------:R-:W-:-:S04]  /*1740*/  SHF.L.U32 R0, R0, 0x1f, RZ ;  /* 0x0000001f00007819 */ /* 0x000fc800000006ff */
[----:B------:R0:W1:Y:S01]  /*1750*/  SYNCS.PHASECHK.TRANS64.TRYWAIT P2, [R3+URZ+0x28830], R0 ;  /* 0x02883000030075a7 */ /* 0x000062000804017f */
[----:B------:R-:W-:Y:S05]  /*1760*/  @!P0 BRA `(.L_x_2259) ;  /* 0x0000000000048947 */ /* 0x000fea0003800000 */
[----:B------:R-:W-:Y:S01]  /*1770*/  BPT.TRAP 0x1 ;  /* 0x000000040000795c */ /* 0x000fe20000300000 */
.L_x_2259:
[----:B------:R-:W2:Y:S02]  /*1780*/  S2R R4, SR_TID.X ;  /* 0x0000000000047919 */ /* 0x000ea40000002100 */
[----:B--2---:R-:W-:Y:S01]  /*1790*/  LOP3.LUT P1, RZ, R4, 0x7f, RZ, 0xc0, !PT ;  /* 0x0000007f04ff7812 */ /* 0x004fe2000782c0ff */
[----:B-1----:R-:W-:-:S12]  /*17a0*/  @P2 BRA `(.L_x_2260) ;  /* 0x0000000000082947 */ /* 0x002fd80003800000 */
[----:B------:R-:W1:Y:S02]  /*17b0*/  SYNCS.PHASECHK.TRANS64.TRYWAIT P2, [R3+URZ+0x28830], R0 ;  /* 0x02883000030075a7 */ /* 0x000e64000804017f */
[----:B-1----:R-:W-:Y:S05]  /*17c0*/  @!P2 BRA `(.L_x_2261) ;  /* 0x000000d80060a947 */ /* 0x002fea0003800000 */
.L_x_2260:
[----:B------:R-:W-:Y:S05]  /*17d0*/  WARPSYNC.ALL ;  /* 0x0000000000007948 */ /* 0x000fea0003800000 */
[----:B------:R-:W-:Y:S01]  /*17e0*/  UIADD3 UR4, UR41, 0x18400, URZ ;  /* 0x0001840029047890 */ /* 0x000fe2000fffe03f */
[----:B------:R-:W-:Y:S01]  /*17f0*/  WARPGROUP.ARRIVE ;  /* 0x00000000000079c5 */ /* 0x000fe20000000000 */
[----:B------:R-:W-:Y:S01]  /*1800*/  ULOP3.LUT UR32, UR51, 0x10000, URZ, 0xfc, !UPT ;  /* 0x0001000033207892 */ /* 0x000fe2000f8efc3f */
[----:B01----:R-:W-:Y:S01]  /*1810*/  VIADD R0, R17, UR36 ;  /* 0x0000002411007c36 */ /* 0x003fe20008000000 */
[----:B------:R-:W-:Y:S01]  /*1820*/  USHF.R.U32.HI UR4, URZ, 0x4, UR4 ;  /* 0x000000043f047899 */ /* 0x000fe20008011604 */
[----:B------:R-:W-:Y:S01]  /*1830*/  @!P1 VIADD R3, R3, 0x28840 ;  /* 0x0002884003039836 */ /* 0x000fe20000000000 */
[----:B------:R-:W-:Y:S01]  /*1840*/  UMOV UR33, 0x40000040 ;  /* 0x4000004000217882 */ /* 0x000fe20000000000 */
[----:B------:R-:W-:Y:S01]  /*1850*/  UMOV UR35, 0x40000040 ;  /* 0x4000004000237882 */ /* 0x000fe20000000000 */
[----:B------:R-:W-:Y:S01]  /*1860*/  ULOP3.LUT UR4, UR4, 0x3fff, URZ, 0xc0, !UPT ;  /* 0x00003fff04047892 */ /* 0x000fe2000f8ec03f */
[----:B------:R-:W-:Y:S01]  /*1870*/  IMAD.MOV.U32 R6, RZ, RZ, R0 ;  /* 0x000000ffff067224 */ /* 0x000fe200078e0000 */
[----:B------:R-:W-:Y:S01]  /*1880*/  UMOV UR5, 0x40000040 ;  /* 0x4000004000057882 */ /* 0x000fe20000000000 */
[----:B------:R-:W-:Y:S01]  /*1890*/  UMOV UR7, 0x40000040 ;  /* 0x4000004000077882 */ /* 0x000fe20000000000 */
[----:B------:R-:W-:Y:S01]  /*18a0*/  ULOP3.LUT UR48, UR4, 0x10000, URZ, 0xfc, !UPT ;  /* 0x0001000004307892 */ /* 0x000fe2000f8efc3f */
[----:B------:R-:W-:Y:S01]  /*18b0*/  @!P1 PRMT R3, RZ, 0x654, R3 ;  /* 0x00000654ff039816 */ /* 0x000fe20000000003 */
[----:B------:R-:W-:Y:S01]  /*18c0*/  UIADD3 UR4, UR32, 0x2, URZ ;  /* 0x0000000220047890 */ /* 0x000fe2000fffe03f */
[----:B------:R-:W-:Y:S01]  /*18d0*/  CS2R R150, SRZ ;  /* 0x0000000000967805 */ /* 0x000fe2000001ff00 */
[----:B------:R-:W-:Y:S01]  /*18e0*/  ULEA UR34, UR42, UR48, 0xb ;  /* 0x000000302a227291 */ /* 0x000fe2000f8e583f */
[----:B------:R-:W-:Y:S01]  /*18f0*/  CS2R R148, SRZ ;  /* 0x0000000000947805 */ /* 0x000fe2000001ff00 */
[----:B------:R-:W-:Y:S01]  /*1900*/  UIADD3 UR8, UR32, 0x4, URZ ;  /* 0x0000000420087890 */ /* 0x000fe2000fffe03f */
[----:B------:R-:W-:Y:S01]  /*1910*/  CS2R R146, SRZ ;  /* 0x0000000000927805 */ /* 0x000fe2000001ff00 */
[----:B------:R-:W-:Y:S01]  /*1920*/  UIADD3 UR6, UR34, 0x2, URZ ;  /* 0x0000000222067890 */ /* 0x000fe2000fffe03f */
[----:B------:R-:W-:Y:S01]  /*1930*/  CS2R R144, SRZ ;  /* 0x0000000000907805 */ /* 0x000fe2000001ff00 */
[----:B------:R-:W-:Y:S01]  /*1940*/  UIADD3 UR10, UR34, 0x4, URZ ;  /* 0x00000004220a7890 */ /* 0x000fe2000fffe03f */
[----:B------:R-:W-:Y:S01]  /*1950*/  CS2R R142, SRZ ;  /* 0x00000000008e7805 */ /* 0x000fe2000001ff00 */
[----:B------:R-:W-:Y:S01]  /*1960*/  UMOV UR9, 0x40000040 ;  /* 0x4000004000097882 */ /* 0x000fe20000000000 */
[----:B------:R-:W-:Y:S01]  /*1970*/  HGMMA.64x128x16.F32 R24, gdesc[UR32], RZ, !UPT, gsb0 ;  /* 0x01e00000201879f0 */ /* 0x000fe2000c0008ff */
[----:B------:R-:W-:Y:S01]  /*1980*/  UMOV UR11, 0x40000040 ;  /* 0x40000040000b7882 */ /* 0x000fe20000000000 */
[----:B------:R-:W-:Y:S01]  /*1990*/  UIADD3 UR12, UR32, 0x6, URZ ;  /* 0x00000006200c7890 */ /* 0x000fe2000fffe03f */
[----:B------:R-:W-:Y:S01]  /*19a0*/  CS2R R140, SRZ ;  /* 0x00000000008c7805 */ /* 0x000fe2000001ff00 */
[----:B------:R-:W-:Y:S01]  /*19b0*/  UIADD3 UR14, UR34, 0x6, URZ ;  /* 0x00000006220e7890 */ /* 0x000fe2000fffe03f */
[----:B------:R-:W-:Y:S01]  /*19c0*/  CS2R R138, SRZ ;  /* 0x00000000008a7805 */ /* 0x000fe2000001ff00 */
[----:B------:R-:W-:Y:S01]  /*19d0*/  UMOV UR13, 0x40000040 ;  /* 0x40000040000d7882 */ /* 0x000fe20000000000 */
        /* <DEDUP_REMOVED lines=19> */
[----:B------:R-:W-:-:S02]  /*1b10*/  UIADD3 UR28, UR32, 0x406, URZ ;  /* 0x00000406201c7890 */ /* 0x000fc4000fffe03f */
[----:B------:R-:W-:Y:S01]  /*1b20*/  UIADD3 UR30, UR34, 0x406, URZ ;  /* 0x00000406221e7890 */ /* 0x000fe2000fffe03f */
[----:B------:R-:W-:Y:S01]  /*1b30*/  UMOV UR29, 0x40000040 ;  /* 0x40000040001d7882 */ /* 0x000fe20000000000 */
[----:B------:R-:W-:Y:S01]  /*1b40*/  UMOV UR31, 0x40000040 ;  /* 0x40000040001f7882 */ /* 0x000fe20000000000 */
[----:B------:R-:W-:Y:S01]  /*1b50*/  UIADD3 UR53, UR50, -0x2, URZ ;  /* 0xfffffffe32357890 */ /* 0x000fe2000fffe03f */
[----:B------:R-:W-:Y:S02]  /*1b60*/  WARPGROUP.DEPBAR.LE gsb0, 0x0 ;  /* 0x00008000000079c5 */ /* 0x000fe40000010000 */
[----:B------:R-:W-:-:S06]  /*1b70*/  WARPGROUP.ARRIVE ;  /* 0x00000000000079c5 */ /* 0x000fcc0000000000 */
[----:B------:R-:W-:Y:S01]  /*1b80*/  HGMMA.64x128x16.F32 R24, gdesc[UR4], R24, gsb0 ;  /* 0x01e00000041879f0 */ /* 0x000fe20008000818 */
[----:B------:R-:W-:Y:S02]  /*1b90*/  ULDC UR6, c[0x0][0x448] ;  /* 0x0001120000067ab9 */ /* 0x000fe40000000800 */
[----:B------:R-:W-:-:S06]  /*1ba0*/  UISETP.NE.AND UP0, UPT, UR6, 0x1, UPT ;  /* 0x000000010600788c */ /* 0x000fcc000bf05270 */
[----:B------:R-:W-:-:S05]  /*1bb0*/  PLOP3.LUT P2, PT, PT, PT, UP0, 0x80, 0x0 ;  /* 0x000000000000781c */ /* 0x000fca0003f4f008 */
[----:B------:R-:W-:-:S08]  /*1bc0*/  @UP0 ULDC UR6, c[0x0][0x44c] ;  /* 0x0001130000060ab9 */ /* 0x000fd00000000800 */
[----:B------:R-:W-:Y:S01]  /*1bd0*/  @P2 IMAD.HI.U32 R4, R0, UR6, RZ ;  /* 0x0000000600042c27 */ /* 0x000fe2000f8e00ff */
[----:B------:R-:W-:-:S04]  /*1be0*/  @UP0 ULDC UR6, c[0x0][0x450] ;  /* 0x0001140000060ab9 */ /* 0x000fc80000000800 */
[----:B------:R-:W-:Y:S01]  /*1bf0*/  @P2 SHF.R.U32.HI R6, RZ, UR6, R4 ;  /* 0x00000006ff062c19 */ /* 0x000fe20008011604 */
[----:B------:R-:W-:Y:S02]  /*1c00*/  UMOV UR6, 0xffffff80 ;  /* 0xffffff8000067882 */ /* 0x000fe40000000000 */
[----:B------:R-:W-:Y:S02]  /*1c10*/  UIMAD UR6, UR50, UR6, 0x80 ;  /* 0x00000080320674a4 */ /* 0x000fe4000f8e0206 */
[----:B------:R-:W0:Y:S02]  /*1c20*/  SHFL.IDX PT, R8, R6, 0x1, 0x1c1f ;  /* 0x003c1f0006087f89 */ /* 0x000e2400000e0000 */
[----:B------:R-:W-:Y:S02]  /*1c30*/  UIADD3 UR7, UR6, 0x1, URZ ;  /* 0x0000000106077890 */ /* 0x000fe4000fffe03f */
[----:B------:R-:W1:Y:S04]  /*1c40*/  SHFL.IDX PT, R6, R6, RZ, 0x1c1f ;  /* 0x001c1fff06067589 */ /* 0x000e6800000e0000 */
[----:B------:R-:W-:-:S04]  /*1c50*/  IMAD.U32 R5, RZ, RZ, UR7 ;  /* 0x00000007ff057e24 */ /* 0x000fc8000f8e00ff */
[----:B------:R-:W-:Y:S01]  /*1c60*/  IMAD R0, R16, -0x2, R5 ;  /* 0xfffffffe10007824 */ /* 0x000fe200078e0205 */
[----:B------:R-:W-:Y:S02]  /*1c70*/  WARPGROUP.DEPBAR.LE gsb0, 0x0 ;  /* 0x00008000000079c5 */ /* 0x000fe40000010000 */
[----:B------:R-:W-:-:S06]  /*1c80*/  WARPGROUP.ARRIVE ;  /* 0x00000000000079c5 */ /* 0x000fcc0000000000 */
[----:B------:R-:W-:Y:S01]  /*1c90*/  HGMMA.64x128x16.F32 R24, gdesc[UR8], R24, gsb0 ;  /* 0x01e00000081879f0 */ /* 0x000fe20008000818 */
[----:B------:R-:W-:Y:S01]  /*1ca0*/  ULDC UR11, c[0x0][0x2f0] ;  /* 0x0000bc00000b7ab9 */ /* 0x000fe20000000800 */
[----:B------:R-:W-:Y:S01]  /*1cb0*/  UMOV UR10, UR36 ;  /* 0x00000024000a7c82 */ /* 0x000fe20008000000 */
[----:B------:R-:W-:Y:S02]  /*1cc0*/  UIMAD UR6, UR49, UR11, UR6 ;  /* 0x0000000b310672a4 */ /* 0x000fe4000f8e0206 */
[----:B------:R-:W-:-:S04]  /*1cd0*/  IMAD.U32 R7, RZ, RZ, UR11 ;  /* 0x0000000bff077e24 */ /* 0x000fc8000f8e00ff */
[----:B------:R-:W-:Y:S02]  /*1ce0*/  IMAD R7, R7, UR49, R0 ;  /* 0x0000003107077c24 */ /* 0x000fe4000f8e0200 */
[----:B------:R-:W-:Y:S01]  /*1cf0*/  IMAD.U32 R5, RZ, RZ, UR6 ;  /* 0x00000006ff057e24 */ /* 0x000fe2000f8e00ff */
[----:B------:R-:W-:-:S03]  /*1d00*/  ULDC UR6, c[0x0][0x988] ;  /* 0x0002620000067ab9 */ /* 0x000fc60000000800 */
[----:B------:R-:W-:Y:S01]  /*1d10*/  IMAD R4, R16, -0x2, R5 ;  /* 0xfffffffe10047824 */ /* 0x000fe200078e0205 */
[----:B------:R-:W-:Y:S02]  /*1d20*/  WARPGROUP.DEPBAR.LE gsb0, 0x0 ;  /* 0x00008000000079c5 */ /* 0x000fe40000010000 */
[----:B------:R-:W-:-:S06]  /*1d30*/  WARPGROUP.ARRIVE ;  /* 0x00000000000079c5 */ /* 0x000fcc0000000000 */
[----:B------:R-:W-:Y:S01]  /*1d40*/  HGMMA.64x128x16.F32 R24, gdesc[UR12], R24, gsb0 ;  /* 0x01e000000c1879f0 */ /* 0x000fe20008000818 */
[----:B------:R-:W-:Y:S02]  /*1d50*/  ULDC UR14, c[0x0][0x288] ;  /* 0x0000a200000e7ab9 */ /* 0x000fe40000000800 */
[----:B0-----:R-:W-:Y:S01]  /*1d60*/  IADD3 R5, R8, -UR14, R7 ;  /* 0x8000000e08057c10 */ /* 0x001fe2000fffe007 */
[----:B------:R-:W-:Y:S01]  /*1d70*/  VIADD R7, R7, -UR14 ;  /* 0x8000000e07077c36 */ /* 0x000fe20008000000 */
[----:B------:R-:W-:Y:S02]  /*1d80*/  UIMAD UR11, UR49, UR11, -UR14 ;  /* 0x0000000b310b72a4 */ /* 0x000fe4000f8e0a0e */
[----:B------:R-:W-:Y:S01]  /*1d90*/  VIMNMX R5, R4, R5, PT ;  /* 0x0000000504057248 */ /* 0x000fe20003fe0100 */
[----:B------:R-:W-:Y:S01]  /*1da0*/  @UP0 ULDC UR14, c[0x0][0x450] ;  /* 0x00011400000e0ab9 */ /* 0x000fe20000000800 */
[----:B-1----:R-:W-:Y:S02]  /*1db0*/  VIADDMNMX R7, R6, R7, R4, PT ;  /* 0x0000000706077246 */ /* 0x002fe40003800104 */
[----:B------:R-:W-:-:S02]  /*1dc0*/  ISETP.GT.AND P3, PT, R5, RZ, PT ;  /* 0x000000ff0500720c */ /* 0x000fc40003f64270 */
[C---:B------:R-:W-:Y:S02]  /*1dd0*/  ISETP.GT.AND P4, PT, R5.reuse, 0x1, PT ;  /* 0x000000010500780c */ /* 0x040fe40003f84270 */
[----:B------:R-:W-:Y:S01]  /*1de0*/  ISETP.GT.AND P5, PT, R5, 0x8, PT ;  /* 0x000000080500780c */ /* 0x000fe20003fa4270 */
        /* <DEDUP_REMOVED lines=13> */
[----:B------:R-:W-:Y:S01]  /*1ec0*/  FSEL R9, R26, -INF , P3 ;  /* 0xff8000001a097808 */ /* 0x000fe20001800000 */
[----:B------:R0:W-:Y:S01]  /*1ed0*/  @!P1 SYNCS.ARRIVE.TRANS64.RED.A1T0 RZ, [R3+URZ], RZ ;  /* 0x000000ff03ff99a7 */ /* 0x0001e2000810043f */
        /* <DEDUP_REMOVED lines=88> */
[----:B------:R-:W-:Y:S02]  /*2460*/  FSEL R87, R87, -INF , P3 ;  /* 0xff80000057577808 */ /* 0x000fe40001800000 */
[----:B------:R-:W-:Y:S02]  /*2470*/  FMNMX.FTZ R0, R125, R0, !PT ;  /* 0x000000007d007209 */ /* 0x000fe40007810000 */
[----:B------:R-:W-:Y:S02]  /*2480*/  ISETP.GT.AND P4, PT, R7, 0x1, PT ;  /* 0x000000010700780c */ /* 0x000fe40003f84270 */
[----:B------:R-:W-:Y:S01]  /*2490*/  FMNMX.FTZ R8, R87, R0, !PT ;  /* 0x0000000057087209 */ /* 0x000fe20007810000 */
[----:B------:R-:W-:Y:S01]  /*24a0*/  IMAD.U32 R0, RZ, RZ, UR6 ;  /* 0x00000006ff007e24 */ /* 0x000fe2000f8e00ff */
[----:B------:R-:W-:Y:S01]  /*24b0*/  ISETP.GT.AND P5, PT, R7, 0x8, PT ;  /* 0x000000080700780c */ /* 0x000fe20003fa4270 */
[----:B------:R-:W-:Y:S01]  /*24c0*/  @UP0 ULDC UR6, c[0x0][0x44c] ;  /* 0x0001130000060ab9 */ /* 0x000fe20000000800 */
[----:B------:R-:W-:Y:S01]  /*24d0*/  FSEL R25, R25, -INF , P4 ;  /* 0xff80000019197808 */ /* 0x000fe20002000000 */
[----:B------:R-:W1:Y:S01]  /*24e0*/  SHFL.BFLY PT, R5, R8, 0x2, 0x1f ;  /* 0x0c401f0008057f89 */ /* 0x000e6200000e0000 */
[----:B------:R-:W-:Y:S01]  /*24f0*/  FSEL R13, R28, -INF , P5 ;  /* 0xff8000001c0d7808 */ /* 0x000fe20002800000 */
[----:B------:R-:W-:Y:S01]  /*2500*/  UIMAD.WIDE.U32 UR6, UR36, UR6, URZ ;  /* 0x00000006240672a5 */ /* 0x000fe2000f8e003f */
[----:B------:R-:W-:-:S03]  /*2510*/  ISETP.GT.AND P4, PT, R7, 0x10, PT ;  /* 0x000000100700780c */ /* 0x000fc60003f84270 */
[----:B------:R-:W-:Y:S01]  /*2520*/  @UP0 USHF.R.U32.HI UR10, URZ, UR14, UR7 ;  /* 0x0000000e3f0a0299 */ /* 0x000fe20008011607 */
[----:B------:R-:W-:Y:S02]  /*2530*/  FSEL R15, R32, -INF , P4 ;  /* 0xff800000200f7808 */ /* 0x000fe40002000000 */
[----:B------:R-:W-:Y:S01]  /*2540*/  ISETP.GT.AND P4, PT, R7, 0x18, PT ;  /* 0x000000180700780c */ /* 0x000fe20003f84270 */
[----:B------:R-:W-:-:S04]  /*2550*/  UIADD3 UR11, UR11, UR10, URZ ;  /* 0x0000000a0b0b7290 */ /* 0x000fc8000fffe03f */
[----:B------:R-:W-:-:S04]  /*2560*/  USHF.R.S32.HI UR6, URZ, 0x1f, UR11 ;  /* 0x0000001f3f067899 */ /* 0x000fc8000801140b */
[----:B------:R-:W-:-:S04]  /*2570*/  ULEA.HI UR6, UR6, UR11, URZ, 0x7 ;  /* 0x0000000b06067291 */ /* 0x000fc8000f8f383f */
[----:B------:R-:W-:Y:S01]  /*2580*/  USHF.R.S32.HI UR6, URZ, 0x7, UR6 ;  /* 0x000000073f067899 */ /* 0x000fe20008011406 */
[----:B-1----:R-:W-:-:S03]  /*2590*/  FMNMX.FTZ R10, R8, R5, !PT ;  /* 0x00000005080a7209 */ /* 0x002fc60007810000 */
[----:B------:R-:W-:Y:S02]  /*25a0*/  UISETP.LT.AND UP1, UPT, URZ, UR6, UPT ;  /* 0x000000063f00728c */ /* 0x000fe4000bf21270 */
[----:B------:R-:W1:Y:S02]  /*25b0*/  SHFL.BFLY PT, R5, R10, 0x1, 0x1f ;  /* 0x0c201f000a057f89 */ /* 0x000e6400000e0000 */
[----:B------:R-:W-:-:S04]  /*25c0*/  USEL UR51, URZ, UR6, !UP1 ;  /* 0x000000063f337287 */ /* 0x000fc8000c800000 */
[----:B------:R-:W-:Y:S01]  /*25d0*/  UISETP.GE.AND UP1, UPT, UR53, UR51, UPT ;  /* 0x000000333500728c */ /* 0x000fe2000bf26270 */
[----:B-1----:R-:W-:-:S04]  /*25e0*/  FMNMX.FTZ R5, R10, R5, !PT ;  /* 0x000000050a057209 */ /* 0x002fc80007810000 */
[C---:B------:R-:W-:Y:S01]  /*25f0*/  FSETP.NEU.FTZ.AND P3, PT, R5.reuse, -INF , PT ;  /* 0xff8000000500780b */ /* 0x040fe20003f7d000 */
[----:B------:R-:W-:-:S05]  /*2600*/  FMUL.FTZ R12, R5, R0 ;  /* 0x00000000050c7220 */ /* 0x000fca0000410000 */
[----:B------:R-:W-:Y:S02]  /*2610*/  FSEL R30, R12, RZ, P3 ;  /* 0x000000ff0c1e7208 */ /* 0x000fe40001800000 */
[----:B------:R-:W-:-:S03]  /*2620*/  ISETP.GT.AND P3, PT, R7, RZ, PT ;  /* 0x000000ff0700720c */ /* 0x000fc60003f64270 */
[-CC-:B------:R-:W-:Y:S01]  /*2630*/  FFMA.FTZ R183, R11, R0.reuse, -R30.reuse ;  /* 0x000000000bb77223 */ /* 0x180fe2000001081e */
[----:B------:R-:W-:Y:S01]  /*2640*/  FSEL R11, R24, -INF , P3 ;  /* 0xff800000180b7808 */ /* 0x000fe20001800000 */
[-CC-:B------:R-:W-:Y:S01]  /*2650*/  FFMA.FTZ R177, R21, R0.reuse, -R30.reuse ;  /* 0x0000000015b17223 */ /* 0x180fe2000001081e */
[----:B------:R-:W-:Y:S01]  /*2660*/  ISETP.GT.AND P3, PT, R7, 0x9, PT ;  /* 0x000000090700780c */ /* 0x000fe20003f64270 */
[-CC-:B------:R-:W-:Y:S01]  /*2670*/  FFMA.FTZ R27, R27, R0.reuse, -R30.reuse ;  /* 0x000000001b1b7223 */ /* 0x180fe2000001081e */
[----:B------:R-:W-:Y:S01]  /*2680*/  FMNMX.FTZ R8, R11, R25, !PT ;  /* 0x000000190b087209 */ /* 0x000fe20007810000 */
[--C-:B------:R-:W-:Y:S01]  /*2690*/  FFMA.FTZ R6, R31, R0, -R30.reuse ;  /* 0x000000001f067223 */ /* 0x100fe2000001081e */
[----:B------:R-:W-:Y:S01]  /*26a0*/  FSEL R29, R29, -INF , P3 ;  /* 0xff8000001d1d7808 */ /* 0x000fe20001800000 */
[----:B------:R1:W-:Y:S01]  /*26b0*/  MUFU.EX2 R4, R27 ;  /* 0x0000001b00047308 */ /* 0x0003e20000000800 */
[----:B------:R-:W-:Y:S01]  /*26c0*/  FMNMX.FTZ R8, R13, R8, !PT ;  /* 0x000000080d087209 */ /* 0x000fe20007810000 */
[-CC-:B------:R-:W-:Y:S01]  /*26d0*/  FFMA.FTZ R35, R35, R0.reuse, -R30.reuse ;  /* 0x0000000023237223 */ /* 0x180fe2000001081e */
[----:B------:R-:W-:Y:S01]  /*26e0*/  ISETP.GT.AND P3, PT, R7, 0x11, PT ;  /* 0x000000110700780c */ /* 0x000fe20003f64270 */
[--C-:B------:R-:W-:Y:S01]  /*26f0*/  FFMA.FTZ R39, R39, R0, -R30.reuse ;  /* 0x0000000027277223 */ /* 0x100fe2000001081e */
[----:B------:R-:W-:Y:S01]  /*2700*/  FMNMX.FTZ R8, R29, R8, !PT ;  /* 0x000000081d087209 */ /* 0x000fe20007810000 */
[-CC-:B------:R-:W-:Y:S01]  /*2710*/  FFMA.FTZ R181, R9, R0.reuse, -R30.reuse ;  /* 0x0000000009b57223 */ /* 0x180fe2000001081e */
[----:B------:R-:W-:Y:S01]  /*2720*/  FSEL R33, R33, -INF , P3 ;  /* 0xff80000021217808 */ /* 0x000fe20001800000 */
[--C-:B------:R-:W-:Y:S01]  /*2730*/  FFMA.FTZ R9, R43, R0, -R30.reuse ;  /* 0x000000002b097223 */ /* 0x100fe2000001081e */
[----:B------:R-:W-:Y:S01]  /*2740*/  FMNMX.FTZ R8, R15, R8, !PT ;  /* 0x000000080f087209 */ /* 0x000fe20007810000 */
[----:B------:R-:W-:Y:S01]  /*2750*/  MUFU.EX2 R183, R183 ;  /* 0x000000b700b77308 */ /* 0x000fe20000000800 */
[----:B------:R-:W-:Y:S01]  /*2760*/  ISETP.GT.AND P3, PT, R7, 0x19, PT ;  /* 0x000000190700780c */ /* 0x000fe20003f64270 */
[-CC-:B------:R-:W-:Y:S01]  /*2770*/  FFMA.FTZ R179, R89, R0.reuse, -R30.reuse ;  /* 0x0000000059b37223 */ /* 0x180fe2000001081e */
[----:B------:R-:W-:Y:S01]  /*2780*/  FSEL R21, R36, -INF , P4 ;  /* 0xff80000024157808 */ /* 0x000fe20002000000 */
[--C-:B------:R-:W-:Y:S01]  /*2790*/  FFMA.FTZ R173, R91, R0, -R30.reuse ;  /* 0x000000005bad7223 */ /* 0x100fe2000001081e */
[----:B------:R-:W-:Y:S01]  /*27a0*/  FMNMX.FTZ R10, R33, R8, !PT ;  /* 0x00000008210a7209 */ /* 0x000fe20007810000 */
[-CC-:B------:R-:W-:Y:S01]  /*27b0*/  FFMA.FTZ R175, R93, R0.reuse, -R30.reuse ;  /* 0x000000005daf7223 */ /* 0x180fe2000001081e */
[----:B------:R-:W-:Y:S01]  /*27c0*/  ISETP.GT.AND P4, PT, R7, 0x20, PT ;  /* 0x000000200700780c */ /* 0x000fe20003f84270 */
[----:B------:R-:W-:Y:S01]  /*27d0*/  MUFU.EX2 R8, R35 ;  /* 0x0000002300087308 */ /* 0x000fe20000000800 */
[----:B------:R-:W-:Y:S01]  /*27e0*/  FSEL R37, R37, -INF , P3 ;  /* 0xff80000025257808 */ /* 0x000fe20001800000 */
[--C-:B------:R-:W-:Y:S01]  /*27f0*/  FFMA.FTZ R95, R95, R0, -R30.reuse ;  /* 0x000000005f5f7223 */ /* 0x100fe2000001081e */
[----:B------:R-:W-:Y:S01]  /*2800*/  FMNMX.FTZ R10, R21, R10, !PT ;  /* 0x0000000a150a7209 */ /* 0x000fe20007810000 */
[-CC-:B------:R-:W-:Y:S01]  /*2810*/  FFMA.FTZ R169, R97, R0.reuse, -R30.reuse ;  /* 0x0000000061a97223 */ /* 0x180fe2000001081e */
[----:B------:R-:W-:Y:S01]  /*2820*/  ISETP.GT.AND P3, PT, R7, 0x21, PT ;  /* 0x000000210700780c */ /* 0x000fe20003f64270 */
[--C-:B------:R-:W-:Y:S01]  /*2830*/  FFMA.FTZ R99, R99, R0, -R30.reuse ;  /* 0x0000000063637223 */ /* 0x100fe2000001081e */
[----:B-1----:R-:W-:Y:S01]  /*2840*/  FSEL R27, R40, -INF , P4 ;  /* 0xff800000281b7808 */ /* 0x002fe20002000000 */
[----:B------:R-:W1:Y:S01]  /*2850*/  MUFU.EX2 R181, R181 ;  /* 0x000000b500b57308 */ /* 0x000e620000000800 */
[----:B------:R-:W-:Y:S01]  /*2860*/  FMNMX.FTZ R10, R37, R10, !PT ;  /* 0x0000000a250a7209 */ /* 0x000fe20007810000 */
[-CC-:B------:R-:W-:Y:S01]  /*2870*/  FFMA.FTZ R171, R101, R0.reuse, -R30.reuse ;  /* 0x0000000065ab7223 */ /* 0x180fe2000001081e */
[----:B------:R-:W-:Y:S01]  /*2880*/  ISETP.GT.AND P4, PT, R7, 0x28, PT ;  /* 0x000000280700780c */ /* 0x000fe20003f84270 */
        /* <DEDUP_REMOVED lines=10> */
[----:B------:R-:W-:Y:S01]  /*2930*/  FFMA.FTZ R111, R111, R0, -R30 ;  /* 0x000000006f6f7223 */ /* 0x000fe2000001081e */
[----:B------:R-:W-:Y:S01]  /*2940*/  ISETP.GT.AND P4, PT, R7, 0x30, PT ;  /* 0x000000300700780c */ /* 0x000fe20003f84270 */
[----:B------:R2:W-:Y:S01]  /*2950*/  MUFU.EX2 R10, R39 ;  /* 0x00000027000a7308 */ /* 0x0005e20000000800 */
[----:B------:R-:W-:Y:S01]  /*2960*/  FSEL R45, R45, -INF , P3 ;  /* 0xff8000002d2d7808 */ /* 0x000fe20001800000 */
[----:B-1----:R-:W-:Y:S01]  /*2970*/  FADD.FTZ R44, R181, R4 ;  /* 0x00000004b52c7221 */ /* 0x002fe20000010000 */
[----:B------:R-:W-:Y:S01]  /*2980*/  FMNMX.FTZ R12, R31, R12, !PT ;  /* 0x0000000c1f0c7209 */ /* 0x000fe20007810000 */
[-CC-:B------:R-:W-:Y:S01]  /*2990*/  FFMA.FTZ R113, R113, R0.reuse, -R30.reuse ;  /* 0x0000000071717223 */ /* 0x180fe2000001081e */
[----:B------:R-:W-:Y:S01]  /*29a0*/  ISETP.GT.AND P3, PT, R7, 0x31, PT ;  /* 0x000000310700780c */ /* 0x000fe20003f64270 */
[--C-:B------:R-:W-:Y:S01]  /*29b0*/  FFMA.FTZ R115, R115, R0, -R30.reuse ;  /* 0x0000000073737223 */ /* 0x100fe2000001081e */
[----:B------:R-:W-:Y:S01]  /*29c0*/  FSEL R35, R48, -INF , P4 ;  /* 0xff80000030237808 */ /* 0x000fe20002000000 */
[----:B------:R-:W-:Y:S01]  /*29d0*/  MUFU.EX2 R177, R177 ;  /* 0x000000b100b17308 */ /* 0x000fe20000000800 */
        /* <DEDUP_REMOVED lines=10> */
[----:B--2---:R-:W-:Y:S01]  /*2a80*/  FSEL R39, R52, -INF , P4 ;  /* 0xff80000034277808 */ /* 0x004fe20002000000 */
        /* <DEDUP_REMOVED lines=11> */
[----:B------:R-:W-:Y:S01]  /*2b40*/  FSEL R43, R56, -INF , P4 ;  /* 0xff800000382b7808 */ /* 0x000fe20002000000 */
[----:B------:R-:W-:Y:S01]  /*2b50*/  MUFU.EX2 R173, R173 ;  /* 0x000000ad00ad7308 */ /* 0x000fe20000000800 */
[----:B------:R-:W-:Y:S01]  /*2b60*/  FMNMX.FTZ R14, R53, R14, !PT ;  /* 0x0000000e350e7209 */ /* 0x000fe20007810000 */
[----:B------:R-:W-:Y:S01]  /*2b70*/  FFMA.FTZ R30, R87, R0, -R30 ;  /* 0x00000000571e7223 */ /* 0x000fe2000001081e */
[----:B------:R-:W-:-:S02]  /*2b80*/  ISETP.GT.AND P4, PT, R7, 0x48, PT ;  /* 0x000000480700780c */ /* 0x000fc40003f84270 */
[----:B------:R-:W-:Y:S02]  /*2b90*/  CS2R R104, SRZ ;  /* 0x0000000000687805 */ /* 0x000fe4000001ff00 */
[----:B------:R-:W-:Y:S02]  /*2ba0*/  FSEL R57, R57, -INF , P3 ;  /* 0xff80000039397808 */ /* 0x000fe40001800000 */
[----:B------:R-:W-:Y:S02]  /*2bb0*/  CS2R R100, SRZ ;  /* 0x0000000000647805 */ /* 0x000fe4000001ff00 */
[----:B------:R-:W-:Y:S01]  /*2bc0*/  FMNMX.FTZ R14, R43, R14, !PT ;  /* 0x0000000e2b0e7209 */ /* 0x000fe20007810000 */
[----:B------:R-:W-:Y:S01]  /*2bd0*/  MUFU.EX2 R175, R175 ;  /* 0x000000af00af7308 */ /* 0x000fe20000000800 */
[----:B------:R-:W-:Y:S02]  /*2be0*/  ISETP.GT.AND P3, PT, R7, 0x49, PT ;  /* 0x000000490700780c */ /* 0x000fe40003f64270 */
[----:B------:R-:W-:-:S02]  /*2bf0*/  CS2R R96, SRZ ;  /* 0x0000000000607805 */ /* 0x000fc4000001ff00 */
[----:B------:R-:W-:Y:S02]  /*2c00*/  FSEL R47, R60, -INF , P4 ;  /* 0xff8000003c2f7808 */ /* 0x000fe40002000000 */
[----:B------:R-:W-:Y:S02]  /*2c10*/  CS2R R92, SRZ ;  /* 0x00000000005c7805 */ /* 0x000fe4000001ff00 */
[----:B------:R-:W-:Y:S02]  /*2c20*/  FMNMX.FTZ R20, R57, R14, !PT ;  /* 0x0000000e39147209 */ /* 0x000fe40007810000 */
[----:B------:R-:W-:Y:S02]  /*2c30*/  CS2R R90, SRZ ;  /* 0x00000000005a7805 */ /* 0x000fe4000001ff00 */
[----:B------:R-:W-:Y:S01]  /*2c40*/  ISETP.GT.AND P4, PT, R7, 0x50, PT ;  /* 0x000000500700780c */ /* 0x000fe20003f84270 */
[----:B------:R1:W-:Y:S01]  /*2c50*/  MUFU.EX2 R14, R95 ;  /* 0x0000005f000e7308 */ /* 0x0003e20000000800 */
[----:B------:R-:W-:-:S02]  /*2c60*/  FSEL R61, R61, -INF , P3 ;  /* 0xff8000003d3d7808 */ /* 0x000fc40001800000 */
[----:B------:R-:W-:Y:S02]  /*2c70*/  CS2R R88, SRZ ;  /* 0x0000000000587805 */ /* 0x000fe4000001ff00 */
[----:B------:R-:W-:Y:S02]  /*2c80*/  FMNMX.FTZ R20, R47, R20, !PT ;  /* 0x000000142f147209 */ /* 0x000fe40007810000 */
[----:B------:R-:W-:Y:S02]  /*2c90*/  ISETP.GT.AND P3, PT, R7, 0x51, PT ;  /* 0x000000510700780c */ /* 0x000fe40003f64270 */
[----:B------:R-:W-:Y:S01]  /*2ca0*/  FSEL R51, R64, -INF , P4 ;  /* 0xff80000040337808 */ /* 0x000fe20002000000 */
[----:B------:R-:W-:Y:S01]  /*2cb0*/  MUFU.EX2 R169, R169 ;  /* 0x000000a900a97308 */ /* 0x000fe20000000800 */
[----:B------:R-:W-:Y:S02]  /*2cc0*/  FMNMX.FTZ R20, R61, R20, !PT ;  /* 0x000000143d147209 */ /* 0x000fe40007810000 */
[----:B-1----:R-:W-:-:S02]  /*2cd0*/  CS2R R94, SRZ ;  /* 0x00000000005e7805 */ /* 0x002fc4000001ff00 */
[----:B------:R-:W-:Y:S02]  /*2ce0*/  ISETP.GT.AND P4, PT, R7, 0x58, PT ;  /* 0x000000580700780c */ /* 0x000fe40003f84270 */
[----:B------:R-:W-:Y:S02]  /*2cf0*/  FSEL R65, R65, -INF , P3 ;  /* 0xff80000041417808 */ /* 0x000fe40001800000 */
[----:B------:R-:W-:Y:S01]  /*2d00*/  FMNMX.FTZ R20, R51, R20, !PT ;  /* 0x0000001433147209 */ /* 0x000fe20007810000 */
[----:B------:R-:W-:Y:S01]  /*2d10*/  MUFU.EX2 R171, R171 ;  /* 0x000000ab00ab7308 */ /* 0x000fe20000000800 */
[----:B------:R-:W-:Y:S02]  /*2d20*/  ISETP.GT.AND P3, PT, R7, 0x59, PT ;  /* 0x000000590700780c */ /* 0x000fe40003f64270 */
[----:B------:R-:W-:Y:S02]  /*2d30*/  FSEL R55, R68, -INF , P4 ;  /* 0xff80000044377808 */ /* 0x000fe40002000000 */
[----:B------:R-:W-:-:S02]  /*2d40*/  FMNMX.FTZ R24, R65, R20, !PT ;  /* 0x0000001441187209 */ /* 0x000fc40007810000 */
[----:B------:R-:W-:Y:S01]  /*2d50*/  ISETP.GT.AND P4, PT, R7, 0x60, PT ;  /* 0x000000600700780c */ /* 0x000fe20003f84270 */
[----:B------:R1:W-:Y:S01]  /*2d60*/  MUFU.EX2 R20, R99 ;  /* 0x0000006300147308 */ /* 0x0003e20000000800 */
[----:B------:R-:W-:Y:S02]  /*2d70*/  FSEL R69, R69, -INF , P3 ;  /* 0xff80000045457808 */ /* 0x000fe40001800000 */
[----:B------:R-:W-:Y:S02]  /*2d80*/  FMNMX.FTZ R24, R55, R24, !PT ;  /* 0x0000001837187209 */ /* 0x000fe40007810000 */
[----:B------:R-:W-:Y:S02]  /*2d90*/  ISETP.GT.AND P3, PT, R7, 0x61, PT ;  /* 0x000000610700780c */ /* 0x000fe40003f64270 */
[----:B------:R-:W-:Y:S01]  /*2da0*/  FSEL R59, R72, -INF , P4 ;  /* 0xff800000483b7808 */ /* 0x000fe20002000000 */
[----:B------:R-:W-:Y:S01]  /*2db0*/  MUFU.EX2 R153, R153 ;  /* 0x0000009900997308 */ /* 0x000fe20000000800 */
[----:B------:R-:W-:-:S02]  /*2dc0*/  FMNMX.FTZ R24, R69, R24, !PT ;  /* 0x0000001845187209 */ /* 0x000fc40007810000 */
[----:B-1----:R-:W-:Y:S02]  /*2dd0*/  CS2R R98, SRZ ;  /* 0x0000000000627805 */ /* 0x002fe4000001ff00 */
[----:B------:R-:W-:Y:S02]  /*2de0*/  ISETP.GT.AND P4, PT, R7, 0x68, PT ;  /* 0x000000680700780c */ /* 0x000fe40003f84270 */
[----:B------:R-:W-:Y:S02]  /*2df0*/  FSEL R73, R73, -INF , P3 ;  /* 0xff80000049497808 */ /* 0x000fe40001800000 */
[----:B------:R-:W-:Y:S01]  /*2e00*/  FMNMX.FTZ R24, R59, R24, !PT ;  /* 0x000000183b187209 */ /* 0x000fe20007810000 */
[----:B------:R1:W-:Y:S01]  /*2e10*/  MUFU.EX2 R32, R107 ;  /* 0x0000006b00207308 */ /* 0x0003e20000000800 */
[----:B------:R-:W-:Y:S02]  /*2e20*/  ISETP.GT.AND P3, PT, R7, 0x69, PT ;  /* 0x000000690700780c */ /* 0x000fe40003f64270 */
[----:B------:R-:W-:-:S02]  /*2e30*/  FSEL R63, R76, -INF , P4 ;  /* 0xff8000004c3f7808 */ /* 0x000fc40002000000 */
[----:B------:R-:W-:Y:S02]  /*2e40*/  FMNMX.FTZ R26, R73, R24, !PT ;  /* 0x00000018491a7209 */ /* 0x000fe40007810000 */
[----:B------:R-:W-:Y:S01]  /*2e50*/  ISETP.GT.AND P4, PT, R7, 0x70, PT ;  /* 0x000000700700780c */ /* 0x000fe20003f84270 */
[----:B------:R2:W-:Y:S01]  /*2e60*/  MUFU.EX2 R24, R103 ;  /* 0x0000006700187308 */ /* 0x0005e20000000800 */
[----:B------:R-:W-:Y:S02]  /*2e70*/  FSEL R77, R77, -INF , P3 ;  /* 0xff8000004d4d7808 */ /* 0x000fe40001800000 */
[----:B-1----:R-:W-:Y:S02]  /*2e80*/  CS2R R106, SRZ ;  /* 0x00000000006a7805 */ /* 0x002fe4000001ff00 */
[----:B------:R-:W-:Y:S02]  /*2e90*/  FMNMX.FTZ R26, R63, R26, !PT ;  /* 0x0000001a3f1a7209 */ /* 0x000fe40007810000 */
[----:B------:R-:W-:-:S02]  /*2ea0*/  ISETP.GT.AND P3, PT, R7, 0x71, PT ;  /* 0x000000710700780c */ /* 0x000fc40003f64270 */
[----:B------:R-:W-:Y:S01]  /*2eb0*/  FSEL R67, R80, -INF , P4 ;  /* 0xff80000050437808 */ /* 0x000fe20002000000 */
[----:B------:R-:W-:Y:S01]  /*2ec0*/  MUFU.EX2 R109, R109 ;  /* 0x0000006d006d7308 */ /* 0x000fe20000000800 */
[----:B------:R-:W-:Y:S02]  /*2ed0*/  FMNMX.FTZ R26, R77, R26, !PT ;  /* 0x0000001a4d1a7209 */ /* 0x000fe40007810000 */
[----:B--2---:R-:W-:Y:S02]  /*2ee0*/  CS2R R102, SRZ ;  /* 0x0000000000667805 */ /* 0x004fe4000001ff00 */
[----:B------:R-:W-:Y:S02]  /*2ef0*/  ISETP.GT.AND P4, PT, R7, 0x78, PT ;  /* 0x000000780700780c */ /* 0x000fe40003f84270 */
[----:B------:R-:W-:Y:S02]  /*2f00*/  FSEL R81, R81, -INF , P3 ;  /* 0xff80000051517808 */ /* 0x000fe40001800000 */
[----:B------:R-:W-:Y:S01]  /*2f10*/  FMNMX.FTZ R26, R67, R26, !PT ;  /* 0x0000001a431a7209 */ /* 0x000fe20007810000 */
[----:B------:R1:W2:Y:S01]  /*2f20*/  MUFU.EX2 R34, R111 ;  /* 0x0000006f00227308 */ /* 0x0002a20000000800 */
[----:B------:R-:W-:-:S02]  /*2f30*/  ISETP.GT.AND P3, PT, R7, 0x79, PT ;  /* 0x000000790700780c */ /* 0x000fc40003f64270 */
[----:B------:R-:W-:Y:S02]  /*2f40*/  FSEL R7, R84, -INF , P4 ;  /* 0xff80000054077808 */ /* 0x000fe40002000000 */
[----:B------:R-:W-:Y:S02]  /*2f50*/  FMNMX.FTZ R26, R81, R26, !PT ;  /* 0x0000001a511a7209 */ /* 0x000fe40007810000 */
[----:B------:R-:W-:Y:S01]  /*2f60*/  FSEL R85, R85, -INF , P3 ;  /* 0xff80000055557808 */ /* 0x000fe20001800000 */
[----:B------:R-:W-:Y:S01]  /*2f70*/  MUFU.EX2 R113, R113 ;  /* 0x0000007100717308 */ /* 0x000fe20000000800 */
[----:B------:R-:W-:Y:S02]  /*2f80*/  FMNMX.FTZ R26, R7, R26, !PT ;  /* 0x0000001a071a7209 */ /* 0x000fe40007810000 */
[----:B-1----:R-:W-:Y:S02]  /*2f90*/  CS2R R110, SRZ ;  /* 0x00000000006e7805 */ /* 0x002fe4000001ff00 */
[----:B------:R-:W-:-:S02]  /*2fa0*/  F2FP.F16.F32.PACK_AB R181, R4, R181 ;  /* 0x000000b504b5723e */ /* 0x000fc400000000ff */
[----:B------:R-:W-:Y:S01]  /*2fb0*/  FMNMX.FTZ R26, R85, R26, !PT ;  /* 0x0000001a551a7209 */ /* 0x000fe20007810000 */
[----:B------:R1:W3:Y:S01]  /*2fc0*/  MUFU.EX2 R36, R115 ;  /* 0x0000007300247308 */ /* 0x0002e20000000800 */
[----:B--2---:R-:W-:-:S03]  /*2fd0*/  F2FP.F16.F32.PACK_AB R155, R34, R109 ;  /* 0x0000006d229b723e */ /* 0x004fc600000000ff */
[----:B------:R-:W2:Y:S04]  /*2fe0*/  SHFL.BFLY PT, R9, R26, 0x2, 0x1f ;  /* 0x0c401f001a097f89 */ /* 0x000ea800000e0000 */
[----:B------:R-:W-:Y:S01]  /*2ff0*/  MUFU.EX2 R117, R117 ;  /* 0x0000007500757308 */ /* 0x000fe20000000800 */
[----:B-1----:R-:W-:-:S07]  /*3000*/  CS2R R114, SRZ ;  /* 0x0000000000727805 */ /* 0x002fce000001ff00 */
[----:B------:R-:W1:Y:S01]  /*3010*/  MUFU.EX2 R38, R71 ;  /* 0x0000004700267308 */ /* 0x000e620000000800 */
[----:B---3--:R-:W-:-:S07]  /*3020*/  F2FP.F16.F32.PACK_AB R157, R36, R113 ;  /* 0x00000071249d723e */ /* 0x008fce00000000ff */
[----:B------:R-:W-:Y:S01]  /*3030*/  MUFU.EX2 R119, R119 ;  /* 0x0000007700777308 */ /* 0x000fe20000000800 */
[----:B--2---:R-:W-:-:S05]  /*3040*/  FMNMX.FTZ R28, R26, R9, !PT ;  /* 0x000000091a1c7209 */ /* 0x004fca0007810000 */
[----:B------:R-:W2:Y:S02]  /*3050*/  SHFL.BFLY PT, R9, R28, 0x1, 0x1f ;  /* 0x0c201f001c097f89 */ /* 0x000ea400000e0000 */
[----:B------:R-:W3:Y:S01]  /*3060*/  MUFU.EX2 R40, R75 ;  /* 0x0000004b00287308 */ /* 0x000ee20000000800 */
[----:B-1----:R-:W-:-:S07]  /*3070*/  F2FP.F16.F32.PACK_AB R159, R38, R117 ;  /* 0x00000075269f723e */ /* 0x002fce00000000ff */
[----:B------:R-:W-:Y:S08]  /*3080*/  MUFU.EX2 R121, R121 ;  /* 0x0000007900797308 */ /* 0x000ff00000000800 */
[----:B------:R-:W1:Y:S01]  /*3090*/  MUFU.EX2 R42, R79 ;  /* 0x0000004f002a7308 */ /* 0x000e620000000800 */
[----:B---3--:R-:W-:Y:S02]  /*30a0*/  F2FP.F16.F32.PACK_AB R161, R40, R119 ;  /* 0x0000007728a1723e */ /* 0x008fe400000000ff */
[----:B--2---:R-:W-:-:S05]  /*30b0*/  FMNMX.FTZ R9, R28, R9, !PT ;  /* 0x000000091c097209 */ /* 0x004fca0007810000 */
[----:B------:R-:W-:Y:S01]  /*30c0*/  MUFU.EX2 R123, R123 ;  /* 0x0000007b007b7308 */ /* 0x000fe20000000800 */
[C---:B------:R-:W-:Y:S01]  /*30d0*/  FSETP.NEU.FTZ.AND P3, PT, R9.reuse, -INF , PT ;  /* 0xff8000000900780b */ /* 0x040fe20003f7d000 */
[----:B------:R-:W-:-:S06]  /*30e0*/  FMUL.FTZ R26, R9, R0 ;  /* 0x00000000091a7220 */ /* 0x000fcc0000410000 */
[----:B------:R-:W-:Y:S01]  /*30f0*/  MUFU.EX2 R28, R83 ;  /* 0x00000053001c7308 */ /* 0x000fe20000000800 */
[----:B------:R-:W-:Y:S02]  /*3100*/  FSEL R26, R26, RZ, P3 ;  /* 0x000000ff1a1a7208 */ /* 0x000fe40001800000 */
[----:B------:R-:W-:Y:S02]  /*3110*/  PLOP3.LUT P3, PT, PT, PT, UP1, 0x80, 0x0 ;  /* 0x000000000000781c */ /* 0x000fe40003f6f018 */
[----:B-1----:R-:W-:Y:S01]  /*3120*/  F2FP.F16.F32.PACK_AB R163, R42, R121 ;  /* 0x000000792aa3723e */ /* 0x002fe200000000ff */
[-CC-:B------:R-:W-:Y:S01]  /*3130*/  FFMA.FTZ R11, R11, R0.reuse, -R26.reuse ;  /* 0x000000000b0b7223 */ /* 0x180fe2000001081a */
        /* <DEDUP_REMOVED lines=30> */
[----:B--2---:R-:W-:Y:S01]  /*3320*/  FADD.FTZ R44, R11, R180 ;  /* 0x000000b40b2c7221 */ /* 0x004fe20000010000 */
[-CC-:B------:R-:W-:Y:S01]  /*3330*/  FFMA.FTZ R55, R55, R0.reuse, -R26.reuse ;  /* 0x0000000037377223 */ /* 0x180fe2000001081a */
[-CC-:B------:R-:W-:Y:S01]  /*3340*/  FFMA.FTZ R69, R69, R0.reuse, -R26.reuse ;  /* 0x0000000045457223 */ /* 0x180fe2000001081a */
[----:B------:R-:W-:Y:S01]  /*3350*/  FADD.FTZ R46, R10, R25 ;  /* 0x000000190a2e7221 */ /* 0x000fe20000010000 */
[-CC-:B------:R-:W-:Y:S01]  /*3360*/  FFMA.FTZ R59, R59, R0.reuse, -R26.reuse ;  /* 0x000000003b3b7223 */ /* 0x180fe2000001081a */
[-C--:B------:R-:W-:Y:S01]  /*3370*/  FFMA.FTZ R73, R73, R0.reuse, -R26 ;  /* 0x0000000049497223 */ /* 0x080fe2000001081a */
[----:B------:R-:W2:Y:S01]  /*3380*/  MUFU.EX2 R15, R15 ;  /* 0x0000000f000f7308 */ /* 0x000ea20000000800 */
[----:B-1----:R-:W-:Y:S01]  /*3390*/  FADD.FTZ R25, R13, R44 ;  /* 0x0000002c0d197221 */ /* 0x002fe20000010000 */
[----:B---3--:R-:W-:Y:S01]  /*33a0*/  FADD.FTZ R29, R173, R46 ;  /* 0x0000002ead1d7221 */ /* 0x008fe20000010000 */
[-CC-:B------:R-:W-:Y:S01]  /*33b0*/  FFMA.FTZ R63, R63, R0.reuse, -R26.reuse ;  /* 0x000000003f3f7223 */ /* 0x180fe2000001081a */
[-CC-:B------:R-:W-:Y:S01]  /*33c0*/  FFMA.FTZ R77, R77, R0.reuse, -R26.reuse ;  /* 0x000000004d4d7223 */ /* 0x180fe2000001081a */
[-C--:B------:R-:W-:Y:S01]  /*33d0*/  FFMA.FTZ R67, R67, R0.reuse, -R26 ;  /* 0x0000000043437223 */ /* 0x080fe2000001081a */
[----:B------:R-:W-:Y:S01]  /*33e0*/  FADD.FTZ R46, R12, R29 ;  /* 0x0000001d0c2e7221 */ /* 0x000fe20000010000 */
[----:B------:R-:W-:Y:S01]  /*33f0*/  F2FP.F16.F32.PACK_AB R183, R6, R183 ;  /* 0x000000b706b7723e */ /* 0x000fe200000000ff */
[----:B------:R-:W1:Y:S01]  /*3400*/  MUFU.EX2 R176, R33 ;  /* 0x0000002100b07308 */ /* 0x000e620000000800 */
[----:B----4-:R-:W-:Y:S01]  /*3410*/  FADD.FTZ R44, R182, R25 ;  /* 0x00000019b62c7221 */ /* 0x010fe20000010000 */
[----:B------:R-:W-:Y:S01]  /*3420*/  FADD.FTZ R29, R175, R46 ;  /* 0x0000002eaf1d7221 */ /* 0x000fe20000010000 */
[-CC-:B------:R-:W-:Y:S01]  /*3430*/  FFMA.FTZ R81, R81, R0.reuse, -R26.reuse ;  /* 0x0000000051517223 */ /* 0x180fe2000001081a */
[-CC-:B------:R-:W-:Y:S01]  /*3440*/  FFMA.FTZ R7, R7, R0.reuse, -R26.reuse ;  /* 0x0000000007077223 */ /* 0x180fe2000001081a */
[----:B------:R-:W-:Y:S01]  /*3450*/  FFMA.FTZ R26, R85, R0, -R26 ;  /* 0x00000000551a7223 */ /* 0x000fe2000001081a */
[----:B------:R-:W-:Y:S01]  /*3460*/  FADD.FTZ R46, R14, R29 ;  /* 0x0000001d0e2e7221 */ /* 0x000fe20000010000 */
[----:B------:R-:W-:Y:S01]  /*3470*/  F2FP.F16.F32.PACK_AB R180, R180, R11 ;  /* 0x0000000bb4b4723e */ /* 0x000fe200000000ff */
[----:B------:R-:W3:Y:S01]  /*3480*/  MUFU.EX2 R21, R21 ;  /* 0x0000001500157308 */ /* 0x000ee20000000800 */
[----:B--2---:R-:W-:Y:S01]  /*3490*/  FADD.FTZ R25, R15, R44 ;  /* 0x0000002c0f197221 */ /* 0x004fe20000010000 */
[----:B------:R-:W-:Y:S01]  /*34a0*/  FADD.FTZ R29, R169, R46 ;  /* 0x0000002ea91d7221 */ /* 0x000fe20000010000 */
[----:B------:R-:W-:-:S02]  /*34b0*/  F2FP.F16.F32.PACK_AB R165, R28, R123 ;  /* 0x0000007b1ca5723e */ /* 0x000fc400000000ff */
[----:B------:R-:W-:Y:S01]  /*34c0*/  F2FP.F16.F32.PACK_AB R177, R8, R177 ;  /* 0x000000b108b1723e */ /* 0x000fe200000000ff */
[----:B------:R-:W-:Y:S01]  /*34d0*/  FADD.FTZ R46, R20, R29 ;  /* 0x0000001d142e7221 */ /* 0x000fe20000010000 */
[----:B------:R-:W-:Y:S01]  /*34e0*/  F2FP.F16.F32.PACK_AB R179, R10, R179 ;  /* 0x000000b30ab3723e */ /* 0x000fe200000000ff */
[----:B------:R-:W2:Y:S01]  /*34f0*/  MUFU.EX2 R178, R37 ;  /* 0x0000002500b27308 */ /* 0x000ea20000000800 */
[----:B-1----:R-:W-:Y:S01]  /*3500*/  FADD.FTZ R44, R176, R25 ;  /* 0x00000019b02c7221 */ /* 0x002fe20000010000 */
[----:B------:R-:W-:Y:S01]  /*3510*/  FADD.FTZ R29, R171, R46 ;  /* 0x0000002eab1d7221 */ /* 0x000fe20000010000 */
[----:B------:R-:W-:Y:S02]  /*3520*/  F2FP.F16.F32.PACK_AB R173, R12, R173 ;  /* 0x000000ad0cad723e */ /* 0x000fe400000000ff */
[----:B------:R-:W-:Y:S01]  /*3530*/  F2FP.F16.F32.PACK_AB R175, R14, R175 ;  /* 0x000000af0eaf723e */ /* 0x000fe200000000ff */
[----:B------:R-:W-:Y:S01]  /*3540*/  FADD.FTZ R46, R24, R29 ;  /* 0x0000001d182e7221 */ /* 0x000fe20000010000 */
[----:B------:R-:W-:Y:S01]  /*3550*/  F2FP.F16.F32.PACK_AB R169, R20, R169 ;  /* 0x000000a914a9723e */ /* 0x000fe200000000ff */
[----:B------:R-:W1:Y:S01]  /*3560*/  MUFU.EX2 R27, R27 ;  /* 0x0000001b001b7308 */ /* 0x000e620000000800 */
[----:B---3--:R-:W-:Y:S01]  /*3570*/  FADD.FTZ R25, R21, R44 ;  /* 0x0000002c15197221 */ /* 0x008fe20000010000 */
[----:B------:R-:W-:-:S02]  /*3580*/  F2FP.F16.F32.PACK_AB R171, R24, R171 ;  /* 0x000000ab18ab723e */ /* 0x000fc400000000ff */
[----:B------:R-:W-:Y:S02]  /*3590*/  F2FP.F16.F32.PACK_AB R182, R182, R13 ;  /* 0x0000000db6b6723e */ /* 0x000fe400000000ff */
[----:B------:R-:W-:Y:S02]  /*35a0*/  F2FP.F16.F32.PACK_AB R176, R176, R15 ;  /* 0x0000000fb0b0723e */ /* 0x000fe400000000ff */
[----:B------:R-:W3:Y:S01]  /*35b0*/  MUFU.EX2 R172, R41 ;  /* 0x0000002900ac7308 */ /* 0x000ee20000000800 */
[C---:B--2---:R-:W-:Y:S01]  /*35c0*/  FADD.FTZ R44, R178.reuse, R25 ;  /* 0x00000019b22c7221 */ /* 0x044fe20000010000 */
[----:B------:R-:W-:-:S06]  /*35d0*/  F2FP.F16.F32.PACK_AB R178, R178, R21 ;  /* 0x00000015b2b2723e */ /* 0x000fcc00000000ff */
[----:B------:R-:W0:Y:S01]  /*35e0*/  MUFU.EX2 R31, R31 ;  /* 0x0000001f001f7308 */ /* 0x000e220000000800 */
[----:B-1----:R-:W-:-:S07]  /*35f0*/  FADD.FTZ R25, R27, R44 ;  /* 0x0000002c1b197221 */ /* 0x002fce0000010000 */
[----:B------:R-:W1:Y:S01]  /*3600*/  MUFU.EX2 R174, R45 ;  /* 0x0000002d00ae7308 */ /* 0x000e620000000800 */
[----:B---3--:R-:W-:Y:S01]  /*3610*/  FADD.FTZ R44, R172, R25 ;  /* 0x00000019ac2c7221 */ /* 0x008fe20000010000 */
[----:B------:R-:W-:Y:S01]  /*3620*/  FADD.FTZ R25, R153, R46 ;  /* 0x0000002e99197221 */ /* 0x000fe20000010000 */
[----:B------:R-:W-:Y:S02]  /*3630*/  F2FP.F16.F32.PACK_AB R153, R32, R153 ;  /* 0x000000992099723e */ /* 0x000fe400000000ff */
[----:B------:R-:W-:Y:S01]  /*3640*/  F2FP.F16.F32.PACK_AB R172, R172, R27 ;  /* 0x0000001bacac723e */ /* 0x000fe200000000ff */
[----:B------:R-:W-:Y:S02]  /*3650*/  FADD.FTZ R46, R32, R25 ;  /* 0x00000019202e7221 */ /* 0x000fe40000010000 */
[----:B------:R-:W2:Y:S01]  /*3660*/  MUFU.EX2 R35, R35 ;  /* 0x0000002300237308 */ /* 0x000ea20000000800 */
[----:B0-----:R-:W-:Y:S01]  /*3670*/  FADD.FTZ R3, R31, R44 ;  /* 0x0000002c1f037221 */ /* 0x001fe20000010000 */
[----:B------:R-:W-:Y:S01]  /*3680*/  FADD.FTZ R25, R109, R46 ;  /* 0x0000002e6d197221 */ /* 0x000fe20000010000 */
[----:B------:R-:W-:-:S03]  /*3690*/  CS2R R108, SRZ ;  /* 0x00000000006c7805 */ /* 0x000fc6000001ff00 */
[----:B------:R-:W-:Y:S02]  /*36a0*/  FADD.FTZ R46, R34, R25 ;  /* 0x00000019222e7221 */ /* 0x000fe40000010000 */
[----:B------:R-:W0:Y:S01]  /*36b0*/  MUFU.EX2 R168, R49 ;  /* 0x0000003100a87308 */ /* 0x000e220000000800 */
[C---:B-1----:R-:W-:Y:S01]  /*36c0*/  FADD.FTZ R44, R174.reuse, R3 ;  /* 0x00000003ae2c7221 */ /* 0x042fe20000010000 */
[----:B------:R-:W-:Y:S01]  /*36d0*/  FADD.FTZ R25, R113, R46 ;  /* 0x0000002e71197221 */ /* 0x000fe20000010000 */
[----:B------:R-:W-:Y:S02]  /*36e0*/  F2FP.F16.F32.PACK_AB R174, R174, R31 ;  /* 0x0000001faeae723e */ /* 0x000fe400000000ff */
[----:B------:R-:W-:Y:S01]  /*36f0*/  CS2R R112, SRZ ;  /* 0x0000000000707805 */ /* 0x000fe2000001ff00 */
[----:B------:R-:W-:Y:S02]  /*3700*/  FADD.FTZ R46, R36, R25 ;  /* 0x00000019242e7221 */ /* 0x000fe40000010000 */
[----:B------:R-:W1:Y:S01]  /*3710*/  MUFU.EX2 R39, R39 ;  /* 0x0000002700277308 */ /* 0x000e620000000800 */
[----:B--2---:R-:W-:Y:S01]  /*3720*/  FADD.FTZ R3, R35, R44 ;  /* 0x0000002c23037221 */ /* 0x004fe20000010000 */
[----:B------:R-:W-:Y:S01]  /*3730*/  FADD.FTZ R25, R117, R46 ;  /* 0x0000002e75197221 */ /* 0x000fe20000010000 */
[----:B------:R-:W-:-:S03]  /*3740*/  CS2R R116, SRZ ;  /* 0x0000000000747805 */ /* 0x000fc6000001ff00 */
[----:B------:R-:W-:Y:S02]  /*3750*/  FADD.FTZ R6, R38, R25 ;  /* 0x0000001926067221 */ /* 0x000fe40000010000 */
[----:B------:R-:W2:Y:S01]  /*3760*/  MUFU.EX2 R170, R53 ;  /* 0x0000003500aa7308 */ /* 0x000ea20000000800 */
[C---:B0-----:R-:W-:Y:S01]  /*3770*/  FADD.FTZ R44, R168.reuse, R3 ;  /* 0x00000003a82c7221 */ /* 0x041fe20000010000 */
[----:B------:R-:W-:Y:S01]  /*3780*/  FADD.FTZ R25, R119, R6 ;  /* 0x0000000677197221 */ /* 0x000fe20000010000 */
[----:B------:R-:W-:Y:S02]  /*3790*/  F2FP.F16.F32.PACK_AB R168, R168, R35 ;  /* 0x00000023a8a8723e */ /* 0x000fe400000000ff */
[----:B------:R-:W-:Y:S01]  /*37a0*/  CS2R R118, SRZ ;  /* 0x0000000000767805 */ /* 0x000fe2000001ff00 */
[----:B------:R-:W-:Y:S02]  /*37b0*/  FADD.FTZ R6, R40, R25 ;  /* 0x0000001928067221 */ /* 0x000fe40000010000 */
[----:B------:R-:W0:Y:S01]  /*37c0*/  MUFU.EX2 R43, R43 ;  /* 0x0000002b002b7308 */ /* 0x000e220000000800 */
[----:B-1----:R-:W-:Y:S01]  /*37d0*/  FADD.FTZ R3, R39, R44 ;  /* 0x0000002c27037221 */ /* 0x002fe20000010000 */
[----:B------:R-:W-:Y:S01]  /*37e0*/  FADD.FTZ R25, R121, R6 ;  /* 0x0000000679197221 */ /* 0x000fe20000010000 */
[----:B------:R-:W-:-:S03]  /*37f0*/  CS2R R120, SRZ ;  /* 0x0000000000787805 */ /* 0x000fc6000001ff00 */
[----:B------:R-:W-:Y:S02]  /*3800*/  FADD.FTZ R6, R42, R25 ;  /* 0x000000192a067221 */ /* 0x000fe40000010000 */
[----:B------:R-:W1:Y:S01]  /*3810*/  MUFU.EX2 R152, R57 ;  /* 0x0000003900987308 */ /* 0x000e620000000800 */
[C---:B--2---:R-:W-:Y:S01]  /*3820*/  FADD.FTZ R44, R170.reuse, R3 ;  /* 0x00000003aa2c7221 */ /* 0x044fe20000010000 */
[----:B------:R-:W-:Y:S01]  /*3830*/  FADD.FTZ R25, R123, R6 ;  /* 0x000000067b197221 */ /* 0x000fe20000010000 */
[----:B------:R-:W-:Y:S02]  /*3840*/  F2FP.F16.F32.PACK_AB R170, R170, R39 ;  /* 0x00000027aaaa723e */ /* 0x000fe400000000ff */
[----:B------:R-:W-:Y:S01]  /*3850*/  CS2R R122, SRZ ;  /* 0x00000000007a7805 */ /* 0x000fe2000001ff00 */
[----:B------:R-:W-:Y:S02]  /*3860*/  FADD.FTZ R6, R28, R25 ;  /* 0x000000191c067221 */ /* 0x000fe40000010000 */
        /* <DEDUP_REMOVED lines=39> */
[C---:B-1----:R-:W-:Y:S01]  /*3ae0*/  F2FP.F16.F32.PACK_AB R167, R30.reuse, R125 ;  /* 0x0000007d1ea7723e */ /* 0x042fe200000000ff */
[----:B------:R-:W-:Y:S01]  /*3af0*/  FADD.FTZ R3, R30, R25 ;  /* 0x000000191e037221 */ /* 0x000fe20000010000 */
[----:B------:R-:W-:Y:S01]  /*3b00*/  CS2R R124, SRZ ;  /* 0x00000000007c7805 */ /* 0x000fe2000001ff00 */
[C---:B--2---:R-:W-:Y:S01]  /*3b10*/  FADD.FTZ R4, R26.reuse, R11 ;  /* 0x0000000b1a047221 */ /* 0x044fe20000010000 */
[----:B------:R-:W-:Y:S01]  /*3b20*/  F2FP.F16.F32.PACK_AB R166, R26, R7 ;  /* 0x000000071aa6723e */ /* 0x000fe200000000ff */
[----:B------:R-:W-:Y:S06]  /*3b30*/  @!P3 BRA `(.L_x_2262) ;  /* 0x000000280054b947 */ /* 0x000fec0003800000 */
[----:B------:R-:W-:Y:S01]  /*3b40*/  IMAD.MOV.U32 R7, RZ, RZ, R5 ;  /* 0x000000ffff077224 */ /* 0x000fe200078e0005 */
[----:B------:R-:W-:Y:S01]  /*3b50*/  UMOV UR54, UR43 ;  /* 0x0000002b00367c82 */ /* 0x000fe20008000000 */
[----:B------:R-:W-:Y:S01]  /*3b60*/  IMAD.MOV.U32 R6, RZ, RZ, R9 ;  /* 0x000000ffff067224 */ /* 0x000fe200078e0009 */
[----:B------:R-:W-:Y:S01]  /*3b70*/  UMOV UR52, UR42 ;  /* 0x0000002a00347c82 */ /* 0x000fe20008000000 */
[----:B------:R-:W-:Y:S01]  /*3b80*/  IMAD.MOV.U32 R151, RZ, RZ, RZ ;  /* 0x000000ffff977224 */ /* 0x000fe200078e00ff */
[----:B------:R-:W-:-:S06]  /*3b90*/  ULDC UR50, c[0x0][0x288] ;  /* 0x0000a20000327ab9 */ /* 0x000fcc0000000800 */
.L_x_2271:
        /* <DEDUP_REMOVED lines=9> */
.L_x_2264:
[----:B------:R-:W-:Y:S01]  /*3c30*/  ULEA UR6, UR42, UR41, 0x3 ;  /* 0x000000292a067291 */ /* 0x000fe2000f8e183f */
[----:B------:R-:W-:-:S05]  /*3c40*/  IMAD.U32 R0, RZ, RZ, UR43 ;  /* 0x0000002bff007e24 */ /* 0x000fca000f8e00ff */
[----:B------:R-:W-:-:S04]  /*3c50*/  SHF.L.U32 R0, R0, 0x1f, RZ ;  /* 0x0000001f00007819 */ /* 0x000fc800000006ff */
[----:B------:R0:W1:Y:S01]  /*3c60*/  SYNCS.PHASECHK.TRANS64.TRYWAIT P3, [UR6+0x28830], R0 ;  /* 0x02883000ff0075a7 */ /* 0x0000620008060146 */
[----:B------:R-:W-:Y:S05]  /*3c70*/  @!P0 BRA `(.L_x_2265) ;  /* 0x0000000000048947 */ /* 0x000fea0003800000 */
[----:B------:R-:W-:Y:S01]  /*3c80*/  BPT.TRAP 0x1 ;  /* 0x000000040000795c */ /* 0x000fe20000300000 */
.L_x_2265:
[----:B-1----:R-:W-:Y:S05]  /*3c90*/  @P3 BRA `(.L_x_2263) ;  /* 0x0000000000083947 */ /* 0x002fea0003800000 */
[----:B------:R-:W1:Y:S02]  /*3ca0*/  SYNCS.PHASECHK.TRANS64.TRYWAIT P3, [UR6+0x28830], R0 ;  /* 0x02883000ff0075a7 */ /* 0x000e640008060146 */
[----:B-1----:R-:W-:Y:S05]  /*3cb0*/  @!P3 BRA `(.L_x_2266) ;  /* 0x000000b40038b947 */ /* 0x002fea0003800000 */
.L_x_2263:
        /* <DEDUP_REMOVED lines=45> */
.L_x_2268:
[----:B------:R-:W-:Y:S01]  /*3f90*/  ULEA UR6, UR52, UR41, 0x3 ;  /* 0x0000002934067291 */ /* 0x000fe2000f8e183f */
[----:B------:R-:W-:-:S05]  /*3fa0*/  IMAD.U32 R0, RZ, RZ, UR54 ;  /* 0x00000036ff007e24 */ /* 0x000fca000f8e00ff */
[----:B------:R-:W-:-:S04]  /*3fb0*/  SHF.L.U32 R0, R0, 0x1f, RZ ;  /* 0x0000001f00007819 */ /* 0x000fc800000006ff */
[----:B------:R0:W1:Y:S01]  /*3fc0*/  SYNCS.PHASECHK.TRANS64.TRYWAIT P3, [UR6+0x28850], R0 ;  /* 0x02885000ff0075a7 */ /* 0x0000620008060146 */
[----:B------:R-:W-:Y:S05]  /*3fd0*/  @!P0 BRA `(.L_x_2269) ;  /* 0x0000000000048947 */ /* 0x000fea0003800000 */
[----:B------:R-:W-:Y:S01]  /*3fe0*/  BPT.TRAP 0x1 ;  /* 0x000000040000795c */ /* 0x000fe20000300000 */
.L_x_2269:
[----:B-1----:R-:W-:Y:S05]  /*3ff0*/  @P3 BRA `(.L_x_2267) ;  /* 0x0000000000083947 */ /* 0x002fea0003800000 */
[----:B------:R-:W1:Y:S02]  /*4000*/  SYNCS.PHASECHK.TRANS64.TRYWAIT P3, [UR6+0x28850], R0 ;  /* 0x02885000ff0075a7 */ /* 0x000e640008060146 */
[----:B-1----:R-:W-:Y:S05]  /*4010*/  @!P3 BRA `(.L_x_2270) ;  /* 0x000000b00078b947 */ /* 0x002fea0003800000 */
.L_x_2267:
[----:B------:R-:W-:Y:S01]  /*4020*/  UIADD3 UR6, UR41, 0x400, URZ ;  /* 0x0000040029067890 */ /* 0x000fe2000fffe03f */
[----:B------:R-:W-:Y:S01]  /*4030*/  WARPGROUP.ARRIVE ;  /* 0x00000000000079c5 */ /* 0x000fe20000000000 */
[----:B------:R-:W-:Y:S01]  /*4040*/  UMOV UR7, 0x40000040 ;  /* 0x4000004000077882 */ /* 0x000fe20000000000 */
[----:B------:R-:W-:Y:S01]  /*4050*/  VIADD R13, R17, UR36 ;  /* 0x00000024110d7c36 */ /* 0x000fe20008000000 */
[----:B------:R-:W-:Y:S01]  /*4060*/  USHF.R.U32.HI UR6, URZ, 0x4, UR6 ;  /* 0x000000043f067899 */ /* 0x000fe20008011606 */
[----:B------:R-:W2:Y:S01]  /*4070*/  LDC R8, c[0x0][0x2f0] ;  /* 0x0000bc00ff087b82 */ /* 0x000ea20000000800 */
[----:B------:R-:W-:Y:S02]  /*4080*/  UISETP.GT.AND UP1, UPT, UR53, UR51, UPT ;  /* 0x000000333500728c */ /* 0x000fe4000bf24270 */
[----:B------:R-:W-:Y:S01]  /*4090*/  ULOP3.LUT UR6, UR6, 0x3fff, URZ, 0xc0, !UPT ;  /* 0x00003fff06067892 */ /* 0x000fe2000f8ec03f */
[----:B------:R-:W-:-:S03]  /*40a0*/  UMOV UR54, UR43 ;  /* 0x0000002b00367c82 */ /* 0x000fc60008000000 */
[----:B------:R-:W-:-:S04]  /*40b0*/  ULOP3.LUT UR6, UR6, 0x4000000, URZ, 0xfc, !UPT ;  /* 0x0400000006067892 */ /* 0x000fc8000f8efc3f */
[----:B------:R-:W-:-:S07]  /*40c0*/  ULEA UR10, UR52, UR6, 0xb ;  /* 0x00000006340a7291 */ /* 0x000fce000f8e583f */
[----:B------:R-:W-:Y:S02]  /*40d0*/  UMOV UR6, UR10 ;  /* 0x0000000a00067c82 */ /* 0x000fe40008000000 */
        /* <DEDUP_REMOVED lines=11> */
[----:B------:R-:W-:Y:S01]  /*4190*/  @UP0 ULDC UR6, c[0x0][0x44c] ;  /* 0x0001130000060ab9 */ /* 0x000fe20000000800 */
[----:B------:R-:W-:Y:S01]  /*41a0*/  UMOV UR7, 0x40000040 ;  /* 0x4000004000077882 */ /* 0x000fe20000000000 */
[----:B01----:R-:W-:Y:S01]  /*41b0*/  @P2 IMAD.HI.U32 R0, R13, UR6, RZ ;  /* 0x000000060d002c27 */ /* 0x003fe2000f8e00ff */
[----:B------:R-:W-:-:S04]  /*41c0*/  @UP0 ULDC UR6, c[0x0][0x450] ;  /* 0x0001140000060ab9 */ /* 0x000fc80000000800 */
[----:B------:R-:W-:Y:S01]  /*41d0*/  @P2 SHF.R.U32.HI R13, RZ, UR6, R0 ;  /* 0x00000006ff0d2c19 */ /* 0x000fe20008011600 */
[----:B------:R-:W-:Y:S02]  /*41e0*/  UMOV UR6, 0xffffff80 ;  /* 0xffffff8000067882 */ /* 0x000fe40000000000 */
[----:B------:R-:W-:Y:S02]  /*41f0*/  UIMAD UR6, UR53, UR6, 0x1 ;  /* 0x00000001350674a4 */ /* 0x000fe4000f8e0206 */
[----:B------:R-:W0:Y:S01]  /*4200*/  SHFL.IDX PT, R0, R13, 0x1, 0x1c1f ;  /* 0x003c1f000d007f89 */ /* 0x000e2200000e0000 */
[----:B------:R-:W-:-:S03]  /*4210*/  UIADD3 UR53, UR53, -0x1, URZ ;  /* 0xffffffff35357890 */ /* 0x000fc6000fffe03f */
[----:B------:R-:W-:Y:S01]  /*4220*/  IMAD.U32 R9, RZ, RZ, UR6 ;  /* 0x00000006ff097e24 */ /* 0x000fe2000f8e00ff */
[----:B------:R-:W-:-:S03]  /*4230*/  UIADD3 UR6, UR10, 0x180, URZ ;  /* 0x000001800a067890 */ /* 0x000fc6000fffe03f */
[----:B------:R-:W-:-:S04]  /*4240*/  IMAD R9, R16, -0x2, R9 ;  /* 0xfffffffe10097824 */ /* 0x000fc800078e0209 */
[----:B--2---:R-:W-:-:S05]  /*4250*/  IMAD R9, R8, UR49, R9 ;  /* 0x0000003108097c24 */ /* 0x004fca000f8e0209 */
[----:B0-----:R-:W-:-:S04]  /*4260*/  IADD3 R0, R0, -UR50, R9 ;  /* 0x8000003200007c10 */ /* 0x001fc8000fffe009 */
[C---:B------:R-:W-:Y:S02]  /*4270*/  ISETP.GT.AND P3, PT, R0.reuse, RZ, PT ;  /* 0x000000ff0000720c */ /* 0x040fe40003f64270 */
[----:B------:R-:W-:Y:S02]  /*4280*/  ISETP.GT.AND P4, PT, R0, 0x1, PT ;  /* 0x000000010000780c */ /* 0x000fe40003f84270 */
[----:B------:R-:W-:Y:S02]  /*4290*/  FSEL R8, R26, -INF , P3 ;  /* 0xff8000001a087808 */ /* 0x000fe40001800000 */
[----:B------:R-:W-:Y:S02]  /*42a0*/  ISETP.GT.AND P3, PT, R0, 0x8, PT ;  /* 0x000000080000780c */ /* 0x000fe40003f64270 */
[----:B------:R-:W-:Y:S02]  /*42b0*/  FSEL R192, R27, -INF , P4 ;  /* 0xff8000001bc07808 */ /* 0x000fe40002000000 */
[----:B------:R-:W-:-:S02]  /*42c0*/  FMNMX.FTZ R5, R8, R7, !PT ;  /* 0x0000000708057209 */ /* 0x000fc40007810000 */
[----:B------:R-:W-:Y:S02]  /*42d0*/  ISETP.GT.AND P4, PT, R0, 0x9, PT ;  /* 0x000000090000780c */ /* 0x000fe40003f84270 */
[----:B------:R-:W-:Y:S02]  /*42e0*/  FSEL R194, R30, -INF , P3 ;  /* 0xff8000001ec27808 */ /* 0x000fe40001800000 */
[----:B------:R-:W-:Y:S02]  /*42f0*/  FMNMX.FTZ R5, R192, R5, !PT ;  /* 0x00000005c0057209 */ /* 0x000fe40007810000 */
        /* <DEDUP_REMOVED lines=16> */
[----:B------:R-:W-:Y:S01]  /*4400*/  FMNMX.FTZ R5, R176, R5, !PT ;  /* 0x00000005b0057209 */ /* 0x000fe20007810000 */
[----:B------:R-:W-:Y:S02]  /*4410*/  WARPGROUP.DEPBAR.LE gsb0, 0x0 ;  /* 0x00008000000079c5 */ /* 0x000fe40000010000 */
[----:B------:R-:W-:Y:S01]  /*4420*/  WARPGROUP.ARRIVE ;  /* 0x00000000000079c5 */ /* 0x000fe20000000000 */
[----:B------:R-:W-:Y:S02]  /*4430*/  FSEL R174, R42, -INF , P3 ;  /* 0xff8000002aae7808 */ /* 0x000fe40001800000 */
[----:B------:R-:W-:Y:S02]  /*4440*/  ISETP.GT.AND P3, PT, R0, 0x28, PT ;  /* 0x000000280000780c */ /* 0x000fe40003f64270 */
[----:B------:R-:W-:Y:S01]  /*4450*/  FSEL R172, R43, -INF , P4 ;  /* 0xff8000002bac7808 */ /* 0x000fe20002000000 */
[----:B------:R-:W-:Y:S01]  /*4460*/  HGMMA.64x128x16.F32 R88, R168, gdesc[UR4].tnspB, R88, gsb0 ;  /* 0x41e00004a8587df0 */ /* 0x000fe20008000858 */
[----:B------:R-:W-:Y:S01]  /*4470*/  UIADD3 UR6, UR10, 0x200, URZ ;  /* 0x000002000a067890 */ /* 0x000fe2000fffe03f */
[----:B------:R-:W-:Y:S01]  /*4480*/  FMNMX.FTZ R5, R174, R5, !PT ;  /* 0x00000005ae057209 */ /* 0x000fe20007810000 */
[----:B------:R-:W-:Y:S01]  /*4490*/  UMOV UR7, 0x40000040 ;  /* 0x4000004000077882 */ /* 0x000fe20000000000 */
[----:B------:R-:W-:-:S02]  /*44a0*/  ISETP.GT.AND P4, PT, R0, 0x29, PT ;  /* 0x000000290000780c */ /* 0x000fc40003f84270 */
[----:B------:R-:W-:Y:S01]  /*44b0*/  FMNMX.FTZ R5, R172, R5, !PT ;  /* 0x00000005ac057209 */ /* 0x000fe20007810000 */
[----:B------:R-:W-:Y:S02]  /*44c0*/  WARPGROUP.DEPBAR.LE gsb0, 0x0 ;  /* 0x00008000000079c5 */ /* 0x000fe40000010000 */
[----:B------:R-:W-:Y:S01]  /*44d0*/  WARPGROUP.ARRIVE ;  /* 0x00000000000079c5 */ /* 0x000fe20000000000 */
[----:B------:R-:W-:Y:S02]  /*44e0*/  FSEL R170, R46, -INF , P3 ;  /* 0xff8000002eaa7808 */ /* 0x000fe40001800000 */
[----:B------:R-:W-:Y:S02]  /*44f0*/  ISETP.GT.AND P3, PT, R0, 0x30, PT ;  /* 0x000000300000780c */ /* 0x000fe40003f64270 */
[----:B------:R-:W-:Y:S01]  /*4500*/  FSEL R168, R47, -INF , P4 ;  /* 0xff8000002fa87808 */ /* 0x000fe20002000000 */
[----:B------:R-:W-:Y:S01]  /*4510*/  HGMMA.64x128x16.F32 R88, R152, gdesc[UR4].tnspB, R88, gsb0 ;  /* 0x41e0000498587df0 */ /* 0x000fe20008000858 */
[----:B------:R-:W-:Y:S01]  /*4520*/  FMNMX.FTZ R5, R170, R5, !PT ;  /* 0x00000005aa057209 */ /* 0x000fe20007810000 */
[----:B------:R-:W-:Y:S01]  /*4530*/  UIADD3 UR6, UR10, 0x280, URZ ;  /* 0x000002800a067890 */ /* 0x000fe2000fffe03f */
[----:B------:R-:W-:Y:S01]  /*4540*/  ISETP.GT.AND P4, PT, R0, 0x31, PT ;  /* 0x000000310000780c */ /* 0x000fe20003f84270 */
[----:B------:R-:W-:Y:S01]  /*4550*/  UMOV UR7, 0x40000040 ;  /* 0x4000004000077882 */ /* 0x000fe20000000000 */
        /* <DEDUP_REMOVED lines=57> */
[----:B------:R-:W-:-:S04]  /*48f0*/  FMNMX.FTZ R0, R86, R5, !PT ;  /* 0x0000000556007209 */ /* 0x000fc80007810000 */
[----:B------:R-:W-:-:S05]  /*4900*/  FMNMX.FTZ R15, R87, R0, !PT ;  /* 0x00000000570f7209 */ /* 0x000fca0007810000 */
[----:B------:R-:W0:Y:S01]  /*4910*/  SHFL.BFLY PT, R0, R15, 0x2, 0x1f ;  /* 0x0c401f000f007f89 */ /* 0x000e2200000e0000 */
[----:B------:R-:W-:Y:S02]  /*4920*/  WARPGROUP.DEPBAR.LE gsb0, 0x0 ;  /* 0x00008000000079c5 */ /* 0x000fe40000010000 */
[----:B------:R-:W-:Y:S01]  /*4930*/  WARPGROUP.ARRIVE ;  /* 0x00000000000079c5 */ /* 0x000fe20000000000 */
[----:B------:R-:W1:Y:S05]  /*4940*/  SHFL.IDX PT, R152, R13, RZ, 0x1c1f ;  /* 0x001c1fff0d987589 */ /* 0x000e6a00000e0000 */
[----:B------:R-:W-:Y:S01]  /*4950*/  HGMMA.64x128x16.F32 R88, R156, gdesc[UR4].tnspB, R88, gsb0 ;  /* 0x41e000049c587df0 */ /* 0x000fe20008000858 */
[----:B------:R-:W-:Y:S01]  /*4960*/  UIADD3 UR6, UR10, 0x300, URZ ;  /* 0x000003000a067890 */ /* 0x000fe2000fffe03f */
[----:B0-----:R-:W-:Y:S01]  /*4970*/  FMNMX.FTZ R21, R15, R0, !PT ;  /* 0x000000000f157209 */ /* 0x001fe20007810000 */
[----:B------:R-:W-:Y:S01]  /*4980*/  UMOV UR7, 0x40000040 ;  /* 0x4000004000077882 */ /* 0x000fe20000000000 */
[----:B------:R-:W0:Y:S03]  /*4990*/  LDC R0, c[0x0][0x988] ;  /* 0x00026200ff007b82 */ /* 0x000e260000000800 */
[----:B------:R-:W2:Y:S01]  /*49a0*/  SHFL.BFLY PT, R154, R21, 0x1, 0x1f ;  /* 0x0c201f00159a7f89 */ /* 0x000ea200000e0000 */
[----:B-1----:R-:W-:-:S04]  /*49b0*/  IADD3 R9, R152, -UR50, R9 ;  /* 0x8000003298097c10 */ /* 0x002fc8000fffe009 */
[C---:B------:R-:W-:Y:S02]  /*49c0*/  ISETP.GT.AND P4, PT, R9.reuse, RZ, PT ;  /* 0x000000ff0900720c */ /* 0x040fe40003f84270 */
[C---:B------:R-:W-:Y:S02]  /*49d0*/  ISETP.GT.AND P5, PT, R9.reuse, 0x1, PT ;  /* 0x000000010900780c */ /* 0x040fe40003fa4270 */
        /* <DEDUP_REMOVED lines=10> */
[----:B--2---:R-:W-:Y:S02]  /*4a80*/  FMNMX.FTZ R5, R21, R154, !PT ;  /* 0x0000009a15057209 */ /* 0x004fe40007810000 */
[----:B------:R-:W-:Y:S02]  /*4a90*/  ISETP.GT.AND P5, PT, R9, 0x11, PT ;  /* 0x000000110900780c */ /* 0x000fe40003fa4270 */
[----:B------:R-:W-:Y:S01]  /*4aa0*/  FSEL R21, R32, -INF , P4 ;  /* 0xff80000020157808 */ /* 0x000fe20002000000 */
[----:B0-----:R-:W-:Y:S01]  /*4ab0*/  FMUL.FTZ R11, R5, R0 ;  /* 0x00000000050b7220 */ /* 0x001fe20000410000 */
        /* <DEDUP_REMOVED lines=44> */
[----:B------:R-:W-:Y:S01]  /*4d80*/  FSEL R61, R61, -INF , P5 ;  /* 0xff8000003d3d7808 */ /* 0x000fe20002800000 */
[----:B------:R-:W-:-:S02]  /*4d90*/  WARPGROUP.DEPBAR.LE gsb0, 0x0 ;  /* 0x00008000000079c5 */ /* 0x000fc40000010000 */
[----:B------:R-:W-:Y:S01]  /*4da0*/  WARPGROUP.ARRIVE ;  /* 0x00000000000079c5 */ /* 0x000fe20000000000 */
[----:B------:R-:W-:Y:S02]  /*4db0*/  FMNMX.FTZ R36, R47, R36, !PT ;  /* 0x000000242f247209 */ /* 0x000fe40007810000 */
        /* <DEDUP_REMOVED lines=33> */
[----:B------:R-:W-:Y:S02]  /*4fd0*/  FSETP.NEU.FTZ.AND P3, PT, R5, -INF , PT ;  /* 0xff8000000500780b */ /* 0x000fe40003f7d000 */
[----:B------:R-:W-:Y:S02]  /*4fe0*/  ISETP.GT.AND P5, PT, R9, 0x79, PT ;  /* 0x000000790900780c */ /* 0x000fe40003fa4270 */
[----:B------:R-:W-:Y:S02]  /*4ff0*/  FSEL R191, R84, -INF , P4 ;  /* 0xff80000054bf7808 */ /* 0x000fe40002000000 */
[----:B------:R-:W-:Y:S02]  /*5000*/  FMNMX.FTZ R44, R81, R44, !PT ;  /* 0x0000002c512c7209 */ /* 0x000fe40007810000 */
[----:B------:R-:W-:-:S02]  /*5010*/  FSEL R11, R11, RZ, P3 ;  /* 0x000000ff0b0b7208 */ /* 0x000fc40001800000 */
[----:B------:R-:W-:Y:S02]  /*5020*/  FSEL R85, R85, -INF , P5 ;  /* 0xff80000055557808 */ /* 0x000fe40002800000 */
[----:B------:R-:W-:Y:S01]  /*5030*/  FMNMX.FTZ R44, R191, R44, !PT ;  /* 0x0000002cbf2c7209 */ /* 0x000fe20007810000 */
[-CC-:B------:R-:W-:Y:S01]  /*5040*/  FFMA.FTZ R46, R46, R0.reuse, -R11.reuse ;  /* 0x000000002e2e7223 */ /* 0x180fe2000001080b */
[----:B------:R-:W-:Y:S01]  /*5050*/  FSEL R48, R5, RZ, P3 ;  /* 0x000000ff05307208 */ /* 0x000fe20001800000 */
[--C-:B------:R-:W-:Y:S01]  /*5060*/  FFMA.FTZ R173, R174, R0, -R11.reuse ;  /* 0x00000000aead7223 */ /* 0x100fe2000001080b */
[----:B------:R-:W-:Y:S01]  /*5070*/  FMNMX.FTZ R9, R85, R44, !PT ;  /* 0x0000002c55097209 */ /* 0x000fe20007810000 */
        /* <DEDUP_REMOVED lines=8> */
[----:B------:R1:W-:Y:S01]  /*5100*/  MUFU.EX2 R36, R168 ;  /* 0x000000a800247308 */ /* 0x0003e20000000800 */
[----:B0-----:R-:W0:Y:S01]  /*5110*/  SHFL.BFLY PT, R46, R9, 0x2, 0x1f ;  /* 0x0c401f00092e7f89 */ /* 0x001e2200000e0000 */
[-CC-:B------:R-:W-:Y:S01]  /*5120*/  FFMA.FTZ R10, R10, R0.reuse, -R11.reuse ;  /* 0x000000000a0a7223 */ /* 0x180fe2000001080b */
        /* <DEDUP_REMOVED lines=21> */
[----:B------:R-:W-:Y:S01]  /*5280*/  MUFU.EX2 R181, R181 ;  /* 0x000000b500b57308 */ /* 0x000fe20000000800 */
[----:B0-----:R-:W-:Y:S01]  /*5290*/  FMNMX.FTZ R46, R9, R46, !PT ;  /* 0x0000002e092e7209 */ /* 0x001fe20007810000 */
[-CC-:B------:R-:W-:Y:S01]  /*52a0*/  FFMA.FTZ R83, R38, R0.reuse, -R11.reuse ;  /* 0x0000000026537223 */ /* 0x180fe2000001080b */
[-CC-:B------:R-:W-:Y:S01]  /*52b0*/  FFMA.FTZ R38, R86, R0.reuse, -R11.reuse ;  /* 0x0000000056267223 */ /* 0x180fe2000001080b */
[----:B------:R-:W-:Y:S01]  /*52c0*/  FFMA.FTZ R11, R87, R0, -R11 ;  /* 0x00000000570b7223 */ /* 0x000fe2000001080b */
[----:B------:R-:W-:Y:S01]  /*52d0*/  PLOP3.LUT P3, PT, PT, PT, UP1, 0x80, 0x0 ;  /* 0x000000000000781c */ /* 0x000fe20003f6f018 */
[----:B------:R-:W0:Y:S02]  /*52e0*/  SHFL.BFLY PT, R9, R46, 0x1, 0x1f ;  /* 0x0c201f002e097f89 */ /* 0x000e2400000e0000 */
[----:B------:R-:W-:Y:S08]  /*52f0*/  MUFU.EX2 R183, R183 ;  /* 0x000000b700b77308 */ /* 0x000ff00000000800 */
[----:B------:R3:W-:Y:S08]  /*5300*/  MUFU.EX2 R28, R176 ;  /* 0x000000b0001c7308 */ /* 0x0007f00000000800 */
[----:B------:R-:W-:Y:S01]  /*5310*/  MUFU.EX2 R10, R10 ;  /* 0x0000000a000a7308 */ /* 0x000fe20000000800 */
[----:B0-----:R-:W-:-:S07]  /*5320*/  FMNMX.FTZ R9, R46, R9, !PT ;  /* 0x000000092e097209 */ /* 0x001fce0007810000 */
[----:B------:R-:W-:Y:S01]  /*5330*/  MUFU.EX2 R177, R177 ;  /* 0x000000b100b17308 */ /* 0x000fe20000000800 */
[C---:B------:R-:W-:Y:S01]  /*5340*/  FSETP.NEU.FTZ.AND P4, PT, R9.reuse, -INF , PT ;  /* 0xff8000000900780b */ /* 0x040fe20003f9d000 */
[-C--:B------:R-:W-:Y:S01]  /*5350*/  FMUL.FTZ R46, R9, R0.reuse ;  /* 0x00000000092e7220 */ /* 0x080fe20000410000 */
[----:B------:R-:W-:Y:S02]  /*5360*/  WARPGROUP.DEPBAR.LE gsb0, 0x0 ;  /* 0x00008000000079c5 */ /* 0x000fe40000010000 */
[----:B------:R-:W-:Y:S02]  /*5370*/  WARPGROUP.ARRIVE ;  /* 0x00000000000079c5 */ /* 0x000fe40000000000 */
[----:B------:R-:W-:Y:S01]  /*5380*/  FSEL R46, R46, RZ, P4 ;  /* 0x000000ff2e2e7208 */ /* 0x000fe20002000000 */
[----:B------:R-:W-:Y:S03]  /*5390*/  MUFU.EX2 R179, R179 ;  /* 0x000000b300b37308 */ /* 0x000fe60000000800 */
[----:B------:R-:W-:Y:S01]  /*53a0*/  HGMMA.64x128x16.F32 R88, R164, gdesc[UR4].tnspB, R88, gsb0 ;  /* 0x41e00004a4587df0 */ /* 0x000fe20008000858 */
[-CC-:B------:R-:W-:Y:S01]  /*53b0*/  FFMA.FTZ R174, R35, R0.reuse, -R46.reuse ;  /* 0x0000000023ae7223 */ /* 0x180fe2000001082e */
[----:B------:R-:W-:Y:S01]  /*53c0*/  FADD.FTZ R35, -R48, R7 ;  /* 0x0000000730237221 */ /* 0x000fe20000010100 */
[----:B------:R-:W-:Y:S01]  /*53d0*/  FSEL R7, R9, RZ, P4 ;  /* 0x000000ff09077208 */ /* 0x000fe20002000000 */
[-CC-:B-1----:R-:W-:Y:S01]  /*53e0*/  FFMA.FTZ R168, R39, R0.reuse, -R46.reuse ;  /* 0x0000000027a87223 */ /* 0x182fe2000001082e */
[-CC-:B------:R-:W-:Y:S01]  /*53f0*/  FFMA.FTZ R13, R13, R0.reuse, -R46.reuse ;  /* 0x000000000d0d7223 */ /* 0x180fe2000001082e */
[-C--:B------:R-:W-:Y:S01]  /*5400*/  FMUL.FTZ R39, R35, R0.reuse ;  /* 0x0000000023277220 */ /* 0x080fe20000410000 */
[-C--:B--2---:R-:W-:Y:S01]  /*5410*/  FFMA.FTZ R180, R25, R0.reuse, -R46 ;  /* 0x0000000019b47223 */ /* 0x084fe2000001082e */
[----:B------:R-:W-:Y:S01]  /*5420*/  FADD.FTZ R35, -R7, R6 ;  /* 0x0000000607237221 */ /* 0x000fe20000010100 */
[-CC-:B------:R-:W-:Y:S01]  /*5430*/  FFMA.FTZ R25, R37, R0.reuse, -R46.reuse ;  /* 0x0000000025197223 */ /* 0x180fe2000001082e */
[----:B------:R-:W-:Y:S01]  /*5440*/  IMAD.U32 R37, RZ, RZ, UR42 ;  /* 0x0000002aff257e24 */ /* 0x000fe2000f8e00ff */
[----:B------:R-:W-:Y:S01]  /*5450*/  MUFU.EX2 R13, R13 ;  /* 0x0000000d000d7308 */ /* 0x000fe20000000800 */
[-C--:B------:R-:W-:Y:S01]  /*5460*/  FMUL.FTZ R6, R35, R0.reuse ;  /* 0x0000000023067220 */ /* 0x080fe20000410000 */
[-CC-:B------:R-:W-:Y:S01]  /*5470*/  FFMA.FTZ R182, R15, R0.reuse, -R46.reuse ;  /* 0x000000000fb67223 */ /* 0x180fe2000001082e */
[-CC-:B------:R-:W-:Y:S01]  /*5480*/  FFMA.FTZ R15, R29, R0.reuse, -R46.reuse ;  /* 0x000000001d0f7223 */ /* 0x180fe2000001082e */
[----:B------:R-:W-:Y:S01]  /*5490*/  @!P1 LEA R35, R37, UR41, 0x3 ;  /* 0x0000002925239c11 */ /* 0x000fe2000f8e18ff */
[-CC-:B---3--:R-:W-:Y:S01]  /*54a0*/  FFMA.FTZ R176, R21, R0.reuse, -R46.reuse ;  /* 0x0000000015b07223 */ /* 0x188fe2000001082e */
[----:B------:R-:W-:Y:S01]  /*54b0*/  IADD3 R37, -R23, 0xb, RZ ;  /* 0x0000000b17257810 */ /* 0x000fe20007ffe1ff */
[----:B------:R-:W-:Y:S01]  /*54c0*/  FFMA.FTZ R21, R33, R0, -R46 ;  /* 0x0000000021157223 */ /* 0x000fe2000001082e */
[----:B------:R-:W0:Y:S01]  /*54d0*/  MUFU.EX2 R6, R6 ;  /* 0x0000000600067308 */ /* 0x000e220000000800 */
[----:B------:R-:W-:-:S02]  /*54e0*/  @!P1 VIADD R35, R35, 0x28840 ;  /* 0x0002884023239836 */ /* 0x000fc40000000000 */
[-CC-:B------:R-:W-:Y:S01]  /*54f0*/  FFMA.FTZ R178, R27, R0.reuse, -R46.reuse ;  /* 0x000000001bb27223 */ /* 0x180fe2000001082e */
[-CC-:B------:R-:W-:Y:S01]  /*5500*/  FFMA.FTZ R27, R41, R0.reuse, -R46.reuse ;  /* 0x00000000291b7223 */ /* 0x180fe2000001082e */
[-CC-:B------:R-:W-:Y:S01]  /*5510*/  FFMA.FTZ R29, R45, R0.reuse, -R46.reuse ;  /* 0x000000002d1d7223 */ /* 0x180fe2000001082e */
[-CC-:B------:R-:W-:Y:S01]  /*5520*/  FFMA.FTZ R170, R43, R0.reuse, -R46.reuse ;  /* 0x000000002baa7223 */ /* 0x180fe2000001082e */
[-CC-:B------:R-:W-:Y:S01]  /*5530*/  FFMA.FTZ R33, R55, R0.reuse, -R46.reuse ;  /* 0x0000000037217223 */ /* 0x180fe2000001082e */
[-CC-:B------:R-:W-:Y:S01]  /*5540*/  FFMA.FTZ R152, R59, R0.reuse, -R46.reuse ;  /* 0x000000003b987223 */ /* 0x180fe2000001082e */
[----:B------:R1:W2:Y:S01]  /*5550*/  MUFU.EX2 R7, R39 ;  /* 0x0000002700077308 */ /* 0x0002a20000000800 */
[-CC-:B------:R-:W-:Y:S01]  /*5560*/  FFMA.FTZ R57, R57, R0.reuse, -R46.reuse ;  /* 0x0000000039397223 */ /* 0x180fe2000001082e */
[-CC-:B------:R-:W-:Y:S01]  /*5570*/  FFMA.FTZ R154, R47, R0.reuse, -R46.reuse ;  /* 0x000000002f9a7223 */ /* 0x180fe2000001082e */
[-CC-:B------:R-:W-:Y:S01]  /*5580*/  FFMA.FTZ R61, R61, R0.reuse, -R46.reuse ;  /* 0x000000003d3d7223 */ /* 0x180fe2000001082e */
[-CC-:B------:R-:W-:Y:S01]  /*5590*/  FFMA.FTZ R156, R51, R0.reuse, -R46.reuse ;  /* 0x00000000339c7223 */ /* 0x180fe2000001082e */
[-CC-:B------:R-:W-:Y:S01]  /*55a0*/  FFMA.FTZ R65, R65, R0.reuse, -R46.reuse ;  /* 0x0000000041417223 */ /* 0x180fe2000001082e */
[-CC-:B------:R-:W-:Y:S01]  /*55b0*/  FFMA.FTZ R53, R53, R0.reuse, -R46.reuse ;  /* 0x0000000035357223 */ /* 0x180fe2000001082e */
[-CC-:B------:R-:W-:Y:S01]  /*55c0*/  FFMA.FTZ R69, R69, R0.reuse, -R46.reuse ;  /* 0x0000000045457223 */ /* 0x180fe2000001082e */
[----:B------:R-:W3:Y:S01]  /*55d0*/  MUFU.EX2 R180, R180 ;  /* 0x000000b400b47308 */ /* 0x000ee20000000800 */
[----:B-1----:R-:W-:Y:S01]  /*55e0*/  @!P1 PRMT R39, RZ, 0x654, R35 ;  /* 0x00000654ff279816 */ /* 0x002fe20000000023 */
[-CC-:B------:R-:W-:Y:S01]  /*55f0*/  FFMA.FTZ R63, R63, R0.reuse, -R46.reuse ;  /* 0x000000003f3f7223 */ /* 0x180fe2000001082e */
[-CC-:B------:R-:W-:Y:S01]  /*5600*/  FFMA.FTZ R73, R73, R0.reuse, -R46.reuse ;  /* 0x0000000049497223 */ /* 0x180fe2000001082e */
[-CC-:B------:R-:W-:Y:S01]  /*5610*/  FFMA.FTZ R67, R67, R0.reuse, -R46.reuse ;  /* 0x0000000043437223 */ /* 0x180fe2000001082e */
[-CC-:B------:R-:W-:Y:S01]  /*5620*/  FFMA.FTZ R77, R77, R0.reuse, -R46.reuse ;  /* 0x000000004d4d7223 */ /* 0x180fe2000001082e */
[-CC-:B------:R-:W-:Y:S01]  /*5630*/  FFMA.FTZ R75, R75, R0.reuse, -R46.reuse ;  /* 0x000000004b4b7223 */ /* 0x180fe2000001082e */
[-CC-:B------:R-:W-:Y:S01]  /*5640*/  FFMA.FTZ R81, R81, R0.reuse, -R46.reuse ;  /* 0x0000000051517223 */ /* 0x180fe2000001082e */
[----:B------:R-:W1:Y:S01]  /*5650*/  MUFU.EX2 R182, R182 ;  /* 0x000000b600b67308 */ /* 0x000e620000000800 */
[----:B------:R-:W-:Y:S01]  /*5660*/  FFMA.FTZ R191, R191, R0, -R46 ;  /* 0x00000000bfbf7223 */ /* 0x000fe2000001082e */
[----:B------:R-:W-:Y:S01]  /*5670*/  IMAD.U32 R41, RZ, RZ, UR52 ;  /* 0x00000034ff297e24 */ /* 0x000fe2000f8e00ff */
[----:B------:R-:W-:-:S04]  /*5680*/  UMOV UR52, UR42 ;  /* 0x0000002a00347c82 */ /* 0x000fc80008000000 */
[----:B------:R-:W-:Y:S01]  /*5690*/  @!P1 LEA R41, R41, UR41, 0x3 ;  /* 0x0000002929299c11 */ /* 0x000fe2000f8e18ff */
[----:B------:R-:W4:Y:S04]  /*56a0*/  MUFU.EX2 R15, R15 ;  /* 0x0000000f000f7308 */ /* 0x000f280000000800 */
[----:B------:R-:W-:-:S04]  /*56b0*/  @!P1 VIADD R41, R41, 0x28860 ;  /* 0x0002886029299836 */ /* 0x000fc80000000000 */
[----:B------:R-:W5:Y:S01]  /*56c0*/  MUFU.EX2 R176, R176 ;  /* 0x000000b000b07308 */ /* 0x000f620000000800 */
[----:B------:R-:W-:-:S07]  /*56d0*/  @!P1 PRMT R41, RZ, 0x654, R41 ;  /* 0x00000654ff299816 */ /* 0x000fce0000000029 */
[----:B------:R-:W5:Y:S08]  /*56e0*/  MUFU.EX2 R21, R21 ;  /* 0x0000001500157308 */ /* 0x000f700000000800 */
[----:B------:R-:W5:Y:S08]  /*56f0*/  MUFU.EX2 R178, R178 ;  /* 0x000000b200b27308 */ /* 0x000f700000000800 */
[----:B------:R0:W-:Y:S08]  /*5700*/  MUFU.EX2 R32, R172 ;  /* 0x000000ac00207308 */ /* 0x0001f00000000800 */
[----:B------:R-:W5:Y:S01]  /*5710*/  MUFU.EX2 R25, R25 ;  /* 0x0000001900197308 */ /* 0x000f620000000800 */
[-CC-:B0-----:R-:W-:Y:S01]  /*5720*/  FFMA.FTZ R172, R31, R0.reuse, -R46.reuse ;  /* 0x000000001fac7223 */ /* 0x181fe2000001082e */
[-CC-:B------:R-:W-:Y:S01]  /*5730*/  FFMA.FTZ R31, R49, R0.reuse, -R46.reuse ;  /* 0x00000000311f7223 */ /* 0x180fe2000001082e */
[----:B------:R-:W-:-:S05]  /*5740*/  FFMA.FTZ R46, R85, R0, -R46 ;  /* 0x00000000552e7223 */ /* 0x000fca000001082e */
[----:B------:R-:W-:Y:S08]  /*5750*/  MUFU.EX2 R173, R173 ;  /* 0x000000ad00ad7308 */ /* 0x000ff00000000800 */
[----:B------:R-:W0:Y:S08]  /*5760*/  MUFU.EX2 R172, R172 ;  /* 0x000000ac00ac7308 */ /* 0x000e300000000800 */
[----:B------:R-:W0:Y:S08]  /*5770*/  MUFU.EX2 R27, R27 ;  /* 0x0000001b001b7308 */ /* 0x000e300000000800 */
[----:B------:R-:W-:Y:S08]  /*5780*/  MUFU.EX2 R175, R175 ;  /* 0x000000af00af7308 */ /* 0x000ff00000000800 */
[----:B------:R-:W0:Y:S08]  /*5790*/  MUFU.EX2 R174, R174 ;  /* 0x000000ae00ae7308 */ /* 0x000e300000000800 */
[----:B------:R-:W0:Y:S01]  /*57a0*/  MUFU.EX2 R29, R29 ;  /* 0x0000001d001d7308 */ /* 0x000e220000000800 */
[----:B------:R-:W-:-:S02]  /*57b0*/  WARPGROUP.DEPBAR.LE gsb0, 0x0 ;  /* 0x00008000000079c5 */ /* 0x000fc40000010000 */
[----:B------:R4:W-:Y:S06]  /*57c0*/  BAR.ARV R37, 0x100 ;  /* 0x000400250000751d */ /* 0x0009ec0000002000 */
[----:B------:R2:W-:Y:S01]  /*57d0*/  @!P1 SYNCS.ARRIVE.TRANS64.RED.A1T0 RZ, [R39+URZ], RZ ;  /* 0x000000ff27ff99a7 */ /* 0x0005e2000810043f */
[----:B------:R-:W-:Y:S01]  /*57e0*/  MUFU.EX2 R169, R169 ;  /* 0x000000a900a97308 */ /* 0x000fe20000000800 */
[-C--:B------:R-:W-:Y:S01]  /*57f0*/  FMUL.FTZ R88, R88, R6.reuse ;  /* 0x0000000658587220 */ /* 0x080fe20000410000 */
[-C--:B------:R-:W-:Y:S01]  /*5800*/  FMUL.FTZ R89, R89, R6.reuse ;  /* 0x0000000659597220 */ /* 0x080fe20000410000 */
[-C--:B------:R-:W-:Y:S01]  /*5810*/  FMUL.FTZ R92, R92, R6.reuse ;  /* 0x000000065c5c7220 */ /* 0x080fe20000410000 */
[-C--:B------:R-:W-:Y:S01]  /*5820*/  FMUL.FTZ R93, R93, R6.reuse ;  /* 0x000000065d5d7220 */ /* 0x080fe20000410000 */
[-C--:B------:R-:W-:Y:S01]  /*5830*/  FMUL.FTZ R96, R96, R6.reuse ;  /* 0x0000000660607220 */ /* 0x080fe20000410000 */
[----:B------:R-:W-:Y:S01]  /*5840*/  FMUL.FTZ R97, R97, R6 ;  /* 0x0000000661617220 */ /* 0x000fe20000410000 */
[----:B--2---:R-:W-:Y:S01]  /*5850*/  FFMA.FTZ R39, R6, R4, R13 ;  /* 0x0000000406277223 */ /* 0x004fe2000001000d */
[----:B------:R-:W-:Y:S01]  /*5860*/  FFMA.FTZ R4, R7, R3, R8 ;  /* 0x0000000307047223 */ /* 0x000fe20000010008 */
[----:B------:R-:W2:Y:S01]  /*5870*/  MUFU.EX2 R168, R168 ;  /* 0x000000a800a87308 */ /* 0x000ea20000000800 */
[----:B------:R0:W-:Y:S01]  /*5880*/  @!P1 SYNCS.ARRIVE.TRANS64.RED.A1T0 RZ, [R41+URZ], RZ ;  /* 0x000000ff29ff99a7 */ /* 0x0001e2000810043f */
[----:B---3--:R-:W-:Y:S01]  /*5890*/  FADD.FTZ R39, R180, R39 ;  /* 0x00000027b4277221 */ /* 0x008fe20000010000 */
[C---:B------:R-:W-:Y:S01]  /*58a0*/  FADD.FTZ R4, R181.reuse, R4 ;  /* 0x00000004b5047221 */ /* 0x040fe20000010000 */
[----:B------:R-:W-:Y:S01]  /*58b0*/  F2FP.F16.F32.PACK_AB R181, R181, R8 ;  /* 0x00000008b5b5723e */ /* 0x000fe200000000ff */
[----:B------:R-:W-:Y:S01]  /*58c0*/  FMUL.FTZ R100, R100, R6 ;  /* 0x0000000664647220 */ /* 0x000fe20000410000 */
[----:B-1----:R-:W-:Y:S01]  /*58d0*/  FADD.FTZ R48, R182, R39 ;  /* 0x00000027b6307221 */ /* 0x002fe20000010000 */
[----:B----4-:R-:W-:Y:S01]  /*58e0*/  FADD.FTZ R37, R183, R4 ;  /* 0x00000004b7257221 */ /* 0x010fe20000010000 */
[----:B------:R-:W1:Y:S01]  /*58f0*/  MUFU.EX2 R31, R31 ;  /* 0x0000001f001f7308 */ /* 0x000e620000000800 */
[----:B------:R-:W-:Y:S01]  /*5900*/  F2FP.F16.F32.PACK_AB R180, R180, R13 ;  /* 0x0000000db4b4723e */ /* 0x000fe200000000ff */
[C---:B------:R-:W-:Y:S01]  /*5910*/  FADD.FTZ R39, R15.reuse, R48 ;  /* 0x000000300f277221 */ /* 0x040fe20000010000 */
[----:B------:R-:W-:Y:S01]  /*5920*/  FADD.FTZ R4, R10, R37 ;  /* 0x000000250a047221 */ /* 0x000fe20000010000 */
[----:B------:R-:W-:Y:S01]  /*5930*/  F2FP.F16.F32.PACK_AB R182, R15, R182 ;  /* 0x000000b60fb6723e */ /* 0x000fe200000000ff */
[-C--:B------:R-:W-:Y:S01]  /*5940*/  FMUL.FTZ R101, R101, R6.reuse ;  /* 0x0000000665657220 */ /* 0x080fe20000410000 */
[----:B-----5:R-:W-:Y:S01]  /*5950*/  FADD.FTZ R48, R176, R39 ;  /* 0x00000027b0307221 */ /* 0x020fe20000010000 */
[----:B------:R-:W-:Y:S01]  /*5960*/  FADD.FTZ R37, R177, R4 ;  /* 0x00000004b1257221 */ /* 0x000fe20000010000 */
[----:B------:R-:W-:Y:S01]  /*5970*/  MUFU.EX2 R171, R171 ;  /* 0x000000ab00ab7308 */ /* 0x000fe20000000800 */
[-C--:B------:R-:W-:Y:S01]  /*5980*/  FMUL.FTZ R104, R104, R6.reuse ;  /* 0x0000000668687220 */ /* 0x080fe20000410000 */
[----:B------:R-:W-:Y:S01]  /*5990*/  FADD.FTZ R39, R21, R48 ;  /* 0x0000003015277221 */ /* 0x000fe20000010000 */
[----:B------:R-:W-:Y:S01]  /*59a0*/  FADD.FTZ R4, R24, R37 ;  /* 0x0000002518047221 */ /* 0x000fe20000010000 */
[-C--:B------:R-:W-:Y:S01]  /*59b0*/  FMUL.FTZ R105, R105, R6.reuse ;  /* 0x0000000669697220 */ /* 0x080fe20000410000 */
[-C--:B------:R-:W-:Y:S01]  /*59c0*/  FMUL.FTZ R108, R108, R6.reuse ;  /* 0x000000066c6c7220 */ /* 0x080fe20000410000 */
[----:B------:R-:W-:Y:S01]  /*59d0*/  FADD.FTZ R48, R178, R39 ;  /* 0x00000027b2307221 */ /* 0x000fe20000010000 */
[----:B------:R-:W-:Y:S01]  /*59e0*/  FADD.FTZ R37, R179, R4 ;  /* 0x00000004b3257221 */ /* 0x000fe20000010000 */
[----:B------:R-:W3:Y:S01]  /*59f0*/  MUFU.EX2 R170, R170 ;  /* 0x000000aa00aa7308 */ /* 0x000ee20000000800 */
[-C--:B------:R-:W-:Y:S01]  /*5a00*/  FMUL.FTZ R109, R109, R6.reuse ;  /* 0x000000066d6d7220 */ /* 0x080fe20000410000 */
[----:B------:R-:W-:Y:S01]  /*5a10*/  FADD.FTZ R39, R25, R48 ;  /* 0x0000003019277221 */ /* 0x000fe20000010000 */
[----:B------:R-:W-:Y:S01]  /*5a20*/  FADD.FTZ R4, R28, R37 ;  /* 0x000000251c047221 */ /* 0x000fe20000010000 */
[-C--:B------:R-:W-:Y:S01]  /*5a30*/  FMUL.FTZ R112, R112, R6.reuse ;  /* 0x0000000670707220 */ /* 0x080fe20000410000 */
[-C--:B------:R-:W-:Y:S01]  /*5a40*/  FMUL.FTZ R113, R113, R6.reuse ;  /* 0x0000000671717220 */ /* 0x080fe20000410000 */
[----:B0-----:R-:W-:Y:S01]  /*5a50*/  FADD.FTZ R48, R172, R39 ;  /* 0x00000027ac307221 */ /* 0x001fe20000010000 */
        /* <DEDUP_REMOVED lines=9> */
[----:B------:R-:W0:Y:S01]  /*5af0*/  MUFU.EX2 R33, R33 ;  /* 0x0000002100217308 */ /* 0x000e220000000800 */
[-C--:B------:R-:W-:Y:S01]  /*5b00*/  FMUL.FTZ R121, R121, R6.reuse ;  /* 0x0000000679797220 */ /* 0x080fe20000410000 */
[----:B------:R-:W-:Y:S01]  /*5b10*/  FADD.FTZ R39, R29, R48 ;  /* 0x000000301d277221 */ /* 0x000fe20000010000 */
[----:B------:R-:W-:Y:S01]  /*5b20*/  FADD.FTZ R4, R36, R37 ;  /* 0x0000002524047221 */ /* 0x000fe20000010000 */
[-C--:B------:R-:W-:Y:S01]  /*5b30*/  FMUL.FTZ R124, R124, R6.reuse ;  /* 0x000000067c7c7220 */ /* 0x080fe20000410000 */
[-C--:B------:R-:W-:Y:S01]  /*5b40*/  FMUL.FTZ R125, R125, R6.reuse ;  /* 0x000000067d7d7220 */ /* 0x080fe20000410000 */
[----:B--2---:R-:W-:Y:S01]  /*5b50*/  FADD.FTZ R48, R168, R39 ;  /* 0x00000027a8307221 */ /* 0x004fe20000010000 */
[----:B------:R-:W-:Y:S01]  /*5b60*/  FADD.FTZ R37, R169, R4 ;  /* 0x00000004a9257221 */ /* 0x000fe20000010000 */
[----:B------:R-:W2:Y:S01]  /*5b70*/  MUFU.EX2 R153, R153 ;  /* 0x0000009900997308 */ /* 0x000ea20000000800 */
[-C--:B------:R-:W-:Y:S01]  /*5b80*/  FMUL.FTZ R128, R128, R6.reuse ;  /* 0x0000000680807220 */ /* 0x080fe20000410000 */
[----:B-1----:R-:W-:Y:S01]  /*5b90*/  FADD.FTZ R39, R31, R48 ;  /* 0x000000301f277221 */ /* 0x002fe20000010000 */
[----:B------:R-:W-:Y:S01]  /*5ba0*/  FADD.FTZ R4, R40, R37 ;  /* 0x0000002528047221 */ /* 0x000fe20000010000 */
[-C--:B------:R-:W-:Y:S01]  /*5bb0*/  FMUL.FTZ R129, R129, R6.reuse ;  /* 0x0000000681817220 */ /* 0x080fe20000410000 */
[-C--:B------:R-:W-:Y:S01]  /*5bc0*/  FMUL.FTZ R132, R132, R6.reuse ;  /* 0x0000000684847220 */ /* 0x080fe20000410000 */
[----:B---3--:R-:W-:Y:S01]  /*5bd0*/  FADD.FTZ R8, R170, R39 ;  /* 0x00000027aa087221 */ /* 0x008fe20000010000 */
[----:B------:R-:W-:Y:S01]  /*5be0*/  FADD.FTZ R13, R171, R4 ;  /* 0x00000004ab0d7221 */ /* 0x000fe20000010000 */
[----:B------:R-:W1:Y:S01]  /*5bf0*/  MUFU.EX2 R152, R152 ;  /* 0x0000009800987308 */ /* 0x000e620000000800 */
[-C--:B------:R-:W-:Y:S01]  /*5c00*/  FMUL.FTZ R133, R133, R6.reuse ;  /* 0x0000000685857220 */ /* 0x080fe20000410000 */
[----:B0-----:R-:W-:Y:S01]  /*5c10*/  FADD.FTZ R15, R33, R8 ;  /* 0x00000008210f7221 */ /* 0x001fe20000010000 */
[----:B------:R-:W-:Y:S01]  /*5c20*/  FADD.FTZ R4, R34, R13 ;  /* 0x0000000d22047221 */ /* 0x000fe20000010000 */
[-C--:B------:R-:W-:Y:S01]  /*5c30*/  FMUL.FTZ R136, R136, R6.reuse ;  /* 0x0000000688887220 */ /* 0x080fe20000410000 */
[-C--:B------:R-:W-:Y:S01]  /*5c40*/  FMUL.FTZ R137, R137, R6.reuse ;  /* 0x0000000689897220 */ /* 0x080fe20000410000 */
[-C--:B------:R-:W-:Y:S01]  /*5c50*/  FMUL.FTZ R140, R140, R6.reuse ;  /* 0x000000068c8c7220 */ /* 0x080fe20000410000 */
[-C--:B------:R-:W-:Y:S01]  /*5c60*/  FMUL.FTZ R141, R141, R6.reuse ;  /* 0x000000068d8d7220 */ /* 0x080fe20000410000 */
[----:B------:R-:W0:Y:S01]  /*5c70*/  MUFU.EX2 R12, R12 ;  /* 0x0000000c000c7308 */ /* 0x000e220000000800 */
[----:B--2---:R-:W-:Y:S01]  /*5c80*/  FADD.FTZ R13, R153, R4 ;  /* 0x00000004990d7221 */ /* 0x004fe20000010000 */
[-C--:B------:R-:W-:Y:S01]  /*5c90*/  FMUL.FTZ R144, R144, R6.reuse ;  /* 0x0000000690907220 */ /* 0x080fe20000410000 */
[-C--:B------:R-:W-:Y:S01]  /*5ca0*/  FMUL.FTZ R145, R145, R6.reuse ;  /* 0x0000000691917220 */ /* 0x080fe20000410000 */
[-C--:B------:R-:W-:Y:S01]  /*5cb0*/  FMUL.FTZ R148, R148, R6.reuse ;  /* 0x0000000694947220 */ /* 0x080fe20000410000 */
[----:B------:R-:W-:Y:S01]  /*5cc0*/  FMUL.FTZ R149, R149, R6 ;  /* 0x0000000695957220 */ /* 0x000fe20000410000 */
        /* <DEDUP_REMOVED lines=43> */
[----:B--2---:R-:W-:Y:S01]  /*5f80*/  FADD.FTZ R4, R44, R13 ;  /* 0x0000000d2c047221 */ /* 0x004fe20000010000 */
[----:B------:R-:W-:Y:S01]  /*5f90*/  F2FP.F16.F32.PACK_AB R183, R10, R183 ;  /* 0x000000b70ab7723e */ /* 0x000fe200000000ff */
[----:B------:R-:W-:Y:S01]  /*5fa0*/  IMAD.MOV.U32 R7, RZ, RZ, R5 ;  /* 0x000000ffff077224 */ /* 0x000fe200078e0005 */
[----:B------:R-:W-:Y:S01]  /*5fb0*/  F2FP.F16.F32.PACK_AB R177, R24, R177 ;  /* 0x000000b118b1723e */ /* 0x000fe200000000ff */
[----:B------:R-:W-:Y:S01]  /*5fc0*/  IMAD.MOV.U32 R6, RZ, RZ, R9 ;  /* 0x000000ffff067224 */ /* 0x000fe200078e0009 */
[----:B------:R-:W-:-:S02]  /*5fd0*/  F2FP.F16.F32.PACK_AB R176, R21, R176 ;  /* 0x000000b015b0723e */ /* 0x000fc400000000ff */
[----:B------:R-:W2:Y:S01]  /*5fe0*/  MUFU.EX2 R156, R156 ;  /* 0x0000009c009c7308 */ /* 0x000ea20000000800 */
[C---:B-1----:R-:W-:Y:S01]  /*5ff0*/  FADD.FTZ R15, R3.reuse, R8 ;  /* 0x00000008030f7221 */ /* 0x042fe20000010000 */
[----:B------:R-:W-:Y:S02]  /*6000*/  F2FP.F16.F32.PACK_AB R154, R3, R154 ;  /* 0x0000009a039a723e */ /* 0x000fe400000000ff */
[----:B------:R-:W-:Y:S02]  /*6010*/  F2FP.F16.F32.PACK_AB R178, R25, R178 ;  /* 0x000000b219b2723e */ /* 0x000fe400000000ff */
[----:B------:R-:W-:Y:S02]  /*6020*/  F2FP.F16.F32.PACK_AB R179, R28, R179 ;  /* 0x000000b31cb3723e */ /* 0x000fe400000000ff */
[----:B------:R-:W1:Y:S01]  /*6030*/  MUFU.EX2 R14, R14 ;  /* 0x0000000e000e7308 */ /* 0x000e620000000800 */
[----:B0-----:R-:W-:Y:S01]  /*6040*/  FADD.FTZ R13, R157, R4 ;  /* 0x000000049d0d7221 */ /* 0x001fe20000010000 */
[----:B------:R-:W-:-:S02]  /*6050*/  F2FP.F16.F32.PACK_AB R172, R27, R172 ;  /* 0x000000ac1bac723e */ /* 0x000fc400000000ff */
[----:B------:R-:W-:Y:S02]  /*6060*/  F2FP.F16.F32.PACK_AB R173, R32, R173 ;  /* 0x000000ad20ad723e */ /* 0x000fe400000000ff */
[----:B------:R-:W-:Y:S02]  /*6070*/  F2FP.F16.F32.PACK_AB R174, R29, R174 ;  /* 0x000000ae1dae723e */ /* 0x000fe400000000ff */
[----:B------:R-:W0:Y:S01]  /*6080*/  MUFU.EX2 R65, R65 ;  /* 0x0000004100417308 */ /* 0x000e220000000800 */
[----:B--2---:R-:W-:Y:S01]  /*6090*/  FADD.FTZ R15, R156, R15 ;  /* 0x0000000f9c0f7221 */ /* 0x004fe20000010000 */
[----:B------:R-:W-:Y:S02]  /*60a0*/  F2FP.F16.F32.PACK_AB R175, R36, R175 ;  /* 0x000000af24af723e */ /* 0x000fe400000000ff */
[----:B------:R-:W-:Y:S02]  /*60b0*/  F2FP.F16.F32.PACK_AB R168, R31, R168 ;  /* 0x000000a81fa8723e */ /* 0x000fe400000000ff */
[----:B------:R-:W-:-:S02]  /*60c0*/  F2FP.F16.F32.PACK_AB R169, R40, R169 ;  /* 0x000000a928a9723e */ /* 0x000fc400000000ff */
[----:B------:R-:W2:Y:S01]  /*60d0*/  MUFU.EX2 R159, R159 ;  /* 0x0000009f009f7308 */ /* 0x000ea20000000800 */
[----:B-1----:R-:W-:Y:S01]  /*60e0*/  FADD.FTZ R4, R14, R13 ;  /* 0x0000000d0e047221 */ /* 0x002fe20000010000 */
        /* <DEDUP_REMOVED lines=10> */
[----:B------:R-:W-:-:S06]  /*6190*/  F2FP.F16.F32.PACK_AB R157, R14, R157 ;  /* 0x0000009d0e9d723e */ /* 0x000fcc00000000ff */
        /* <DEDUP_REMOVED lines=41> */
[----:B0-----:R-:W-:-:S04]  /*6430*/  FADD.FTZ R15, R166, R15 ;  /* 0x0000000fa60f7221 */ /* 0x001fc80000010000 */
[C---:B--2---:R-:W-:Y:S01]  /*6440*/  FADD.FTZ R4, R46.reuse, R15 ;  /* 0x0000000f2e047221 */ /* 0x044fe20000010000 */
[----:B------:R-:W-:Y:S01]  /*6450*/  F2FP.F16.F32.PACK_AB R166, R46, R166 ;  /* 0x000000a62ea6723e */ /* 0x000fe200000000ff */
[C---:B-1----:R-:W-:Y:S01]  /*6460*/  FADD.FTZ R3, R11.reuse, R3 ;  /* 0x000000030b037221 */ /* 0x042fe20000010000 */
[----:B------:R-:W-:Y:S01]  /*6470*/  F2FP.F16.F32.PACK_AB R167, R11, R38 ;  /* 0x000000260ba7723e */ /* 0x000fe200000000ff */
[----:B------:R-:W-:Y:S06]  /*6480*/  @P3 BRA `(.L_x_2271) ;  /* 0xffffffd400c43947 */ /* 0x000fec000383ffff */
.L_x_2262:
[----:B------:R-:W-:-:S13]  /*6490*/  ISETP.LE.AND P2, PT, RZ, UR53, PT ;  /* 0x00000035ff007c0c */ /* 0x000fda000bf43270 */
[----:B------:R-:W-:Y:S05]  /*64a0*/  @!P2 BRA `(.L_x_2272) ;  /* 0x0000001c00f8a947 */ /* 0x000fea0003800000 */
[----:B------:R-:W-:Y:S01]  /*64b0*/  IMAD.MOV.U32 R6, RZ, RZ, R5 ;  /* 0x000000ffff067224 */ /* 0x000fe200078e0005 */
[----:B------:R-:W-:Y:S01]  /*64c0*/  UMOV UR50, UR43 ;  /* 0x0000002b00327c82 */ /* 0x000fe20008000000 */
[----:B------:R-:W-:Y:S01]  /*64d0*/  IMAD.MOV.U32 R7, RZ, RZ, R9 ;  /* 0x000000ffff077224 */ /* 0x000fe200078e0009 */
[----:B------:R-:W-:-:S06]  /*64e0*/  UMOV UR49, UR42 ;  /* 0x0000002a00317c82 */ /* 0x000fcc0008000000 */
.L_x_2281:
        /* <DEDUP_REMOVED lines=9> */
.L_x_2274:
[----:B------:R-:W-:Y:S01]  /*6580*/  ULEA UR6, UR42, UR41, 0x3 ;  /* 0x000000292a067291 */ /* 0x000fe2000f8e183f */
[----:B------:R-:W-:-:S05]  /*6590*/  IMAD.U32 R0, RZ, RZ, UR43 ;  /* 0x0000002bff007e24 */ /* 0x000fca000f8e00ff */
[----:B------:R-:W-:-:S04]  /*65a0*/  SHF.L.U32 R0, R0, 0x1f, RZ ;  /* 0x0000001f00007819 */ /* 0x000fc800000006ff */
[----:B------:R0:W1:Y:S01]  /*65b0*/  SYNCS.PHASECHK.TRANS64.TRYWAIT P2, [UR6+0x28830], R0 ;  /* 0x02883000ff0075a7 */ /* 0x0000620008040146 */
[----:B------:R-:W-:Y:S05]  /*65c0*/  @!P0 BRA `(.L_x_2275) ;  /* 0x0000000000048947 */ /* 0x000fea0003800000 */
[----:B------:R-:W-:Y:S01]  /*65d0*/  BPT.TRAP 0x1 ;  /* 0x000000040000795c */ /* 0x000fe20000300000 */
.L_x_2275:
[----:B-1----:R-:W-:Y:S05]  /*65e0*/  @P2 BRA `(.L_x_2273) ;  /* 0x0000000000082947 */ /* 0x002fea0003800000 */
[----:B------:R-:W1:Y:S02]  /*65f0*/  SYNCS.PHASECHK.TRANS64.TRYWAIT P2, [UR6+0x28830], R0 ;  /* 0x02883000ff0075a7 */ /* 0x000e640008040146 */
[----:B-1----:R-:W-:Y:S05]  /*6600*/  @!P2 BRA `(.L_x_2276) ;  /* 0x0000008c0014a947 */ /* 0x002fea0003800000 */
.L_x_2273:
        /* <DEDUP_REMOVED lines=45> */
.L_x_2278:
[----:B------:R-:W-:Y:S01]  /*68e0*/  ULEA UR6, UR49, UR41, 0x3 ;  /* 0x0000002931067291 */ /* 0x000fe2000f8e183f */
[----:B------:R-:W-:-:S05]  /*68f0*/  IMAD.U32 R0, RZ, RZ, UR50 ;  /* 0x00000032ff007e24 */ /* 0x000fca000f8e00ff */
[----:B------:R-:W-:-:S04]  /*6900*/  SHF.L.U32 R0, R0, 0x1f, RZ ;  /* 0x0000001f00007819 */ /* 0x000fc800000006ff */
[----:B------:R0:W1:Y:S01]  /*6910*/  SYNCS.PHASECHK.TRANS64.TRYWAIT P2, [UR6+0x28850], R0 ;  /* 0x02885000ff0075a7 */ /* 0x0000620008040146 */
[----:B------:R-:W-:Y:S05]  /*6920*/  @!P0 BRA `(.L_x_2279) ;  /* 0x0000000000048947 */ /* 0x000fea0003800000 */
[----:B------:R-:W-:Y:S01]  /*6930*/  BPT.TRAP 0x1 ;  /* 0x000000040000795c */ /* 0x000fe20000300000 */
.L_x_2279:
[----:B-1----:R-:W-:Y:S05]  /*6940*/  @P2 BRA `(.L_x_2277) ;  /* 0x0000000000082947 */ /* 0x002fea0003800000 */
[----:B------:R-:W1:Y:S02]  /*6950*/  SYNCS.PHASECHK.TRANS64.TRYWAIT P2, [UR6+0x28850], R0 ;  /* 0x02885000ff0075a7 */ /* 0x000e640008040146 */
[----:B-1----:R-:W-:Y:S05]  /*6960*/  @!P2 BRA `(.L_x_2280) ;  /* 0x000000880054a947 */ /* 0x002fea0003800000 */
.L_x_2277:
[----:B------:R-:W-:Y:S01]  /*6970*/  UIADD3 UR6, UR41, 0x400, URZ ;  /* 0x0000040029067890 */ /* 0x000fe2000fffe03f */
[----:B------:R-:W-:Y:S01]  /*6980*/  WARPGROUP.ARRIVE ;  /* 0x00000000000079c5 */ /* 0x000fe20000000000 */
[----:B------:R-:W-:Y:S01]  /*6990*/  UMOV UR7, 0x40000040 ;  /* 0x4000004000077882 */ /* 0x000fe20000000000 */
[----:B01----:R-:W-:Y:S01]  /*69a0*/  FMNMX.FTZ R0, R24, R7, !PT ;  /* 0x0000000718007209 */ /* 0x003fe20007810000 */
[----:B------:R-:W-:Y:S01]  /*69b0*/  USHF.R.U32.HI UR6, URZ, 0x4, UR6 ;  /* 0x000000043f067899 */ /* 0x000fe20008011606 */
[----:B------:R-:W-:Y:S01]  /*69c0*/  ISETP.LT.AND P2, PT, RZ, UR53, PT ;  /* 0x00000035ff007c0c */ /* 0x000fe2000bf41270 */
[----:B------:R-:W-:Y:S01]  /*69d0*/  UMOV UR50, UR43 ;  /* 0x0000002b00327c82 */ /* 0x000fe20008000000 */
[----:B------:R-:W-:Y:S01]  /*69e0*/  FMNMX.FTZ R5, R25, R0, !PT ;  /* 0x0000000019057209 */ /* 0x000fe20007810000 */
[----:B------:R-:W-:-:S03]  /*69f0*/  ULOP3.LUT UR6, UR6, 0x3fff, URZ, 0xc0, !UPT ;  /* 0x00003fff06067892 */ /* 0x000fc6000f8ec03f */
        /* <DEDUP_REMOVED lines=38> */
[----:B------:R-:W0:Y:S03]  /*6c60*/  LDC R0, c[0x0][0x988] ;  /* 0x00026200ff007b82 */ /* 0x000e260000000800 */
        /* <DEDUP_REMOVED lines=66> */
[----:B------:R-:W-:Y:S01]  /*7090*/  FADD.FTZ R73, -R5, R6 ;  /* 0x0000000605497221 */ /* 0x000fe20000010100 */
[-CC-:B------:R-:W-:Y:S01]  /*70a0*/  FFMA.FTZ R180, R24, R0.reuse, -R169.reuse ;  /* 0x0000000018b47223 */ /* 0x180fe200000108a9 */
[-CC-:B------:R-:W-:Y:S01]  /*70b0*/  FFMA.FTZ R182, R28, R0.reuse, -R169.reuse ;  /* 0x000000001cb67223 */ /* 0x180fe200000108a9 */
[----:B------:R-:W-:Y:S01]  /*70c0*/  MUFU.EX2 R11, R11 ;  /* 0x0000000b000b7308 */ /* 0x000fe20000000800 */
[-C--:B------:R-:W-:Y:S01]  /*70d0*/  FMUL.FTZ R6, R73, R0.reuse ;  /* 0x0000000049067220 */ /* 0x080fe20000410000 */
[-C--:B------:R-:W-:Y:S01]  /*70e0*/  FMUL.FTZ R73, R5, R0.reuse ;  /* 0x0000000005497220 */ /* 0x080fe20000410000 */
[-CC-:B------:R-:W-:Y:S01]  /*70f0*/  FFMA.FTZ R13, R29, R0.reuse, -R169.reuse ;  /* 0x000000001d0d7223 */ /* 0x180fe200000108a9 */
[-CC-:B------:R-:W-:Y:S01]  /*7100*/  FFMA.FTZ R176, R32, R0.reuse, -R169.reuse ;  /* 0x0000000020b07223 */ /* 0x180fe200000108a9 */
[-C--:B------:R-:W-:Y:S01]  /*7110*/  FFMA.FTZ R15, R33, R0.reuse, -R169 ;  /* 0x00000000210f7223 */ /* 0x080fe200000108a9 */
[-CC-:B------:R-:W-:Y:S01]  /*7120*/  FFMA.FTZ R181, R26, R0.reuse, -R73.reuse ;  /* 0x000000001ab57223 */ /* 0x180fe20000010849 */
[----:B------:R-:W-:Y:S01]  /*7130*/  FFMA.FTZ R20, R27, R0, -R73 ;  /* 0x000000001b147223 */ /* 0x000fe20000010849 */
[----:B------:R-:W0:Y:S01]  /*7140*/  MUFU.EX2 R180, R180 ;  /* 0x000000b400b47308 */ /* 0x000e220000000800 */
[----:B------:R-:W-:-:S02]  /*7150*/  IMAD.U32 R27, RZ, RZ, UR42 ;  /* 0x0000002aff1b7e24 */ /* 0x000fc4000f8e00ff */
[-CC-:B------:R-:W-:Y:S01]  /*7160*/  FFMA.FTZ R183, R30, R0.reuse, -R73.reuse ;  /* 0x000000001eb77223 */ /* 0x180fe20000010849 */
[-CC-:B------:R-:W-:Y:S01]  /*7170*/  FFMA.FTZ R32, R31, R0.reuse, -R73.reuse ;  /* 0x000000001f207223 */ /* 0x180fe20000010849 */
[-CC-:B------:R-:W-:Y:S01]  /*7180*/  FFMA.FTZ R177, R34, R0.reuse, -R73.reuse ;  /* 0x0000000022b17223 */ /* 0x180fe20000010849 */
[----:B------:R-:W-:Y:S01]  /*7190*/  IADD3 R31, -R23, 0xb, RZ ;  /* 0x0000000b171f7810 */ /* 0x000fe20007ffe1ff */
[-C--:B------:R-:W-:Y:S01]  /*71a0*/  FFMA.FTZ R34, R35, R0.reuse, -R73 ;  /* 0x0000000023227223 */ /* 0x080fe20000010849 */
[----:B------:R-:W-:Y:S01]  /*71b0*/  @!P1 LEA R27, R27, UR41, 0x3 ;  /* 0x000000291b1b9c11 */ /* 0x000fe2000f8e18ff */
[----:B------:R-:W-:Y:S01]  /*71c0*/  MUFU.EX2 R6, R6 ;  /* 0x0000000600067308 */ /* 0x000fe20000000800 */
[-C--:B------:R-:W-:Y:S01]  /*71d0*/  FFMA.FTZ R178, R36, R0.reuse, -R169 ;  /* 0x0000000024b27223 */ /* 0x080fe200000108a9 */
[-C--:B------:R-:W-:Y:S01]  /*71e0*/  FFMA.FTZ R179, R38, R0.reuse, -R73 ;  /* 0x0000000026b37223 */ /* 0x080fe20000010849 */
[----:B------:R-:W-:Y:S01]  /*71f0*/  FFMA.FTZ R21, R37, R0, -R169 ;  /* 0x0000000025157223 */ /* 0x000fe200000108a9 */
[----:B------:R-:W-:-:S02]  /*7200*/  @!P1 VIADD R27, R27, 0x28840 ;  /* 0x000288401b1b9836 */ /* 0x000fc40000000000 */
[-C--:B------:R-:W-:Y:S01]  /*7210*/  FFMA.FTZ R38, R39, R0.reuse, -R73 ;  /* 0x0000000027267223 */ /* 0x080fe20000010849 */
[-C--:B------:R-:W-:Y:S01]  /*7220*/  FFMA.FTZ R172, R40, R0.reuse, -R169 ;  /* 0x0000000028ac7223 */ /* 0x080fe200000108a9 */
[----:B------:R-:W-:Y:S01]  /*7230*/  FFMA.FTZ R173, R42, R0, -R73 ;  /* 0x000000002aad7223 */ /* 0x000fe20000010849 */
[----:B------:R-:W1:Y:S01]  /*7240*/  MUFU.EX2 R181, R181 ;  /* 0x000000b500b57308 */ /* 0x000e620000000800 */
[----:B------:R-:W-:Y:S01]  /*7250*/  @!P1 PRMT R27, RZ, 0x654, R27 ;  /* 0x00000654ff1b9816 */ /* 0x000fe2000000001b */
[----:B0-----:R-:W-:Y:S01]  /*7260*/  FFMA.FTZ R4, R7, R4, R180 ;  /* 0x0000000407047223 */ /* 0x001fe200000100b4 */
        /* <DEDUP_REMOVED lines=14> */
[----:B-1----:R-:W-:Y:S01]  /*7350*/  FFMA.FTZ R3, R6, R3, R181 ;  /* 0x0000000306037223 */ /* 0x002fe200000100b5 */
[-CC-:B------:R-:W-:Y:S01]  /*7360*/  FFMA.FTZ R8, R72, R0.reuse, -R169.reuse ;  /* 0x0000000048087223 */ /* 0x180fe200000108a9 */
[-CC-:B------:R-:W-:Y:S01]  /*7370*/  FFMA.FTZ R10, R76, R0.reuse, -R169.reuse ;  /* 0x000000004c0a7223 */ /* 0x180fe200000108a9 */
[-CC-:B------:R-:W-:Y:S01]  /*7380*/  FFMA.FTZ R61, R77, R0.reuse, -R169.reuse ;  /* 0x000000004d3d7223 */ /* 0x180fe200000108a9 */
[-CC-:B------:R-:W-:Y:S01]  /*7390*/  FFMA.FTZ R12, R80, R0.reuse, -R169.reuse ;  /* 0x00000000500c7223 */ /* 0x180fe200000108a9 */
[-CC-:B------:R-:W-:Y:S01]  /*73a0*/  FFMA.FTZ R65, R81, R0.reuse, -R169.reuse ;  /* 0x0000000051417223 */ /* 0x180fe200000108a9 */
[-CC-:B------:R-:W-:Y:S01]  /*73b0*/  FFMA.FTZ R84, R84, R0.reuse, -R169.reuse ;  /* 0x0000000054547223 */ /* 0x180fe200000108a9 */
[----:B------:R-:W-:Y:S01]  /*73c0*/  MUFU.EX2 R183, R183 ;  /* 0x000000b700b77308 */ /* 0x000fe20000000800 */
[-C--:B------:R-:W-:Y:S01]  /*73d0*/  FFMA.FTZ R69, R85, R0.reuse, -R169 ;  /* 0x0000000055457223 */ /* 0x080fe200000108a9 */
[-CC-:B------:R-:W-:Y:S01]  /*73e0*/  FFMA.FTZ R28, R51, R0.reuse, -R73.reuse ;  /* 0x00000000331c7223 */ /* 0x180fe20000010849 */
[-CC-:B------:R-:W-:Y:S01]  /*73f0*/  FFMA.FTZ R171, R54, R0.reuse, -R73.reuse ;  /* 0x0000000036ab7223 */ /* 0x180fe20000010849 */
[-CC-:B------:R-:W-:Y:S01]  /*7400*/  FFMA.FTZ R24, R55, R0.reuse, -R73.reuse ;  /* 0x0000000037187223 */ /* 0x180fe20000010849 */
[--C-:B------:R-:W-:Y:S01]  /*7410*/  FFMA.FTZ R36, R59, R0, -R73.reuse ;  /* 0x000000003b247223 */ /* 0x100fe20000010849 */
[----:B------:R-:W-:Y:S01]  /*7420*/  F2FP.F16.F32.PACK_AB R180, R11, R180 ;  /* 0x000000b40bb4723e */ /* 0x000fe200000000ff */
[-CC-:B------:R-:W-:Y:S01]  /*7430*/  FFMA.FTZ R63, R63, R0.reuse, -R73.reuse ;  /* 0x000000003f3f7223 */ /* 0x180fe20000010849 */
[----:B------:R-:W-:Y:S01]  /*7440*/  MUFU.EX2 R13, R13 ;  /* 0x0000000d000d7308 */ /* 0x000fe20000000800 */
[-CC-:B------:R-:W-:Y:S01]  /*7450*/  FFMA.FTZ R66, R66, R0.reuse, -R73.reuse ;  /* 0x0000000042427223 */ /* 0x180fe20000010849 */
[-CC-:B------:R-:W-:Y:S01]  /*7460*/  FFMA.FTZ R67, R67, R0.reuse, -R73.reuse ;  /* 0x0000000043437223 */ /* 0x180fe20000010849 */
[----:B0-----:R-:W-:Y:S01]  /*7470*/  F2FP.F16.F32.PACK_AB R181, R20, R181 ;  /* 0x000000b514b5723e */ /* 0x001fe200000000ff */
        /* <DEDUP_REMOVED lines=9> */
[----:B------:R-:W-:Y:S01]  /*7510*/  FFMA.FTZ R86, R86, R0, -R73 ;  /* 0x0000000056567223 */ /* 0x000fe20000010849 */
[----:B------:R-:W-:Y:S01]  /*7520*/  IMAD.U32 R35, RZ, RZ, UR49 ;  /* 0x00000031ff237e24 */ /* 0x000fe2000f8e00ff */
[----:B------:R-:W-:Y:S01]  /*7530*/  UMOV UR49, UR42 ;  /* 0x0000002a00317c82 */ /* 0x000fe20008000000 */
[----:B------:R-:W-:Y:S03]  /*7540*/  MUFU.EX2 R176, R176 ;  /* 0x000000b000b07308 */ /* 0x000fe60000000800 */
[----:B------:R-:W-:-:S05]  /*7550*/  @!P1 LEA R35, R35, UR41, 0x3 ;  /* 0x0000002923239c11 */ /* 0x000fca000f8e18ff */
        /* <DEDUP_REMOVED lines=8> */
[----:B------:R-:W-:-:S05]  /*75e0*/  WARPGROUP.ARRIVE ;  /* 0x00000000000079c5 */ /* 0x000fca0000000000 */
[----:B------:R-:W-:Y:S01]  /*75f0*/  MUFU.EX2 R172, R172 ;  /* 0x000000ac00ac7308 */ /* 0x000fe20000000800 */
[-CC-:B------:R-:W-:Y:S01]  /*7600*/  FFMA.FTZ R152, R56, R0.reuse, -R169.reuse ;  /* 0x0000000038987223 */ /* 0x180fe200000108a9 */
[-C--:B------:R-:W-:Y:S01]  /*7610*/  FFMA.FTZ R154, R60, R0.reuse, -R169 ;  /* 0x000000003c9a7223 */ /* 0x080fe200000108a9 */
[-CC-:B------:R-:W-:Y:S01]  /*7620*/  FFMA.FTZ R153, R58, R0.reuse, -R73.reuse ;  /* 0x000000003a997223 */ /* 0x180fe20000010849 */
[----:B------:R-:W-:Y:S01]  /*7630*/  FFMA.FTZ R155, R62, R0, -R73 ;  /* 0x000000003e9b7223 */ /* 0x000fe20000010849 */
[----:B------:R-:W-:Y:S01]  /*7640*/  HGMMA.64x128x16.F32 R88, R156, gdesc[UR4].tnspB, R88, gsb0 ;  /* 0x41e000049c587df0 */ /* 0x000fe20008000858 */
[----:B------:R-:W-:Y:S01]  /*7650*/  UIADD3 UR6, UR10, 0x300, URZ ;  /* 0x000003000a067890 */ /* 0x000fe2000fffe03f */
[----:B------:R-:W-:Y:S01]  /*7660*/  UMOV UR7, 0x40000040 ;  /* 0x4000004000077882 */ /* 0x000fe20000000000 */
        /* <DEDUP_REMOVED lines=41> */
[----:B------:R-:W0:Y:S08]  /*7900*/  MUFU.EX2 R57, R57 ;  /* 0x0000003900397308 */ /* 0x000e300000000800 */
[----:B------:R-:W-:Y:S08]  /*7910*/  MUFU.EX2 R75, R75 ;  /* 0x0000004b004b7308 */ /* 0x000ff00000000800 */
[----:B------:R-:W-:Y:S08]  /*7920*/  MUFU.EX2 R10, R10 ;  /* 0x0000000a000a7308 */ /* 0x000ff00000000800 */
[----:B------:R-:W1:Y:S01]  /*7930*/  MUFU.EX2 R61, R61 ;  /* 0x0000003d003d7308 */ /* 0x000e620000000800 */
[----:B------:R-:W-:-:S02]  /*7940*/  WARPGROUP.DEPBAR.LE gsb0, 0x0 ;  /* 0x00008000000079c5 */ /* 0x000fc40000010000 */
[----:B------:R-:W-:-:S05]  /*7950*/  WARPGROUP.ARRIVE ;  /* 0x00000000000079c5 */ /* 0x000fca0000000000 */
[----:B------:R-:W2:Y:S01]  /*7960*/  MUFU.EX2 R161, R74 ;  /* 0x0000004a00a17308 */ /* 0x000ea20000000800 */
[----:B0-----:R-:W-:Y:S01]  /*7970*/  F2FP.F16.F32.PACK_AB R160, R57, R8 ;  /* 0x0000000839a0723e */ /* 0x001fe200000000ff */
[----:B------:R-:W-:Y:S01]  /*7980*/  HGMMA.64x128x16.F32 R88, R164, gdesc[UR4].tnspB, R88, gsb0 ;  /* 0x41e00004a4587df0 */ /* 0x000fe20008000858 */
[----:B------:R-:W-:Y:S01]  /*7990*/  UIADD3 UR6, UR53, -0x1, URZ ;  /* 0xffffffff35067890 */ /* 0x000fe2000fffe03f */
[----:B-1----:R-:W-:-:S04]  /*79a0*/  F2FP.F16.F32.PACK_AB R162, R61, R10 ;  /* 0x0000000a3da2723e */ /* 0x002fc800000000ff */
[----:B------:R-:W0:Y:S02]  /*79b0*/  MUFU.EX2 R163, R78 ;  /* 0x0000004e00a37308 */ /* 0x000e240000000800 */
[----:B------:R-:W-:-:S06]  /*79c0*/  UMOV UR53, UR6 ;  /* 0x0000000600357c82 */ /* 0x000fcc0008000000 */
[----:B------:R-:W1:Y:S08]  /*79d0*/  MUFU.EX2 R79, R79 ;  /* 0x0000004f004f7308 */ /* 0x000e700000000800 */
[----:B------:R-:W3:Y:S08]  /*79e0*/  MUFU.EX2 R12, R12 ;  /* 0x0000000c000c7308 */ /* 0x000ef00000000800 */
[----:B------:R-:W-:Y:S08]  /*79f0*/  MUFU.EX2 R65, R65 ;  /* 0x0000004100417308 */ /* 0x000ff00000000800 */
[----:B------:R-:W-:Y:S08]  /*7a00*/  MUFU.EX2 R83, R83 ;  /* 0x0000005300537308 */ /* 0x000ff00000000800 */
[----:B------:R-:W-:Y:S08]  /*7a10*/  MUFU.EX2 R14, R84 ;  /* 0x00000054000e7308 */ /* 0x000ff00000000800 */
[----:B------:R-:W-:Y:S01]  /*7a20*/  MUFU.EX2 R69, R69 ;  /* 0x0000004500457308 */ /* 0x000fe20000000800 */
[----:B------:R-:W-:-:S02]  /*7a30*/  WARPGROUP.DEPBAR.LE gsb0, 0x0 ;  /* 0x00008000000079c5 */ /* 0x000fc40000010000 */
[----:B------:R4:W-:Y:S06]  /*7a40*/  BAR.ARV R31, 0x100 ;  /* 0x0004001f0000751d */ /* 0x0009ec0000002000 */
[----:B------:R5:W-:Y:S01]  /*7a50*/  @!P1 SYNCS.ARRIVE.TRANS64.RED.A1T0 RZ, [R27+URZ], RZ ;  /* 0x000000ff1bff99a7 */ /* 0x000be2000810043f */
[----:B------:R-:W3:Y:S01]  /*7a60*/  MUFU.EX2 R165, R82 ;  /* 0x0000005200a57308 */ /* 0x000ee20000000800 */
[----:B----4-:R-:W-:Y:S02]  /*7a70*/  @!P1 VIADD R31, R35, 0x28860 ;  /* 0x00028860231f9836 */ /* 0x010fe40000000000 */
[-C--:B------:R-:W-:Y:S01]  /*7a80*/  FMUL.FTZ R88, R88, R7.reuse ;  /* 0x0000000758587220 */ /* 0x080fe20000410000 */
[-C--:B------:R-:W-:Y:S01]  /*7a90*/  FMUL.FTZ R89, R89, R7.reuse ;  /* 0x0000000759597220 */ /* 0x080fe20000410000 */
[-C--:B------:R-:W-:Y:S01]  /*7aa0*/  FMUL.FTZ R92, R92, R7.reuse ;  /* 0x000000075c5c7220 */ /* 0x080fe20000410000 */
[-C--:B------:R-:W-:Y:S01]  /*7ab0*/  FMUL.FTZ R93, R93, R7.reuse ;  /* 0x000000075d5d7220 */ /* 0x080fe20000410000 */
[----:B------:R-:W-:Y:S01]  /*7ac0*/  @!P1 PRMT R31, RZ, 0x654, R31 ;  /* 0x00000654ff1f9816 */ /* 0x000fe2000000001f */
[----:B-----5:R-:W-:Y:S01]  /*7ad0*/  FADD.FTZ R27, R11, R4 ;  /* 0x000000040b1b7221 */ /* 0x020fe20000010000 */
[----:B------:R-:W-:Y:S01]  /*7ae0*/  FADD.FTZ R4, R20, R3 ;  /* 0x0000000314047221 */ /* 0x000fe20000010000 */
[----:B------:R-:W4:Y:S01]  /*7af0*/  MUFU.EX2 R167, R86 ;  /* 0x0000005600a77308 */ /* 0x000f220000000800 */
[----:B------:R0:W-:Y:S01]  /*7b00*/  @!P1 SYNCS.ARRIVE.TRANS64.RED.A1T0 RZ, [R31+URZ], RZ ;  /* 0x000000ff1fff99a7 */ /* 0x0001e2000810043f */
        /* <DEDUP_REMOVED lines=47> */
[----:B------:R-:W-:Y:S01]  /*7e00*/  FMUL.FTZ R141, R141, R7 ;  /* 0x000000078d8d7220 */ /* 0x000fe20000410000 */
[----:B------:R-:W-:Y:S01]  /*7e10*/  FADD.FTZ R40, R170, R11 ;  /* 0x0000000baa287221 */ /* 0x000fe20000010000 */
[----:B------:R-:W-:Y:S01]  /*7e20*/  FADD.FTZ R3, R171, R4 ;  /* 0x00000004ab037221 */ /* 0x000fe20000010000 */
[----:B------:R-:W-:Y:S01]  /*7e30*/  F2FP.F16.F32.PACK_AB R171, R24, R171 ;  /* 0x000000ab18ab723e */ /* 0x000fe200000000ff */
[-C--:B------:R-:W-:Y:S01]  /*7e40*/  FMUL.FTZ R144, R144, R7.reuse ;  /* 0x0000000790907220 */ /* 0x080fe20000410000 */
[----:B------:R-:W-:Y:S01]  /*7e50*/  FADD.FTZ R11, R37, R40 ;  /* 0x00000028250b7221 */ /* 0x000fe20000010000 */
[----:B------:R-:W-:Y:S01]  /*7e60*/  FADD.FTZ R4, R24, R3 ;  /* 0x0000000318047221 */ /* 0x000fe20000010000 */
[-C--:B------:R-:W-:Y:S01]  /*7e70*/  FMUL.FTZ R145, R145, R7.reuse ;  /* 0x0000000791917220 */ /* 0x080fe20000410000 */
[----:B------:R-:W5:Y:S01]  /*7e80*/  MUFU.EX2 R24, R73 ;  /* 0x0000004900187308 */ /* 0x000f620000000800 */
[----:B------:R-:W-:Y:S01]  /*7e90*/  FADD.FTZ R20, R152, R11 ;  /* 0x0000000b98147221 */ /* 0x000fe20000010000 */
[----:B------:R-:W-:Y:S01]  /*7ea0*/  FADD.FTZ R3, R153, R4 ;  /* 0x0000000499037221 */ /* 0x000fe20000010000 */
[-C--:B------:R-:W-:Y:S01]  /*7eb0*/  FMUL.FTZ R148, R148, R7.reuse ;  /* 0x0000000794947220 */ /* 0x080fe20000410000 */
[----:B------:R-:W-:Y:S01]  /*7ec0*/  FMUL.FTZ R149, R149, R7 ;  /* 0x0000000795957220 */ /* 0x000fe20000410000 */
        /* <DEDUP_REMOVED lines=29> */
[----:B--2---:R-:W-:Y:S01]  /*80a0*/  FADD.FTZ R4, R161, R4 ;  /* 0x00000004a1047221 */ /* 0x004fe20000010000 */
        /* <DEDUP_REMOVED lines=10> */
[----:B------:R-:W-:Y:S01]  /*8150*/  FADD.FTZ R3, R61, R20 ;  /* 0x000000143d037221 */ /* 0x000fe20000010000 */
[----:B-1----:R-:W-:Y:S01]  /*8160*/  FADD.FTZ R4, R79, R4 ;  /* 0x000000044f047221 */ /* 0x002fe20000010000 */
[-C--:B------:R-:W-:Y:S01]  /*8170*/  FMUL.FTZ R130, R130, R6.reuse ;  /* 0x0000000682827220 */ /* 0x080fe20000410000 */
[-C--:B------:R-:W-:Y:S01]  /*8180*/  FMUL.FTZ R131, R131, R6.reuse ;  /* 0x0000000683837220 */ /* 0x080fe20000410000 */
[----:B---3--:R-:W-:Y:S01]  /*8190*/  FADD.FTZ R20, R12, R3 ;  /* 0x000000030c147221 */ /* 0x008fe20000010000 */
        /* <DEDUP_REMOVED lines=8> */
[----:B----4-:R-:W-:Y:S01]  /*8220*/  FADD.FTZ R3, R167, R4 ;  /* 0x00000004a7037221 */ /* 0x010fe20000010000 */
[-C--:B------:R-:W-:Y:S01]  /*8230*/  FMUL.FTZ R142, R142, R6.reuse ;  /* 0x000000068e8e7220 */ /* 0x080fe20000410000 */
[-C--:B------:R-:W-:Y:S01]  /*8240*/  FMUL.FTZ R143, R143, R6.reuse ;  /* 0x000000068f8f7220 */ /* 0x080fe20000410000 */
[-C--:B------:R-:W-:Y:S01]  /*8250*/  FMUL.FTZ R146, R146, R6.reuse ;  /* 0x0000000692927220 */ /* 0x080fe20000410000 */
[-C--:B------:R-:W-:Y:S01]  /*8260*/  FMUL.FTZ R147, R147, R6.reuse ;  /* 0x0000000693937220 */ /* 0x080fe20000410000 */
[-C--:B------:R-:W-:Y:S01]  /*8270*/  FMUL.FTZ R150, R150, R6.reuse ;  /* 0x0000000696967220 */ /* 0x080fe20000410000 */
[----:B------:R-:W-:Y:S01]  /*8280*/  FMUL.FTZ R151, R151, R6 ;  /* 0x0000000697977220 */ /* 0x000fe20000410000 */
[----:B------:R-:W-:Y:S01]  /*8290*/  F2FP.F16.F32.PACK_AB R182, R13, R182 ;  /* 0x000000b60db6723e */ /* 0x000fe200000000ff */
[----:B------:R-:W-:Y:S01]  /*82a0*/  FADD.FTZ R4, R69, R8 ;  /* 0x0000000845047221 */ /* 0x000fe20000010000 */
[----:B------:R-:W-:Y:S01]  /*82b0*/  F2FP.F16.F32.PACK_AB R176, R15, R176 ;  /* 0x000000b00fb0723e */ /* 0x000fe200000000ff */
[----:B-----5:R-:W-:Y:S01]  /*82c0*/  FADD.FTZ R3, R24, R3 ;  /* 0x0000000318037221 */ /* 0x020fe20000010000 */
        /* <DEDUP_REMOVED lines=26> */
[----:B------:R-:W-:Y:S01]  /*8470*/  F2FP.F16.F32.PACK_AB R167, R24, R167 ;  /* 0x000000a718a7723e */ /* 0x000fe200000000ff */
[----:B------:R-:W-:Y:S06]  /*8480*/  @P2 BRA `(.L_x_2281) ;  /* 0xffffffe000182947 */ /* 0x000fec000383ffff */
.L_x_2272:
[----:B------:R-:W-:Y:S06]  /*8490*/  BAR.ARV 0x8, 0x180 ;  /* 0x0206000000007b1d */ /* 0x000fec0000002000 */
[----:B------:R-:W-:Y:S05]  /*84a0*/  @!P0 BRA `(.L_x_2282) ;  /* 0x0000000000048947 */ /* 0x000fea0003800000 */
[----:B------:R-:W-:Y:S01]  /*84b0*/  BPT.TRAP 0x1 ;  /* 0x000000040000795c */ /* 0x000fe20000300000 */
.L_x_2282:
[----:B------:R-:W-:Y:S01]  /*84c0*/  ULEA UR5, UR42, UR41, 0x3 ;  /* 0x000000292a057291 */ /* 0x000fe2000f8e183f */
[----:B------:R-:W-:-:S05]  /*84d0*/  IMAD.U32 R6, RZ, RZ, UR43 ;  /* 0x0000002bff067e24 */ /* 0x000fca000f8e00ff */
[----:B------:R-:W-:-:S04]  /*84e0*/  SHF.L.U32 R6, R6, 0x1f, RZ ;  /* 0x0000001f06067819 */ /* 0x000fc800000006ff */
[----:B------:R0:W1:Y:S01]  /*84f0*/  SYNCS.PHASECHK.TRANS64.TRYWAIT P2, [UR5+0x28850], R6 ;  /* 0x02885006ff0075a7 */ /* 0x0000620008040145 */
[----:B------:R-:W-:Y:S05]  /*8500*/  @!P0 BRA `(.L_x_2283) ;  /* 0x0000000000048947 */ /* 0x000fea0003800000 */
[----:B------:R-:W-:Y:S01]  /*8510*/  BPT.TRAP 0x1 ;  /* 0x000000040000795c */ /* 0x000fe20000300000 */
.L_x_2283:
[----:B-1----:R-:W-:Y:S05]  /*8520*/  @P2 BRA `(.L_x_2284) ;  /* 0x0000000000082947 */ /* 0x002fea0003800000 */
[----:B------:R-:W1:Y:S02]  /*8530*/  SYNCS.PHASECHK.TRANS64.TRYWAIT P0, [UR5+0x28850], R6 ;  /* 0x02885006ff0075a7 */ /* 0x000e640008000145 */
[----:B-1----:R-:W-:Y:S05]  /*8540*/  @!P0 BRA `(.L_x_2285) ;  /* 0x0000006c00748947 */ /* 0x002fea0003800000 */
.L_x_2284:
[----:B------:R-:W-:Y:S01]  /*8550*/  UIADD3 UR41, UR41, 0x400, URZ ;  /* 0x0000040029297890 */ /* 0x000fe2000fffe03f */
[----:B------:R-:W-:Y:S01]  /*8560*/  WARPGROUP.ARRIVE ;  /* 0x00000000000079c5 */ /* 0x000fe20000000000 */
[----:B------:R-:W-:Y:S01]  /*8570*/  UMOV UR7, 0x40000040 ;  /* 0x4000004000077882 */ /* 0x000fe20000000000 */
[----:B-1----:R-:W1:Y:S01]  /*8580*/  SHFL.BFLY PT, R7, R4, 0x2, 0x1f ;  /* 0x0c401f0004077f89 */ /* 0x002e6200000e0000 */
[----:B------:R-:W-:Y:S01]  /*8590*/  USHF.R.U32.HI UR41, URZ, 0x4, UR41 ;  /* 0x000000043f297899 */ /* 0x000fe20008011629 */
[----:B------:R-:W-:Y:S01]  /*85a0*/  IMAD.MOV.U32 R38, RZ, RZ, -0x800000 ;  /* 0xff800000ff267424 */ /* 0x000fe200078e00ff */
        /* <DEDUP_REMOVED lines=12> */
[----:B------:R-:W-:Y:S02]  /*8670*/  IMAD.MOV.U32 R4, RZ, RZ, RZ ;  /* 0x000000ffff047224 */ /* 0x000fe400078e00ff */
[----:B0-----:R-:W-:Y:S01]  /*8680*/  FADD.FTZ R8, R6, R3 ;  /* 0x0000000306087221 */ /* 0x001fe20000010000 */
[----:B------:R-:W-:Y:S01]  /*8690*/  IMAD.MOV.U32 R3, RZ, RZ, -0x800000 ;  /* 0xff800000ff037424 */ /* 0x000fe200078e00ff */
[----:B------:R-:W0:Y:S01]  /*86a0*/  SHFL.BFLY PT, R6, R7, 0x1, 0x1f ;  /* 0x0c201f0007067f89 */ /* 0x000e2200000e0000 */
[----:B------:R-:W-:-:S03]  /*86b0*/  USEL UR42, UR42, URZ, UP0 ;  /* 0x0000003f2a2a7287 */ /* 0x000fc60008000000 */
[----:B------:R-:W1:Y:S01]  /*86c0*/  SHFL.BFLY PT, R11, R8, 0x1, 0x1f ;  /* 0x0c201f00080b7f89 */ /* 0x000e6200000e0000 */
[----:B0-----:R-:W-:Y:S01]  /*86d0*/  FADD.FTZ R13, R7, R6 ;  /* 0x00000006070d7221 */ /* 0x001fe20000010000 */
[----:B-1----:R-:W-:-:S04]  /*86e0*/  FADD.FTZ R14, R8, R11 ;  /* 0x0000000b080e7221 */ /* 0x002fc80000010000 */
[----:B------:R-:W-:Y:S01]  /*86f0*/  FSETP.NE.FTZ.AND P0, PT, R13, RZ, PT ;  /* 0x000000ff0d00720b */ /* 0x000fe20003f15000 */
[----:B------:R-:W-:Y:S02]  /*8700*/  IMAD.U32 R8, RZ, RZ, UR5 ;  /* 0x00000005ff087e24 */ /* 0x000fe4000f8e00ff */
[----:B------:R-:W-:Y:S01]  /*8710*/  IMAD.MOV.U32 R11, RZ, RZ, RZ ;  /* 0x000000ffff0b7224 */ /* 0x000fe200078e00ff */
        /* <DEDUP_REMOVED lines=116> */
.L_x_2255:
        /* <DEDUP_REMOVED lines=11> */
[----:B------:R-:W-:Y:S01]  /*8f10*/  IMAD R9, R22, 0x40, R2 ;  /* 0x0000004016097824 */ /* 0x000fe200078e0202 */
        /* <DEDUP_REMOVED lines=18> */
[----:B------:R-:W-:Y:S01]  /*9040*/  UIMAD UR8, UR37, UR11, UR8 ;  /* 0x0000000b250872a4 */ /* 0x000fe2000f8e0208 */
[----:B------:R-:W-:Y:S01]  /*9050*/  F2FP.F16.F32.PACK_AB R147, R151, R150 ;  /* 0x000000969793723e */ /* 0x000fe200000000ff */
[----:B------:R-:W-:Y:S01]  /*9060*/  UIMAD.WIDE.U32 UR6, UR37, UR10, UR6 ;  /* 0x0000000a250672a5 */ /* 0x000fe2000f8e0006 */
[----:B------:R-:W-:-:S02]  /*9070*/  ULDC UR5, c[0x0][0xa88] ;  /* 0x0002a20000057ab9 */ /* 0x000fc40000000800 */
[----:B------:R-:W-:Y:S01]  /*9080*/  ULDC.64 UR10, c[0x0][0xaf0] ;  /* 0x0002bc00000a7ab9 */ /* 0x000fe20000000a00 */
[----:B-1----:R-:W-:Y:S01]  /*9090*/  IMAD R64, R39, UR5, RZ ;  /* 0x0000000527407c24 */ /* 0x002fe2000f8e02ff */
[----:B------:R-:W-:Y:S02]  /*90a0*/  MOV R36, R0 ;  /* 0x0000000000247202 */ /* 0x000fe40000000f00 */
[----:B0-----:R-:W-:-:S03]  /*90b0*/  MOV R37, R5 ;  /* 0x0000000500257202 */ /* 0x001fc60000000f00 */
[----:B------:R-:W-:-:S04]  /*90c0*/  IMAD.WIDE R4, R187, 0x2, R36 ;  /* 0x00000002bb047825 */ /* 0x000fc800078e0224 */
[----:B------:R-:W-:Y:S01]  /*90d0*/  IMAD.WIDE R36, R9, 0x2, R36 ;  /* 0x0000000209247825 */ /* 0x000fe200078e0224 */
[C---:B------:R-:W-:Y:S02]  /*90e0*/  IADD3 R21, P6, R4.reuse, 0x20, RZ ;  /* 0x0000002004157810 */ /* 0x040fe40007fde0ff */
[C---:B------:R-:W-:Y:S02]  /*90f0*/  IADD3 R33, P1, R4.reuse, 0x4040, RZ ;  /* 0x0000404004217810 */ /* 0x040fe40007f3e0ff */
[----:B------:R-:W-:Y:S01]  /*9100*/  IADD3 R45, P0, R4, 0x4060, RZ ;  /* 0x00004060042d7810 */ /* 0x000fe20007f1e0ff */
[--C-:B------:R-:W-:Y:S01]  /*9110*/  IMAD.X R13, RZ, RZ, R5.reuse, P6 ;  /* 0x000000ffff0d7224 */ /* 0x100fe200030e0605 */
[----:B------:R-:W-:Y:S01]  /*9120*/  IADD3 R35, P6, R36, 0x1000, RZ ;  /* 0x0000100024237810 */ /* 0x000fe20007fde0ff */
[----:B------:R-:W-:Y:S01]  /*9130*/  IMAD.X R43, RZ, RZ, R5, P1 ;  /* 0x000000ffff2b7224 */ /* 0x000fe200008e0605 */
[----:B------:R-:W-:Y:S02]  /*9140*/  ISETP.NE.AND P1, PT, R39, 0x1, PT ;  /* 0x000000012700780c */ /* 0x000fe40003f25270 */
[----:B------:R-:W-:-:S02]  /*9150*/  LOP3.LUT R34, R35, 0x380, RZ, 0xc0, !PT ;  /* 0x0000038023227812 */ /* 0x000fc400078ec0ff */
[----:B------:R-:W-:Y:S02]  /*9160*/  IADD3 R31, P2, R4, 0x4020, RZ ;  /* 0x00004020041f7810 */ /* 0x000fe40007f5e0ff */
[----:B------:R-:W-:Y:S02]  /*9170*/  SHF.R.U64 R34, R34, 0x3, RZ ;  /* 0x0000000322227819 */ /* 0x000fe400000012ff */
[----:B------:R-:W-:Y:S01]  /*9180*/  LOP3.LUT R9, R4, 0x380, RZ, 0xc0, !PT ;  /* 0x0000038004097812 */ /* 0x000fe200078ec0ff */
[----:B------:R-:W-:Y:S01]  /*9190*/  IMAD.X R41, RZ, RZ, R5, P2 ;  /* 0x000000ffff297224 */ /* 0x000fe200010e0605 */
[----:B------:R-:W-:Y:S01]  /*91a0*/  LOP3.LUT R34, R34, R35, RZ, 0x3c, !PT ;  /* 0x0000002322227212 */ /* 0x000fe200078e3cff */
[----:B------:R-:W-:Y:S01]  /*91b0*/  IMAD.X R35, RZ, RZ, R37, P6 ;  /* 0x000000ffff237224 */ /* 0x000fe200030e0625 */
[----:B------:R-:W-:Y:S01]  /*91c0*/  IADD3 R47, P6, R36, 0x7000, RZ ;  /* 0x00007000242f7810 */ /* 0x000fe20007fde0ff */
[----:B------:R-:W0:Y:S01]  /*91d0*/  @P1 LDC R48, c[0x0][0xbf0] ;  /* 0x0002fc00ff301b82 */ /* 0x000e220000000800 */
[----:B------:R-:W-:-:S02]  /*91e0*/  LOP3.LUT R14, R33, 0x380, RZ, 0xc0, !PT ;  /* 0x00000380210e7812 */ /* 0x000fc400078ec0ff */
[----:B------:R-:W-:Y:S02]  /*91f0*/  LOP3.LUT R20, R47, 0x380, RZ, 0xc0, !PT ;  /* 0x000003802f147812 */ /* 0x000fe400078ec0ff */
[----:B------:R-:W-:Y:S02]  /*9200*/  LOP3.LUT R44, R45, 0x380, RZ, 0xc0, !PT ;  /* 0x000003802d2c7812 */ /* 0x000fe400078ec0ff */
[----:B------:R-:W-:Y:S02]  /*9210*/  SHF.R.U64 R20, R20, 0x3, RZ ;  /* 0x0000000314147819 */ /* 0x000fe400000012ff */
[----:B------:R-:W-:Y:S02]  /*9220*/  LOP3.LUT R12, R31, 0x380, RZ, 0xc0, !PT ;  /* 0x000003801f0c7812 */ /* 0x000fe400078ec0ff */
[----:B------:R-:W-:Y:S02]  /*9230*/  LOP3.LUT R20, R20, R47, RZ, 0x3c, !PT ;  /* 0x0000002f14147212 */ /* 0x000fe400078e3cff */
[----:B------:R-:W1:Y:S01]  /*9240*/  @P1 LDC R47, c[0x0][0xbec] ;  /* 0x0002fb00ff2f1b82 */ /* 0x000e620000000800 */
[----:B------:R-:W-:-:S02]  /*9250*/  SHF.R.U64 R9, R9, 0x3, RZ ;  /* 0x0000000309097819 */ /* 0x000fc400000012ff */
[----:B------:R-:W-:Y:S02]  /*9260*/  LOP3.LUT R8, R21, 0x380, RZ, 0xc0, !PT ;  /* 0x0000038015087812 */ /* 0x000fe400078ec0ff */
[----:B------:R-:W-:Y:S02]  /*9270*/  SHF.R.U64 R14, R14, 0x3, RZ ;  /* 0x000000030e0e7819 */ /* 0x000fe400000012ff */
[----:B------:R-:W-:Y:S02]  /*9280*/  SHF.R.U64 R44, R44, 0x3, RZ ;  /* 0x000000032c2c7819 */ /* 0x000fe400000012ff */
[C---:B------:R-:W-:Y:S02]  /*9290*/  IADD3 R29, P3, R4.reuse, 0x4000, RZ ;  /* 0x00004000041d7810 */ /* 0x040fe40007f7e0ff */
[C---:B------:R-:W-:Y:S02]  /*92a0*/  IADD3 R27, P4, R4.reuse, 0x60, RZ ;  /* 0x00000060041b7810 */ /* 0x040fe40007f9e0ff */
[----:B------:R-:W-:Y:S01]  /*92b0*/  IADD3 R25, P5, R4, 0x40, RZ ;  /* 0x0000004004197810 */ /* 0x000fe20007fbe0ff */
[--C-:B------:R-:W-:Y:S01]  /*92c0*/  IMAD.X R15, RZ, RZ, R5.reuse, P3 ;  /* 0x000000ffff0f7224 */ /* 0x100fe200018e0605 */
[----:B------:R-:W-:Y:S01]  /*92d0*/  SHF.R.U64 R12, R12, 0x3, RZ ;  /* 0x000000030c0c7819 */ /* 0x000fe200000012ff */
[--C-:B------:R-:W-:Y:S01]  /*92e0*/  IMAD.X R11, RZ, RZ, R5.reuse, P4 ;  /* 0x000000ffff0b7224 */ /* 0x100fe200020e0605 */
[----:B------:R-:W-:Y:S01]  /*92f0*/  LOP3.LUT R4, R9, R4, RZ, 0x3c, !PT ;  /* 0x0000000409047212 */ /* 0x000fe200078e3cff */
[----:B------:R-:W-:Y:S01]  /*9300*/  IMAD.X R9, RZ, RZ, R5, P5 ;  /* 0x000000ffff097224 */ /* 0x000fe200028e0605 */
[----:B------:R-:W-:-:S02]  /*9310*/  SHF.R.U64 R8, R8, 0x3, RZ ;  /* 0x0000000308087819 */ /* 0x000fc400000012ff */
[----:B------:R-:W-:Y:S02]  /*9320*/  LOP3.LUT R42, R14, R33, RZ, 0x3c, !PT ;  /* 0x000000210e2a7212 */ /* 0x000fe400078e3cff */
[----:B------:R-:W-:Y:S01]  /*9330*/  LOP3.LUT R44, R44, R45, RZ, 0x3c, !PT ;  /* 0x0000002d2c2c7212 */ /* 0x000fe200078e3cff */
[----:B------:R-:W-:Y:S01]  /*9340*/  IMAD.X R45, RZ, RZ, R5, P0 ;  /* 0x000000ffff2d7224 */ /* 0x000fe200000e0605 */
[----:B------:R-:W-:Y:S02]  /*9350*/  LOP3.LUT R10, R29, 0x380, RZ, 0xc0, !PT ;  /* 0x000003801d0a7812 */ /* 0x000fe400078ec0ff */
[----:B------:R-:W-:Y:S02]  /*9360*/  LOP3.LUT R40, R12, R31, RZ, 0x3c, !PT ;  /* 0x0000001f0c287212 */ /* 0x000fe400078e3cff */
[----:B------:R-:W-:Y:S02]  /*9370*/  LOP3.LUT R12, R8, R21, RZ, 0x3c, !PT ;  /* 0x00000015080c7212 */ /* 0x000fe400078e3cff */
[----:B------:R-:W-:-:S02]  /*9380*/  MOV R46, R4 ;  /* 0x00000004002e7202 */ /* 0x000fc40000000f00 */
[----:B------:R-:W-:Y:S02]  /*9390*/  LOP3.LUT R8, R25, 0x380, RZ, 0xc0, !PT ;  /* 0x0000038019087812 */ /* 0x000fe400078ec0ff */
[----:B------:R-:W-:Y:S02]  /*93a0*/  F2FP.F16.F32.PACK_AB R4, R89, R88 ;  /* 0x000000585904723e */ /* 0x000fe400000000ff */
[----:B------:R-:W-:Y:S01]  /*93b0*/  F2FP.F16.F32.PACK_AB R5, R91, R90 ;  /* 0x0000005a5b05723e */ /* 0x000fe200000000ff */
[----:B------:R-:W-:Y:S01]  /*93c0*/  BAR.SYNC.DEFER_BLOCKING 0x1, 0x100 ;  /* 0x0044000000007b1d */ /* 0x000fe20000010000 */
[----:B------:R-:W-:Y:S01]  /*93d0*/  MOV R66, R42 ;  /* 0x0000002a00427202 */ /* 0x000fe20000000f00 */
[----:B------:R-:W-:Y:S01]  /*93e0*/  VIADD R42, R17, UR36 ;  /* 0x00000024112a7c36 */ /* 0x000fe20008000000 */
[----:B------:R-:W-:Y:S01]  /*93f0*/  SHF.R.U64 R10, R10, 0x3, RZ ;  /* 0x000000030a0a7819 */ /* 0x000fe200000012ff */
[----:B------:R-:W-:Y:S01]  /*9400*/  VIADD R43, R186, UR36 ;  /* 0x00000024ba2b7c36 */ /* 0x000fe20008000000 */
[----:B------:R-:W-:-:S02]  /*9410*/  SHF.R.U64 R8, R8, 0x3, RZ ;  /* 0x0000000308087819 */ /* 0x000fc400000012ff */
[----:B------:R-:W-:Y:S02]  /*9420*/  LOP3.LUT R14, R10, R29, RZ, 0x3c, !PT ;  /* 0x0000001d0a0e7212 */ /* 0x000fe400078e3cff */
[----:B------:R-:W-:Y:S02]  /*9430*/  LOP3.LUT R10, R27, 0x380, RZ, 0xc0, !PT ;  /* 0x000003801b0a7812 */ /* 0x000fe400078ec0ff */
[----:B------:R-:W-:Y:S02]  /*9440*/  LOP3.LUT R8, R8, R25, RZ, 0x3c, !PT ;  /* 0x0000001908087212 */ /* 0x000fe400078e3cff */
[----:B------:R-:W-:Y:S02]  /*9450*/  IADD3 R25, P0, R36, 0x6000, RZ ;  /* 0x0000600024197810 */ /* 0x000fe40007f1e0ff */
[----:B------:R-:W-:Y:S02]  /*9460*/  SHF.R.U64 R10, R10, 0x3, RZ ;  /* 0x000000030a0a7819 */ /* 0x000fe400000012ff */
[----:B------:R-:W-:-:S02]  /*9470*/  LOP3.LUT R24, R25, 0x380, RZ, 0xc0, !PT ;  /* 0x0000038019187812 */ /* 0x000fc400078ec0ff */
[----:B------:R-:W-:Y:S02]  /*9480*/  LOP3.LUT R10, R10, R27, RZ, 0x3c, !PT ;  /* 0x0000001b0a0a7212 */ /* 0x000fe400078e3cff */
[----:B------:R-:W-:Y:S02]  /*9490*/  SHF.R.U64 R24, R24, 0x3, RZ ;  /* 0x0000000318187819 */ /* 0x000fe400000012ff */
[----:B------:R-:W-:Y:S01]  /*94a0*/  MOV R54, R10 ;  /* 0x0000000a00367202 */ /* 0x000fe20000000f00 */
[----:B------:R1:W-:Y:S01]  /*94b0*/  STSM.16.M88.4 [R46], R4 ;  /* 0x000000042e007844 */ /* 0x0003e20000000200 */
[----:B------:R-:W-:Y:S01]  /*94c0*/  LOP3.LUT R24, R24, R25, RZ, 0x3c, !PT ;  /* 0x0000001918187212 */ /* 0x000fe200078e3cff */
[----:B------:R-:W-:Y:S01]  /*94d0*/  IMAD.X R25, RZ, RZ, R37, P0 ;  /* 0x000000ffff197224 */ /* 0x000fe200000e0625 */
[----:B------:R-:W-:Y:S01]  /*94e0*/  MOV R53, R14 ;  /* 0x0000000e00357202 */ /* 0x000fe20000000f00 */
[----:B------:R-:W-:Y:S01]  /*94f0*/  IMAD.U32 R14, RZ, RZ, UR8 ;  /* 0x00000008ff0e7e24 */ /* 0x000fe2000f8e00ff */
[----:B------:R-:W-:Y:S01]  /*9500*/  MOV R15, R12 ;  /* 0x0000000c000f7202 */ /* 0x000fe20000000f00 */
[----:B------:R-:W-:Y:S01]  /*9510*/  ULDC.64 UR8, c[0x0][0xae8] ;  /* 0x0002ba0000087ab9 */ /* 0x000fe20000000a00 */
[----:B------:R-:W-:-:S02]  /*9520*/  IADD3 R29, P3, R36, 0x4000, RZ ;  /* 0x00004000241d7810 */ /* 0x000fc40007f7e0ff */
[----:B------:R-:W-:Y:S02]  /*9530*/  IADD3 R27, P2, R36, 0x5000, RZ ;  /* 0x00005000241b7810 */ /* 0x000fe40007f5e0ff */
[----:B------:R-:W-:Y:S02]  /*9540*/  LOP3.LUT R28, R29, 0x380, RZ, 0xc0, !PT ;  /* 0x000003801d1c7812 */ /* 0x000fe400078ec0ff */
[----:B------:R-:W-:Y:S02]  /*9550*/  LOP3.LUT R26, R27, 0x380, RZ, 0xc0, !PT ;  /* 0x000003801b1a7812 */ /* 0x000fe400078ec0ff */
[----:B------:R-:W-:Y:S01]  /*9560*/  SHF.R.U64 R28, R28, 0x3, RZ ;  /* 0x000000031c1c7819 */ /* 0x000fe200000012ff */
[----:B-1----:R-:W-:Y:S01]  /*9570*/  @P1 IMAD.HI.U32 R5, R42, R47, RZ ;  /* 0x0000002f2a051227 */ /* 0x002fe200078e00ff */
[----:B------:R-:W-:Y:S02]  /*9580*/  F2FP.F16.F32.PACK_AB R7, R103, R102 ;  /* 0x000000666707723e */ /* 0x000fe400000000ff */
[----:B------:R-:W-:Y:S01]  /*9590*/  MOV R52, R40 ;  /* 0x0000002800347202 */ /* 0x000fe20000000f00 */
[----:B------:R-:W-:Y:S01]  /*95a0*/  IMAD.MOV.U32 R4, RZ, RZ, R42 ;  /* 0x000000ffff047224 */ /* 0x000fe200078e002a */
[----:B0-----:R-:W-:-:S02]  /*95b0*/  @P1 SHF.R.U32.HI R4, RZ, R48, R5 ;  /* 0x00000030ff041219 */ /* 0x001fc40000011605 */
[----:B------:R-:W-:Y:S02]  /*95c0*/  SHF.R.U64 R26, R26, 0x3, RZ ;  /* 0x000000031a1a7819 */ /* 0x000fe400000012ff */
[--C-:B------:R-:W-:Y:S01]  /*95d0*/  SHF.R.S32.HI R5, RZ, 0x1f, R4.reuse ;  /* 0x0000001fff057819 */ /* 0x100fe20000011404 */
[----:B------:R-:W-:Y:S01]  /*95e0*/  IMAD.MOV R6, RZ, RZ, -R4 ;  /* 0x000000ffff067224 */ /* 0x000fe200078e0a04 */
[----:B------:R-:W-:Y:S02]  /*95f0*/  IADD3 R12, P0, R4, UR6, RZ ;  /* 0x00000006040c7c10 */ /* 0x000fe4000ff1e0ff */
[----:B------:R-:W-:Y:S01]  /*9600*/  F2FP.F16.F32.PACK_AB R4, R97, R96 ;  /* 0x000000606104723e */ /* 0x000fe200000000ff */
[----:B------:R-:W-:Y:S01]  /*9610*/  IMAD R11, R39, R6, R42 ;  /* 0x00000006270b7224 */ /* 0x000fe200078e022a */
[----:B------:R-:W-:Y:S01]  /*9620*/  IADD3.X R13, R5, UR7, R14, P0, !PT ;  /* 0x00000007050d7c10 */ /* 0x000fe200087fe40e */
[----:B------:R-:W-:Y:S01]  /*9630*/  ULDC.64 UR6, c[0x0][0xb88] ;  /* 0x0002e20000067ab9 */ /* 0x000fe20000000a00 */
[----:B------:R-:W-:-:S02]  /*9640*/  F2FP.F16.F32.PACK_AB R5, R99, R98 ;  /* 0x000000626305723e */ /* 0x000fc400000000ff */
[----:B------:R-:W-:Y:S01]  /*9650*/  SHF.R.S32.HI R10, RZ, 0x1f, R11 ;  /* 0x0000001fff0a7819 */ /* 0x000fe2000001140b */
[----:B------:R-:W-:Y:S01]  /*9660*/  IMAD.WIDE.U32 R12, R11, UR6, R12 ;  /* 0x000000060b0c7c25 */ /* 0x000fe2000f8e000c */
[----:B------:R-:W-:Y:S02]  /*9670*/  F2FP.F16.F32.PACK_AB R6, R101, R100 ;  /* 0x000000646506723e */ /* 0x000fe400000000ff */
[----:B------:R-:W-:Y:S01]  /*9680*/  LOP3.LUT R28, R28, R29, RZ, 0x3c, !PT ;  /* 0x0000001d1c1c7212 */ /* 0x000fe200078e3cff */
[----:B------:R-:W-:Y:S01]  /*9690*/  IMAD R10, R10, UR6, RZ ;  /* 0x000000060a0a7c24 */ /* 0x000fe2000f8e02ff */
[----:B------:R-:W-:Y:S01]  /*96a0*/  MOV R14, R8 ;  /* 0x00000008000e7202 */ /* 0x000fe20000000f00 */
[----:B------:R0:W-:Y:S01]  /*96b0*/  STSM.16.M88.4 [R15], R4 ;  /* 0x000000040f007844 */ /* 0x0001e20000000200 */
[----:B------:R-:W-:Y:S01]  /*96c0*/  IMAD.X R29, RZ, RZ, R37, P3 ;  /* 0x000000ffff1d7224 */ /* 0x000fe200018e0625 */
[----:B------:R-:W-:Y:S01]  /*96d0*/  LOP3.LUT P0, RZ, R184, 0x3, RZ, 0xc0, !PT ;  /* 0x00000003b8ff7812 */ /* 0x000fe2000780c0ff */
[----:B------:R-:W-:Y:S01]  /*96e0*/  IMAD R41, R11, UR7, R10 ;  /* 0x000000070b297c24 */ /* 0x000fe2000f8e020a */
[----:B------:R-:W-:Y:S01]  /*96f0*/  ULDC.64 UR6, c[0x0][0xb50] ;  /* 0x0002d40000067ab9 */ /* 0x000fe20000000a00 */
[----:B------:R-:W-:-:S02]  /*9700*/  F2FP.F16.F32.PACK_AB R8, R105, R104 ;  /* 0x000000686908723e */ /* 0x000fc400000000ff */
[----:B------:R-:W-:Y:S02]  /*9710*/  F2FP.F16.F32.PACK_AB R9, R107, R106 ;  /* 0x0000006a6b09723e */ /* 0x000fe400000000ff */
[----:B------:R-:W-:Y:S02]  /*9720*/  F2FP.F16.F32.PACK_AB R10, R109, R108 ;  /* 0x0000006c6d0a723e */ /* 0x000fe400000000ff */
[----:B------:R-:W-:Y:S02]  /*9730*/  F2FP.F16.F32.PACK_AB R11, R111, R110 ;  /* 0x0000006e6f0b723e */ /* 0x000fe400000000ff */
[----:B------:R-:W-:Y:S02]  /*9740*/  LEA R40, P3, R12, UR6, 0x2 ;  /* 0x000000060c287c11 */ /* 0x000fe4000f8610ff */
[----:B------:R-:W-:Y:S01]  /*9750*/  LOP3.LUT R26, R26, R27, RZ, 0x3c, !PT ;  /* 0x0000001b1a1a7212 */ /* 0x000fe200078e3cff */
[----:B0-----:R-:W-:Y:S01]  /*9760*/  VIADD R5, R43, 0x8 ;  /* 0x000000082b057836 */ /* 0x001fe20000000000 */
[----:B------:R0:W-:Y:S01]  /*9770*/  STSM.16.M88.4 [R14], R8 ;  /* 0x000000080e007844 */ /* 0x0001e20000000200 */
[----:B------:R-:W-:Y:S01]  /*9780*/  IMAD.IADD R7, R13, 0x1, R41 ;  /* 0x000000010d077824 */ /* 0x000fe200078e0229 */
[----:B------:R-:W-:Y:S01]  /*9790*/  F2FP.F16.F32.PACK_AB R4, R113, R112 ;  /* 0x000000707104723e */ /* 0x000fe200000000ff */
[----:B------:R-:W-:Y:S01]  /*97a0*/  IMAD.X R27, RZ, RZ, R37, P2 ;  /* 0x000000ffff1b7224 */ /* 0x000fe200010e0625 */
[-C--:B------:R-:W-:Y:S01]  /*97b0*/  ISETP.GE.OR P2, PT, R43, R64.reuse, P0 ;  /* 0x000000402b00720c */ /* 0x080fe20000746670 */
[----:B------:R-:W-:Y:S01]  /*97c0*/  SHFL.IDX PT, R60, R40, RZ, 0x1c1f ;  /* 0x001c1fff283c7589 */ /* 0x000fe200000e0000 */
[----:B------:R-:W-:-:S02]  /*97d0*/  ISETP.GE.OR P0, PT, R5, R64, P0 ;  /* 0x000000400500720c */ /* 0x000fc40000706670 */
[----:B------:R-:W-:Y:S01]  /*97e0*/  LEA.HI.X R41, R12, UR7, R7, 0x2, P3 ;  /* 0x000000070c297c11 */ /* 0x000fe200098f1407 */
[----:B------:R-:W-:Y:S01]  /*97f0*/  SHFL.IDX PT, R62, R40, 0x1, 0x1c1f ;  /* 0x003c1f00283e7f89 */ /* 0x000fe200000e0000 */
[----:B------:R-:W-:Y:S02]  /*9800*/  F2FP.F16.F32.PACK_AB R5, R115, R114 ;  /* 0x000000727305723e */ /* 0x000fe400000000ff */
[----:B------:R-:W-:Y:S01]  /*9810*/  F2FP.F16.F32.PACK_AB R6, R117, R116 ;  /* 0x000000747506723e */ /* 0x000fe200000000ff */
[----:B------:R-:W1:Y:S01]  /*9820*/  SHFL.IDX PT, R61, R41, RZ, 0x1c1f ;  /* 0x001c1fff293d7589 */ /* 0x000e6200000e0000 */
[----:B------:R-:W-:Y:S02]  /*9830*/  F2FP.F16.F32.PACK_AB R7, R119, R118 ;  /* 0x000000767707723e */ /* 0x000fe400000000ff */
[----:B------:R-:W-:Y:S01]  /*9840*/  F2FP.F16.F32.PACK_AB R12, R121, R120 ;  /* 0x00000078790c723e */ /* 0x000fe200000000ff */
[----:B------:R-:W2:Y:S01]  /*9850*/  SHFL.IDX PT, R63, R41, 0x1, 0x1c1f ;  /* 0x003c1f00293f7f89 */ /* 0x000ea200000e0000 */
[----:B------:R-:W-:-:S02]  /*9860*/  F2FP.F16.F32.PACK_AB R13, R123, R122 ;  /* 0x0000007a7b0d723e */ /* 0x000fc400000000ff */
[----:B0-----:R-:W-:Y:S01]  /*9870*/  F2FP.F16.F32.PACK_AB R14, R125, R124 ;  /* 0x0000007c7d0e723e */ /* 0x001fe200000000ff */
[----:B------:R-:W-:Y:S01]  /*9880*/  STSM.16.M88.4 [R54], R4 ;  /* 0x0000000436007844 */ /* 0x000fe20000000200 */
[----:B------:R-:W-:Y:S02]  /*9890*/  F2FP.F16.F32.PACK_AB R15, R127, R126 ;  /* 0x0000007e7f0f723e */ /* 0x000fe400000000ff */
[----:B------:R-:W-:Y:S02]  /*98a0*/  F2FP.F16.F32.PACK_AB R8, R129, R128 ;  /* 0x000000808108723e */ /* 0x000fe400000000ff */
[----:B------:R-:W-:Y:S01]  /*98b0*/  F2FP.F16.F32.PACK_AB R9, R131, R130 ;  /* 0x000000828309723e */ /* 0x000fe200000000ff */
[----:B------:R-:W-:Y:S01]  /*98c0*/  STSM.16.M88.4 [R53], R12 ;  /* 0x0000000c35007844 */ /* 0x000fe20000000200 */
[----:B------:R-:W-:Y:S02]  /*98d0*/  F2FP.F16.F32.PACK_AB R10, R133, R132 ;  /* 0x00000084850a723e */ /* 0x000fe400000000ff */
[----:B------:R-:W-:-:S02]  /*98e0*/  F2FP.F16.F32.PACK_AB R11, R135, R134 ;  /* 0x00000086870b723e */ /* 0x000fc400000000ff */
[----:B------:R-:W-:Y:S02]  /*98f0*/  MOV R65, R44 ;  /* 0x0000002c00417202 */ /* 0x000fe40000000f00 */
[C---:B------:R-:W-:Y:S01]  /*9900*/  LOP3.LUT R21, R36.reuse, 0x380, RZ, 0xc0, !PT ;  /* 0x0000038024157812 */ /* 0x040fe200078ec0ff */
[----:B------:R-:W-:Y:S01]  /*9910*/  STSM.16.M88.4 [R52], R8 ;  /* 0x0000000834007844 */ /* 0x000fe20000000200 */
[C---:B------:R-:W-:Y:S02]  /*9920*/  IADD3 R33, P5, R36.reuse, 0x2000, RZ ;  /* 0x0000200024217810 */ /* 0x040fe40007fbe0ff */
[----:B------:R-:W-:Y:S01]  /*9930*/  SHF.R.U64 R21, R21, 0x3, RZ ;  /* 0x0000000315157819 */ /* 0x000fe200000012ff */
[----:B------:R0:W-:Y:S01]  /*9940*/  STSM.16.M88.4 [R66], R136 ;  /* 0x0000008842007844 */ /* 0x0001e20000000200 */
[----:B------:R-:W-:Y:S01]  /*9950*/  IADD3 R31, P4, R36, 0x3000, RZ ;  /* 0x00003000241f7810 */ /* 0x000fe20007f9e0ff */
[----:B------:R-:W-:Y:S01]  /*9960*/  UIMAD UR5, UR12, UR8, URZ ;  /* 0x000000080c0572a4 */ /* 0x000fe2000f8e023f */
[----:B------:R-:W-:Y:S01]  /*9970*/  LOP3.LUT R36, R21, R36, RZ, 0x3c, !PT ;  /* 0x0000002415247212 */ /* 0x000fe200078e3cff */
[----:B------:R-:W-:Y:S01]  /*9980*/  STSM.16.M88.4 [R65], R144 ;  /* 0x0000009041007844 */ /* 0x000fe20000000200 */
[----:B------:R-:W-:Y:S01]  /*9990*/  IMAD.X R21, RZ, RZ, R37, P6 ;  /* 0x000000ffff157224 */ /* 0x000fe200030e0625 */
[----:B------:R-:W-:Y:S01]  /*99a0*/  UIMAD.WIDE.U32 UR6, UR39, UR8, URZ ;  /* 0x00000008270672a5 */ /* 0x000fe2000f8e003f */
[----:B------:R-:W-:Y:S01]  /*99b0*/  LOP3.LUT R32, R33, 0x380, RZ, 0xc0, !PT ;  /* 0x0000038021207812 */ /* 0x000fe200078ec0ff */
[----:B------:R-:W-:Y:S08]  /*99c0*/  BAR.SYNC.DEFER_BLOCKING 0x1, 0x100 ;  /* 0x0044000000007b1d */ /* 0x000ff00000010000 */
[----:B0-----:R-:W0:Y:S01]  /*99d0*/  @P1 LDC R66, c[0x0][0xbec] ;  /* 0x0002fb00ff421b82 */ /* 0x001e220000000800 */
[----:B------:R-:W-:Y:S01]  /*99e0*/  UIMAD UR5, UR39, UR9, UR5 ;  /* 0x00000009270572a4 */ /* 0x000fe2000f8e0205 */
[----:B------:R-:W-:Y:S01]  /*99f0*/  LOP3.LUT R30, R31, 0x380, RZ, 0xc0, !PT ;  /* 0x000003801f1e7812 */ /* 0x000fe200078ec0ff */
[----:B------:R-:W-:Y:S01]  /*9a00*/  UIMAD UR8, UR13, UR10, URZ ;  /* 0x0000000a0d0872a4 */ /* 0x000fe2000f8e023f */
[----:B------:R-:W-:Y:S01]  /*9a10*/  SHF.R.U64 R32, R32, 0x3, RZ ;  /* 0x0000000320207819 */ /* 0x000fe200000012ff */
[----:B-1----:R1:W-:Y:S01]  /*9a20*/  @!P2 ST.E desc[UR46][R60.64], R38 ;  /* 0x000000263c00a985 */ /* 0x0023e2000c10192e */
[----:B------:R-:W-:Y:S01]  /*9a30*/  UIADD3 UR7, UR7, UR5, URZ ;  /* 0x0000000507077290 */ /* 0x000fe2000fffe03f */
[----:B------:R-:W-:-:S02]  /*9a40*/  SHF.R.U64 R30, R30, 0x3, RZ ;  /* 0x000000031e1e7819 */ /* 0x000fc400000012ff */
[----:B--2---:R2:W-:Y:S01]  /*9a50*/  @!P0 ST.E desc[UR46][R62.64], R3 ;  /* 0x000000033e008985 */ /* 0x0045e2000c10192e */
[----:B------:R-:W-:Y:S01]  /*9a60*/  LOP3.LUT R32, R32, R33, RZ, 0x3c, !PT ;  /* 0x0000002120207212 */ /* 0x000fe200078e3cff */
[----:B-1----:R-:W1:Y:S02]  /*9a70*/  @P1 LDC R61, c[0x0][0xbf0] ;  /* 0x0002fc00ff3d1b82 */ /* 0x002e640000000800 */
[----:B------:R3:W5:Y:S01]  /*9a80*/  LD.E.128 R12, desc[UR46][R24.64] ;  /* 0x0000002e180c7980 */ /* 0x000762000c101d00 */
[----:B------:R-:W-:Y:S01]  /*9a90*/  UIMAD UR5, UR37, UR11, UR8 ;  /* 0x0000000b250572a4 */ /* 0x000fe2000f8e0208 */
[----:B------:R-:W-:Y:S01]  /*9aa0*/  LOP3.LUT R30, R30, R31, RZ, 0x3c, !PT ;  /* 0x0000001f1e1e7212 */ /* 0x000fe200078e3cff */
[----:B--2---:R-:W-:Y:S01]  /*9ab0*/  IMAD R3, R19, 0x20, R22 ;  /* 0x0000002013037824 */ /* 0x004fe200078e0216 */
[----:B------:R0:W5:Y:S01]  /*9ac0*/  LD.E.128 R8, desc[UR46][R20.64] ;  /* 0x0000002e14087980 */ /* 0x000162000c101d00 */
[----:B------:R-:W-:Y:S01]  /*9ad0*/  UIMAD.WIDE.U32 UR6, UR37, UR10, UR6 ;  /* 0x0000000a250672a5 */ /* 0x000fe2000f8e0006 */
[--C-:B------:R-:W-:Y:S01]  /*9ae0*/  IMAD.X R33, RZ, RZ, R37.reuse, P5 ;  /* 0x000000ffff217224 */ /* 0x100fe200028e0625 */
[----:B------:R-:W-:Y:S01]  /*9af0*/  ULDC.64 UR8, c[0x0][0xae0] ;  /* 0x0002b80000087ab9 */ /* 0x000fe20000000a00 */
[----:B------:R2:W5:Y:S01]  /*9b00*/  LD.E.128 R52, desc[UR46][R26.64] ;  /* 0x0000002e1a347980 */ /* 0x000562000c101d00 */
[----:B------:R-:W-:-:S02]  /*9b10*/  IMAD.X R31, RZ, RZ, R37, P4 ;  /* 0x000000ffff1f7224 */ /* 0x000fc400020e0625 */
[----:B---3--:R-:W-:Y:S01]  /*9b20*/  VIADD R25, R3, UR36 ;  /* 0x0000002403197c36 */ /* 0x008fe20008000000 */
[----:B------:R-:W-:Y:S01]  /*9b30*/  UIADD3 UR5, UR7, UR5, URZ ;  /* 0x0000000507057290 */ /* 0x000fe2000fffe03f */
[----:B------:R-:W5:Y:S02]  /*9b40*/  LD.E.128 R48, desc[UR46][R36.64] ;  /* 0x0000002e24307980 */ /* 0x000f64000c101d00 */
[----:B0-----:R-:W-:Y:S02]  /*9b50*/  @P1 IMAD.HI.U32 R20, R25, R66, RZ ;  /* 0x0000004219141227 */ /* 0x001fe400078e00ff */
[----:B------:R-:W5:Y:S02]  /*9b60*/  LD.E.128 R44, desc[UR46][R34.64] ;  /* 0x0000002e222c7980 */ /* 0x000f64000c101d00 */
[----:B------:R-:W-:Y:S02]  /*9b70*/  IMAD.MOV.U32 R3, RZ, RZ, R25 ;  /* 0x000000ffff037224 */ /* 0x000fe400078e0019 */
[----:B------:R-:W-:Y:S01]  /*9b80*/  IMAD.U32 R21, RZ, RZ, UR7 ;  /* 0x00000007ff157e24 */ /* 0x000fe2000f8e00ff */
[----:B------:R-:W5:Y:S01]  /*9b90*/  LD.E.128 R40, desc[UR46][R32.64] ;  /* 0x0000002e20287980 */ /* 0x000f62000c101d00 */
[----:B-1----:R-:W-:-:S03]  /*9ba0*/  @P1 SHF.R.U32.HI R3, RZ, R61, R20 ;  /* 0x0000003dff031219 */ /* 0x002fc60000011614 */
[----:B------:R-:W5:Y:S01]  /*9bb0*/  LD.E.128 R4, desc[UR46][R30.64] ;  /* 0x0000002e1e047980 */ /* 0x000f62000c101d00 */
[--C-:B------:R-:W-:Y:S01]  /*9bc0*/  SHF.R.S32.HI R24, RZ, 0x1f, R3.reuse ;  /* 0x0000001fff187819 */ /* 0x100fe20000011403 */
[----:B--2---:R-:W-:Y:S02]  /*9bd0*/  IMAD.MOV R26, RZ, RZ, -R3 ;  /* 0x000000ffff1a7224 */ /* 0x004fe400078e0a03 */
[----:B------:R-:W-:Y:S01]  /*9be0*/  IMAD.U32 R20, RZ, RZ, UR6 ;  /* 0x00000006ff147e24 */ /* 0x000fe2000f8e00ff */
[----:B------:R0:W5:Y:S01]  /*9bf0*/  LD.E.128 R56, desc[UR46][R28.64] ;  /* 0x0000002e1c387980 */ /* 0x000162000c101d00 */
[----:B------:R-:W-:Y:S01]  /*9c00*/  IMAD.U32 R21, RZ, RZ, UR5 ;  /* 0x00000005ff157e24 */ /* 0x000fe2000f8e00ff */
[----:B------:R-:W-:Y:S01]  /*9c10*/  ULDC.64 UR6, c[0x0][0xad8] ;  /* 0x0002b60000067ab9 */ /* 0x000fe20000000a00 */
[----:B------:R-:W-:Y:S01]  /*9c20*/  IMAD R24, R24, UR8, RZ ;  /* 0x0000000818187c24 */ /* 0x000fe2000f8e02ff */
[----:B------:R-:W-:Y:S01]  /*9c30*/  @!PT LDS RZ, [RZ] ;  /* 0x00000000fffff984 */ /* 0x000fe20000000800 */
[----:B------:R-:W-:Y:S01]  /*9c40*/  @!PT LDS RZ, [RZ] ;  /* 0x00000000fffff984 */ /* 0x000fe20000000800 */
[----:B------:R-:W-:Y:S01]  /*9c50*/  @!PT LDS RZ, [RZ] ;  /* 0x00000000fffff984 */ /* 0x000fe20000000800 */
[----:B------:R-:W-:Y:S01]  /*9c60*/  @!PT LDS RZ, [RZ] ;  /* 0x00000000fffff984 */ /* 0x000fe20000000800 */
[----:B------:R1:W-:Y:S06]  /*9c70*/  MEMBAR.ALL.CTA ;  /* 0x0000000000007992 */ /* 0x0003ec0000008000 */
[----:B-1----:R-:W1:Y:S01]  /*9c80*/  FENCE.VIEW.ASYNC.S ;  /* 0x00000000000073c6 */ /* 0x002e620000000000 */
[----:B------:R-:W-:-:S02]  /*9c90*/  IMAD R39, R39, R26, R25 ;  /* 0x0000001a27277224 */ /* 0x000fc400078e0219 */
[C---:B------:R-:W-:Y:S02]  /*9ca0*/  IMAD R25, R3.reuse, UR9, R24 ;  /* 0x0000000903197c24 */ /* 0x040fe4000f8e0218 */
[----:B------:R-:W-:Y:S01]  /*9cb0*/  IMAD.WIDE.U32 R20, R3, UR8, R20 ;  /* 0x0000000803147c25 */ /* 0x000fe2000f8e0014 */
[----:B------:R-:W-:-:S03]  /*9cc0*/  SHF.R.S32.HI R3, RZ, 0x1f, R39 ;  /* 0x0000001fff037819 */ /* 0x000fc60000011427 */
[----:B------:R-:W-:Y:S02]  /*9cd0*/  IMAD.IADD R21, R21, 0x1, R25 ;  /* 0x0000000115157824 */ /* 0x000fe400078e0219 */
[----:B------:R-:W-:Y:S02]  /*9ce0*/  IMAD R24, R3, UR6, RZ ;  /* 0x0000000603187c24 */ /* 0x000fe4000f8e02ff */
[----:B0-----:R-:W-:Y:S02]  /*9cf0*/  VIADD R29, R22, UR36 ;  /* 0x00000024161d7c36 */ /* 0x001fe40008000000 */
[C---:B------:R-:W-:Y:S02]  /*9d00*/  IMAD R25, R39.reuse, UR7, R24 ;  /* 0x0000000727197c24 */ /* 0x040fe4000f8e0218 */
[----:B------:R-:W-:Y:S01]  /*9d10*/  IMAD.WIDE.U32 R20, R39, UR6, R20 ;  /* 0x0000000627147c25 */ /* 0x000fe2000f8e0014 */
[----:B------:R-:W-:Y:S01]  /*9d20*/  ISETP.GE.AND P2, PT, R29, R64, PT ;  /* 0x000000401d00720c */ /* 0x000fe20003f46270 */
[----:B------:R-:W-:-:S02]  /*9d30*/  ULDC.64 UR6, c[0x0][0xa80] ;  /* 0x0002a00000067ab9 */ /* 0x000fc40000000a00 */
[----:B------:R-:W-:Y:S01]  /*9d40*/  VIADD R3, R29, 0x20 ;  /* 0x000000201d037836 */ /* 0x000fe20000000000 */
[----:B------:R-:W-:Y:S01]  /*9d50*/  LEA R26, P3, R20, UR6, 0x1 ;  /* 0x00000006141a7c11 */ /* 0x000fe2000f8608ff */
[----:B------:R-:W-:Y:S02]  /*9d60*/  IMAD.IADD R21, R21, 0x1, R25 ;  /* 0x0000000115157824 */ /* 0x000fe400078e0219 */
[----:B------:R-:W-:Y:S01]  /*9d70*/  VIADD R0, R0, 0x28820 ;  /* 0x0002882000007836 */ /* 0x000fe20000000000 */
        /* <DEDUP_REMOVED lines=19> */
.L_x_2289:
[----:B------:R-:W-:Y:S05]  /*9eb0*/  BSYNC B1 ;  /* 0x0000000000017941 */ /* 0x000fea0003800000 */
.L_x_2288:
[----:B--2---:R2:W4:Y:S01]  /*9ec0*/  SHFL.IDX PT, R3, R27, 0x1, 0x181f ;  /* 0x00381f001b037f89 */ /* 0x00452200000e0000 */
[----:B------:R-:W-:Y:S03]  /*9ed0*/  BSSY B1, `(.L_x_2290) ;  /* 0x000000c000017945 */ /* 0x000fe60003800000 */
[----:B-1-3--:R2:W1:Y:S01]  /*9ee0*/  SHFL.IDX PT, R25, R26, 0x1, 0x181f ;  /* 0x00381f001a197f89 */ /* 0x00a46200000e0000 */
[----:B------:R-:W-:Y:S05]  /*9ef0*/  @P0 BRA `(.L_x_2291) ;  /* 0x0000000000240947 */ /* 0x000fea0003800000 */
[----:B------:R-:W-:Y:S02]  /*9f00*/  ULDC UR5, c[0x0][0xac8] ;  /* 0x0002b20000057ab9 */ /* 0x000fe40000000800 */
[----:B------:R-:W-:Y:S02]  /*9f10*/  ISETP.GE.AND P3, PT, R2, UR5, PT ;  /* 0x0000000502007c0c */ /* 0x000fe4000bf66270 */
[----:B------:R-:W-:-:S11]  /*9f20*/  ISETP.GE.AND P4, PT, R18, UR5, PT ;  /* 0x0000000512007c0c */ /* 0x000fd6000bf86270 */
[-C--:B-1----:R-:W-:Y:S02]  /*9f30*/  @!P3 LEA R20, P0, R2, R25.reuse, 0x1 ;  /* 0x000000190214b211 */ /* 0x082fe400078008ff */
[----:B------:R-:W-:Y:S02]  /*9f40*/  @!P4 LEA R24, P2, R18, R25, 0x1 ;  /* 0x000000191218c211 */ /* 0x000fe400078408ff */
[-C--:B----4-:R-:W-:Y:S02]  /*9f50*/  @!P3 LEA.HI.X R21, R2, R3.reuse, R189, 0x1, P0 ;  /* 0x000000030215b211 */ /* 0x090fe400000f0cbd */
[----:B------:R-:W-:-:S03]  /*9f60*/  @!P4 LEA.HI.X R25, R18, R3, R188, 0x1, P2 ;  /* 0x000000031219c211 */ /* 0x000fc600010f0cbc */
[----:B-----5:R3:W-:Y:S04]  /*9f70*/  @!P3 ST.E.128 desc[UR46][R20.64], R44 ;  /* 0x0000002c1400b985 */ /* 0x0207e8000c101d2e */
[----:B------:R3:W-:Y:S02]  /*9f80*/  @!P4 ST.E.128 desc[UR46][R24.64], R52 ;  /* 0x000000341800c985 */ /* 0x0007e4000c101d2e */
.L_x_2291:
[----:B------:R-:W-:Y:S05]  /*9f90*/  BSYNC B1 ;  /* 0x0000000000017941 */ /* 0x000fea0003800000 */
.L_x_2290:
[----:B----4-:R4:W0:Y:S01]  /*9fa0*/  SHFL.IDX PT, R3, R27, 0x2, 0x181f ;  /* 0x00581f001b037f89 */ /* 0x01082200000e0000 */
        /* <DEDUP_REMOVED lines=8> */
[-C--:B0-----:R-:W-:Y:S02]  /*a030*/  @!P2 LEA.HI.X R21, R2, R3.reuse, R189, 0x1, P0 ;  /* 0x000000030215a211 */ /* 0x081fe400000f0cbd */
[----:B------:R-:W-:-:S03]  /*a040*/  @!P3 LEA.HI.X R25, R18, R3, R188, 0x1, P1 ;  /* 0x000000031219b211 */ /* 0x000fc600008f0cbc */
[----:B-----5:R3:W-:Y:S04]  /*a050*/  @!P2 ST.E.128 desc[UR46][R20.64], R40 ;  /* 0x000000281400a985 */ /* 0x0207e8000c101d2e */
[----:B------:R3:W-:Y:S02]  /*a060*/  @!P3 ST.E.128 desc[UR46][R24.64], R12 ;  /* 0x0000000c1800b985 */ /* 0x0007e4000c101d2e */
.L_x_2293:
[----:B------:R-:W-:Y:S05]  /*a070*/  BSYNC B1 ;  /* 0x0000000000017941 */ /* 0x000fea0003800000 */
.L_x_2292:
[----:B0-----:R-:W-:Y:S01]  /*a080*/  VIADD R3, R29, 0x60 ;  /* 0x000000601d037836 */ /* 0x001fe20000000000 */
[----:B--2-4-:R-:W0:Y:S04]  /*a090*/  SHFL.IDX PT, R27, R27, 0x3, 0x181f ;  /* 0x00781f001b1b7f89 */ /* 0x014e2800000e0000 */
[----:B------:R-:W-:Y:S01]  /*a0a0*/  ISETP.GE.AND P0, PT, R3, R64, PT ;  /* 0x000000400300720c */ /* 0x000fe20003f06270 */
[----:B---3-5:R2:W3:-:S12]  /*a0b0*/  SHFL.IDX PT, R15, R26, 0x3, 0x181f ;  /* 0x00781f001a0f7f89 */ /* 0x0284d800000e0000 */
[----:B--2---:R-:W-:Y:S05]  /*a0c0*/  @P0 BRA `(.L_x_2294) ;  /* 0x0000000800800947 */ /* 0x004fea0003800000 */
[----:B------:R-:W-:Y:S02]  /*a0d0*/  ULDC UR5, c[0x0][0xac8] ;  /* 0x0002b20000057ab9 */ /* 0x000fe40000000800 */
[----:B------:R-:W-:-:S13]  /*a0e0*/  ISETP.GE.AND P1, PT, R2, UR5, PT ;  /* 0x0000000502007c0c */ /* 0x000fda000bf26270 */
[----:B---3--:R-:W-:-:S04]  /*a0f0*/  @!P1 LEA R12, P0, R2, R15, 0x1 ;  /* 0x0000000f020c9211 */ /* 0x008fc800078008ff */
[----:B0-----:R-:W-:Y:S02]  /*a100*/  @!P1 LEA.HI.X R13, R2, R27, R189, 0x1, P0 ;  /* 0x0000001b020d9211 */ /* 0x001fe400000f0cbd */
[----:B------:R-:W-:-:S03]  /*a110*/  ISETP.GE.AND P0, PT, R18, UR5, PT ;  /* 0x0000000512007c0c */ /* 0x000fc6000bf06270 */
[----:B------:R2:W-:Y:S10]  /*a120*/  @!P1 ST.E.128 desc[UR46][R12.64], R4 ;  /* 0x000000040c009985 */ /* 0x0005f4000c101d2e */
[----:B------:R-:W-:Y:S05]  /*a130*/  @P0 BRA `(.L_x_2294) ;  /* 0x0000000800640947 */ /* 0x000fea0003800000 */
[----:B--2---:R-:W-:-:S04]  /*a140*/  LEA R4, P0, R18, R15, 0x1 ;  /* 0x0000000f12047211 */ /* 0x004fc800078008ff */
[----:B------:R-:W-:-:S05]  /*a150*/  LEA.HI.X R5, R18, R27, R188, 0x1, P0 ;  /* 0x0000001b12057211 */ /* 0x000fca00000f0cbc */
[----:B------:R4:W-:Y:S01]  /*a160*/  ST.E.128 desc[UR46][R4.64], R8 ;  /* 0x0000000804007985 */ /* 0x0009e2000c101d2e */
[----:B------:R-:W-:Y:S05]  /*a170*/  BRA `(.L_x_2294) ;  /* 0x0000000800547947 */ /* 0x000fea0003800000 */
.L_x_2287:
        /* <DEDUP_REMOVED lines=50> */
.L_x_2296:
[----:B------:R-:W-:Y:S05]  /*a4a0*/  BSYNC B1 ;  /* 0x0000000000017941 */ /* 0x000fea0003800000 */
.L_x_2295:
        /* <DEDUP_REMOVED lines=36> */
[----:B------:R-:W-:Y:S01]  /*a6f0*/  IMAD.IADD R3, R5, 0x1, R3 ;  /* 0x0000000105037824 */ /* 0x000fe200078e0203 */
[----:B------:R-:W-:Y:S01]  /*a700*/  LEA R6, P3, R4, UR6, 0x1 ;  /* 0x0000000604067c11 */ /* 0x000fe2000f8608ff */
[----:B------:R-:W-:-:S03]  /*a710*/  VIADD R0, R8, 0x20 ;  /* 0x0000002008007836 */ /* 0x000fc60000000000 */
[----:B------:R-:W-:Y:S01]  /*a720*/  LEA.HI.X R7, R4, UR7, R3, 0x1, P3 ;  /* 0x0000000704077c11 */ /* 0x000fe200098f0c03 */
[----:B------:R0:W1:Y:S01]  /*a730*/  SHFL.IDX PT, R5, R6, RZ, 0x181f ;  /* 0x00181fff06057589 */ /* 0x00006200000e0000 */
[-C--:B------:R-:W-:Y:S01]  /*a740*/  ISETP.GE.AND P1, PT, R0, R9.reuse, PT ;  /* 0x000000090000720c */ /* 0x080fe20003f26270 */
[----:B------:R-:W-:Y:S02]  /*a750*/  VIADD R0, R8, 0x40 ;  /* 0x0000004008007836 */ /* 0x000fe40000000000 */
[----:B------:R0:W2:Y:S03]  /*a760*/  SHFL.IDX PT, R3, R7, RZ, 0x181f ;  /* 0x00181fff07037589 */ /* 0x0000a600000e0000 */
[----:B------:R-:W-:Y:S01]  /*a770*/  ISETP.GE.AND P0, PT, R0, R9, PT ;  /* 0x000000090000720c */ /* 0x000fe20003f06270 */
[----:B------:R-:W-:-:S12]  /*a780*/  @P2 BRA `(.L_x_2298) ;  /* 0x0000000000242947 */ /* 0x000fd80003800000 */
[----:B------:R-:W-:Y:S02]  /*a790*/  ULDC UR5, c[0x0][0xac8] ;  /* 0x0002b20000057ab9 */ /* 0x000fe40000000800 */
[----:B------:R-:W-:Y:S02]  /*a7a0*/  ISETP.GE.AND P4, PT, R2, UR5, PT ;  /* 0x0000000502007c0c */ /* 0x000fe4000bf86270 */
[----:B------:R-:W-:-:S11]  /*a7b0*/  ISETP.GE.AND P5, PT, R18, UR5, PT ;  /* 0x0000000512007c0c */ /* 0x000fd6000bfa6270 */
[-C--:B-1----:R-:W-:Y:S02]  /*a7c0*/  @!P4 LEA R10, P2, R2, R5.reuse, 0x1 ;  /* 0x00000005020ac211 */ /* 0x082fe400078408ff */
[----:B------:R-:W-:Y:S02]  /*a7d0*/  @!P5 LEA R4, P3, R18, R5, 0x1 ;  /* 0x000000051204d211 */ /* 0x000fe400078608ff */
[-C--:B--2---:R-:W-:Y:S02]  /*a7e0*/  @!P4 LEA.HI.X R11, R2, R3.reuse, R189, 0x1, P2 ;  /* 0x00000003020bc211 */ /* 0x084fe400010f0cbd */
[----:B------:R-:W-:-:S03]  /*a7f0*/  @!P5 LEA.HI.X R5, R18, R3, R188, 0x1, P3 ;  /* 0x000000031205d211 */ /* 0x000fc600018f0cbc */
[----:B------:R3:W-:Y:S04]  /*a800*/  @!P4 ST.E.128 desc[UR46][R10.64], RZ ;  /* 0x000000ff0a00c985 */ /* 0x0007e8000c101d2e */
[----:B------:R3:W-:Y:S02]  /*a810*/  @!P5 ST.E.128 desc[UR46][R4.64], RZ ;  /* 0x000000ff0400d985 */ /* 0x0007e4000c101d2e */
.L_x_2298:
[----:B------:R-:W-:Y:S05]  /*a820*/  BSYNC B1 ;  /* 0x0000000000017941 */ /* 0x000fea0003800000 */
.L_x_2297:
        /* <DEDUP_REMOVED lines=11> */
[----:B------:R3:W-:Y:S04]  /*a8e0*/  @!P3 ST.E.128 desc[UR46][R10.64], RZ ;  /* 0x000000ff0a00b985 */ /* 0x0007e8000c101d2e */
[----:B------:R3:W-:Y:S02]  /*a8f0*/  @!P4 ST.E.128 desc[UR46][R4.64], RZ ;  /* 0x000000ff0400c985 */ /* 0x0007e4000c101d2e */
.L_x_2300:
[----:B------:R-:W-:Y:S05]  /*a900*/  BSYNC B1 ;  /* 0x0000000000017941 */ /* 0x000fea0003800000 */
.L_x_2299:
        /* <DEDUP_REMOVED lines=11> */
[----:B------:R3:W-:Y:S04]  /*a9c0*/  @!P2 ST.E.128 desc[UR46][R10.64], RZ ;  /* 0x000000ff0a00a985 */ /* 0x0007e8000c101d2e */
[----:B------:R3:W-:Y:S02]  /*a9d0*/  @!P3 ST.E.128 desc[UR46][R4.64], RZ ;  /* 0x000000ff0400b985 */ /* 0x0007e4000c101d2e */
.L_x_2302:
[----:B------:R-:W-:Y:S05]  /*a9e0*/  BSYNC B1 ;  /* 0x0000000000017941 */ /* 0x000fea0003800000 */
.L_x_2301:
[----:B------:R-:W-:Y:S01]  /*a9f0*/  VIADD R0, R8, 0x60 ;  /* 0x0000006008007836 */ /* 0x000fe20000000000 */
[----:B0-----:R0:W0:Y:S04]  /*aa00*/  SHFL.IDX PT, R3, R7, 0x3, 0x181f ;  /* 0x00781f0007037f89 */ /* 0x00102800000e0000 */
[----:B------:R-:W-:Y:S01]  /*aa10*/  ISETP.GE.AND P0, PT, R0, R9, PT ;  /* 0x000000090000720c */ /* 0x000fe20003f06270 */
[----:B-1-3--:R1:W3:-:S12]  /*aa20*/  SHFL.IDX PT, R5, R6, 0x3, 0x181f ;  /* 0x00781f0006057f89 */ /* 0x00a2d800000e0000 */
[----:B-1----:R-:W-:Y:S05]  /*aa30*/  @P0 BRA `(.L_x_2294) ;  /* 0x0000000000240947 */ /* 0x002fea0003800000 */
[----:B------:R-:W-:Y:S02]  /*aa40*/  ULDC UR5, c[0x0][0xac8] ;  /* 0x0002b20000057ab9 */ /* 0x000fe40000000800 */
[----:B------:R-:W-:Y:S02]  /*aa50*/  ISETP.GE.AND P2, PT, R2, UR5, PT ;  /* 0x0000000502007c0c */ /* 0x000fe4000bf46270 */
[----:B------:R-:W-:-:S11]  /*aa60*/  ISETP.GE.AND P3, PT, R18, UR5, PT ;  /* 0x0000000512007c0c */ /* 0x000fd6000bf66270 */
[-C--:B--234-:R-:W-:Y:S02]  /*aa70*/  @!P2 LEA R6, P0, R2, R5.reuse, 0x1 ;  /* 0x000000050206a211 */ /* 0x09cfe400078008ff */
[----:B------:R-:W-:Y:S02]  /*aa80*/  @!P3 LEA R4, P1, R18, R5, 0x1 ;  /* 0x000000051204b211 */ /* 0x000fe400078208ff */
[-C--:B0-----:R-:W-:Y:S02]  /*aa90*/  @!P2 LEA.HI.X R7, R2, R3.reuse, R189, 0x1, P0 ;  /* 0x000000030207a211 */ /* 0x081fe400000f0cbd */
[----:B------:R-:W-:-:S03]  /*aaa0*/  @!P3 LEA.HI.X R5, R18, R3, R188, 0x1, P1 ;  /* 0x000000031205b211 */ /* 0x000fc600008f0cbc */
[----:B------:R0:W-:Y:S04]  /*aab0*/  @!P2 ST.E.128 desc[UR46][R6.64], RZ ;  /* 0x000000ff0600a985 */ /* 0x0001e8000c101d2e */
[----:B------:R0:W-:Y:S02]  /*aac0*/  @!P3 ST.E.128 desc[UR46][R4.64], RZ ;  /* 0x000000ff0400b985 */ /* 0x0001e4000c101d2e */
.L_x_2294:
[----:B------:R-:W-:Y:S05]  /*aad0*/  BSYNC B0 ;  /* 0x0000000000007941 */ /* 0x000fea0003800000 */
.L_x_2286:
[----:B------:R-:W-:Y:S02]  /*aae0*/  ULDC UR5, c[0x0][0xc38] ;  /* 0x00030e0000057ab9 */ /* 0x000fe40000000800 */
[----:B------:R-:W-:-:S06]  /*aaf0*/  UISETP.GE.AND UP0, UPT, UR4, UR5, UPT ;  /* 0x000000050400728c */ /* 0x000fcc000bf06270 */
[----:B------:R-:W-:-:S13]  /*ab00*/  PLOP3.LUT P0, PT, PT, PT, UP0, 0x80, 0x0 ;  /* 0x000000000000781c */ /* 0x000fda0003f0f008 */
[----:B------:R-:W-:Y:S05]  /*ab10*/  @!P0 BRA `(.L_x_2303) ;  /* 0xffffff6000a08947 */ /* 0x000fea000383ffff */
[----:B------:R-:W-:Y:S05]  /*ab20*/  EXIT ;  /* 0x000000000000794d */ /* 0x000fea0003800000 */
.L_x_2251:
[----:B------:R-:W-:-:S08]  /*ab30*/  NOP ;  /* 0x0000000000007918 */ /* 0x000fd00000000000 */
[----:B------:R-:W0:-:S00]  /*ab40*/  USETMAXREG.DEALLOC.CTAPOOL 0x18 ;  /* 0x00000018000079c8 */ /* 0x000e0000080e0500 */
[----:B0-----:R-:W-:-:S06]  /*ab50*/  LOP3.LUT R0, R0, 0x3, RZ, 0xc0, !PT ;  /* 0x0000000300007812 */ /* 0x001fcc00078ec0ff */
[----:B------:R-:W0:Y:S01]  /*ab60*/  S2UR UR6, SR_CTAID.X ;  /* 0x00000000000679c3 */ /* 0x000e220000002500 */
[----:B------:R-:W-:Y:S01]  /*ab70*/  IMAD.MOV.U32 R18, RZ, RZ, RZ ;  /* 0x000000ffff127224 */ /* 0x000fe200078e00ff */
[----:B------:R-:W1:Y:S02]  /*ab80*/  SHFL.IDX PT, R0, R0, RZ, 0x1f ;  /* 0x00001fff00007589 */ /* 0x000e6400000e0000 */
[----:B-1----:R-:W-:-:S04]  /*ab90*/  ISETP.NE.AND P0, PT, R0, RZ, PT ;  /* 0x000000ff0000720c */ /* 0x002fc80003f05270 */
[----:B------:R-:W0:Y:S01]  /*aba0*/  LDC R0, c[0x0][0xc38] ;  /* 0x00030e00ff007b82 */ /* 0x000e220000000800 */
[----:B------:R-:W-:-:S05]  /*abb0*/  P2R R2, PR, RZ, 0x1 ;  /* 0x00000001ff027803 */ /* 0x000fca0000000000 */
[----:B------:R1:W-:Y:S03]  /*abc0*/  STL [R1+0x20], R2 ;  /* 0x0000200201007387 */ /* 0x0003e60000100800 */
[----:B------:R-:W-:Y:S06]  /*abd0*/  @P0 BAR.ARV 0x4, 0x180 ;  /* 0x0106000000000b1d */ /* 0x000fec0000002000 */
[----:B------:R1:W-:Y:S01]  /*abe0*/  STL [R1+0x1c], RZ ;  /* 0x00001cff01007387 */ /* 0x0003e20000100800 */
[----:B0-----:R-:W-:Y:S01]  /*abf0*/  ISETP.LE.AND P0, PT, R0, UR6, PT ;  /* 0x0000000600007c0c */ /* 0x001fe2000bf03270 */
[----:B------:R-:W-:-:S05]  /*ac00*/  IMAD.MOV.U32 R0, RZ, RZ, 0x1 ;  /* 0x00000001ff007424 */ /* 0x000fca00078e00ff */
[----:B------:R1:W-:Y:S07]  /*ac10*/  STL [R1+0x4], R0 ;  /* 0x0000040001007387 */ /* 0x0003ee0000100800 */
[----:B------:R-:W-:Y:S05]  /*ac20*/  @P0 BRA `(.L_x_2304) ;  /* 0x0000004000440947 */ /* 0x000fea0003800000 */
[----:B------:R-:W0:Y:S01]  /*ac30*/  S2R R6, SR_TID.X ;  /* 0x0000000000067919 */ /* 0x000e220000002100 */
[----:B------:R-:W2:Y:S01]  /*ac40*/  S2UR UR5, SR_CgaCtaId ;  /* 0x00000000000579c3 */ /* 0x000ea20000008800 */
[----:B------:R-:W-:Y:S01]  /*ac50*/  UMOV UR4, 0x400 ;  /* 0x0000040000047882 */ /* 0x000fe20000000000 */
[----:B------:R-:W-:Y:S01]  /*ac60*/  IMAD.MOV.U32 R18, RZ, RZ, RZ ;  /* 0x000000ffff127224 */ /* 0x000fe200078e00ff */
[----:B------:R-:W-:Y:S01]  /*ac70*/  ULDC UR41, c[0x0][0xc] ;  /* 0x0000030000297ab9 */ /* 0x000fe20000000800 */
[----:B------:R-:W-:Y:S01]  /*ac80*/  ULDC.64 UR44, c[0x0][0x198] ;  /* 0x00006600002c7ab9 */ /* 0x000fe20000000a00 */
[----:B--2---:R-:W-:-:S06]  /*ac90*/  ULEA UR4, UR5, UR4, 0x18 ;  /* 0x0000000405047291 */ /* 0x004fcc000f8ec03f */
[----:B------:R-:W-:Y:S01]  /*aca0*/  IMAD.U32 R17, RZ, RZ, UR4 ;  /* 0x00000004ff117e24 */ /* 0x000fe2000f8e00ff */
[C---:B0-----:R-:W-:Y:S01]  /*acb0*/  LOP3.LUT R5, R6.reuse, 0x7f, RZ, 0xc0, !PT ;  /* 0x0000007f06057812 */ /* 0x041fe200078ec0ff */
[----:B-1----:R-:W-:-:S05]  /*acc0*/  IMAD.SHL.U32 R0, R6, 0x8, RZ ;  /* 0x0000000806007824 */ /* 0x002fca00078e00ff */
        /* <DEDUP_REMOVED lines=14> */
[----:B------:R0:W-:Y:S04]  /*adb0*/  STL [R1+0x4], R2 ;  /* 0x0000040201007387 */ /* 0x0001e80000100800 */
[----:B------:R0:W-:Y:S02]  /*adc0*/  STL [R1+0x1c], RZ ;  /* 0x00001cff01007387 */ /* 0x0001e40000100800 */
.L_x_2391:
        /* <DEDUP_REMOVED lines=14> */
[----:B-1----:R-:W-:Y:S05]  /*aeb0*/  @!P0 BRA `(.L_x_2305) ;  /* 0x0000000000208947 */ /* 0x002fea0003800000 */
        /* <DEDUP_REMOVED lines=8> */
.L_x_2305:
[----:B------:R-:W-:Y:S01]  /*af40*/  ULDC UR8, c[0x0][0xc54] ;  /* 0x0003150000087ab9 */ /* 0x000fe20000000800 */
[----:B------:R-:W-:Y:S01]  /*af50*/  UMOV UR7, UR9 ;  /* 0x0000000900077c82 */ /* 0x000fe20008000000 */
[----:B------:R-:W-:-:S11]  /*af60*/  UISETP.NE.AND UP0, UPT, UR8, 0x1, UPT ;  /* 0x000000010800788c */ /* 0x000fd6000bf05270 */
[----:B------:R-:W-:Y:S02]  /*af70*/  @UP0 ULDC.64 UR10, c[0x0][0xc58] ;  /* 0x00031600000a0ab9 */ /* 0x000fe40000000a00 */
[----:B------:R-:W-:-:S04]  /*af80*/  UIMAD.WIDE.U32 UR4, UR9, UR10, URZ ;  /* 0x0000000a090472a5 */ /* 0x000fc8000f8e003f */
[----:B------:R-:W-:-:S04]  /*af90*/  @UP0 USHF.R.U32.HI UR7, URZ, UR11, UR5 ;  /* 0x0000000b3f070299 */ /* 0x000fc80008011605 */
[----:B------:R-:W-:-:S12]  /*afa0*/  UIMAD UR8, UR7, UR8, URZ ;  /* 0x00000008070872a4 */ /* 0x000fd8000f8e023f */
.L_x_2306:
[----:B------:R-:W-:Y:S01]  /*afb0*/  ULOP3.LUT UR40, URZ, UR7, URZ, 0x33, !UPT ;  /* 0x000000073f287292 */ /* 0x000fe2000f8e333f */
[----:B------:R-:W-:Y:S01]  /*afc0*/  BSSY B7, `(.L_x_2307) ;  /* 0x00003ba000077945 */ /* 0x000fe20003800000 */
[----:B------:R-:W-:Y:S01]  /*afd0*/  ULDC UR5, c[0x0][0x448] ;  /* 0x0001120000057ab9 */ /* 0x000fe20000000800 */
[----:B------:R-:W-:Y:S01]  /*afe0*/  ULDC UR4, c[0x0][0xc3c] ;  /* 0x00030f0000047ab9 */ /* 0x000fe20000000800 */
[----:B------:R-:W-:Y:S02]  /*aff0*/  UISETP.NE.AND UP1, UPT, UR5, 0x1, UPT ;  /* 0x000000010500788c */ /* 0x000fe4000bf25270 */
[----:B------:R-:W-:Y:S01]  /*b000*/  UIADD3 UR40, UR40, UR4, URZ ;  /* 0x0000000428287290 */ /* 0x000fe2000fffe03f */
[----:B------:R-:W-:Y:S01]  /*b010*/  ULDC.64 UR10, c[0x0][0x418] ;  /* 0x00010600000a7ab9 */ /* 0x000fe20000000a00 */
[----:B------:R-:W-:Y:S01]  /*b020*/  ULDC UR5, c[0x0][0x288] ;  /* 0x0000a20000057ab9 */ /* 0x000fe20000000800 */
[----:B------:R-:W-:Y:S02]  /*b030*/  UISETP.NE.U32.AND UP0, UPT, UR10, URZ, UPT ;  /* 0x0000003f0a00728c */ /* 0x000fe4000bf05070 */
[----:B------:R-:W-:-:S02]  /*b040*/  USHF.L.U32 UR7, UR40, 0x7, URZ ;  /* 0x0000000728077899 */ /* 0x000fc4000800063f */
[----:B------:R-:W-:Y:S02]  /*b050*/  UISETP.NE.AND.EX UP0, UPT, UR11, URZ, UPT, UP0 ;  /* 0x0000003f0b00728c */ /* 0x000fe4000bf05300 */
[----:B------:R-:W-:Y:S01]  /*b060*/  UIADD3 UR7, UR7, 0x7f, URZ ;  /* 0x0000007f07077890 */ /* 0x000fe2000fffe03f */
[----:B------:R-:W-:Y:S01]  /*b070*/  ULDC UR4, c[0x0][0x424] ;  /* 0x0001090000047ab9 */ /* 0x000fe20000000800 */
[----:B------:R-:W-:Y:S02]  /*b080*/  UIADD3 UR13, -UR5, 0x80, URZ ;  /* 0x00000080050d7890 */ /* 0x000fe4000fffe13f */
[----:B------:R-:W-:Y:S01]  /*b090*/  USEL UR11, UR4, 0x1, UP0 ;  /* 0x00000001040b7887 */ /* 0x000fe20008000000 */
[----:B------:R-:W-:Y:S01]  /*b0a0*/  @UP1 ULDC UR5, c[0x0][0x44c] ;  /* 0x0001130000051ab9 */ /* 0x000fe20000000800 */
[----:B------:R-:W-:Y:S01]  /*b0b0*/  ULDC UR12, c[0x0][0x2f0] ;  /* 0x0000bc00000c7ab9 */ /* 0x000fe20000000800 */
[----:B------:R-:W-:Y:S01]  /*b0c0*/  UIMAD.WIDE.U32 UR4, UR7, UR5, URZ ;  /* 0x00000005070472a5 */ /* 0x000fe2000f8e003f */
[----:B------:R-:W-:Y:S01]  /*b0d0*/  @UP1 ULDC UR14, c[0x0][0x450] ;  /* 0x00011400000e1ab9 */ /* 0x000fe20000000800 */
[----:B------:R-:W-:-:S02]  /*b0e0*/  UIMAD UR13, UR11, UR12, UR13 ;  /* 0x0000000c0b0d72a4 */ /* 0x000fc4000f8e020d */
[----:B------:R-:W-:Y:S02]  /*b0f0*/  @UP1 USHF.R.U32.HI UR7, URZ, UR14, UR5 ;  /* 0x0000000e3f071299 */ /* 0x000fe40008011605 */
[----:B------:R-:W-:Y:S02]  /*b100*/  UIMAD UR11, UR11, UR12, 0x7f ;  /* 0x0000007f0b0b74a4 */ /* 0x000fe4000f8e020c */
[----:B------:R-:W-:Y:S02]  /*b110*/  UIADD3 UR7, UR13, UR7, URZ ;  /* 0x000000070d077290 */ /* 0x000fe4000fffe03f */
[----:B------:R-:W-:Y:S02]  /*b120*/  UIADD3 UR8, UR9, -UR8, URZ ;  /* 0x8000000809087290 */ /* 0x000fe4000fffe03f */
[----:B------:R-:W-:Y:S02]  /*b130*/  USHF.R.S32.HI UR9, URZ, 0x1f, UR11 ;  /* 0x0000001f3f097899 */ /* 0x000fe4000801140b */
[----:B------:R-:W-:-:S02]  /*b140*/  USHF.R.S32.HI UR4, URZ, 0x1f, UR7 ;  /* 0x0000001f3f047899 */ /* 0x000fc40008011407 */
[----:B------:R-:W-:Y:S02]  /*b150*/  ULEA.HI UR9, UR9, UR11, URZ, 0x7 ;  /* 0x0000000b09097291 */ /* 0x000fe4000f8f383f */
[----:B------:R-:W-:Y:S01]  /*b160*/  ULEA.HI UR7, UR4, UR7, URZ, 0x7 ;  /* 0x0000000704077291 */ /* 0x000fe2000f8f383f */
[----:B------:R-:W-:Y:S01]  /*b170*/  ULDC UR10, c[0x0][0xc48] ;  /* 0x00031200000a7ab9 */ /* 0x000fe20000000800 */
[----:B------:R-:W-:Y:S02]  /*b180*/  USHF.R.S32.HI UR9, URZ, 0x7, UR9 ;  /* 0x000000073f097899 */ /* 0x000fe40008011409 */
[----:B------:R-:W-:Y:S02]  /*b190*/  USHF.R.S32.HI UR7, URZ, 0x7, UR7 ;  /* 0x000000073f077899 */ /* 0x000fe40008011407 */
[----:B------:R-:W-:Y:S02]  /*b1a0*/  UISETP.NE.AND UP0, UPT, UR10, 0x1, UPT ;  /* 0x000000010a00788c */ /* 0x000fe4000bf05270 */
[----:B------:R-:W-:Y:S01]  /*b1b0*/  UISETP.LT.AND UP1, UPT, UR9, UR7, UPT ;  /* 0x000000070900728c */ /* 0x000fe2000bf21270 */
[----:B------:R-:W-:-:S03]  /*b1c0*/  ULDC UR5, c[0x0][0xc54] ;  /* 0x0003150000057ab9 */ /* 0x000fc60000000800 */
[----:B------:R-:W-:Y:S02]  /*b1d0*/  USEL UR39, UR9, UR7, UP1 ;  /* 0x0000000709277287 */ /* 0x000fe40008800000 */
[----:B------:R-:W-:-:S03]  /*b1e0*/  UIMAD UR8, UR6, UR5, UR8 ;  /* 0x00000005060872a4 */ /* 0x000fc6000f8e0208 */
[----:B------:R-:W-:Y:S01]  /*b1f0*/  @UP0 ULDC UR5, c[0x0][0xc4c] ;  /* 0x0003130000050ab9 */ /* 0x000fe20000000800 */
[----:B------:R-:W-:Y:S01]  /*b200*/  ISETP.LT.AND P0, PT, RZ, UR39, PT ;  /* 0x00000027ff007c0c */ /* 0x000fe2000bf01270 */
[----:B------:R-:W-:Y:S01]  /*b210*/  UIMAD.WIDE.U32 UR4, UR8, UR5, URZ ;  /* 0x00000005080472a5 */ /* 0x000fe2000f8e003f */
[----:B------:R-:W-:Y:S01]  /*b220*/  @UP0 ULDC UR6, c[0x0][0xc50] ;  /* 0x0003140000060ab9 */ /* 0x000fe20000000800 */
[----:B------:R-:W-:Y:S02]  /*b230*/  UMOV UR42, UR8 ;  /* 0x00000008002a7c82 */ /* 0x000fe40008000000 */
[----:B------:R-:W-:-:S04]  /*b240*/  @UP0 USHF.R.U32.HI UR42, URZ, UR6, UR5 ;  /* 0x000000063f2a0299 */ /* 0x000fc80008011605 */
[----:B------:R-:W-:-:S04]  /*b250*/  UIADD3 UR36, -UR42, URZ, URZ ;  /* 0x0000003f2a247290 */ /* 0x000fc8000fffe13f */
[----:B------:R-:W-:Y:S01]  /*b260*/  UIMAD UR36, UR10, UR36, UR8 ;  /* 0x000000240a2472a4 */ /* 0x000fe2000f8e0208 */
[----:B------:R-:W-:Y:S11]  /*b270*/  @P0 BRA `(.L_x_2308) ;  /* 0x0000000000480947 */ /* 0x000ff60003800000 */
        /* <DEDUP_REMOVED lines=18> */
.L_x_2308:
        /* <DEDUP_REMOVED lines=20> */
.L_x_2311:
[----:B------:R-:W-:Y:S05]  /*b4e0*/  BSYNC B6 ;  /* 0x0000000000067941 */ /* 0x000fea0003800000 */
.L_x_2310:
        /* <DEDUP_REMOVED lines=20> */
.L_x_2314:
        /* <DEDUP_REMOVED lines=15> */
.L_x_2313:
[----:B------:R-:W-:Y:S05]  /*b720*/  BSYNC B6 ;  /* 0x0000000000067941 */ /* 0x000fea0003800000 */
.L_x_2312:
        /* <DEDUP_REMOVED lines=12> */
[----:B------:R-:W1:Y:S03]  /*b7f0*/  S2R R0, SR_TID.X ;  /* 0x0000000000007919 */ /* 0x000e660000002100 */
[----:B------:R-:W-:Y:S01]  /*b800*/  VIADD R19, R19, 0xffffffff ;  /* 0xffffffff13137836 */ /* 0x000fe20000000000 */
[----:B0-----:R-:W0:Y:S02]  /*b810*/  LDC.64 R2, c[0x0][0x418] ;  /* 0x00010600ff027b82 */ /* 0x001e240000000a00 */
[----:B0-----:R-:W-:Y:S02]  /*b820*/  ISETP.NE.U32.AND P0, PT, R2, RZ, PT ;  /* 0x000000ff0200720c */ /* 0x001fe40003f05070 */
[----:B-1----:R-:W-:-:S02]  /*b830*/  SHF.R.U32.HI R0, RZ, 0x5, R0 ;  /* 0x00000005ff007819 */ /* 0x002fc40000011600 */
[----:B------:R-:W-:Y:S02]  /*b840*/  ISETP.NE.AND.EX P1, PT, R3, RZ, PT, P0 ;  /* 0x000000ff0300720c */ /* 0x000fe40003f25300 */
[----:B------:R-:W-:Y:S02]  /*b850*/  LOP3.LUT R0, R0, 0x3, RZ, 0xc0, !PT ;  /* 0x0000000300007812 */ /* 0x000fe400078ec0ff */
[----:B------:R-:W-:Y:S02]  /*b860*/  P2R R4, PR, RZ, 0x2 ;  /* 0x00000002ff047803 */ /* 0x000fe40000000000 */
[----:B--2---:R-:W-:Y:S01]  /*b870*/  SHF.R.S32.HI R8, RZ, 0x1f, R7 ;  /* 0x0000001fff087819 */ /* 0x004fe20000011407 */
[----:B------:R0:W-:Y:S01]  /*b880*/  STL [R1], R7 ;  /* 0x0000000701007387 */ /* 0x0001e20000100800 */
[----:B------:R-:W-:-:S03]  /*b890*/  SEL R16, R7, RZ, !P1 ;  /* 0x000000ff07107207 */ /* 0x000fc60004800000 */
[----:B------:R0:W-:Y:S04]  /*b8a0*/  STL [R1+0x10], R4 ;  /* 0x0000100401007387 */ /* 0x0001e80000100800 */
[----:B------:R0:W-:Y:S01]  /*b8b0*/  STL [R1+0x8], R8 ;  /* 0x0000080801007387 */ /* 0x0001e20000100800 */
[----:B------:R-:W-:Y:S05]  /*b8c0*/  BRA.DIV UR4, `(.L_x_2315) ;  /* 0x0000003a04ac7947 */ /* 0x000fea000b800000 */
[----:B------:R1:W2:Y:S02]  /*b8d0*/  SHFL.IDX PT, R14, R0, RZ, 0x1f ;  /* 0x00001fff000e7589 */ /* 0x0002a400000e0000 */
.L_x_2406:
[----:B------:R-:W-:Y:S02]  /*b8e0*/  PLOP3.LUT P2, PT, PT, PT, PT, 0x8, 0x0 ;  /* 0x000000000000781c */ /* 0x000fe40003f4e170 */
[----:B--2---:R-:W-:Y:S02]  /*b8f0*/  ISETP.NE.AND P0, PT, R14, RZ, PT ;  /* 0x000000ff0e00720c */ /* 0x004fe40003f05270 */
[----:B-1----:R-:W-:-:S05]  /*b900*/  P2R R0, PR, RZ, 0x4 ;  /* 0x00000004ff007803 */ /* 0x002fca0000000000 */
[----:B------:R1:W-:Y:S06]  /*b910*/  STL [R1+0xc], R0 ;  /* 0x00000c0001007387 */ /* 0x0003ec0000100800 */
[----:B------:R-:W-:Y:S05]  /*b920*/  @P0 BRA `(.L_x_2316) ;  /* 0x0000000400000947 */ /* 0x000fea0003800000 */
[----:B------:R-:W-:-:S03]  /*b930*/  UMOV UR4, 0xffffffff ;  /* 0xffffffff00047882 */ /* 0x000fc60000000000 */
[----:B------:R-:W-:Y:S05]  /*b940*/  BRA.DIV UR4, `(.L_x_2317) ;  /* 0x0000003a04ac7947 */ /* 0x000fea000b800000 */
[----:B------:R-:W-:-:S13]  /*b950*/  ELECT P6, URZ, PT ;  /* 0x00000000003f782f */ /* 0x000fda00038c0000 */
.L_x_2409:
[----:B------:R-:W-:Y:S05]  /*b960*/  @!P6 BRA `(.L_x_2316) ;  /* 0x0000000000f0e947 */ /* 0x000fea0003800000 */
[----:B------:R-:W-:Y:S01]  /*b970*/  IMAD.MOV.U32 R16, RZ, RZ, R7 ;  /* 0x000000ffff107224 */ /* 0x000fe200078e0007 */
[----:B------:R-:W-:Y:S06]  /*b980*/  @!P1 BRA `(.L_x_2318) ;  /* 0x0000000000449947 */ /* 0x000fec0003800000 */
[----:B------:R-:W2:Y:S01]  /*b990*/  LDC R6, c[0x0][0x43c] ;  /* 0x00010f00ff067b82 */ /* 0x000ea20000000800 */
[----:B------:R-:W-:Y:S01]  /*b9a0*/  ULDC.64 UR4, c[0x0][0x428] ;  /* 0x00010a0000047ab9 */ /* 0x000fe20000000a00 */
[----:B--2---:R-:W-:-:S13]  /*b9b0*/  ISETP.NE.AND P0, PT, R6, 0x1, PT ;  /* 0x000000010600780c */ /* 0x004fda0003f05270 */
[----:B0-----:R-:W1:Y:S02]  /*b9c0*/  @P0 LDC.64 R4, c[0x0][0x440] ;  /* 0x00011000ff040b82 */ /* 0x001e640000000a00 */
[----:B-1----:R-:W-:-:S04]  /*b9d0*/  @P0 IMAD.HI.U32 R0, R19, R4, RZ ;  /* 0x0000000413000227 */ /* 0x002fc800078e00ff */
[----:B------:R-:W-:Y:S01]  /*b9e0*/  IMAD.MOV.U32 R4, RZ, RZ, R19 ;  /* 0x000000ffff047224 */ /* 0x000fe200078e0013 */
[----:B------:R-:W-:-:S04]  /*b9f0*/  @P0 SHF.R.U32.HI R4, RZ, R5, R0 ;  /* 0x00000005ff040219 */ /* 0x000fc80000011600 */
[--C-:B------:R-:W-:Y:S01]  /*ba00*/  SHF.R.S32.HI R5, RZ, 0x1f, R4.reuse ;  /* 0x0000001fff057819 */ /* 0x100fe20000011404 */
[----:B------:R-:W-:-:S04]  /*ba10*/  IMAD.MOV R0, RZ, RZ, -R4 ;  /* 0x000000ffff007224 */ /* 0x000fc800078e0a04 */
[----:B------:R-:W-:Y:S02]  /*ba20*/  IMAD R19, R6, R0, R19 ;  /* 0x0000000006137224 */ /* 0x000fe400078e0213 */
[----:B------:R-:W-:Y:S02]  /*ba30*/  IMAD R0, R8, UR4, RZ ;  /* 0x0000000408007c24 */ /* 0x000fe4000f8e02ff */
[----:B------:R-:W-:-:S04]  /*ba40*/  IMAD.WIDE.U32 R4, R7, UR4, R4 ;  /* 0x0000000407047c25 */ /* 0x000fc8000f8e0004 */
[----:B------:R-:W-:Y:S01]  /*ba50*/  IMAD R0, R7, UR5, R0 ;  /* 0x0000000507007c24 */ /* 0x000fe2000f8e0200 */
[----:B------:R-:W-:-:S03]  /*ba60*/  LEA R2, P0, R4, R2, 0x2 ;  /* 0x0000000204027211 */ /* 0x000fc600078010ff */
[----:B------:R-:W-:-:S05]  /*ba70*/  IMAD.IADD R0, R5, 0x1, R0 ;  /* 0x0000000105007824 */ /* 0x000fca00078e0200 */
[----:B------:R-:W-:-:S05]  /*ba80*/  LEA.HI.X R3, R4, R3, R0, 0x2, P0 ;  /* 0x0000000304037211 */ /* 0x000fca00000f1400 */
[----:B------:R2:W5:Y:S02]  /*ba90*/  LDG.E R16, desc[UR46][R2.64] ;  /* 0x0000002e02107981 */ /* 0x000564000c1e1900 */
.L_x_2318:
[----:B--2---:R-:W2:Y:S01]  /*baa0*/  LDL R2, [R1+0x4] ;  /* 0x0000040001027983 */ /* 0x004ea20000100800 */
[----:B-1----:R-:W-:Y:S01]  /*bab0*/  IMAD R0, R18, 0x8, R17 ;  /* 0x0000000812007824 */ /* 0x002fe200078e0211 */
[----:B--2---:R-:W-:-:S04]  /*bac0*/  SHF.L.U32 R3, R2, 0x1f, RZ ;  /* 0x0000001f02037819 */ /* 0x004fc800000006ff */
[----:B------:R-:W1:Y:S02]  /*bad0*/  SYNCS.PHASECHK.TRANS64.TRYWAIT P0, [R0+URZ+0x28840], R3 ;  /* 0x02884003000075a7 */ /* 0x000e64000800017f */
[----:B-1----:R-:W-:Y:S05]  /*bae0*/  @!P0 BRA `(.L_x_2319) ;  /* 0x0000003800648947 */ /* 0x002fea0003800000 */
.L_x_2410:
        /* <DEDUP_REMOVED lines=11> */
.L_x_2320:
[----:B------:R-:W-:Y:S01]  /*bba0*/  R2UR UR33, R0 ;  /* 0x00000000002172ca */ /* 0x000fe200000e0000 */
[----:B-1----:R-:W-:Y:S01]  /*bbb0*/  IMAD R0, R18, 0x8000, R17 ;  /* 0x0000800012007824 */ /* 0x002fe200078e0211 */
        /* <DEDUP_REMOVED lines=10> */
[----:B------:R-:W-:Y:S01]  /*bc60*/  P2R R0, PR, RZ, 0x1 ;  /* 0x00000001ff007803 */ /* 0x000fe20000000000 */
[----:B------:R-:W-:-:S02]  /*bc70*/  UIADD3 UR33, UR33, 0x28830, URZ ;  /* 0x0002883021217890 */ /* 0x000fc4000fffe03f */
[----:B------:R-:W-:Y:S01]  /*bc80*/  USHF.L.U32 UR35, UR35, 0x7, URZ ;  /* 0x0000000723237899 */ /* 0x000fe2000800063f */
[----:B------:R-:W-:Y:S01]  /*bc90*/  UMOV UR12, UR36 ;  /* 0x00000024000c7c82 */ /* 0x000fe20008000000 */
[----:B------:R-:W-:Y:S02]  /*bca0*/  UMOV UR13, UR37 ;  /* 0x00000025000d7c82 */ /* 0x000fe40008000000 */
[----:B------:R-:W-:Y:S01]  /*bcb0*/  UIADD3 UR32, UR8, 0x18400, URZ ;  /* 0x0001840008207890 */ /* 0x000fe2000fffe03f */
[----:B------:R2:W-:Y:S01]  /*bcc0*/  STL [R1+0xc], R0 ;  /* 0x00000c0001007387 */ /* 0x0005e20000100800 */
[----:B------:R-:W-:Y:S01]  /*bcd0*/  UIADD3 UR8, UR8, 0x1c400, URZ ;  /* 0x0001c40008087890 */ /* 0x000fe2000fffe03f */
[----:B------:R-:W-:Y:S01]  /*bce0*/  UMOV UR9, UR33 ;  /* 0x0000002100097c82 */ /* 0x000fe20008000000 */
[----:B------:R-:W-:-:S05]  /*bcf0*/  UMOV UR11, UR35 ;  /* 0x00000023000b7c82 */ /* 0x000fca0008000000 */
[----:B------:R2:W-:Y:S02]  /*bd00*/  UTMALDG.4D [UR32], [UR4], desc[UR6] ;  /* 0x00000620040075b4 */ /* 0x0005e40008019000 */
[----:B------:R2:W-:Y:S02]  /*bd10*/  UTMALDG.4D [UR8], [UR4], desc[UR6] ;  /* 0x00000608040075b4 */ /* 0x0005e40008019000 */
[----:B--2---:R-:W-:Y:S01]  /*bd20*/  NOP ;  /* 0x0000000000007918 */ /* 0x004fe20000000000 */
.L_x_2316:
[----:B-1----:R-:W-:Y:S01]  /*bd30*/  VIADD R0, R17, 0x10400 ;  /* 0x0001040011007836 */ /* 0x002fe20000000000 */
        /* <DEDUP_REMOVED lines=21> */
.L_x_2322:
[----:B------:R-:W-:Y:S05]  /*be90*/  BSYNC B6 ;  /* 0x0000000000067941 */ /* 0x000fea0003800000 */
.L_x_2321:
[----:B0-----:R-:W0:Y:S01]  /*bea0*/  LDC R7, c[0x0][0x448] ;  /* 0x00011200ff077b82 */ /* 0x001e220000000800 */
[----:B------:R-:W1:Y:S01]  /*beb0*/  S2R R0, SR_TID.X ;  /* 0x0000000000007919 */ /* 0x000e620000002100 */
[----:B------:R-:W-:Y:S01]  /*bec0*/  USHF.R.S32.HI UR4, URZ, 0x1f, UR36 ;  /* 0x0000001f3f047899 */ /* 0x000fe20008011424 */
[----:B------:R-:W-:Y:S01]  /*bed0*/  ULDC.64 UR8, c[0x0][0x2d8] ;  /* 0x0000b60000087ab9 */ /* 0x000fe20000000a00 */
[----:B------:R-:W2:Y:S02]  /*bee0*/  S2R R2, SR_TID.X ;  /* 0x0000000000027919 */ /* 0x000ea40000002100 */
[----:B------:R-:W-:Y:S02]  /*bef0*/  UIMAD UR6, UR4, UR8, URZ ;  /* 0x00000008040672a4 */ /* 0x000fe4000f8e023f */
[----:B------:R-:W-:Y:S01]  /*bf00*/  UIMAD.WIDE.U32 UR4, UR36, UR8, URZ ;  /* 0x00000008240472a5 */ /* 0x000fe2000f8e003f */
[----:B------:R-:W3:Y:S01]  /*bf10*/  S2R R9, SR_TID.X ;  /* 0x0000000000097919 */ /* 0x000ee20000002100 */
[----:B------:R-:W-:-:S02]  /*bf20*/  UIMAD UR6, UR36, UR9, UR6 ;  /* 0x00000009240672a4 */ /* 0x000fc4000f8e0206 */
[----:B------:R-:W-:Y:S01]  /*bf30*/  USHF.R.S32.HI UR7, URZ, 0x1f, UR42 ;  /* 0x0000001f3f077899 */ /* 0x000fe2000801142a */
[----:B------:R-:W4:Y:S01]  /*bf40*/  S2R R8, SR_TID.X ;  /* 0x0000000000087919 */ /* 0x000f220000002100 */
[----:B------:R-:W-:Y:S01]  /*bf50*/  UIADD3 UR5, UR5, UR6, URZ ;  /* 0x0000000605057290 */ /* 0x000fe2000fffe03f */
[----:B------:R-:W-:-:S03]  /*bf60*/  ULDC.64 UR8, c[0x0][0x2e0] ;  /* 0x0000b80000087ab9 */ /* 0x000fc60000000a00 */
[----:B------:R-:W-:Y:S02]  /*bf70*/  UIMAD.WIDE.U32 UR4, UR42, UR8, UR4 ;  /* 0x000000082a0472a5 */ /* 0x000fe4000f8e0004 */
[----:B------:R-:W-:Y:S01]  /*bf80*/  UIMAD UR6, UR7, UR8, URZ ;  /* 0x00000008070672a4 */ /* 0x000fe2000f8e023f */
[----:B0-----:R-:W-:-:S03]  /*bf90*/  ISETP.NE.AND P0, PT, R7, 0x1, PT ;  /* 0x000000010700780c */ /* 0x001fc60003f05270 */
[----:B------:R-:W-:Y:S01]  /*bfa0*/  UIMAD UR6, UR42, UR9, UR6 ;  /* 0x000000092a0672a4 */ /* 0x000fe2000f8e0206 */
[----:B------:R-:W-:-:S03]  /*bfb0*/  IMAD.U32 R5, RZ, RZ, UR5 ;  /* 0x00000005ff057e24 */ /* 0x000fc6000f8e00ff */
[----:B------:R-:W-:Y:S01]  /*bfc0*/  UIADD3 UR6, UR5, UR6, URZ ;  /* 0x0000000605067290 */ /* 0x000fe2000fffe03f */
[----:B-1----:R-:W-:-:S05]  /*bfd0*/  IMAD.SHL.U32 R4, R0, 0x10, RZ ;  /* 0x0000001000047824 */ /* 0x002fca00078e00ff */
[----:B------:R-:W0:Y:S01]  /*bfe0*/  @P0 LDC R3, c[0x0][0x44c] ;  /* 0x00011300ff030b82 */ /* 0x000e220000000800 */
[----:B--2---:R-:W-:Y:S01]  /*bff0*/  LOP3.LUT R2, R2, 0x7f, RZ, 0xc0, !PT ;  /* 0x0000007f02027812 */ /* 0x004fe200078ec0ff */
[----:B---3--:R-:W-:-:S03]  /*c000*/  IMAD.SHL.U32 R9, R9, 0x8, RZ ;  /* 0x0000000809097824 */ /* 0x008fc600078e00ff */
[----:B------:R-:W-:-:S03]  /*c010*/  SHF.R.U32.HI R2, RZ, 0x3, R2 ;  /* 0x00000003ff027819 */ /* 0x000fc60000011602 */
[----:B------:R-:W1:Y:S01]  /*c020*/  @P0 LDC R0, c[0x0][0x450] ;  /* 0x00011400ff000b82 */ /* 0x000e620000000800 */
[----:B------:R-:W-:Y:S01]  /*c030*/  LOP3.LUT R4, R2, 0x70, R4, 0xf8, !PT ;  /* 0x0000007002047812 */ /* 0x000fe200078ef804 */
[----:B------:R-:W-:Y:S01]  /*c040*/  IMAD.U32 R2, RZ, RZ, UR40 ;  /* 0x00000028ff027e24 */ /* 0x000fe2000f8e00ff */
[----:B------:R-:W-:Y:S01]  /*c050*/  LOP3.LUT R9, R9, 0x38, RZ, 0xc0, !PT ;  /* 0x0000003809097812 */ /* 0x000fe200078ec0ff */
[----:B----4-:R-:W-:Y:S02]  /*c060*/  IMAD.SHL.U32 R10, R8, 0x8, RZ ;  /* 0x00000008080a7824 */ /* 0x010fe400078e00ff */
[----:B------:R-:W-:Y:S01]  /*c070*/  IMAD R2, R2, 0x80, R4 ;  /* 0x0000008002027824 */ /* 0x000fe200078e0204 */
[----:B------:R-:W-:Y:S01]  /*c080*/  LOP3.LUT R9, R9, 0x40, RZ, 0xfc, !PT ;  /* 0x0000004009097812 */ /* 0x000fe200078efcff */
[----:B------:R-:W-:Y:S01]  /*c090*/  IMAD.U32 R4, RZ, RZ, UR4 ;  /* 0x00000004ff047e24 */ /* 0x000fe2000f8e00ff */
[----:B------:R-:W-:Y:S01]  /*c0a0*/  ULDC.64 UR4, c[0x0][0x2d0] ;  /* 0x0000b40000047ab9 */ /* 0x000fe20000000a00 */
        /* <DEDUP_REMOVED lines=29> */
[----:B------:R-:W-:Y:S01]  /*c280*/  IMAD.U32 R2, RZ, RZ, UR40 ;  /* 0x00000028ff027e24 */ /* 0x000fe2000f8e00ff */
[----:B------:R-:W-:Y:S02]  /*c290*/  ULDC UR4, c[0x0][0x288] ;  /* 0x0000a20000047ab9 */ /* 0x000fe40000000800 */
[----:B------:R-:W-:Y:S01]  /*c2a0*/  IMAD R3, R7, UR4, RZ ;  /* 0x0000000407037c24 */ /* 0x000fe2000f8e02ff */
[----:B------:R-:W1:Y:S04]  /*c2b0*/  SHFL.IDX PT, R6, R0, RZ, 0x181f ;  /* 0x00181fff00067589 */ /* 0x000e6800000e0000 */
[----:B------:R-:W-:Y:S01]  /*c2c0*/  SHFL.IDX PT, R8, R4, 0x1, 0x181f ;  /* 0x00381f0004087f89 */ /* 0x000fe200000e0000 */
[----:B0-----:R-:W-:-:S04]  /*c2d0*/  LOP3.LUT R5, R5, 0x7f, RZ, 0xc0, !PT ;  /* 0x0000007f05057812 */ /* 0x001fc800078ec0ff */
[----:B------:R-:W-:-:S05]  /*c2e0*/  SHF.R.U32.HI R5, RZ, 0x3, R5 ;  /* 0x00000003ff057819 */ /* 0x000fca0000011605 */
[----:B------:R-:W-:-:S04]  /*c2f0*/  IMAD R2, R2, 0x80, R5 ;  /* 0x0000008002027824 */ /* 0x000fc800078e0205 */
[C---:B------:R-:W-:Y:S01]  /*c300*/  VIADD R5, R2.reuse, 0x10 ;  /* 0x0000001002057836 */ /* 0x040fe20000000000 */
[----:B------:R-:W-:-:S04]  /*c310*/  ISETP.GE.AND P3, PT, R2, R3, PT ;  /* 0x000000030200720c */ /* 0x000fc80003f66270 */
[----:B------:R-:W-:Y:S02]  /*c320*/  ISETP.GE.AND P2, PT, R5, R3, PT ;  /* 0x000000030500720c */ /* 0x000fe40003f46270 */
[----:B------:R-:W0:Y:S07]  /*c330*/  SHFL.IDX PT, R5, R4, RZ, 0x181f ;  /* 0x00181fff04057589 */ /* 0x000e2e00000e0000 */
[----:B-1----:R-:W-:-:S05]  /*c340*/  @!P3 LEA R6, P4, R10, R6, 0x1 ;  /* 0x000000060a06b211 */ /* 0x002fca00078808ff */
[----:B0-----:R-:W-:Y:S02]  /*c350*/  @!P3 IMAD.X R7, RZ, RZ, R5, P4 ;  /* 0x000000ffff07b224 */ /* 0x001fe400020e0605 */
[----:B------:R-:W0:Y:S04]  /*c360*/  SHFL.IDX PT, R5, R0, 0x1, 0x181f ;  /* 0x00381f0000057f89 */ /* 0x000e2800000e0000 */
[----:B-----5:R-:W-:Y:S04]  /*c370*/  @!P3 LDGSTS.E.BYPASS.LTC128B.128 [R9+0x10400], desc[UR46][R6.64], !P1 ;  /* 0x104000000609bfae */ /* 0x020fe8000c901d6e */
[----:B------:R1:W-:Y:S01]  /*c380*/  @!P3 LDGSTS.E.BYPASS.LTC128B.128 [R9+0x14400], desc[UR46][R6.64+0x80], !P0 ;  /* 0x144000800609bfae */ /* 0x0003e2000c101d6e */
[----:B0-----:R-:W-:-:S05]  /*c390*/  @!P2 LEA R5, P4, R10, R5, 0x1 ;  /* 0x000000050a05a211 */ /* 0x001fca00078808ff */
[----:B------:R-:W-:Y:S02]  /*c3a0*/  @!P2 IMAD.X R8, RZ, RZ, R8, P4 ;  /* 0x000000ffff08a224 */ /* 0x000fe400020e0608 */
[----:B-1----:R-:W-:Y:S02]  /*c3b0*/  @!P2 IMAD.MOV.U32 R6, RZ, RZ, R5 ;  /* 0x000000ffff06a224 */ /* 0x002fe400078e0005 */
        /* <DEDUP_REMOVED lines=50> */
.L_x_2427:
        /* <DEDUP_REMOVED lines=11> */
.L_x_2325:
[----:B------:R-:W-:Y:S05]  /*c790*/  BSYNC B0 ;  /* 0x0000000000007941 */ /* 0x000fea0003800000 */
.L_x_2324:
[----:B------:R-:W-:Y:S01]  /*c7a0*/  NOP ;  /* 0x0000000000007918 */ /* 0x000fe20000000000 */
[----:B------:R-:W-:Y:S01]  /*c7b0*/  PLOP3.LUT P0, PT, PT, PT, PT, 0x80, 0x0 ;  /* 0x000000000000781c */ /* 0x000fe20003f0f070 */
[----:B0-----:R-:W-:-:S12]  /*c7c0*/  VIADD R6, R17, 0x28800 ;  /* 0x0002880011067836 */ /* 0x001fd80000000000 */
.L_x_2326:
        /* <DEDUP_REMOVED lines=18> */
.L_x_2428:
[----:B------:R-:W-:Y:S05]  /*c8f0*/  BSYNC B0 ;  /* 0x0000000000007941 */ /* 0x000fea0003800000 */
.L_x_2327:
[----:B------:R-:W-:-:S06]  /*c900*/  UISETP.GE.AND UP0, UPT, UR39, 0x2, UPT ;  /* 0x000000022700788c */ /* 0x000fcc000bf06270 */
[----:B------:R-:W-:-:S13]  /*c910*/  PLOP3.LUT P0, PT, PT, PT, UP0, 0x80, 0x0 ;  /* 0x000000000000781c */ /* 0x000fda0003f0f008 */
[----:B------:R-:W-:Y:S05]  /*c920*/  @!P0 BRA `(.L_x_2329) ;  /* 0x0000001c003c8947 */ /* 0x000fea0003800000 */
[----:B------:R-:W-:Y:S02]  /*c930*/  ULOP3.LUT UR4, UR39, 0x1, URZ, 0xc0, !UPT ;  /* 0x0000000127047892 */ /* 0x000fe4000f8ec03f */
[----:B------:R-:W-:Y:S02]  /*c940*/  IMAD.U32 R7, RZ, RZ, UR39 ;  /* 0x00000027ff077e24 */ /* 0x000fe4000f8e00ff */
[----:B------:R-:W-:Y:S02]  /*c950*/  UISETP.NE.U32.AND UP0, UPT, UR4, 0x1, UPT ;  /* 0x000000010400788c */ /* 0x000fe4000bf05070 */
[----:B------:R-:W-:-:S04]  /*c960*/  VIADD R7, R7, 0xfffffffe ;  /* 0xfffffffe07077836 */ /* 0x000fc80000000000 */
[----:B0-----:R-:W-:Y:S01]  /*c970*/  IMAD.MOV.U32 R0, RZ, RZ, R7 ;  /* 0x000000ffff007224 */ /* 0x001fe200078e0007 */
[----:B------:R-:W-:-:S13]  /*c980*/  PLOP3.LUT P0, PT, PT, PT, UP0, 0x80, 0x0 ;  /* 0x000000000000781c */ /* 0x000fda0003f0f008 */
[----:B------:R-:W-:Y:S05]  /*c990*/  @!P0 BRA `(.L_x_2330) ;  /* 0x0000000800648947 */ /* 0x000fea0003800000 */
[----:B------:R-:W2:Y:S04]  /*c9a0*/  LDL R3, [R1+0xc] ;  /* 0x00000c0001037983 */ /* 0x000ea80000100800 */
[----:B------:R-:W3:Y:S01]  /*c9b0*/  LDL R2, [R1+0x4] ;  /* 0x0000040001027983 */ /* 0x000ee20000100800 */
[----:B------:R-:W-:Y:S01]  /*c9c0*/  VIADD R0, R18, 0x1 ;  /* 0x0000000112007836 */ /* 0x000fe20000000000 */
[----:B------:R-:W-:Y:S04]  /*c9d0*/  BSSY B0, `(.L_x_2331) ;  /* 0x0000091000007945 */ /* 0x000fe80003800000 */
[----:B------:R-:W-:-:S04]  /*c9e0*/  ISETP.NE.AND P0, PT, R0, 0x2, PT ;  /* 0x000000020000780c */ /* 0x000fc80003f05270 */
[----:B------:R-:W-:Y:S02]  /*c9f0*/  SEL R9, RZ, 0x1, P0 ;  /* 0x00000001ff097807 */ /* 0x000fe40000000000 */
[----:B------:R-:W-:Y:S02]  /*ca00*/  SEL R0, R0, RZ, P0 ;  /* 0x000000ff00007207 */ /* 0x000fe40000000000 */
[----:B--2---:R-:W-:Y:S02]  /*ca10*/  ISETP.NE.AND P1, PT, R3, RZ, PT ;  /* 0x000000ff0300720c */ /* 0x004fe40003f25270 */
[----:B---3--:R-:W-:-:S11]  /*ca20*/  LOP3.LUT R9, R2, R9, RZ, 0x3c, !PT ;  /* 0x0000000902097212 */ /* 0x008fd600078e3cff */
[----:B------:R-:W-:Y:S05]  /*ca30*/  @!P1 BRA `(.L_x_2332) ;  /* 0x0000000800289947 */ /* 0x000fea0003800000 */
[----:B------:R-:W2:Y:S01]  /*ca40*/  LDL R2, [R1+0x10] ;  /* 0x0000100001027983 */ /* 0x000ea20000100800 */
[----:B------:R-:W-:Y:S01]  /*ca50*/  IMAD.MOV.U32 R8, RZ, RZ, R7 ;  /* 0x000000ffff087224 */ /* 0x000fe200078e0007 */
[----:B--2---:R-:W-:Y:S01]  /*ca60*/  ISETP.NE.AND P1, PT, R2, RZ, PT ;  /* 0x000000ff0200720c */ /* 0x004fe20003f25270 */
[----:B------:R-:W-:-:S12]  /*ca70*/  IMAD.MOV.U32 R2, RZ, RZ, R16 ;  /* 0x000000ffff027224 */ /* 0x000fd800078e0010 */
[----:B------:R-:W-:Y:S05]  /*ca80*/  @!P1 BRA `(.L_x_2333) ;  /* 0x0000000000509947 */ /* 0x000fea0003800000 */
[----:B------:R-:W2:Y:S01]  /*ca90*/  LDL R10, [R1+0x8] ;  /* 0x00000800010a7983 */ /* 0x000ea20000100800 */
[----:B------:R-:W0:Y:S03]  /*caa0*/  LDC R5, c[0x0][0x43c] ;  /* 0x00010f00ff057b82 */ /* 0x000e260000000800 */
[----:B------:R-:W3:Y:S01]  /*cab0*/  LDL R11, [R1] ;  /* 0x00000000010b7983 */ /* 0x000ee20000100800 */
[----:B------:R-:W-:Y:S01]  /*cac0*/  IMAD.MOV.U32 R4, RZ, RZ, R7 ;  /* 0x000000ffff047224 */ /* 0x000fe200078e0007 */
[----:B------:R-:W-:Y:S01]  /*cad0*/  ULDC.64 UR4, c[0x0][0x428] ;  /* 0x00010a0000047ab9 */ /* 0x000fe20000000a00 */
[----:B0-----:R-:W-:-:S13]  /*cae0*/  ISETP.NE.AND P0, PT, R5, 0x1, PT ;  /* 0x000000010500780c */ /* 0x001fda0003f05270 */
[----:B------:R-:W0:Y:S02]  /*caf0*/  @P0 LDC.64 R2, c[0x0][0x440] ;  /* 0x00011000ff020b82 */ /* 0x000e240000000a00 */
[----:B0-----:R-:W-:-:S05]  /*cb00*/  @P0 IMAD.HI.U32 R2, R7, R2, RZ ;  /* 0x0000000207020227 */ /* 0x001fca00078e00ff */
[----:B------:R-:W-:Y:S02]  /*cb10*/  @P0 SHF.R.U32.HI R4, RZ, R3, R2 ;  /* 0x00000003ff040219 */ /* 0x000fe40000011602 */
[----:B------:R-:W0:Y:S03]  /*cb20*/  LDC.64 R2, c[0x0][0x418] ;  /* 0x00010600ff027b82 */ /* 0x000e260000000a00 */
[----:B------:R-:W-:-:S04]  /*cb30*/  IMAD.MOV R8, RZ, RZ, -R4 ;  /* 0x000000ffff087224 */ /* 0x000fc800078e0a04 */
[----:B------:R-:W-:Y:S01]  /*cb40*/  IMAD R8, R5, R8, R7 ;  /* 0x0000000805087224 */ /* 0x000fe200078e0207 */
[----:B------:R-:W-:Y:S01]  /*cb50*/  SHF.R.S32.HI R5, RZ, 0x1f, R4 ;  /* 0x0000001fff057819 */ /* 0x000fe20000011404 */
[----:B--2---:R-:W-:-:S04]  /*cb60*/  IMAD R10, R10, UR4, RZ ;  /* 0x000000040a0a7c24 */ /* 0x004fc8000f8e02ff */
[C---:B---3--:R-:W-:Y:S02]  /*cb70*/  IMAD R10, R11.reuse, UR5, R10 ;  /* 0x000000050b0a7c24 */ /* 0x048fe4000f8e020a */
[----:B------:R-:W-:-:S04]  /*cb80*/  IMAD.WIDE.U32 R4, R11, UR4, R4 ;  /* 0x000000040b047c25 */ /* 0x000fc8000f8e0004 */
[----:B------:R-:W-:Y:S01]  /*cb90*/  IMAD.IADD R5, R10, 0x1, R5 ;  /* 0x000000010a057824 */ /* 0x000fe200078e0205 */
[----:B0-----:R-:W-:-:S04]  /*cba0*/  LEA R2, P0, R4, R2, 0x2 ;  /* 0x0000000204027211 */ /* 0x001fc800078010ff */
[----:B------:R-:W-:-:S05]  /*cbb0*/  LEA.HI.X R3, R4, R3, R5, 0x2, P0 ;  /* 0x0000000304037211 */ /* 0x000fca00000f1405 */
[----:B------:R0:W5:Y:S04]  /*cbc0*/  LDG.E R2, desc[UR46][R2.64] ;  /* 0x0000002e02027981 */ /* 0x000168000c1e1900 */
.L_x_2333:
[----:B------:R-:W-:Y:S01]  /*cbd0*/  IMAD R4, R0, 0x8, R17 ;  /* 0x0000000800047824 */ /* 0x000fe200078e0211 */
[----:B0-----:R-:W-:Y:S01]  /*cbe0*/  SHF.L.U32 R3, R9, 0x1f, RZ ;  /* 0x0000001f09037819 */ /* 0x001fe200000006ff */
[----:B------:R-:W-:Y:S03]  /*cbf0*/  BSSY B1, `(.L_x_2334) ;  /* 0x0000003000017945 */ /* 0x000fe60003800000 */
[----:B------:R-:W0:Y:S02]  /*cc00*/  SYNCS.PHASECHK.TRANS64.TRYWAIT P0, [R4+URZ+0x28840], R3 ;  /* 0x02884003040075a7 */ /* 0x000e24000800017f */
[----:B0-----:R-:W-:Y:S05]  /*cc10*/  @!P0 BRA `(.L_x_2335) ;  /* 0x0000003000d88947 */ /* 0x001fea0003800000 */
.L_x_2429:
[----:B------:R-:W-:Y:S05]  /*cc20*/  BSYNC B1 ;  /* 0x0000000000017941 */ /* 0x000fea0003800000 */
.L_x_2334:
        /* <DEDUP_REMOVED lines=12> */
.L_x_2337:
[----:B------:R-:W-:Y:S05]  /*ccf0*/  BSYNC B1 ;  /* 0x0000000000017941 */ /* 0x000fea0003800000 */
.L_x_2336:
[----:B------:R-:W-:Y:S01]  /*cd00*/  IMAD.MOV.U32 R10, RZ, RZ, RZ ;  /* 0x000000ffff0a7224 */ /* 0x000fe200078e00ff */
[----:B------:R-:W-:Y:S01]  /*cd10*/  R2UR UR11, R8 ;  /* 0x00000000080b72ca */ /* 0x000fe200000e0000 */
[----:B0-----:R-:W-:Y:S01]  /*cd20*/  IMAD R3, R0, 0x8000, R17 ;  /* 0x0000800000037824 */ /* 0x001fe200078e0211 */
[----:B------:R-:W-:Y:S01]  /*cd30*/  UIADD3 UR4, UP0, UR44, 0x370, URZ ;  /* 0x000003702c047890 */ /* 0x000fe2000ff1e03f */
[----:B------:R-:W-:Y:S01]  /*cd40*/  PLOP3.LUT P0, PT, PT, PT, PT, 0x80, 0x0 ;  /* 0x000000000000781c */ /* 0x000fe20003f0f070 */
[----:B------:R-:W-:Y:S01]  /*cd50*/  VIADD R4, R4, 0x28830 ;  /* 0x0002883004047836 */ /* 0x000fe20000000000 */
[----:B------:R-:W-:Y:S01]  /*cd60*/  R2UR UR10, R10 ;  /* 0x000000000a0a72ca */ /* 0x000fe200000e0000 */
[----:B------:R-:W-:Y:S01]  /*cd70*/  VIADD R5, R3, 0x18400 ;  /* 0x0001840003057836 */ /* 0x000fe20000000000 */
[----:B------:R-:W-:Y:S01]  /*cd80*/  UIADD3.X UR5, URZ, UR45, URZ, UP0, !UPT ;  /* 0x0000002d3f057290 */ /* 0x000fe200087fe43f */
[----:B------:R-:W-:Y:S01]  /*cd90*/  UMOV UR6, 0x0 ;  /* 0x0000000000067882 */ /* 0x000fe20000000000 */
[----:B------:R-:W-:-:S04]  /*cda0*/  UMOV UR7, 0x14f00000 ;  /* 0x14f0000000077882 */ /* 0x000fc80000000000 */
[----:B------:R-:W-:-:S12]  /*cdb0*/  USHF.L.U32 UR11, UR11, 0x7, URZ ;  /* 0x000000070b0b7899 */ /* 0x000fd8000800063f */
.L_x_2338:
[----:B------:R-:W-:-:S13]  /*cdc0*/  @P0 ELECT P2, URZ, PT ;  /* 0x00000000003f082f */ /* 0x000fda0003840000 */
[----:B-----5:R-:W-:Y:S01]  /*cdd0*/  @P2 R2UR UR13, R2 ;  /* 0x00000000020d22ca */ /* 0x020fe200000e0000 */
[----:B------:R-:W-:Y:S01]  /*cde0*/  UMOV UR12, UR36 ;  /* 0x00000024000c7c82 */ /* 0x000fe20008000000 */
        /* <DEDUP_REMOVED lines=12> */
.L_x_2339:
[----:B------:R-:W-:-:S13]  /*ceb0*/  @P0 ELECT P2, URZ, PT ;  /* 0x00000000003f082f */ /* 0x000fda0003840000 */
[----:B------:R-:W-:Y:S01]  /*cec0*/  @P2 R2UR UR13, R2 ;  /* 0x00000000020d22ca */ /* 0x000fe200000e0000 */
[----:B------:R-:W-:Y:S01]  /*ced0*/  UMOV UR12, UR36 ;  /* 0x00000024000c7c82 */ /* 0x000fe20008000000 */
        /* <DEDUP_REMOVED lines=12> */
.L_x_2430:
[----:B------:R-:W-:Y:S05]  /*cfa0*/  BSYNC B1 ;  /* 0x0000000000017941 */ /* 0x000fea0003800000 */
.L_x_2340:
        /* <DEDUP_REMOVED lines=12> */
.L_x_2343:
[----:B------:R-:W-:Y:S05]  /*d070*/  BSYNC B1 ;  /* 0x0000000000017941 */ /* 0x000fea0003800000 */
.L_x_2342:
[----:B------:R-:W-:Y:S01]  /*d080*/  R2UR UR6, R12 ;  /* 0x000000000c0672ca */ /* 0x000fe200000e0000 */
[C-C-:B0-----:R-:W-:Y:S01]  /*d090*/  IMAD R3, R18.reuse, 0x8, R17.reuse ;  /* 0x0000000812037824 */ /* 0x141fe200078e0211 */
[----:B------:R-:W-:Y:S01]  /*d0a0*/  R2UR UR7, R13 ;  /* 0x000000000d0772ca */ /* 0x000fe200000e0000 */
[----:B------:R-:W-:Y:S01]  /*d0b0*/  IMAD R4, R18, 0x8000, R17 ;  /* 0x0000800012047824 */ /* 0x000fe200078e0211 */
[----:B------:R-:W-:Y:S01]  /*d0c0*/  R2UR UR10, R10 ;  /* 0x000000000a0a72ca */ /* 0x000fe200000e0000 */
[----:B------:R-:W-:Y:S01]  /*d0d0*/  UIADD3 UR4, UP0, UR44, 0x470, URZ ;  /* 0x000004702c047890 */ /* 0x000fe2000ff1e03f */
[----:B------:R-:W-:Y:S01]  /*d0e0*/  PLOP3.LUT P0, PT, PT, PT, PT, 0x80, 0x0 ;  /* 0x000000000000781c */ /* 0x000fe20003f0f070 */
[----:B------:R-:W-:Y:S02]  /*d0f0*/  IMAD.SHL.U32 R5, R19, 0x80, RZ ;  /* 0x0000008013057824 */ /* 0x000fe400078e00ff */
[----:B------:R-:W-:Y:S01]  /*d100*/  VIADD R3, R3, 0x28850 ;  /* 0x0002885003037836 */ /* 0x000fe20000000000 */
[----:B------:R-:W-:Y:S01]  /*d110*/  UIADD3.X UR5, URZ, UR45, URZ, UP0, !UPT ;  /* 0x0000002d3f057290 */ /* 0x000fe200087fe43f */
[----:B------:R-:W-:-:S11]  /*d120*/  VIADD R10, R4, 0x400 ;  /* 0x00000400040a7836 */ /* 0x000fd60000000000 */
.L_x_2344:
        /* <DEDUP_REMOVED lines=15> */
.L_x_2345:
        /* <DEDUP_REMOVED lines=10> */
[----:B------:R-:W-:Y:S02]  /*d2c0*/  IMAD.MOV.U32 R16, RZ, RZ, R2 ;  /* 0x000000ffff107224 */ /* 0x000fe400078e0002 */
[----:B------:R-:W-:-:S07]  /*d2d0*/  IMAD.MOV.U32 R19, RZ, RZ, R8 ;  /* 0x000000ffff137224 */ /* 0x000fce00078e0008 */
.L_x_2332:
[----:B------:R-:W-:Y:S05]  /*d2e0*/  BSYNC B0 ;  /* 0x0000000000007941 */ /* 0x000fea0003800000 */
.L_x_2331:
[----:B------:R0:W-:Y:S01]  /*d2f0*/  STL [R1+0x4], R9 ;  /* 0x0000040901007387 */ /* 0x0001e20000100800 */
[----:B------:R-:W-:Y:S01]  /*d300*/  UIADD3 UR4, UR39, -0x3, URZ ;  /* 0xfffffffd27047890 */ /* 0x000fe2000fffe03f */
[----:B------:R-:W-:-:S05]  /*d310*/  IMAD.MOV.U32 R18, RZ, RZ, R0 ;  /* 0x000000ffff127224 */ /* 0x000fca00078e0000 */
[----:B------:R-:W-:-:S07]  /*d320*/  IMAD.U32 R0, RZ, RZ, UR4 ;  /* 0x00000004ff007e24 */ /* 0x000fce000f8e00ff */
.L_x_2330:
[----:B------:R-:W-:Y:S01]  /*d330*/  ISETP.NE.AND P0, PT, R7, RZ, PT ;  /* 0x000000ff0700720c */ /* 0x000fe20003f05270 */
[----:B------:R-:W-:-:S12]  /*d340*/  BSSY B0, `(.L_x_2329) ;  /* 0x000012d000007945 */ /* 0x000fd80003800000 */
[----:B------:R-:W-:Y:S05]  /*d350*/  @!P0 BRA `(.L_x_2346) ;  /* 0x0000001000ac8947 */ /* 0x000fea0003800000 */
[----:B------:R-:W-:-:S07]  /*d360*/  IMAD.MOV.U32 R8, RZ, RZ, R16 ;  /* 0x000000ffff087224 */ /* 0x000fce00078e0010 */
.L_x_2377:
[----:B------:R-:W2:Y:S04]  /*d370*/  LDL R3, [R1+0xc] ;  /* 0x00000c0001037983 */ /* 0x000ea80000100800 */
[----:B------:R-:W3:Y:S01]  /*d380*/  LDL R2, [R1+0x4] ;  /* 0x0000040001027983 */ /* 0x000ee20000100800 */
[----:B------:R-:W-:Y:S01]  /*d390*/  VIADD R4, R18, 0x1 ;  /* 0x0000000112047836 */ /* 0x000fe20000000000 */
[----:B------:R-:W-:Y:S05]  /*d3a0*/  YIELD ;  /* 0x0000000000007946 */ /* 0x000fea0003800000 */
[----:B------:R-:W-:Y:S01]  /*d3b0*/  ISETP.NE.AND P0, PT, R4, 0x2, PT ;  /* 0x000000020400780c */ /* 0x000fe20003f05270 */
[----:B------:R-:W-:Y:S03]  /*d3c0*/  BSSY B1, `(.L_x_2347) ;  /* 0x000008e000017945 */ /* 0x000fe60003800000 */
[----:B------:R-:W-:-:S02]  /*d3d0*/  SEL R5, RZ, 0x1, P0 ;  /* 0x00000001ff057807 */ /* 0x000fc40000000000 */
[----:B------:R-:W-:Y:S02]  /*d3e0*/  SEL R4, R4, RZ, P0 ;  /* 0x000000ff04047207 */ /* 0x000fe40000000000 */
[----:B--2---:R-:W-:Y:S02]  /*d3f0*/  ISETP.NE.AND P1, PT, R3, RZ, PT ;  /* 0x000000ff0300720c */ /* 0x004fe40003f25270 */
[----:B---3--:R-:W-:-:S11]  /*d400*/  LOP3.LUT R5, R2, R5, RZ, 0x3c, !PT ;  /* 0x0000000502057212 */ /* 0x008fd600078e3cff */
[----:B-1----:R-:W-:Y:S05]  /*d410*/  @!P1 BRA `(.L_x_2348) ;  /* 0x0000000800209947 */ /* 0x002fea0003800000 */
[----:B------:R-:W2:Y:S01]  /*d420*/  LDL R2, [R1+0x10] ;  /* 0x0000100001027983 */ /* 0x000ea20000100800 */
[----:B------:R-:W-:Y:S01]  /*d430*/  IMAD.MOV.U32 R7, RZ, RZ, R0 ;  /* 0x000000ffff077224 */ /* 0x000fe200078e0000 */
[----:B--2---:R-:W-:-:S13]  /*d440*/  ISETP.NE.AND P1, PT, R2, RZ, PT ;  /* 0x000000ff0200720c */ /* 0x004fda0003f25270 */
[----:B------:R-:W-:Y:S05]  /*d450*/  @!P1 BRA `(.L_x_2349) ;  /* 0x0000000000509947 */ /* 0x000fea0003800000 */
[----:B------:R-:W2:Y:S01]  /*d460*/  LDL R10, [R1+0x8] ;  /* 0x00000800010a7983 */ /* 0x000ea20000100800 */
[----:B------:R-:W1:Y:S01]  /*d470*/  LDC R8, c[0x0][0x43c] ;  /* 0x00010f00ff087b82 */ /* 0x000e620000000800 */
[----:B------:R-:W-:Y:S02]  /*d480*/  ULDC.64 UR4, c[0x0][0x428] ;  /* 0x00010a0000047ab9 */ /* 0x000fe40000000a00 */
[----:B0-----:R-:W3:Y:S01]  /*d490*/  LDL R9, [R1] ;  /* 0x0000000001097983 */ /* 0x001ee20000100800 */
[----:B-1----:R-:W-:-:S13]  /*d4a0*/  ISETP.NE.AND P0, PT, R8, 0x1, PT ;  /* 0x000000010800780c */ /* 0x002fda0003f05270 */
        /* <DEDUP_REMOVED lines=15> */
.L_x_2349:
[----:B------:R-:W-:Y:S01]  /*d5a0*/  IMAD R3, R4, 0x8, R17 ;  /* 0x0000000804037824 */ /* 0x000fe200078e0211 */
[----:B------:R-:W-:Y:S01]  /*d5b0*/  SHF.L.U32 R2, R5, 0x1f, RZ ;  /* 0x0000001f05027819 */ /* 0x000fe200000006ff */
[----:B------:R-:W-:Y:S03]  /*d5c0*/  BSSY B2, `(.L_x_2350) ;  /* 0x0000003000027945 */ /* 0x000fe60003800000 */
[----:B------:R-:W2:Y:S02]  /*d5d0*/  SYNCS.PHASECHK.TRANS64.TRYWAIT P0, [R3+URZ+0x28840], R2 ;  /* 0x02884002030075a7 */ /* 0x000ea4000800017f */
[----:B--2---:R-:W-:Y:S05]  /*d5e0*/  @!P0 BRA `(.L_x_2351) ;  /* 0x00000028008c8947 */ /* 0x004fea0003800000 */
.L_x_2431:
[----:B------:R-:W-:Y:S05]  /*d5f0*/  BSYNC B2 ;  /* 0x0000000000027941 */ /* 0x000fea0003800000 */
.L_x_2350:
        /* <DEDUP_REMOVED lines=12> */
.L_x_2353:
[----:B------:R-:W-:Y:S05]  /*d6c0*/  BSYNC B2 ;  /* 0x0000000000027941 */ /* 0x000fea0003800000 */
.L_x_2352:
        /* <DEDUP_REMOVED lines=11> */
.L_x_2354:
        /* <DEDUP_REMOVED lines=16> */
.L_x_2355:
        /* <DEDUP_REMOVED lines=16> */
.L_x_2432:
[----:B------:R-:W-:Y:S05]  /*d980*/  BSYNC B2 ;  /* 0x0000000000027941 */ /* 0x000fea0003800000 */
.L_x_2356:
        /* <DEDUP_REMOVED lines=11> */
.L_x_2359:
[----:B------:R-:W-:Y:S05]  /*da40*/  BSYNC B2 ;  /* 0x0000000000027941 */ /* 0x000fea0003800000 */
.L_x_2358:
[----:B------:R-:W-:Y:S01]  /*da50*/  R2UR UR10, R12 ;  /* 0x000000000c0a72ca */ /* 0x000fe200000e0000 */
[----:B------:R-:W-:Y:S01]  /*da60*/  IMAD R18, R18, 0x8000, R17 ;  /* 0x0000800012127824 */ /* 0x000fe200078e0211 */
[----:B------:R-:W-:Y:S01]  /*da70*/  R2UR UR6, R10 ;  /* 0x000000000a0672ca */ /* 0x000fe200000e0000 */
[----:B------:R-:W-:Y:S01]  /*da80*/  UIADD3 UR4, UP0, UR44, 0x470, URZ ;  /* 0x000004702c047890 */ /* 0x000fe2000ff1e03f */
[----:B------:R-:W-:Y:S01]  /*da90*/  R2UR UR7, R11 ;  /* 0x000000000b0772ca */ /* 0x000fe200000e0000 */
[----:B0-----:R-:W-:Y:S01]  /*daa0*/  IMAD.SHL.U32 R3, R19, 0x80, RZ ;  /* 0x0000008013037824 */ /* 0x001fe200078e00ff */
[----:B------:R-:W-:Y:S01]  /*dab0*/  PLOP3.LUT P0, PT, PT, PT, PT, 0x80, 0x0 ;  /* 0x000000000000781c */ /* 0x000fe20003f0f070 */
[----:B------:R-:W-:Y:S01]  /*dac0*/  VIADD R2, R2, 0x50 ;  /* 0x0000005002027836 */ /* 0x000fe20000000000 */
[----:B------:R-:W-:Y:S01]  /*dad0*/  UIADD3.X UR5, URZ, UR45, URZ, UP0, !UPT ;  /* 0x0000002d3f057290 */ /* 0x000fe200087fe43f */
[----:B------:R-:W-:-:S11]  /*dae0*/  VIADD R9, R18, 0x400 ;  /* 0x0000040012097836 */ /* 0x000fd60000000000 */
.L_x_2360:
        /* <DEDUP_REMOVED lines=15> */
.L_x_2361:
        /* <DEDUP_REMOVED lines=12> */
.L_x_2348:
[----:B------:R-:W-:Y:S05]  /*dca0*/  BSYNC B1 ;  /* 0x0000000000017941 */ /* 0x000fea0003800000 */
.L_x_2347:
[----:B------:R-:W2:Y:S01]  /*dcb0*/  LDL R2, [R1+0xc] ;  /* 0x00000c0001027983 */ /* 0x000ea20000100800 */
[----:B------:R-:W-:Y:S01]  /*dcc0*/  VIADD R18, R4, 0x1 ;  /* 0x0000000104127836 */ /* 0x000fe20000000000 */
[----:B------:R-:W-:Y:S04]  /*dcd0*/  BSSY B1, `(.L_x_2362) ;  /* 0x0000090000017945 */ /* 0x000fe80003800000 */
[----:B------:R-:W-:-:S04]  /*dce0*/  ISETP.NE.AND P0, PT, R18, 0x2, PT ;  /* 0x000000021200780c */ /* 0x000fc80003f05270 */
[----:B------:R-:W-:Y:S02]  /*dcf0*/  SEL R18, R18, RZ, P0 ;  /* 0x000000ff12127207 */ /* 0x000fe40000000000 */
[----:B--2---:R-:W-:Y:S02]  /*dd00*/  ISETP.NE.AND P1, PT, R2, RZ, PT ;  /* 0x000000ff0200720c */ /* 0x004fe40003f25270 */
[----:B------:R-:W-:-:S04]  /*dd10*/  SEL R2, RZ, 0x1, P0 ;  /* 0x00000001ff027807 */ /* 0x000fc80000000000 */
[----:B------:R-:W-:-:S05]  /*dd20*/  LOP3.LUT R10, R5, R2, RZ, 0x3c, !PT ;  /* 0x00000002050a7212 */ /* 0x000fca00078e3cff */
[----:B------:R1:W-:Y:S02]  /*dd30*/  STL [R1+0x4], R10 ;  /* 0x0000040a01007387 */ /* 0x0003e40000100800 */
[----:B------:R-:W-:Y:S05]  /*dd40*/  @!P1 BRA `(.L_x_2363) ;  /* 0x0000000800209947 */ /* 0x000fea0003800000 */
[----:B------:R-:W2:Y:S01]  /*dd50*/  LDL R3, [R1+0x10] ;  /* 0x0000100001037983 */ /* 0x000ea20000100800 */
[----:B------:R-:W-:Y:S01]  /*dd60*/  VIADD R7, R0, 0xffffffff ;  /* 0xffffffff00077836 */ /* 0x000fe20000000000 */
[----:B--2---:R-:W-:-:S13]  /*dd70*/  ISETP.NE.AND P1, PT, R3, RZ, PT ;  /* 0x000000ff0300720c */ /* 0x004fda0003f25270 */
[----:B------:R-:W-:Y:S05]  /*dd80*/  @!P1 BRA `(.L_x_2364) ;  /* 0x0000000000509947 */ /* 0x000fea0003800000 */
[----:B------:R-:W2:Y:S01]  /*dd90*/  LDL R12, [R1+0x8] ;  /* 0x00000800010c7983 */ /* 0x000ea20000100800 */
[----:B0-----:R-:W0:Y:S01]  /*dda0*/  LDC R9, c[0x0][0x43c] ;  /* 0x00010f00ff097b82 */ /* 0x001e220000000800 */
[----:B------:R-:W-:Y:S02]  /*ddb0*/  ULDC.64 UR4, c[0x0][0x428] ;  /* 0x00010a0000047ab9 */ /* 0x000fe40000000a00 */
[----:B------:R-:W3:Y:S01]  /*ddc0*/  LDL R11, [R1] ;  /* 0x00000000010b7983 */ /* 0x000ee20000100800 */
        /* <DEDUP_REMOVED lines=16> */
.L_x_2364:
[----:B------:R-:W-:Y:S01]  /*ded0*/  IMAD R2, R18, 0x8, R17 ;  /* 0x0000000812027824 */ /* 0x000fe200078e0211 */
[----:B------:R-:W-:Y:S01]  /*dee0*/  SHF.L.U32 R3, R10, 0x1f, RZ ;  /* 0x0000001f0a037819 */ /* 0x000fe200000006ff */
[----:B------:R-:W-:Y:S03]  /*def0*/  BSSY B2, `(.L_x_2365) ;  /* 0x0000003000027945 */ /* 0x000fe60003800000 */
[----:B------:R-:W3:Y:S02]  /*df00*/  SYNCS.PHASECHK.TRANS64.TRYWAIT P0, [R2+URZ+0x28840], R3 ;  /* 0x02884003020075a7 */ /* 0x000ee4000800017f */
[----:B---3--:R-:W-:Y:S05]  /*df10*/  @!P0 BRA `(.L_x_2366) ;  /* 0x0000002000688947 */ /* 0x008fea0003800000 */
.L_x_2433:
[----:B------:R-:W-:Y:S05]  /*df20*/  BSYNC B2 ;  /* 0x0000000000027941 */ /* 0x000fea0003800000 */
.L_x_2365:
        /* <DEDUP_REMOVED lines=12> */
.L_x_2368:
[----:B------:R-:W-:Y:S05]  /*dff0*/  BSYNC B2 ;  /* 0x0000000000027941 */ /* 0x000fea0003800000 */
.L_x_2367:
[----:B------:R-:W-:Y:S01]  /*e000*/  IMAD.MOV.U32 R12, RZ, RZ, RZ ;  /* 0x000000ffff0c7224 */ /* 0x000fe200078e00ff */
[----:B------:R-:W-:Y:S01]  /*e010*/  UIADD3 UR4, UP0, UR44, 0x370, URZ ;  /* 0x000003702c047890 */ /* 0x000fe2000ff1e03f */
[C---:B---3--:R-:W-:Y:S01]  /*e020*/  IMAD R3, R18.reuse, 0x8, R6 ;  /* 0x0000000812037824 */ /* 0x048fe200078e0206 */
[----:B------:R-:W-:Y:S01]  /*e030*/  PLOP3.LUT P0, PT, PT, PT, PT, 0x80, 0x0 ;  /* 0x000000000000781c */ /* 0x000fe20003f0f070 */
[----:B------:R-:W-:Y:S01]  /*e040*/  IMAD R2, R18, 0x8000, R17 ;  /* 0x0000800012027824 */ /* 0x000fe200078e0211 */
[----:B------:R-:W-:Y:S01]  /*e050*/  R2UR UR10, R12 ;  /* 0x000000000c0a72ca */ /* 0x000fe200000e0000 */
[----:B------:R-:W-:Y:S01]  /*e060*/  VIADD R3, R3, 0x30 ;  /* 0x0000003003037836 */ /* 0x000fe20000000000 */
[----:B------:R-:W-:Y:S01]  /*e070*/  UIADD3.X UR5, URZ, UR45, URZ, UP0, !UPT ;  /* 0x0000002d3f057290 */ /* 0x000fe200087fe43f */
[----:B------:R-:W-:Y:S01]  /*e080*/  IMAD.SHL.U32 R9, R7, 0x80, RZ ;  /* 0x0000008007097824 */ /* 0x000fe200078e00ff */
[----:B------:R-:W-:Y:S01]  /*e090*/  UMOV UR6, 0x0 ;  /* 0x0000000000067882 */ /* 0x000fe20000000000 */
[----:B-1----:R-:W-:Y:S01]  /*e0a0*/  VIADD R10, R2, 0x18400 ;  /* 0x00018400020a7836 */ /* 0x002fe20000000000 */
[----:B------:R-:W-:-:S09]  /*e0b0*/  UMOV UR7, 0x14f00000 ;  /* 0x14f0000000077882 */ /* 0x000fd20000000000 */
.L_x_2369:
        /* <DEDUP_REMOVED lines=16> */
.L_x_2370:
        /* <DEDUP_REMOVED lines=15> */
.L_x_2434:
[----:B------:R-:W-:Y:S05]  /*e2b0*/  BSYNC B2 ;  /* 0x0000000000027941 */ /* 0x000fea0003800000 */
.L_x_2371:
        /* <DEDUP_REMOVED lines=11> */
.L_x_2374:
[----:B------:R-:W-:Y:S05]  /*e370*/  BSYNC B2 ;  /* 0x0000000000027941 */ /* 0x000fea0003800000 */
.L_x_2373:
[----:B------:R-:W-:Y:S01]  /*e380*/  R2UR UR10, R12 ;  /* 0x000000000c0a72ca */ /* 0x000fe200000e0000 */
[----:B------:R-:W-:Y:S01]  /*e390*/  IMAD R4, R4, 0x8000, R17 ;  /* 0x0000800004047824 */ /* 0x000fe200078e0211 */
[----:B------:R-:W-:Y:S01]  /*e3a0*/  R2UR UR6, R10 ;  /* 0x000000000a0672ca */ /* 0x000fe200000e0000 */
[----:B------:R-:W-:Y:S01]  /*e3b0*/  UIADD3 UR4, UP0, UR44, 0x470, URZ ;  /* 0x000004702c047890 */ /* 0x000fe2000ff1e03f */
[----:B------:R-:W-:Y:S01]  /*e3c0*/  R2UR UR7, R11 ;  /* 0x000000000b0772ca */ /* 0x000fe200000e0000 */
[----:B------:R-:W-:Y:S01]  /*e3d0*/  IMAD.SHL.U32 R3, R19, 0x80, RZ ;  /* 0x0000008013037824 */ /* 0x000fe200078e00ff */
[----:B------:R-:W-:Y:S01]  /*e3e0*/  PLOP3.LUT P0, PT, PT, PT, PT, 0x80, 0x0 ;  /* 0x000000000000781c */ /* 0x000fe20003f0f070 */
[----:B0-----:R-:W-:Y:S01]  /*e3f0*/  VIADD R2, R2, 0x50 ;  /* 0x0000005002027836 */ /* 0x001fe20000000000 */
[----:B------:R-:W-:Y:S01]  /*e400*/  UIADD3.X UR5, URZ, UR45, URZ, UP0, !UPT ;  /* 0x0000002d3f057290 */ /* 0x000fe200087fe43f */
[----:B------:R-:W-:-:S11]  /*e410*/  VIADD R5, R4, 0x400 ;  /* 0x0000040004057836 */ /* 0x000fd60000000000 */
.L_x_2375:
        /* <DEDUP_REMOVED lines=15> */
.L_x_2376:
        /* <DEDUP_REMOVED lines=12> */
.L_x_2363:
[----:B------:R-:W-:Y:S05]  /*e5d0*/  BSYNC B1 ;  /* 0x0000000000017941 */ /* 0x000fea0003800000 */
.L_x_2362:
[C---:B------:R-:W-:Y:S01]  /*e5e0*/  ISETP.GT.AND P0, PT, R0.reuse, 0x1, PT ;  /* 0x000000010000780c */ /* 0x040fe20003f04270 */
[----:B------:R-:W-:-:S12]  /*e5f0*/  VIADD R0, R0, 0xfffffffe ;  /* 0xfffffffe00007836 */ /* 0x000fd80000000000 */
[----:B------:R-:W-:Y:S05]  /*e600*/  @P0 BRA `(.L_x_2377) ;  /* 0xffffffec00580947 */ /* 0x000fea000383ffff */
.L_x_2346:
[----:B------:R-:W-:Y:S05]  /*e610*/  BSYNC B0 ;  /* 0x0000000000007941 */ /* 0x000fea0003800000 */
.L_x_2329:
[----:B0-----:R-:W0:Y:S01]  /*e620*/  S2R R0, SR_TID.X ;  /* 0x0000000000007919 */ /* 0x001e220000002100 */
[----:B------:R-:W-:Y:S01]  /*e630*/  BSSY B0, `(.L_x_2378) ;  /* 0x0000011000007945 */ /* 0x000fe20003800000 */
[----:B0-----:R-:W-:-:S04]  /*e640*/  LOP3.LUT R6, R0, 0x7f, RZ, 0xc0, !PT ;  /* 0x0000007f00067812 */ /* 0x001fc800078ec0ff */
[----:B------:R-:W-:-:S13]  /*e650*/  ISETP.NE.AND P1, PT, R6, RZ, PT ;  /* 0x000000ff0600720c */ /* 0x000fda0003f25270 */
[----:B------:R-:W-:Y:S05]  /*e660*/  @P1 BRA `(.L_x_2379) ;  /* 0x0000000000341947 */ /* 0x000fea0003800000 */
[----:B------:R-:W0:Y:S01]  /*e670*/  S2R R5, SR_LANEID ;  /* 0x0000000000057919 */ /* 0x000e220000000000 */
[----:B------:R-:W-:Y:S01]  /*e680*/  VOTEU.ANY UR4, UPT, PT ;  /* 0x0000000000047886 */ /* 0x000fe200038e0100 */
[----:B------:R-:W2:Y:S01]  /*e690*/  LDC.64 R2, c[0x0][0xc80] ;  /* 0x00032000ff027b82 */ /* 0x000ea20000000a00 */
[----:B------:R-:W0:Y:S02]  /*e6a0*/  FLO.U32 R0, UR4 ;  /* 0x0000000400007d00 */ /* 0x000e2400080e0000 */
[----:B0-----:R-:W-:-:S06]  /*e6b0*/  ISETP.EQ.U32.AND P0, PT, R0, R5, PT ;  /* 0x000000050000720c */ /* 0x001fcc0003f02070 */
[----:B------:R-:W2:Y:S07]  /*e6c0*/  POPC R5, UR4 ;  /* 0x0000000400057d09 */ /* 0x000eae0008000000 */
[----:B--2---:R-:W2:Y:S01]  /*e6d0*/  @P0 ATOMG.E.ADD.STRONG.GPU PT, R3, desc[UR46][R2.64], R5 ;  /* 0x00000005020309a8 */ /* 0x004ea200081ee1ee */
[----:B------:R-:W0:Y:S02]  /*e6e0*/  S2R R4, SR_LTMASK ;  /* 0x0000000000047919 */ /* 0x000e240000003900 */
[----:B0-----:R-:W-:-:S04]  /*e6f0*/  LOP3.LUT R4, R4, UR4, RZ, 0xc0, !PT ;  /* 0x0000000404047c12 */ /* 0x001fc8000f8ec0ff */
[----:B------:R-:W0:Y:S01]  /*e700*/  POPC R7, R4 ;  /* 0x0000000400077309 */ /* 0x000e220000000000 */
[----:B--2---:R-:W0:Y:S02]  /*e710*/  SHFL.IDX PT, R0, R3, R0, 0x1f ;  /* 0x00001f0003007589 */ /* 0x004e2400000e0000 */
[----:B0-----:R-:W-:-:S05]  /*e720*/  IADD3 R0, R0, UR41, R7 ;  /* 0x0000002900007c10 */ /* 0x001fca000fffe007 */
[----:B------:R0:W-:Y:S02]  /*e730*/  STL [R1+0x18], R0 ;  /* 0x0000180001007387 */ /* 0x0001e40000100800 */
.L_x_2379:
[----:B------:R-:W-:Y:S05]  /*e740*/  BSYNC B0 ;  /* 0x0000000000007941 */ /* 0x000fea0003800000 */
.L_x_2378:
[----:B0-----:R-:W2:Y:S01]  /*e750*/  LDL.LU R0, [R1+0xc] ;  /* 0x00000c0001007983 */ /* 0x001ea20000300800 */
[----:B------:R-:W-:Y:S01]  /*e760*/  BSSY B0, `(.L_x_2380) ;  /* 0x0000038000007945 */ /* 0x000fe20003800000 */
[----:B--2---:R-:W-:-:S13]  /*e770*/  ISETP.NE.AND P0, PT, R0, RZ, PT ;  /* 0x000000ff0000720c */ /* 0x004fda0003f05270 */
[----:B------:R-:W-:Y:S05]  /*e780*/  @!P0 BRA `(.L_x_2381) ;  /* 0x0000000000d48947 */ /* 0x000fea0003800000 */
[----:B------:R-:W2:Y:S01]  /*e790*/  LDL R0, [R1+0x4] ;  /* 0x0000040001007983 */ /* 0x000ea20000100800 */
[----:B------:R-:W-:Y:S01]  /*e7a0*/  IMAD R3, R18, 0x8, R17 ;  /* 0x0000000812037824 */ /* 0x000fe200078e0211 */
[----:B------:R-:W-:Y:S01]  /*e7b0*/  BSSY B1, `(.L_x_2382) ;  /* 0x0000005000017945 */ /* 0x000fe20003800000 */
[----:B------:R-:W-:Y:S02]  /*e7c0*/  ISETP.NE.AND P2, PT, R6, RZ, PT ;  /* 0x000000ff0600720c */ /* 0x000fe40003f45270 */
[----:B--2---:R-:W-:-:S04]  /*e7d0*/  SHF.L.U32 R0, R0, 0x1f, RZ ;  /* 0x0000001f00007819 */ /* 0x004fc800000006ff */
[----:B------:R-:W0:Y:S02]  /*e7e0*/  SYNCS.PHASECHK.TRANS64.TRYWAIT P0, [R3+URZ+0x28860], R0 ;  /* 0x02886000030075a7 */ /* 0x000e24000800017f */
[----:B0-----:R-:W-:Y:S05]  /*e7f0*/  @!P0 BRA `(.L_x_2383) ;  /* 0x0000001800588947 */ /* 0x001fea0003800000 */
.L_x_2435:
[----:B------:R-:W-:Y:S05]  /*e800*/  BSYNC B1 ;  /* 0x0000000000017941 */ /* 0x000fea0003800000 */
.L_x_2382:
[----:B------:R-:W-:Y:S04]  /*e810*/  BSSY B1, `(.L_x_2384) ;  /* 0x0000009000017945 */ /* 0x000fe80003800000 */
[----:B------:R-:W-:Y:S05]  /*e820*/  @P2 BRA `(.L_x_2385) ;  /* 0x00000000001c2947 */ /* 0x000fea0003800000 */
[----:B------:R-:W2:Y:S01]  /*e830*/  S2R R2, SR_TID.X ;  /* 0x0000000000027919 */ /* 0x000ea20000002100 */
[----:B0-----:R-:W-:-:S04]  /*e840*/  IMAD.MOV.U32 R0, RZ, RZ, 0x8000 ;  /* 0x00008000ff007424 */ /* 0x001fc800078e00ff */
[----:B------:R3:W-:Y:S01]  /*e850*/  SYNCS.ARRIVE.TRANS64 RZ, [R3+URZ+0x28850], R0 ;  /* 0x0288500003ff79a7 */ /* 0x0007e2000800003f */
[----:B--2---:R-:W-:-:S04]  /*e860*/  LOP3.LUT R2, R2, 0x1f, RZ, 0xc0, !PT ;  /* 0x0000001f02027812 */ /* 0x004fc800078ec0ff */
[----:B------:R-:W-:-:S13]  /*e870*/  ISETP.NE.AND P0, PT, R2, RZ, PT ;  /* 0x000000ff0200720c */ /* 0x000fda0003f05270 */
[----:B---3--:R-:W-:Y:S05]  /*e880*/  @!P0 BRA `(.L_x_2385) ;  /* 0x0000000000048947 */ /* 0x008fea0003800000 */
[----:B------:R-:W-:Y:S01]  /*e890*/  BPT.TRAP 0x1 ;  /* 0x000000040000795c */ /* 0x000fe20000300000 */
.L_x_2385:
[----:B------:R-:W-:Y:S05]  /*e8a0*/  BSYNC B1 ;  /* 0x0000000000017941 */ /* 0x000fea0003800000 */
.L_x_2384:
[----:B0-----:R-:W-:Y:S01]  /*e8b0*/  IMAD R0, R18, 0x8000, R17 ;  /* 0x0000800012007824 */ /* 0x001fe200078e0211 */
[----:B------:R-:W-:Y:S01]  /*e8c0*/  UIADD3 UR4, UP0, UR44, 0x470, URZ ;  /* 0x000004702c047890 */ /* 0x000fe2000ff1e03f */
[----:B------:R-:W-:Y:S01]  /*e8d0*/  VIADD R2, R3, 0x28850 ;  /* 0x0002885003027836 */ /* 0x000fe20000000000 */
[----:B------:R-:W-:Y:S01]  /*e8e0*/  PLOP3.LUT P0, PT, PT, PT, PT, 0x80, 0x0 ;  /* 0x000000000000781c */ /* 0x000fe20003f0f070 */
[----:B------:R-:W-:Y:S01]  /*e8f0*/  IMAD.SHL.U32 R19, R19, 0x80, RZ ;  /* 0x0000008013137824 */ /* 0x000fe200078e00ff */
[----:B------:R-:W-:Y:S01]  /*e900*/  UIADD3.X UR5, URZ, UR45, URZ, UP0, !UPT ;  /* 0x0000002d3f057290 */ /* 0x000fe200087fe43f */
[----:B------:R-:W-:Y:S01]  /*e910*/  VIADD R3, R0, 0x400 ;  /* 0x0000040000037836 */ /* 0x000fe20000000000 */
[----:B------:R-:W-:Y:S01]  /*e920*/  UMOV UR6, 0x0 ;  /* 0x0000000000067882 */ /* 0x000fe20000000000 */
[----:B------:R-:W-:Y:S01]  /*e930*/  UMOV UR7, 0x14f00000 ;  /* 0x14f0000000077882 */ /* 0x000fe20000000000 */
[----:B------:R-:W-:-:S08]  /*e940*/  UMOV UR10, URZ ;  /* 0x0000003f000a7c82 */ /* 0x000fd00008000000 */
.L_x_2386:
        /* <DEDUP_REMOVED lines=15> */
.L_x_2387:
        /* <DEDUP_REMOVED lines=10> */
.L_x_2381:
[----:B------:R-:W-:Y:S05]  /*eae0*/  BSYNC B0 ;  /* 0x0000000000007941 */ /* 0x000fea0003800000 */
.L_x_2380:
[----:B------:R-:W2:Y:S01]  /*eaf0*/  LDL.LU R3, [R1+0x4] ;  /* 0x0000040001037983 */ /* 0x000ea20000300800 */
[----:B------:R-:W-:-:S05]  /*eb00*/  VIADD R18, R18, 0x1 ;  /* 0x0000000112127836 */ /* 0x000fca0000000000 */
[----:B------:R-:W-:-:S04]  /*eb10*/  ISETP.NE.AND P0, PT, R18, 0x2, PT ;  /* 0x000000021200780c */ /* 0x000fc80003f05270 */
[----:B------:R-:W-:Y:S02]  /*eb20*/  SEL R0, RZ, 0x1, P0 ;  /* 0x00000001ff007807 */ /* 0x000fe40000000000 */
[----:B------:R-:W-:Y:S02]  /*eb30*/  SEL R18, R18, RZ, P0 ;  /* 0x000000ff12127207 */ /* 0x000fe40000000000 */
[----:B--2---:R-:W-:-:S05]  /*eb40*/  LOP3.LUT R3, R3, R0, RZ, 0x3c, !PT ;  /* 0x0000000003037212 */ /* 0x004fca00078e3cff */
[----:B------:R0:W-:Y:S02]  /*eb50*/  STL [R1+0x4], R3 ;  /* 0x0000040301007387 */ /* 0x0001e40000100800 */
.L_x_2309:
[----:B------:R-:W-:Y:S05]  /*eb60*/  BSYNC B7 ;  /* 0x0000000000077941 */ /* 0x000fea0003800000 */
.L_x_2307:
[----:B--2---:R-:W2:Y:S04]  /*eb70*/  LDL R0, [R1+0x20] ;  /* 0x0000200001007983 */ /* 0x004ea80000100800 */
[----:B0-----:R0:W5:Y:S01]  /*eb80*/  LDL R2, [R1+0x18] ;  /* 0x0000180001027983 */ /* 0x0011620000100800 */
[----:B--2---:R-:W-:-:S13]  /*eb90*/  ISETP.NE.AND P0, PT, R0, RZ, PT ;  /* 0x000000ff0000720c */ /* 0x004fda0003f05270 */
        /* <DEDUP_REMOVED lines=11> */
.L_x_2388:
[----:B------:R-:W-:-:S03]  /*ec50*/  UMOV UR4, 0xffffffff ;  /* 0xffffffff00047882 */ /* 0x000fc60000000000 */
[----:B------:R-:W-:Y:S05]  /*ec60*/  BRA.DIV UR4, `(.L_x_2390) ;  /* 0x0000001604507947 */ /* 0x000fea000b800000 */
[----:B-----5:R0:W2:Y:S02]  /*ec70*/  SHFL.IDX PT, R14, R2, RZ, 0x1f ;  /* 0x00001fff020e7589 */ /* 0x0200a400000e0000 */
.L_x_2438:
[----:B------:R-:W3:Y:S01]  /*ec80*/  @!P1 S2R R3, SR_CgaCtaId ;  /* 0x0000000000039919 */ /* 0x000ee20000008800 */
[----:B------:R-:W-:Y:S05]  /*ec90*/  WARPSYNC.ALL ;  /* 0x0000000000007948 */ /* 0x000fea0003800000 */
[----:B------:R-:W-:Y:S01]  /*eca0*/  BAR.SYNC.DEFER_BLOCKING 0x4, 0x180 ;  /* 0x0106000000007b1d */ /* 0x000fe20000010000 */
[----:B------:R-:W-:-:S05]  /*ecb0*/  @!P1 MOV R0, 0x400 ;  /* 0x0000040000009802 */ /* 0x000fca0000000f00 */
[----:B--2---:R2:W-:Y:S01]  /*ecc0*/  STL [R1+0x18], R14 ;  /* 0x0000180e01007387 */ /* 0x0045e20000100800 */
[----:B---3--:R-:W-:-:S05]  /*ecd0*/  @!P1 LEA R17, R3, R0, 0x18 ;  /* 0x0000000003119211 */ /* 0x008fca00078ec0ff */
[----:B------:R2:W-:Y:S01]  /*ece0*/  @!P1 STS [R17+0x288d0], R2 ;  /* 0x0288d00211009388 */ /* 0x0005e20000000800 */
[----:B------:R-:W-:Y:S06]  /*ecf0*/  BAR.ARV 0x5, 0x180 ;  /* 0x0146000000007b1d */ /* 0x000fec0000002000 */
.L_x_2389:
[----:B------:R-:W3:Y:S01]  /*ed00*/  LDL R0, [R1+0x18] ;  /* 0x0000180001007983 */ /* 0x000ee20000100800 */
[----:B------:R-:W-:Y:S02]  /*ed10*/  ULDC UR4, c[0x0][0xc38] ;  /* 0x00030e0000047ab9 */ /* 0x000fe40000000800 */
[----:B---3--:R-:W-:-:S13]  /*ed20*/  ISETP.GE.AND P0, PT, R0, UR4, PT ;  /* 0x0000000400007c0c */ /* 0x008fda000bf06270 */
[----:B------:R-:W-:Y:S05]  /*ed30*/  @!P0 BRA `(.L_x_2391) ;  /* 0xffffffc000248947 */ /* 0x000fea000383ffff */
.L_x_2304:
[----:B-1----:R-:W3:Y:S01]  /*ed40*/  LDL.LU R0, [R1+0x1c] ;  /* 0x00001c0001007983 */ /* 0x002ee20000300800 */
[----:B------:R-:W-:Y:S01]  /*ed50*/  BSSY B0, `(.L_x_2392) ;  /* 0x000000b000007945 */ /* 0x000fe20003800000 */
[----:B------:R-:W1:Y:S01]  /*ed60*/  S2R R5, SR_CgaCtaId ;  /* 0x0000000000057919 */ /* 0x000e620000008800 */
[----:B---3--:R-:W-:-:S05]  /*ed70*/  VIADD R0, R0, 0x1 ;  /* 0x0000000100007836 */ /* 0x008fca0000000000 */
[----:B0-2---:R-:W-:-:S04]  /*ed80*/  LEA.HI R2, R0, R0, RZ, 0x1 ;  /* 0x0000000000027211 */ /* 0x005fc800078f08ff */
[----:B------:R-:W-:-:S05]  /*ed90*/  LOP3.LUT R3, R2, 0xfffffffe, RZ, 0xc0, !PT ;  /* 0xfffffffe02037812 */ /* 0x000fca00078ec0ff */
[----:B------:R-:W-:Y:S01]  /*eda0*/  IMAD.IADD R3, R0, 0x1, -R3 ;  /* 0x0000000100037824 */ /* 0x000fe200078e0a03 */
[----:B------:R-:W-:-:S04]  /*edb0*/  MOV R0, 0x400 ;  /* 0x0000040000007802 */ /* 0x000fc80000000f00 */
[----:B-1----:R-:W-:Y:S02]  /*edc0*/  LEA R0, R5, R0, 0x18 ;  /* 0x0000000005007211 */ /* 0x002fe400078ec0ff */
[----:B------:R-:W-:-:S04]  /*edd0*/  SHF.L.U32 R3, R3, 0x1f, RZ ;  /* 0x0000001f03037819 */ /* 0x000fc800000006ff */
[----:B------:R-:W0:Y:S02]  /*ede0*/  SYNCS.PHASECHK.TRANS64.TRYWAIT P0, [R0+URZ+0x28820], R3 ;  /* 0x02882003000075a7 */ /* 0x000e24000800017f */
[----:B0-----:R-:W-:Y:S05]  /*edf0*/  @!P0 BRA `(.L_x_2393) ;  /* 0x0000001400148947 */ /* 0x001fea0003800000 */
.L_x_2439:
[----:B------:R-:W-:Y:S05]  /*ee00*/  BSYNC B0 ;  /* 0x0000000000007941 */ /* 0x000fea0003800000 */
.L_x_2392:
[----:B------:R-:W-:-:S03]  /*ee10*/  UMOV UR4, 0xffffffff ;  /* 0xffffffff00047882 */ /* 0x000fc60000000000 */
[----:B------:R-:W-:Y:S05]  /*ee20*/  BRA.DIV UR4, `(.L_x_2394) ;  /* 0x00000016041c7947 */ /* 0x000fea000b800000 */
[----:B------:R-:W1:Y:S02]  /*ee30*/  S2R R2, SR_TID.X ;  /* 0x0000000000027919 */ /* 0x000e640000002100 */
[----:B-1----:R-:W-:-:S04]  /*ee40*/  SHF.R.U32.HI R2, RZ, 0x5, R2 ;  /* 0x00000005ff027819 */ /* 0x002fc80000011602 */
[----:B------:R-:W-:-:S05]  /*ee50*/  LOP3.LUT R2, R2, 0x3, RZ, 0xc0, !PT ;  /* 0x0000000302027812 */ /* 0x000fca00078ec0ff */
[----:B------:R1:W2:Y:S02]  /*ee60*/  SHFL.IDX PT, R14, R2, RZ, 0x1f ;  /* 0x00001fff020e7589 */ /* 0x0002a400000e0000 */
.L_x_2442:
[----:B--2---:R-:W-:Y:S01]  /*ee70*/  ISETP.NE.AND P0, PT, R14, RZ, PT ;  /* 0x000000ff0e00720c */ /* 0x004fe20003f05270 */
[----:B------:R-:W-:-:S12]  /*ee80*/  BSSY B0, `(.L_x_2395) ;  /* 0x0000025000007945 */ /* 0x000fd80003800000 */
[----:B------:R-:W-:Y:S05]  /*ee90*/  @P0 BRA `(.L_x_2396) ;  /* 0x00000000008c0947 */ /* 0x000fea0003800000 */
[----:B------:R-:W-:-:S03]  /*eea0*/  UMOV UR4, 0xffffffff ;  /* 0xffffffff00047882 */ /* 0x000fc60000000000 */
[----:B------:R-:W-:Y:S05]  /*eeb0*/  BRA.DIV UR4, `(.L_x_2397) ;  /* 0x00000016042c7947 */ /* 0x000fea000b800000 */
[----:B------:R-:W-:-:S13]  /*eec0*/  ELECT P6, URZ, PT ;  /* 0x00000000003f782f */ /* 0x000fda00038c0000 */
.L_x_2445:
[----:B------:R-:W-:Y:S05]  /*eed0*/  @!P6 BRA `(.L_x_2396) ;  /* 0x00000000007ce947 */ /* 0x000fea0003800000 */
[----:B------:R-:W-:-:S06]  /*eee0*/  ULOP3.LUT UR4, UR38, 0x2, URZ, 0xfc, !UPT ;  /* 0x0000000226047892 */ /* 0x000fcc000f8efc3f */
[----:B-1----:R-:W-:-:S05]  /*eef0*/  IMAD.U32 R2, RZ, RZ, UR4 ;  /* 0x00000004ff027e24 */ /* 0x002fca000f8e00ff */
[----:B------:R-:W-:-:S13]  /*ef00*/  ISETP.NE.AND P2, PT, R2, 0x3, PT ;  /* 0x000000030200780c */ /* 0x000fda0003f45270 */
[----:B------:R-:W-:Y:S05]  /*ef10*/  @!P2 BRA `(.L_x_2398) ;  /* 0x000000000004a947 */ /* 0x000fea0003800000 */
[----:B------:R-:W-:Y:S01]  /*ef20*/  BPT.TRAP 0x1 ;  /* 0x000000040000795c */ /* 0x000fe20000300000 */
.L_x_2398:
        /* <DEDUP_REMOVED lines=13> */
.L_x_2446:
[----:B------:R-:W1:Y:S02]  /*f000*/  SYNCS.PHASECHK.TRANS64.TRYWAIT P0, [R3+URZ], R2 ;  /* 0x00000002030075a7 */ /* 0x000e64000800017f */
[----:B-1----:R-:W-:Y:S05]  /*f010*/  @!P0 BRA `(.L_x_2400) ;  /* 0x0000001400088947 */ /* 0x002fea0003800000 */
.L_x_2447:
[----:B------:R-:W-:Y:S05]  /*f020*/  @!P2 BRA `(.L_x_2401) ;  /* 0x000000000004a947 */ /* 0x000fea0003800000 */
[----:B------:R-:W-:Y:S01]  /*f030*/  BPT.TRAP 0x1 ;  /* 0x000000040000795c */ /* 0x000fe20000300000 */
.L_x_2401:
[----:B-1----:R-:W-:-:S04]  /*f040*/  VIADD R3, R0, 0x28860 ;  /* 0x0002886000037836 */ /* 0x002fc80000000000 */
[----:B------:R-:W-:-:S04]  /*f050*/  IMAD R18, R18, 0x8, R3 ;  /* 0x0000000812127824 */ /* 0x000fc800078e0203 */
[----:B------:R-:W1:Y:S02]  /*f060*/  SYNCS.PHASECHK.TRANS64.TRYWAIT P0, [R18+URZ], R5 ;  /* 0x00000005120075a7 */ /* 0x000e64000800017f */
[----:B-1----:R-:W-:Y:S05]  /*f070*/  @!P0 BRA `(.L_x_2402) ;  /* 0x0000001400048947 */ /* 0x002fea0003800000 */
.L_x_2448:
[----:B------:R-:W-:-:S07]  /*f080*/  IMAD R3, R4, 0x8, R3 ;  /* 0x0000000804037824 */ /* 0x000fce00078e0203 */
.L_x_2403:
[----:B--2---:R2:W3:Y:S02]  /*f090*/  SYNCS.PHASECHK.TRANS64.TRYWAIT P0, [R3+URZ], R2 ;  /* 0x00000002030075a7 */ /* 0x0044e4000800017f */
[----:B---3--:R-:W-:Y:S05]  /*f0a0*/  @!P0 NANOSLEEP.SYNCS 0x989680 ;  /* 0x009896800000895d */ /* 0x008fea0003900000 */
[----:B------:R-:W3:Y:S02]  /*f0b0*/  @!P0 SYNCS.PHASECHK.TRANS64 P0, [R3+URZ], R2 ;  /* 0x00000002030085a7 */ /* 0x000ee4000800007f */
[----:B---3--:R-:W-:Y:S05]  /*f0c0*/  @!P0 BRA `(.L_x_2403) ;  /* 0xfffffffc00f08947 */ /* 0x008fea000383ffff */
.L_x_2396:
[----:B------:R-:W-:Y:S05]  /*f0d0*/  BSYNC B0 ;  /* 0x0000000000007941 */ /* 0x000fea0003800000 */
.L_x_2395:
[----:B------:R-:W-:Y:S05]  /*f0e0*/  EXIT ;  /* 0x000000000000794d */ /* 0x000fea0003800000 */
.L_x_2257:
[----:B0-----:R-:W-:-:S04]  /*f0f0*/  IMAD.U32 R3, RZ, RZ, UR41 ;  /* 0x00000029ff037e24 */ /* 0x001fc8000f8e00ff */
[----:B------:R0:W1:Y:S03]  /*f100*/  SYNCS.PHASECHK.TRANS64.TRYWAIT P1, [R3+URZ+0x28800], R0 ;  /* 0x02880000030075a7 */ /* 0x000066000802017f */
[----:B-1----:R-:W-:Y:S05]  /*f110*/  @!P1 NANOSLEEP.SYNCS 0x989680 ;  /* 0x009896800000995d */ /* 0x002fea0003900000 */
[----:B------:R-:W1:Y:S02]  /*f120*/  @!P1 SYNCS.PHASECHK.TRANS64 P1, [R3+URZ+0x28800], R0 ;  /* 0x02880000030095a7 */ /* 0x000e64000802007f */
[----:B-1----:R-:W-:Y:S05]  /*f130*/  @!P1 BRA `(.L_x_2257) ;  /* 0xfffffffc00ec9947 */ /* 0x002fea000383ffff */
[----:B------:R-:W-:Y:S05]  /*f140*/  BRA `(.L_x_2404) ;  /* 0xffffff2400687947 */ /* 0x000fea000383ffff */
.L_x_2261:
[----:B-1----:R1:W2:Y:S02]  /*f150*/  SYNCS.PHASECHK.TRANS64.TRYWAIT P2, [R3+URZ+0x28830], R0 ;  /* 0x02883000030075a7 */ /* 0x0022a4000804017f */
[----:B--2---:R-:W-:Y:S05]  /*f160*/  @!P2 NANOSLEEP.SYNCS 0x989680 ;  /* 0x009896800000a95d */ /* 0x004fea0003900000 */
[----:B------:R-:W2:Y:S02]  /*f170*/  @!P2 SYNCS.PHASECHK.TRANS64 P2, [R3+URZ+0x28830], R0 ;  /* 0x028830000300a5a7 */ /* 0x000ea4000804007f */
[----:B--2---:R-:W-:Y:S05]  /*f180*/  @!P2 BRA `(.L_x_2261) ;  /* 0xfffffffc00f0a947 */ /* 0x004fea000383ffff */
[----:B------:R-:W-:Y:S05]  /*f190*/  BRA `(.L_x_2260) ;  /* 0xffffff24008c7947 */ /* 0x000fea000383ffff */
.L_x_2266:
[----:B-1----:R-:W-:-:S04]  /*f1a0*/  IMAD.U32 R5, RZ, RZ, UR6 ;  /* 0x00000006ff057e24 */ /* 0x002fc8000f8e00ff */
[----:B------:R1:W2:Y:S03]  /*f1b0*/  SYNCS.PHASECHK.TRANS64.TRYWAIT P3, [R5+URZ+0x28830], R0 ;  /* 0x02883000050075a7 */ /* 0x0002a6000806017f */
[----:B--2---:R-:W-:Y:S05]  /*f1c0*/  @!P3 NANOSLEEP.SYNCS 0x989680 ;  /* 0x009896800000b95d */ /* 0x004fea0003900000 */
[----:B------:R-:W2:Y:S02]  /*f1d0*/  @!P3 SYNCS.PHASECHK.TRANS64 P3, [R5+URZ+0x28830], R0 ;  /* 0x028830000500b5a7 */ /* 0x000ea4000806007f */
[----:B--2---:R-:W-:Y:S05]  /*f1e0*/  @!P3 BRA `(.L_x_2266) ;  /* 0xfffffffc00ecb947 */ /* 0x004fea000383ffff */
[----:B------:R-:W-:Y:S05]  /*f1f0*/  BRA `(.L_x_2263) ;  /* 0xffffff4800b07947 */ /* 0x000fea000383ffff */
.L_x_2270:
[----:B-1----:R-:W-:-:S04]  /*f200*/  IMAD.U32 R5, RZ, RZ, UR6 ;  /* 0x00000006ff057e24 */ /* 0x002fc8000f8e00ff */
[----:B------:R1:W2:Y:S03]  /*f210*/  SYNCS.PHASECHK.TRANS64.TRYWAIT P3, [R5+URZ+0x28850], R0 ;  /* 0x02885000050075a7 */ /* 0x0002a6000806017f */
[----:B--2---:R-:W-:Y:S05]  /*f220*/  @!P3 NANOSLEEP.SYNCS 0x989680 ;  /* 0x009896800000b95d */ /* 0x004fea0003900000 */
[----:B------:R-:W2:Y:S02]  /*f230*/  @!P3 SYNCS.PHASECHK.TRANS64 P3, [R5+URZ+0x28850], R0 ;  /* 0x028850000500b5a7 */ /* 0x000ea4000806007f */
[----:B--2---:R-:W-:Y:S05]  /*f240*/  @!P3 BRA `(.L_x_2270) ;  /* 0xfffffffc00ecb947 */ /* 0x004fea000383ffff */
[----:B------:R-:W-:Y:S05]  /*f250*/  BRA `(.L_x_2267) ;  /* 0xffffff4c00707947 */ /* 0x000fea000383ffff */
.L_x_2276:
[----:B-1----:R-:W-:-:S04]  /*f260*/  IMAD.U32 R5, RZ, RZ, UR6 ;  /* 0x00000006ff057e24 */ /* 0x002fc8000f8e00ff */
[----:B------:R1:W2:Y:S03]  /*f270*/  SYNCS.PHASECHK.TRANS64.TRYWAIT P2, [R5+URZ+0x28830], R0 ;  /* 0x02883000050075a7 */ /* 0x0002a6000804017f */
[----:B--2---:R-:W-:Y:S05]  /*f280*/  @!P2 NANOSLEEP.SYNCS 0x989680 ;  /* 0x009896800000a95d */ /* 0x004fea0003900000 */
[----:B------:R-:W2:Y:S02]  /*f290*/  @!P2 SYNCS.PHASECHK.TRANS64 P2, [R5+URZ+0x28830], R0 ;  /* 0x028830000500a5a7 */ /* 0x000ea4000804007f */
[----:B--2---:R-:W-:Y:S05]  /*f2a0*/  @!P2 BRA `(.L_x_2276) ;  /* 0xfffffffc00eca947 */ /* 0x004fea000383ffff */
[----:B------:R-:W-:Y:S05]  /*f2b0*/  BRA `(.L_x_2273) ;  /* 0xffffff7000d47947 */ /* 0x000fea000383ffff */
.L_x_2280:
[----:B-1----:R-:W-:-:S04]  /*f2c0*/  IMAD.U32 R5, RZ, RZ, UR6 ;  /* 0x00000006ff057e24 */ /* 0x002fc8000f8e00ff */
[----:B------:R1:W2:Y:S03]  /*f2d0*/  SYNCS.PHASECHK.TRANS64.TRYWAIT P2, [R5+URZ+0x28850], R0 ;  /* 0x02885000050075a7 */ /* 0x0002a6000804017f */
[----:B--2---:R-:W-:Y:S05]  /*f2e0*/  @!P2 NANOSLEEP.SYNCS 0x989680 ;  /* 0x009896800000a95d */ /* 0x004fea0003900000 */
[----:B------:R-:W2:Y:S02]  /*f2f0*/  @!P2 SYNCS.PHASECHK.TRANS64 P2, [R5+URZ+0x28850], R0 ;  /* 0x028850000500a5a7 */ /* 0x000ea4000804007f */
[----:B--2---:R-:W-:Y:S05]  /*f300*/  @!P2 BRA `(.L_x_2280) ;  /* 0xfffffffc00eca947 */ /* 0x004fea000383ffff */
[----:B------:R-:W-:Y:S05]  /*f310*/  BRA `(.L_x_2277) ;  /* 0xffffff7400947947 */ /* 0x000fea000383ffff */
.L_x_2285:
[----:B-1----:R-:W-:-:S04]  /*f320*/  IMAD.U32 R7, RZ, RZ, UR5 ;  /* 0x00000005ff077e24 */ /* 0x002fc8000f8e00ff */
[----:B------:R1:W2:Y:S03]  /*f330*/  SYNCS.PHASECHK.TRANS64.TRYWAIT P0, [R7+URZ+0x28850], R6 ;  /* 0x02885006070075a7 */ /* 0x0002a6000800017f */
[----:B--2---:R-:W-:Y:S05]  /*f340*/  @!P0 NANOSLEEP.SYNCS 0x989680 ;  /* 0x009896800000895d */ /* 0x004fea0003900000 */
[----:B------:R-:W2:Y:S02]  /*f350*/  @!P0 SYNCS.PHASECHK.TRANS64 P0, [R7+URZ+0x28850], R6 ;  /* 0x02885006070085a7 */ /* 0x000ea4000800007f */
[----:B--2---:R-:W-:Y:S05]  /*f360*/  @!P0 BRA `(.L_x_2285) ;  /* 0xfffffffc00ec8947 */ /* 0x004fea000383ffff */
[----:B------:R-:W-:Y:S05]  /*f370*/  BRA `(.L_x_2284) ;  /* 0xffffff9000747947 */ /* 0x000fea000383ffff */
.L_x_2315:
[----:B------:R-:W-:Y:S02]  /*f380*/  IMAD.MOV.U32 R13, RZ, RZ, R0 ;  /* 0x000000ffff0d7224 */ /* 0x000fe400078e0000 */
[----:B------:R-:W-:Y:S02]  /*f390*/  IMAD.MOV.U32 R12, RZ, RZ, RZ ;  /* 0x000000ffff0c7224 */ /* 0x000fe400078e00ff */
[----:B------:R-:W-:Y:S02]  /*f3a0*/  IMAD.MOV.U32 R11, RZ, RZ, 0x1f ;  /* 0x0000001fff0b7424 */ /* 0x000fe400078e00ff */
[----:B------:R-:W-:-:S07]  /*f3b0*/  IMAD.MOV.U32 R15, RZ, RZ, -0x1 ;  /* 0xffffffffff0f7424 */ /* 0x000fce00078e00ff */
[----:B0-----:R-:W-:Y:S05]  /*f3c0*/  WARPSYNC.COLLECTIVE R15, `(.L_x_2405) ;  /* 0x000000000f087348 */ /* 0x001fea0003c00000 */
[----:B------:R1:W2:Y:S02]  /*f3d0*/  SHFL.IDX P6, R14, R13, R12, R11 ;  /* 0x0000000c0d0e7389 */ /* 0x0002a400000c000b */
[----:B012---:R-:W-:Y:S01]  /*f3e0*/  ENDCOLLECTIVE ;  /* 0x000000000000791b */ /* 0x007fe20003800000 */
.L_x_2405:
[----:B------:R-:W-:Y:S05]  /*f3f0*/  BRA `(.L_x_2406) ;  /* 0xffffffc400387947 */ /* 0x000fea000383ffff */
.L_x_2317:
[----:B------:R-:W-:Y:S01]  /*f400*/  BSSY B0, `(.L_x_2407) ;  /* 0x0000006000007945 */ /* 0x000fe20003800000 */
[----:B------:R-:W-:-:S07]  /*f410*/  IMAD.MOV.U32 R15, RZ, RZ, -0x1 ;  /* 0xffffffffff0f7424 */ /* 0x000fce00078e00ff */
[----:B01----:R-:W-:Y:S05]  /*f420*/  WARPSYNC.COLLECTIVE R15, `(.L_x_2408) ;  /* 0x000000000f0c7348 */ /* 0x003fea0003c00000 */
[----:B------:R-:W-:Y:S02]  /*f430*/  ELECT P6, UR62, PT ;  /* 0x00000000003e782f */ /* 0x000fe400038c0000 */
[----:B------:R-:W-:Y:S01]  /*f440*/  MOV R14, UR62 ;  /* 0x0000003e000e7c02 */ /* 0x000fe20008000f00 */
[----:B01----:R-:W-:Y:S10]  /*f450*/  ENDCOLLECTIVE ;  /* 0x000000000000791b */ /* 0x003ff40003800000 */
.L_x_2408:
[----:B------:R-:W-:Y:S05]  /*f460*/  BSYNC B0 ;  /* 0x0000000000007941 */ /* 0x000fea0003800000 */
.L_x_2407:
[----:B------:R-:W-:Y:S05]  /*f470*/  BRA `(.L_x_2409) ;  /* 0xffffffc400387947 */ /* 0x000fea000383ffff */
.L_x_2319:
[----:B-1----:R1:W2:Y:S02]  /*f480*/  SYNCS.PHASECHK.TRANS64.TRYWAIT P0, [R0+URZ+0x28840], R3 ;  /* 0x02884003000075a7 */ /* 0x0022a4000800017f */
[----:B--2---:R-:W-:Y:S05]  /*f490*/  @!P0 NANOSLEEP.SYNCS 0x989680 ;  /* 0x009896800000895d */ /* 0x004fea0003900000 */
[----:B------:R-:W2:Y:S02]  /*f4a0*/  @!P0 SYNCS.PHASECHK.TRANS64 P0, [R0+URZ+0x28840], R3 ;  /* 0x02884003000085a7 */ /* 0x000ea4000800007f */
[----:B--2---:R-:W-:Y:S05]  /*f4b0*/  @!P0 BRA `(.L_x_2319) ;  /* 0xfffffffc00f08947 */ /* 0x004fea000383ffff */
[----:B------:R-:W-:Y:S05]  /*f4c0*/  BRA `(.L_x_2410) ;  /* 0xffffffc400887947 */ /* 0x000fea000383ffff */
.L_x_2323:
[----:B------:R-:W-:Y:S01]  /*f4d0*/  IMAD.MOV.U32 R13, RZ, RZ, R4 ;  /* 0x000000ffff0d7224 */ /* 0x000fe200078e0004 */
[----:B------:R-:W-:Y:S01]  /*f4e0*/  LOP3.LUT R8, R8, 0x7f, RZ, 0xc0, !PT ;  /* 0x0000007f08087812 */ /* 0x000fe200078ec0ff */
[----:B------:R-:W-:Y:S02]  /*f4f0*/  IMAD.MOV.U32 R12, RZ, RZ, RZ ;  /* 0x000000ffff0c7224 */ /* 0x000fe400078e00ff */
[----:B------:R-:W-:Y:S01]  /*f500*/  IMAD.MOV.U32 R11, RZ, RZ, 0x181f ;  /* 0x0000181fff0b7424 */ /* 0x000fe200078e00ff */
[----:B------:R-:W-:Y:S01]  /*f510*/  SHF.R.U32.HI R8, RZ, 0x3, R8 ;  /* 0x00000003ff087819 */ /* 0x000fe20000011608 */
[----:B------:R-:W-:Y:S02]  /*f520*/  IMAD.MOV.U32 R15, RZ, RZ, -0x1 ;  /* 0xffffffffff0f7424 */ /* 0x000fe400078e00ff */
[----:B------:R-:W-:-:S07]  /*f530*/  IMAD.U32 R2, RZ, RZ, UR40 ;  /* 0x00000028ff027e24 */ /* 0x000fce000f8e00ff */
[----:B-----5:R-:W-:Y:S05]  /*f540*/  WARPSYNC.COLLECTIVE R15, `(.L_x_2411) ;  /* 0x000000000f087348 */ /* 0x020fea0003c00000 */
[----:B------:R0:W1:Y:S02]  /*f550*/  SHFL.IDX P6, R14, R13, R12, R11 ;  /* 0x0000000c0d0e7389 */ /* 0x00006400000c000b */
[----:B01---5:R-:W-:Y:S01]  /*f560*/  ENDCOLLECTIVE ;  /* 0x000000000000791b */ /* 0x023fe20003800000 */
.L_x_2411:
[----:B------:R-:W-:Y:S02]  /*f570*/  IMAD R2, R2, 0x80, R8 ;  /* 0x0000008002027824 */ /* 0x000fe400078e0208 */
[----:B------:R-:W-:Y:S02]  /*f580*/  IMAD.MOV.U32 R13, RZ, RZ, R0 ;  /* 0x000000ffff0d7224 */ /* 0x000fe400078e0000 */
[----:B------:R-:W-:-:S07]  /*f590*/  IMAD.MOV.U32 R5, RZ, RZ, R14 ;  /* 0x000000ffff057224 */ /* 0x000fce00078e000e */
[----:B------:R-:W-:Y:S05]  /*f5a0*/  WARPSYNC.COLLECTIVE R15, `(.L_x_2412) ;  /* 0x000000000f087348 */ /* 0x000fea0003c00000 */
[----:B------:R0:W1:Y:S02]  /*f5b0*/  SHFL.IDX P6, R14, R13, R12, R11 ;  /* 0x0000000c0d0e7389 */ /* 0x00006400000c000b */
[----:B01----:R-:W-:Y:S01]  /*f5c0*/  ENDCOLLECTIVE ;  /* 0x000000000000791b */ /* 0x003fe20003800000 */
.L_x_2412:
        /* <DEDUP_REMOVED lines=9> */
.L_x_2413:
        /* <DEDUP_REMOVED lines=14> */
.L_x_2414:
[----:B------:R-:W-:Y:S02]  /*f740*/  IMAD.MOV.U32 R13, RZ, RZ, R4 ;  /* 0x000000ffff0d7224 */ /* 0x000fe400078e0004 */
[----:B------:R-:W-:Y:S02]  /*f750*/  IMAD.MOV.U32 R12, RZ, RZ, 0x2 ;  /* 0x00000002ff0c7424 */ /* 0x000fe400078e00ff */
[----:B------:R-:W-:-:S07]  /*f760*/  IMAD.MOV.U32 R5, RZ, RZ, R14 ;  /* 0x000000ffff057224 */ /* 0x000fce00078e000e */
[----:B------:R-:W-:Y:S05]  /*f770*/  WARPSYNC.COLLECTIVE R15, `(.L_x_2415) ;  /* 0x000000000f087348 */ /* 0x000fea0003c00000 */
[----:B------:R0:W1:Y:S02]  /*f780*/  SHFL.IDX P6, R14, R13, R12, R11 ;  /* 0x0000000c0d0e7389 */ /* 0x00006400000c000b */
[----:B01----:R-:W-:Y:S01]  /*f790*/  ENDCOLLECTIVE ;  /* 0x000000000000791b */ /* 0x003fe20003800000 */
.L_x_2415:
        /* <DEDUP_REMOVED lines=17> */
.L_x_2416:
[----:B------:R-:W-:Y:S02]  /*f8b0*/  IMAD.MOV.U32 R13, RZ, RZ, R4 ;  /* 0x000000ffff0d7224 */ /* 0x000fe400078e0004 */
[----:B------:R-:W-:Y:S02]  /*f8c0*/  IMAD.MOV.U32 R12, RZ, RZ, 0x3 ;  /* 0x00000003ff0c7424 */ /* 0x000fe400078e00ff */
[----:B------:R-:W-:-:S07]  /*f8d0*/  IMAD.MOV.U32 R6, RZ, RZ, R14 ;  /* 0x000000ffff067224 */ /* 0x000fce00078e000e */
[----:B------:R-:W-:Y:S05]  /*f8e0*/  WARPSYNC.COLLECTIVE R15, `(.L_x_2417) ;  /* 0x000000000f087348 */ /* 0x000fea0003c00000 */
[----:B------:R0:W1:Y:S02]  /*f8f0*/  SHFL.IDX P6, R14, R13, R12, R11 ;  /* 0x0000000c0d0e7389 */ /* 0x00006400000c000b */
[----:B01----:R-:W-:Y:S01]  /*f900*/  ENDCOLLECTIVE ;  /* 0x000000000000791b */ /* 0x003fe20003800000 */
.L_x_2417:
        /* <DEDUP_REMOVED lines=15> */
.L_x_2418:
[----:B------:R-:W-:Y:S02]  /*fa00*/  IMAD.MOV.U32 R13, RZ, RZ, R4 ;  /* 0x000000ffff0d7224 */ /* 0x000fe400078e0004 */
[----:B------:R-:W-:Y:S02]  /*fa10*/  IMAD.MOV.U32 R12, RZ, RZ, 0x4 ;  /* 0x00000004ff0c7424 */ /* 0x000fe400078e00ff */
[----:B------:R-:W-:-:S07]  /*fa20*/  IMAD.MOV.U32 R6, RZ, RZ, R14 ;  /* 0x000000ffff067224 */ /* 0x000fce00078e000e */
[----:B------:R-:W-:Y:S05]  /*fa30*/  WARPSYNC.COLLECTIVE R15, `(.L_x_2419) ;  /* 0x000000000f087348 */ /* 0x000fea0003c00000 */
[----:B------:R0:W1:Y:S02]  /*fa40*/  SHFL.IDX P6, R14, R13, R12, R11 ;  /* 0x0000000c0d0e7389 */ /* 0x00006400000c000b */
[----:B01----:R-:W-:Y:S01]  /*fa50*/  ENDCOLLECTIVE ;  /* 0x000000000000791b */ /* 0x003fe20003800000 */
.L_x_2419:
        /* <DEDUP_REMOVED lines=15> */
.L_x_2420:
[----:B------:R-:W-:Y:S02]  /*fb50*/  IMAD.MOV.U32 R13, RZ, RZ, R4 ;  /* 0x000000ffff0d7224 */ /* 0x000fe400078e0004 */
[----:B------:R-:W-:Y:S02]  /*fb60*/  IMAD.MOV.U32 R12, RZ, RZ, 0x5 ;  /* 0x00000005ff0c7424 */ /* 0x000fe400078e00ff */
[----:B------:R-:W-:-:S07]  /*fb70*/  IMAD.MOV.U32 R6, RZ, RZ, R14 ;  /* 0x000000ffff067224 */ /* 0x000fce00078e000e */
[----:B------:R-:W-:Y:S05]  /*fb80*/  WARPSYNC.COLLECTIVE R15, `(.L_x_2421) ;  /* 0x000000000f087348 */ /* 0x000fea0003c00000 */
[----:B------:R0:W1:Y:S02]  /*fb90*/  SHFL.IDX P6, R14, R13, R12, R11 ;  /* 0x0000000c0d0e7389 */ /* 0x00006400000c000b */
[----:B01----:R-:W-:Y:S01]  /*fba0*/  ENDCOLLECTIVE ;  /* 0x000000000000791b */ /* 0x003fe20003800000 */
.L_x_2421:
        /* <DEDUP_REMOVED lines=15> */
.L_x_2422:
[----:B------:R-:W-:Y:S02]  /*fca0*/  IMAD.MOV.U32 R13, RZ, RZ, R4 ;  /* 0x000000ffff0d7224 */ /* 0x000fe400078e0004 */
[----:B------:R-:W-:Y:S02]  /*fcb0*/  IMAD.MOV.U32 R12, RZ, RZ, 0x6 ;  /* 0x00000006ff0c7424 */ /* 0x000fe400078e00ff */
[----:B------:R-:W-:-:S07]  /*fcc0*/  IMAD.MOV.U32 R6, RZ, RZ, R14 ;  /* 0x000000ffff067224 */ /* 0x000fce00078e000e */
[----:B------:R-:W-:Y:S05]  /*fcd0*/  WARPSYNC.COLLECTIVE R15, `(.L_x_2423) ;  /* 0x000000000f087348 */ /* 0x000fea0003c00000 */
[----:B------:R0:W1:Y:S02]  /*fce0*/  SHFL.IDX P6, R14, R13, R12, R11 ;  /* 0x0000000c0d0e7389 */ /* 0x00006400000c000b */
[----:B01----:R-:W-:Y:S01]  /*fcf0*/  ENDCOLLECTIVE ;  /* 0x000000000000791b */ /* 0x003fe20003800000 */
.L_x_2423:
        /* <DEDUP_REMOVED lines=14> */
.L_x_2424:
[----:B------:R-:W-:Y:S02]  /*fde0*/  IMAD.MOV.U32 R13, RZ, RZ, R4 ;  /* 0x000000ffff0d7224 */ /* 0x000fe400078e0004 */
[----:B------:R-:W-:Y:S02]  /*fdf0*/  IMAD.MOV.U32 R12, RZ, RZ, 0x7 ;  /* 0x00000007ff0c7424 */ /* 0x000fe400078e00ff */
[----:B------:R-:W-:-:S07]  /*fe00*/  IMAD.MOV.U32 R6, RZ, RZ, R14 ;  /* 0x000000ffff067224 */ /* 0x000fce00078e000e */
[----:B------:R-:W-:Y:S05]  /*fe10*/  WARPSYNC.COLLECTIVE R15, `(.L_x_2425) ;  /* 0x000000000f087348 */ /* 0x000fea0003c00000 */
[----:B------:R0:W1:Y:S02]  /*fe20*/  SHFL.IDX P6, R14, R13, R12, R11 ;  /* 0x0000000c0d0e7389 */ /* 0x00006400000c000b */
[----:B01----:R-:W-:Y:S01]  /*fe30*/  ENDCOLLECTIVE ;  /* 0x000000000000791b */ /* 0x003fe20003800000 */
.L_x_2425:
        /* <DEDUP_REMOVED lines=13> */
.L_x_2426:
[----:B------:R-:W-:Y:S01]  /*ff10*/  IMAD.MOV.U32 R0, RZ, RZ, R14 ;  /* 0x000000ffff007224 */ /* 0x000fe200078e000e */
[----:B------:R-:W-:Y:S06]  /*ff20*/  BRA `(.L_x_2427) ;  /* 0xffffffc400ec7947 */ /* 0x000fec000383ffff */
.L_x_2328:
[----:B0-----:R0:W1:Y:S02]  /*ff30*/  SYNCS.PHASECHK.TRANS64.TRYWAIT P0, [R17+URZ+0x28820], R0 ;  /* 0x02882000110075a7 */ /* 0x001064000800017f */
[----:B-1----:R-:W-:Y:S05]  /*ff40*/  @!P0 NANOSLEEP.SYNCS 0x989680 ;  /* 0x009896800000895d */ /* 0x002fea0003900000 */
[----:B------:R-:W1:Y:S02]  /*ff50*/  @!P0 SYNCS.PHASECHK.TRANS64 P0, [R17+URZ+0x28820], R0 ;  /* 0x02882000110085a7 */ /* 0x000e64000800007f */
[----:B-1----:R-:W-:Y:S05]  /*ff60*/  @!P0 BRA `(.L_x_2328) ;  /* 0xfffffffc00f08947 */ /* 0x002fea000383ffff */
[----:B------:R-:W-:Y:S05]  /*ff70*/  BRA `(.L_x_2428) ;  /* 0xffffffc8005c7947 */ /* 0x000fea000383ffff */
.L_x_2335:
[----:B0-----:R0:W1:Y:S02]  /*ff80*/  SYNCS.PHASECHK.TRANS64.TRYWAIT P0, [R4+URZ+0x28840], R3 ;  /* 0x02884003040075a7 */ /* 0x001064000800017f */
[----:B-1----:R-:W-:Y:S05]  /*ff90*/  @!P0 NANOSLEEP.SYNCS 0x989680 ;  /* 0x009896800000895d */ /* 0x002fea0003900000 */
[----:B------:R-:W1:Y:S02]  /*ffa0*/  @!P0 SYNCS.PHASECHK.TRANS64 P0, [R4+URZ+0x28840], R3 ;  /* 0x02884003040085a7 */ /* 0x000e64000800007f */
[----:B-1----:R-:W-:Y:S05]  /*ffb0*/  @!P0 BRA `(.L_x_2335) ;  /* 0xfffffffc00f08947 */ /* 0x002fea000383ffff */
[----:B------:R-:W-:Y:S05]  /*ffc0*/  BRA `(.L_x_2429) ;  /* 0xffffffcc00147947 */ /* 0x000fea000383ffff */
.L_x_2341:
[----:B0-----:R0:W1:Y:S02]  /*ffd0*/  SYNCS.PHASECHK.TRANS64.TRYWAIT P0, [R4+URZ+0x60], R3 ;  /* 0x00006003040075a7 */ /* 0x001064000800017f */
[----:B-1----:R-:W-:Y:S05]  /*ffe0*/  @!P0 NANOSLEEP.SYNCS 0x989680 ;  /* 0x009896800000895d */ /* 0x002fea0003900000 */
[----:B------:R-:W1:Y:S02]  /*fff0*/  @!P0 SYNCS.PHASECHK.TRANS64 P0, [R4+URZ+0x60], R3 ;  /* 0x00006003040085a7 */ /* 0x000e64000800007f */
[----:B-1----:R-:W-:Y:S05]  /*10000*/  @!P0 BRA `(.L_x_2341) ;  /* 0xfffffffc00f08947 */ /* 0x002fea000383ffff */
[----:B------:R-:W-:Y:S05]  /*10010*/  BRA `(.L_x_2430) ;  /* 0xffffffcc00e07947 */ /* 0x000fea000383ffff */
.L_x_2351:
[----:B--2---:R2:W3:Y:S02]  /*10020*/  SYNCS.PHASECHK.TRANS64.TRYWAIT P0, [R3+URZ+0x28840], R2 ;  /* 0x02884002030075a7 */ /* 0x0044e4000800017f */
[----:B---3--:R-:W-:Y:S05]  /*10030*/  @!P0 NANOSLEEP.SYNCS 0x989680 ;  /* 0x009896800000895d */ /* 0x008fea0003900000 */
[----:B------:R-:W3:Y:S02]  /*10040*/  @!P0 SYNCS.PHASECHK.TRANS64 P0, [R3+URZ+0x28840], R2 ;  /* 0x02884002030085a7 */ /* 0x000ee4000800007f */
[----:B---3--:R-:W-:Y:S05]  /*10050*/  @!P0 BRA `(.L_x_2351) ;  /* 0xfffffffc00f08947 */ /* 0x008fea000383ffff */
[----:B------:R-:W-:Y:S05]  /*10060*/  BRA `(.L_x_2431) ;  /* 0xffffffd400607947 */ /* 0x000fea000383ffff */
.L_x_2357:
[----:B0-----:R0:W1:Y:S02]  /*10070*/  SYNCS.PHASECHK.TRANS64.TRYWAIT P0, [R2+URZ+0x60], R3 ;  /* 0x00006003020075a7 */ /* 0x001064000800017f */
[----:B-1----:R-:W-:Y:S05]  /*10080*/  @!P0 NANOSLEEP.SYNCS 0x989680 ;  /* 0x009896800000895d */ /* 0x002fea0003900000 */
[----:B------:R-:W1:Y:S02]  /*10090*/  @!P0 SYNCS.PHASECHK.TRANS64 P0, [R2+URZ+0x60], R3 ;  /* 0x00006003020085a7 */ /* 0x000e64000800007f */
[----:B-1----:R-:W-:Y:S05]  /*100a0*/  @!P0 BRA `(.L_x_2357) ;  /* 0xfffffffc00f08947 */ /* 0x002fea000383ffff */
[----:B------:R-:W-:Y:S05]  /*100b0*/  BRA `(.L_x_2432) ;  /* 0xffffffd800307947 */ /* 0x000fea000383ffff */
.L_x_2366:
[----:B---3--:R3:W4:Y:S02]  /*100c0*/  SYNCS.PHASECHK.TRANS64.TRYWAIT P0, [R2+URZ+0x28840], R3 ;  /* 0x02884003020075a7 */ /* 0x008724000800017f */
[----:B----4-:R-:W-:Y:S05]  /*100d0*/  @!P0 NANOSLEEP.SYNCS 0x989680 ;  /* 0x009896800000895d */ /* 0x010fea0003900000 */
[----:B------:R-:W4:Y:S02]  /*100e0*/  @!P0 SYNCS.PHASECHK.TRANS64 P0, [R2+URZ+0x28840], R3 ;  /* 0x02884003020085a7 */ /* 0x000f24000800007f */
[----:B----4-:R-:W-:Y:S05]  /*100f0*/  @!P0 BRA `(.L_x_2366) ;  /* 0xfffffffc00f08947 */ /* 0x010fea000383ffff */
[----:B------:R-:W-:Y:S05]  /*10100*/  BRA `(.L_x_2433) ;  /* 0xffffffdc00847947 */ /* 0x000fea000383ffff */
.L_x_2372:
[----:B0-----:R0:W1:Y:S02]  /*10110*/  SYNCS.PHASECHK.TRANS64.TRYWAIT P0, [R2+URZ+0x60], R5 ;  /* 0x00006005020075a7 */ /* 0x001064000800017f */
[----:B-1----:R-:W-:Y:S05]  /*10120*/  @!P0 NANOSLEEP.SYNCS 0x989680 ;  /* 0x009896800000895d */ /* 0x002fea0003900000 */
[----:B------:R-:W1:Y:S02]  /*10130*/  @!P0 SYNCS.PHASECHK.TRANS64 P0, [R2+URZ+0x60], R5 ;  /* 0x00006005020085a7 */ /* 0x000e64000800007f */
[----:B-1----:R-:W-:Y:S05]  /*10140*/  @!P0 BRA `(.L_x_2372) ;  /* 0xfffffffc00f08947 */ /* 0x002fea000383ffff */
[----:B------:R-:W-:Y:S05]  /*10150*/  BRA `(.L_x_2434) ;  /* 0xffffffe000547947 */ /* 0x000fea000383ffff */
.L_x_2383:
[----:B0-----:R0:W2:Y:S02]  /*10160*/  SYNCS.PHASECHK.TRANS64.TRYWAIT P0, [R3+URZ+0x28860], R0 ;  /* 0x02886000030075a7 */ /* 0x0010a4000800017f */
[----:B--2---:R-:W-:Y:S05]  /*10170*/  @!P0 NANOSLEEP.SYNCS 0x989680 ;  /* 0x009896800000895d */ /* 0x004fea0003900000 */
[----:B------:R-:W2:Y:S02]  /*10180*/  @!P0 SYNCS.PHASECHK.TRANS64 P0, [R3+URZ+0x28860], R0 ;  /* 0x02886000030085a7 */ /* 0x000ea4000800007f */
[----:B--2---:R-:W-:Y:S05]  /*10190*/  @!P0 BRA `(.L_x_2383) ;  /* 0xfffffffc00f08947 */ /* 0x004fea000383ffff */
[----:B------:R-:W-:Y:S05]  /*101a0*/  BRA `(.L_x_2435) ;  /* 0xffffffe400947947 */ /* 0x000fea000383ffff */
.L_x_2390:
[----:B------:R-:W-:Y:S01]  /*101b0*/  BSSY B0, `(.L_x_2436) ;  /* 0x0000008000007945 */ /* 0x000fe20003800000 */
[----:B-----5:R-:W-:Y:S02]  /*101c0*/  IMAD.MOV.U32 R13, RZ, RZ, R2 ;  /* 0x000000ffff0d7224 */ /* 0x020fe400078e0002 */
[----:B------:R-:W-:Y:S02]  /*101d0*/  IMAD.MOV.U32 R12, RZ, RZ, RZ ;  /* 0x000000ffff0c7224 */ /* 0x000fe400078e00ff */
[----:B------:R-:W-:Y:S02]  /*101e0*/  IMAD.MOV.U32 R11, RZ, RZ, 0x1f ;  /* 0x0000001fff0b7424 */ /* 0x000fe400078e00ff */
[----:B------:R-:W-:-:S07]  /*101f0*/  IMAD.MOV.U32 R15, RZ, RZ, -0x1 ;  /* 0xffffffffff0f7424 */ /* 0x000fce00078e00ff */
[----:B-1----:R-:W-:Y:S05]  /*10200*/  WARPSYNC.COLLECTIVE R15, `(.L_x_2437) ;  /* 0x000000000f087348 */ /* 0x002fea0003c00000 */
[----:B------:R0:W2:Y:S02]  /*10210*/  SHFL.IDX P6, R14, R13, R12, R11 ;  /* 0x0000000c0d0e7389 */ /* 0x0000a400000c000b */
[----:B012---:R-:W-:Y:S01]  /*10220*/  ENDCOLLECTIVE ;  /* 0x000000000000791b */ /* 0x007fe20003800000 */
.L_x_2437:
[----:B------:R-:W-:Y:S05]  /*10230*/  BSYNC B0 ;  /* 0x0000000000007941 */ /* 0x000fea0003800000 */
.L_x_2436:
[----:B------:R-:W-:Y:S05]  /*10240*/  BRA `(.L_x_2438) ;  /* 0xffffffe8008c7947 */ /* 0x000fea000383ffff */
.L_x_2393:
[----:B0-----:R0:W1:Y:S02]  /*10250*/  SYNCS.PHASECHK.TRANS64.TRYWAIT P0, [R0+URZ+0x28820], R3 ;  /* 0x02882003000075a7 */ /* 0x001064000800017f */
[----:B-1----:R-:W-:Y:S05]  /*10260*/  @!P0 NANOSLEEP.SYNCS 0x989680 ;  /* 0x009896800000895d */ /* 0x002fea0003900000 */
[----:B------:R-:W1:Y:S02]  /*10270*/  @!P0 SYNCS.PHASECHK.TRANS64 P0, [R0+URZ+0x28820], R3 ;  /* 0x02882003000085a7 */ /* 0x000e64000800007f */
[----:B-1----:R-:W-:Y:S05]  /*10280*/  @!P0 BRA `(.L_x_2393) ;  /* 0xfffffffc00f08947 */ /* 0x002fea000383ffff */
[----:B------:R-:W-:Y:S05]  /*10290*/  BRA `(.L_x_2439) ;  /* 0xffffffe800d87947 */ /* 0x000fea000383ffff */
.L_x_2394:
        /* <DEDUP_REMOVED lines=8> */
[----:B0-----:R-:W-:Y:S05]  /*10320*/  WARPSYNC.COLLECTIVE R15, `(.L_x_2441) ;  /* 0x000000000f087348 */ /* 0x001fea0003c00000 */
[----:B------:R1:W2:Y:S02]  /*10330*/  SHFL.IDX P6, R14, R13, R12, R11 ;  /* 0x0000000c0d0e7389 */ /* 0x0002a400000c000b */
[----:B012---:R-:W-:Y:S01]  /*10340*/  ENDCOLLECTIVE ;  /* 0x000000000000791b */ /* 0x007fe20003800000 */
.L_x_2441:
[----:B------:R-:W-:Y:S05]  /*10350*/  BSYNC B0 ;  /* 0x0000000000007941 */ /* 0x000fea0003800000 */
.L_x_2440:
[----:B------:R-:W-:Y:S05]  /*10360*/  BRA `(.L_x_2442) ;  /* 0xffffffe800c07947 */ /* 0x000fea000383ffff */
.L_x_2397:
[----:B------:R-:W-:Y:S01]  /*10370*/  BSSY B1, `(.L_x_2443) ;  /* 0x0000006000017945 */ /* 0x000fe20003800000 */
[----:B------:R-:W-:-:S07]  /*10380*/  IMAD.MOV.U32 R15, RZ, RZ, -0x1 ;  /* 0xffffffffff0f7424 */ /* 0x000fce00078e00ff */
[----:B01----:R-:W-:Y:S05]  /*10390*/  WARPSYNC.COLLECTIVE R15, `(.L_x_2444) ;  /* 0x000000000f0c7348 */ /* 0x003fea0003c00000 */
[----:B------:R-:W-:Y:S02]  /*103a0*/  ELECT P6, UR62, PT ;  /* 0x00000000003e782f */ /* 0x000fe400038c0000 */
[----:B------:R-:W-:Y:S01]  /*103b0*/  MOV R14, UR62 ;  /* 0x0000003e000e7c02 */ /* 0x000fe20008000f00 */
[----:B01----:R-:W-:Y:S10]  /*103c0*/  ENDCOLLECTIVE ;  /* 0x000000000000791b */ /* 0x003ff40003800000 */
.L_x_2444:
[----:B------:R-:W-:Y:S05]  /*103d0*/  BSYNC B1 ;  /* 0x0000000000017941 */ /* 0x000fea0003800000 */
.L_x_2443:
[----:B------:R-:W-:Y:S05]  /*103e0*/  BRA `(.L_x_2445) ;  /* 0xffffffe800b87947 */ /* 0x000fea000383ffff */
.L_x_2399:
[----:B0-----:R0:W1:Y:S02]  /*103f0*/  SYNCS.PHASECHK.TRANS64.TRYWAIT P0, [R6+URZ], R5 ;  /* 0x00000005060075a7 */ /* 0x001064000800017f */
[----:B-1----:R-:W-:Y:S05]  /*10400*/  @!P0 NANOSLEEP.SYNCS 0x989680 ;  /* 0x009896800000895d */ /* 0x002fea0003900000 */
[----:B------:R-:W1:Y:S02]  /*10410*/  @!P0 SYNCS.PHASECHK.TRANS64 P0, [R6+URZ], R5 ;  /* 0x00000005060085a7 */ /* 0x000e64000800007f */
[----:B-1----:R-:W-:Y:S05]  /*10420*/  @!P0 BRA `(.L_x_2399) ;  /* 0xfffffffc00f08947 */ /* 0x002fea000383ffff */
[----:B------:R-:W-:Y:S05]  /*10430*/  BRA `(.L_x_2446) ;  /* 0xffffffe800f07947 */ /* 0x000fea000383ffff */
.L_x_2400:
[----:B-1----:R1:W2:Y:S02]  /*10440*/  SYNCS.PHASECHK.TRANS64.TRYWAIT P0, [R3+URZ], R2 ;  /* 0x00000002030075a7 */ /* 0x0022a4000800017f */
[----:B--2---:R-:W-:Y:S05]  /*10450*/  @!P0 NANOSLEEP.SYNCS 0x989680 ;  /* 0x009896800000895d */ /* 0x004fea0003900000 */
[----:B------:R-:W2:Y:S02]  /*10460*/  @!P0 SYNCS.PHASECHK.TRANS64 P0, [R3+URZ], R2 ;  /* 0x00000002030085a7 */ /* 0x000ea4000800007f */
[----:B--2---:R-:W-:Y:S05]  /*10470*/  @!P0 BRA `(.L_x_2400) ;  /* 0xfffffffc00f08947 */ /* 0x004fea000383ffff */
[----:B------:R-:W-:Y:S05]  /*10480*/  BRA `(.L_x_2447) ;  /* 0xffffffe800e47947 */ /* 0x000fea000383ffff */
.L_x_2402:
[----:B-1----:R1:W2:Y:S02]  /*10490*/  SYNCS.PHASECHK.TRANS64.TRYWAIT P0, [R18+URZ], R5 ;  /* 0x00000005120075a7 */ /* 0x0022a4000800017f */
[----:B--2---:R-:W-:Y:S05]  /*104a0*/  @!P0 NANOSLEEP.SYNCS 0x989680 ;  /* 0x009896800000895d */ /* 0x004fea0003900000 */
[----:B------:R-:W2:Y:S02]  /*104b0*/  @!P0 SYNCS.PHASECHK.TRANS64 P0, [R18+URZ], R5 ;  /* 0x00000005120085a7 */ /* 0x000ea4000800007f */
[----:B--2---:R-:W-:Y:S05]  /*104c0*/  @!P0 BRA `(.L_x_2402) ;  /* 0xfffffffc00f08947 */ /* 0x004fea000383ffff */
[----:B------:R-:W-:Y:S05]  /*104d0*/  BRA `(.L_x_2448) ;  /* 0xffffffe800e87947 */ /* 0x000fea000383ffff */
.L_x_2449:
        /* <DEDUP_REMOVED lines=10> */
.L_x_3224:


//--------------------- .text._ZN7cutlass13device_kernelIN5flash11enable_sm90INS1_16FlashAttnFwdSm90INS1_25CollectiveMainloopFwdSm90ILi2EN4cute5tupleIJNS5_1CILi1EEES8_S8_EEENS6_IJNS7_ILi128EEESA_SA_EEELi128ENS_6half_tEfNS_4arch4Sm90ELb1ELb0ELb0ELb1ELb0ELb0ELb0ELb1ELb1ELb1ELb0ELb0EEENS1_21CollectiveEpilogueFwdISB_S9_SC_SE_Li256ELb1ELb1ELb0ELb0EEENS1_36VarlenDynamicPersistentTileSchedulerILi128ELi128ELi256ELi128ELb0ELb1ELb1ELb1ELb1ELb1EEEEEEEEEvNT_6ParamsE --------------------------
	.section	.text._ZN7cutlass13device_kernelIN5flash11enable_sm90INS1_16FlashAttnFwdSm90INS1_25CollectiveMainloopFwdSm90ILi2EN4cute5tupleIJNS5_1CILi1EEES8_S8_EEENS6_IJNS7_ILi128EEESA_SA_EEELi128ENS_6half_tEfNS_4arch4Sm90ELb1ELb0ELb0ELb1ELb0ELb0ELb0ELb1ELb1ELb1ELb0ELb0EEENS1_21CollectiveEpilogueFwdISB_S9_SC_SE_Li256ELb1ELb1ELb0ELb0EEENS1_36VarlenDynamicPersistentTileSchedulerILi128ELi128ELi256ELi128ELb0ELb1ELb1ELb1ELb1ELb1EEEEEEEEEvNT_6ParamsE,"ax",@progbits
	.align	128
.text._ZN7cutlass13device_kernelIN5flash11enable_sm90INS1_16FlashAttnFwdSm90INS1_25CollectiveMainloopFwdSm90ILi2EN4cute5tupleIJNS5_1CILi1EEES8_S8_EEENS6_IJNS7_ILi128EEESA_SA_EEELi128ENS_6half_tEfNS_4arch4Sm90ELb1ELb0ELb0ELb1ELb0ELb0ELb0ELb1ELb1ELb1ELb0ELb0EEENS1_21CollectiveEpilogueFwdISB_S9_SC_SE_Li256ELb1ELb1ELb0ELb0EEENS1_36VarlenDynamicPersistentTileSchedulerILi128ELi128ELi256ELi128ELb0ELb1ELb1ELb1ELb1ELb1EEEEEEEEEvNT_6ParamsE:
        .type           _ZN7cutlass13device_kernelIN5flash11enable_sm90INS1_16FlashAttnFwdSm90INS1_25CollectiveMainloopFwdSm90ILi2EN4cute5tupleIJNS5_1CILi1EEES8_S8_EEENS6_IJNS7_ILi128EEESA_SA_EEELi128ENS_6half_tEfNS_4arch4Sm90ELb1ELb0ELb0ELb1ELb0ELb0ELb0ELb1ELb1ELb1ELb0ELb0EEENS1_21CollectiveEpilogueFwdISB_S9_SC_SE_Li256ELb1ELb1ELb0ELb0EEENS1_36VarlenDynamicPersistentTileSchedulerILi128ELi128ELi256ELi128ELb0ELb1ELb1ELb1ELb1ELb1EEEEEEEEEvNT_6ParamsE,@function
        .size           _ZN7cutlass13device_kernelIN5flash11enable_sm90INS1_16FlashAttnFwdSm90INS1_25CollectiveMainloopFwdSm90ILi2EN4cute5tupleIJNS5_1CILi1EEES8_S8_EEENS6_IJNS7_ILi128EEESA_SA_EEELi128ENS_6half_tEfNS_4arch4Sm90ELb1ELb0ELb0ELb1ELb0ELb0ELb0ELb1ELb1ELb1ELb0ELb0EEENS1_21CollectiveEpilogueFwdISB_S9_SC_SE_Li256ELb1ELb1ELb0ELb0EEENS1_36VarlenDynamicPersistentTileSchedulerILi128ELi128ELi256ELi128ELb0ELb1ELb1ELb1ELb1ELb1EEEEEEEEEvNT_6ParamsE,(.L_x_3225 - _ZN7cutlass13device_kernelIN5flash11enable_sm90INS1_16FlashAttnFwdSm90INS1_25CollectiveMainloopFwdSm90ILi2EN4cute5tupleIJNS5_1CILi1EEES8_S8_EEENS6_IJNS7_ILi128EEESA_SA_EEELi128ENS_6half_tEfNS_4arch4Sm90ELb1ELb0ELb0ELb1ELb0ELb0ELb0ELb1ELb1ELb1ELb0ELb0EEENS1_21CollectiveEpilogueFwdISB_S9_SC_SE_Li256ELb1ELb1ELb0ELb0EEENS1_36VarlenDynamicPersistentTileSchedulerILi128ELi128ELi256ELi128ELb0ELb1ELb1ELb1ELb1ELb1EEEEEEEEEvNT_6ParamsE)
        .other          _ZN7cutlass13device_kernelIN5flash11enable_sm90INS1_16FlashAttnFwdSm90INS1_25CollectiveMainloopFwdSm90ILi2EN4cute5tupleIJNS5_1CILi1EEES8_S8_EEENS6_IJNS7_ILi128EEESA_SA_EEELi128ENS_6half_tEfNS_4arch4Sm90ELb1ELb0ELb0ELb1ELb0ELb0ELb0ELb1ELb1ELb1ELb0ELb0EEENS1_21CollectiveEpilogueFwdISB_S9_SC_SE_Li256ELb1ELb1ELb0ELb0EEENS1_36VarlenDynamicPersistentTileSchedulerILi128ELi128ELi256ELi128ELb0ELb1ELb1ELb1ELb1ELb1EEEEEEEEEvNT_6ParamsE,@"STO_CUDA_ENTRY STV_DEFAULT"
_ZN7cutlass13device_kernelIN5flash11enable_sm90INS1_16FlashAttnFwdSm90INS1_25CollectiveMainloopFwdSm90ILi2EN4cute5tupleIJNS5_1CILi1EEES8_S8_EEENS6_IJNS7_ILi128EEESA_SA_EEELi128ENS_6half_tEfNS_4arch4Sm90ELb1ELb0ELb0ELb1ELb0ELb0ELb0ELb1ELb1ELb1ELb0ELb0EEENS1_21CollectiveEpilogueFwdISB_S9_SC_SE_Li256ELb1ELb1ELb0ELb0EEENS1_36VarlenDynamicPersistentTileSchedulerILi128ELi128ELi256ELi128ELb0ELb1ELb1ELb1ELb1ELb1EEEEEEEEEvNT_6ParamsE:
        /* <DEDUP_REMOVED lines=17> */
.L_x_2451:
[----:B------:R-:W-:Y:S05]  /*0110*/  BSYNC B0 ;  /* 0x0000000000007941 */ /* 0x000fea0003800000 */
.L_x_2450:
        /* <DEDUP_REMOVED lines=40> */
.L_x_2452:
        /* <DEDUP_REMOVED lines=22> */
.L_x_2453:
        /* <DEDUP_REMOVED lines=18> */
.L_x_2454:
        /* <DEDUP_REMOVED lines=22> */
.L_x_2455:
        /* <DEDUP_REMOVED lines=22> */
.L_x_2456:
        /* <DEDUP_REMOVED lines=8> */
.L_x_2458:
        /* <DEDUP_REMOVED lines=21> */
[----:B------:R-:W-:-:S04]  /*0ab0*/  LEA.HI R3, R0, R197, RZ, 0x7 ;  /* 0x000000c500037211 */ /* 0x000fc800078f38ff */
[----:B------:R-:W-:Y:S02]  /*0ac0*/  LOP3.LUT R2, R3, 0xffffff80, RZ, 0xc0, !PT ;  /* 0xffffff8003027812 */ /* 0x000fe400078ec0ff */
[----:B------:R-:W-:-:S03]  /*0ad0*/  LEA.HI R4, R0, R197, RZ, 0x5 ;  /* 0x000000c500047211 */ /* 0x000fc600078f28ff */
[----:B------:R-:W-:Y:S02]  /*0ae0*/  IMAD.IADD R191, R197, 0x1, -R2 ;  /* 0x00000001c5bf7824 */ /* 0x000fe400078e0a02 */
[----:B------:R-:W-:-:S03]  /*0af0*/  IMAD.SHL.U32 R6, R4, 0x20, RZ ;  /* 0x0000002004067824 */ /* 0x000fc600078e00ff */
[----:B------:R-:W-:Y:S02]  /*0b00*/  SHF.R.S32.HI R8, RZ, 0x1f, R191 ;  /* 0x0000001fff087819 */ /* 0x000fe400000114bf */
[----:B------:R-:W-:Y:S02]  /*0b10*/  LEA.HI R2, R0, R197, RZ, 0x4 ;  /* 0x000000c500027211 */ /* 0x000fe400078f20ff */
[----:B------:R-:W-:Y:S02]  /*0b20*/  LEA.HI R9, R8, R191, RZ, 0x2 ;  /* 0x000000bf08097211 */ /* 0x000fe400078f10ff */
[----:B------:R-:W-:Y:S02]  /*0b30*/  LEA.HI R10, R0, R197, RZ, 0x2 ;  /* 0x000000c5000a7211 */ /* 0x000fe400078f10ff */
[----:B------:R-:W-:Y:S02]  /*0b40*/  LOP3.LUT R7, R6, 0xfffffc00, RZ, 0xc0, !PT ;  /* 0xfffffc0006077812 */ /* 0x000fe400078ec0ff */
[----:B------:R-:W-:-:S02]  /*0b50*/  SHF.R.S32.HI R6, RZ, 0x2, R9 ;  /* 0x00000002ff067819 */ /* 0x000fc40000011409 */
[----:B------:R-:W-:Y:S02]  /*0b60*/  SHF.R.S32.HI R11, RZ, 0x1f, R9 ;  /* 0x0000001fff0b7819 */ /* 0x000fe40000011409 */
[----:B------:R-:W-:Y:S02]  /*0b70*/  SHF.R.S32.HI R5, RZ, 0x4, R2 ;  /* 0x00000004ff057819 */ /* 0x000fe40000011402 */
[----:B------:R-:W-:Y:S02]  /*0b80*/  LOP3.LUT R4, R2, 0x3fffff0, RZ, 0xc0, !PT ;  /* 0x03fffff002047812 */ /* 0x000fe400078ec0ff */
[----:B------:R-:W-:Y:S02]  /*0b90*/  LOP3.LUT R10, R10, 0xfffffffc, RZ, 0xc0, !PT ;  /* 0xfffffffc0a0a7812 */ /* 0x000fe400078ec0ff */
[----:B------:R-:W-:Y:S02]  /*0ba0*/  LEA.HI R0, R0, R197, RZ, 0x3 ;  /* 0x000000c500007211 */ /* 0x000fe400078f18ff */
[----:B------:R-:W-:-:S02]  /*0bb0*/  LEA.HI R11, R11, R6, RZ, 0x3 ;  /* 0x000000060b0b7211 */ /* 0x000fc400078f18ff */
[----:B------:R-:W-:Y:S01]  /*0bc0*/  SHF.R.S32.HI R192, RZ, 0x7, R3 ;  /* 0x00000007ffc07819 */ /* 0x000fe20000011403 */
[C---:B------:R-:W-:Y:S01]  /*0bd0*/  IMAD.IADD R4, R197.reuse, 0x1, -R4 ;  /* 0x00000001c5047824 */ /* 0x040fe200078e0a04 */
[----:B------:R-:W-:Y:S01]  /*0be0*/  LEA.HI R2, R2, R5, RZ, 0x1 ;  /* 0x0000000502027211 */ /* 0x000fe200078f08ff */
[----:B------:R-:W-:Y:S01]  /*0bf0*/  IMAD.IADD R10, R197, 0x1, -R10 ;  /* 0x00000001c50a7824 */ /* 0x000fe200078e0a0a */
[----:B------:R-:W-:Y:S02]  /*0c00*/  LOP3.LUT R186, R0, 0xfffffff8, RZ, 0xc0, !PT ;  /* 0xfffffff800ba7812 */ /* 0x000fe400078ec0ff */
[----:B------:R-:W-:Y:S02]  /*0c10*/  LOP3.LUT R11, R11, 0xfffffff8, RZ, 0xc0, !PT ;  /* 0xfffffff80b0b7812 */ /* 0x000fe400078ec0ff */
[----:B------:R-:W-:Y:S02]  /*0c20*/  LEA.HI R8, R8, R191, RZ, 0x5 ;  /* 0x000000bf08087211 */ /* 0x000fe400078f28ff */
[----:B------:R-:W-:Y:S01]  /*0c30*/  LEA.HI R3, R3, R192, RZ, 0x1 ;  /* 0x000000c003037211 */ /* 0x000fe200078f08ff */
[----:B------:R-:W-:Y:S01]  /*0c40*/  IMAD R7, R4, 0x40, R7 ;  /* 0x0000004004077824 */ /* 0x000fe200078e0207 */
[----:B------:R-:W-:Y:S01]  /*0c50*/  LOP3.LUT R2, R2, 0x1ffffffe, RZ, 0xc0, !PT ;  /* 0x1ffffffe02027812 */ /* 0x000fe200078ec0ff */
[----:B------:R-:W-:Y:S01]  /*0c60*/  IMAD.IADD R186, R197, 0x1, -R186 ;  /* 0x00000001c5ba7824 */ /* 0x000fe200078e0aba */
[----:B------:R-:W-:Y:S01]  /*0c70*/  SHF.R.S32.HI R8, RZ, 0x5, R8 ;  /* 0x00000005ff087819 */ /* 0x000fe20000011408 */
[----:B------:R-:W-:Y:S01]  /*0c80*/  IMAD.IADD R11, R6, 0x1, -R11 ;  /* 0x00000001060b7824 */ /* 0x000fe200078e0a0b */
[----:B------:R-:W-:-:S02]  /*0c90*/  LEA.HI R4, R10, R10, RZ, 0x1 ;  /* 0x0000000a0a047211 */ /* 0x000fc400078f08ff */
[----:B------:R-:W-:Y:S01]  /*0ca0*/  LOP3.LUT R3, R3, 0x3fffffe, RZ, 0xc0, !PT ;  /* 0x03fffffe03037812 */ /* 0x000fe200078ec0ff */
[----:B------:R-:W-:Y:S01]  /*0cb0*/  IMAD.IADD R2, R5, 0x1, -R2 ;  /* 0x0000000105027824 */ /* 0x000fe200078e0a02 */
[----:B------:R-:W-:Y:S01]  /*0cc0*/  LOP3.LUT R5, R4, 0x1ffffffe, RZ, 0xc0, !PT ;  /* 0x1ffffffe04057812 */ /* 0x000fe200078ec0ff */
[----:B------:R-:W-:Y:S02]  /*0cd0*/  IMAD.SHL.U32 R19, R186, 0x8, RZ ;  /* 0x00000008ba137824 */ /* 0x000fe400078e00ff */
[----:B------:R-:W-:Y:S02]  /*0ce0*/  IMAD R8, R8, 0x10, R11 ;  /* 0x0000001008087824 */ /* 0x000fe400078e020b */
[----:B------:R-:W-:Y:S01]  /*0cf0*/  IMAD.IADD R3, R192, 0x1, -R3 ;  /* 0x00000001c0037824 */ /* 0x000fe200078e0a03 */
[----:B------:R-:W-:Y:S01]  /*0d00*/  LOP3.LUT R22, R9, 0x7ffffffc, RZ, 0xc0, !PT ;  /* 0x7ffffffc09167812 */ /* 0x000fe200078ec0ff */
[----:B------:R-:W-:Y:S02]  /*0d10*/  VIADD R185, R19, 0x40 ;  /* 0x0000004013b97836 */ /* 0x000fe40000000000 */
[----:B------:R-:W-:-:S02]  /*0d20*/  IMAD.IADD R10, R10, 0x1, -R5 ;  /* 0x000000010a0a7824 */ /* 0x000fc400078e0a05 */
[----:B------:R-:W-:Y:S01]  /*0d30*/  IMAD R193, R3, 0x40, R8 ;  /* 0x0000004003c17824 */ /* 0x000fe200078e0208 */
[----:B------:R-:W-:Y:S01]  /*0d40*/  SHF.R.S32.HI R189, RZ, 0x3, R0 ;  /* 0x00000003ffbd7819 */ /* 0x000fe20000011400 */
[----:B------:R-:W-:Y:S01]  /*0d50*/  IMAD R194, R2, 0x8, R7 ;  /* 0x0000000802c27824 */ /* 0x000fe200078e0207 */
[----:B------:R-:W-:Y:S01]  /*0d60*/  SHF.R.S32.HI R196, RZ, 0x1f, R19 ;  /* 0x0000001fffc47819 */ /* 0x000fe20000011413 */
[----:B------:R-:W-:Y:S01]  /*0d70*/  IMAD.MOV.U32 R190, RZ, RZ, RZ ;  /* 0x000000ffffbe7224 */ /* 0x000fe200078e00ff */
[----:B------:R-:W-:Y:S01]  /*0d80*/  SHF.R.S32.HI R195, RZ, 0x1f, R185 ;  /* 0x0000001fffc37819 */ /* 0x000fe200000114b9 */
[----:B------:R-:W-:Y:S02]  /*0d90*/  IMAD.IADD R22, R191, 0x1, -R22 ;  /* 0x00000001bf167824 */ /* 0x000fe400078e0a16 */
[----:B------:R-:W-:Y:S01]  /*0da0*/  IMAD R23, R10, 0x8, R193 ;  /* 0x000000080a177824 */ /* 0x000fe200078e02c1 */
[----:B------:R-:W-:Y:S01]  /*0db0*/  UMOV UR36, URZ ;  /* 0x0000003f00247c82 */ /* 0x000fe20008000000 */
[----:B------:R-:W-:Y:S01]  /*0dc0*/  UMOV UR37, URZ ;  /* 0x0000003f00257c82 */ /* 0x000fe20008000000 */
[----:B--2---:R-:W-:-:S07]  /*0dd0*/  LOP3.LUT R18, R12, 0x1, RZ, 0xfc, !PT ;  /* 0x000000010c127812 */ /* 0x004fce00078efcff */
.L_x_2512:
[----:B0---4-:R-:W0:Y:S01]  /*0de0*/  LDC.64 R2, c[0x0][0xc88] ;  /* 0x00032200ff027b82 */ /* 0x011e220000000a00 */
[----:B------:R-:W-:Y:S01]  /*0df0*/  ULDC.64 UR4, c[0x0][0xa28] ;  /* 0x00028a0000047ab9 */ /* 0x000fe20000000a00 */
[----:B------:R-:W-:Y:S01]  /*0e00*/  ULDC.64 UR6, c[0x0][0xa18] ;  /* 0x0002860000067ab9 */ /* 0x000fe20000000a00 */
[----:B------:R-:W-:Y:S01]  /*0e10*/  IMAD.MOV.U32 R7, RZ, RZ, RZ ;  /* 0x000000ffff077224 */ /* 0x000fe200078e00ff */
[----:B------:R-:W-:Y:S01]  /*0e20*/  ULDC.64 UR8, c[0x0][0xa20] ;  /* 0x0002880000087ab9 */ /* 0x000fe20000000a00 */
[----:B0-----:R-:W-:-:S05]  /*0e30*/  IMAD.WIDE R2, R47, 0x4, R2 ;  /* 0x000000042f027825 */ /* 0x001fca00078e0202 */
[----:B--2---:R-:W2:Y:S01]  /*0e40*/  LDG.E R184, desc[UR40][R2.64] ;  /* 0x0000002802b87981 */ /* 0x004ea2000c1e1900 */
[----:B------:R-:W-:Y:S02]  /*0e50*/  ISETP.NE.U32.AND P0, PT, RZ, UR4, PT ;  /* 0x00000004ff007c0c */ /* 0x000fe4000bf05070 */
[----:B------:R-:W-:Y:S02]  /*0e60*/  ISETP.NE.U32.AND P1, PT, RZ, UR6, PT ;  /* 0x00000006ff007c0c */ /* 0x000fe4000bf25070 */
[----:B------:R-:W-:Y:S02]  /*0e70*/  ISETP.NE.AND.EX P0, PT, RZ, UR5, PT, P0 ;  /* 0x00000005ff007c0c */ /* 0x000fe4000bf05300 */
[----:B------:R-:W-:Y:S02]  /*0e80*/  ISETP.NE.AND.EX P1, PT, RZ, UR7, PT, P1 ;  /* 0x00000007ff007c0c */ /* 0x000fe4000bf25310 */
[----:B--2---:R-:W-:-:S09]  /*0e90*/  SHF.R.S32.HI R188, RZ, 0x1f, R184 ;  /* 0x0000001fffbc7819 */ /* 0x004fd200000114b8 */
[----:B---3--:R-:W-:Y:S01]  /*0ea0*/  @P0 LEA R4, P2, R184, UR4, 0x2 ;  /* 0x00000004b8040c11 */ /* 0x008fe2000f8410ff */
[----:B------:R-:W-:-:S03]  /*0eb0*/  ULDC UR4, c[0x0][0x288] ;  /* 0x0000a20000047ab9 */ /* 0x000fc60000000800 */
[C-C-:B------:R-:W-:Y:S02]  /*0ec0*/  @P0 LEA.HI.X R5, R184.reuse, UR5, R188.reuse, 0x2, P2 ;  /* 0x00000005b8050c11 */ /* 0x140fe400090f14bc */
[C---:B------:R-:W-:Y:S01]  /*0ed0*/  @P1 LEA R2, P2, R184.reuse, UR6, 0x2 ;  /* 0x00000006b8021c11 */ /* 0x040fe2000f8410ff */
[----:B------:R-:W-:Y:S01]  /*0ee0*/  IMAD.U32 R17, RZ, RZ, UR4 ;  /* 0x00000004ff117e24 */ /* 0x000fe2000f8e00ff */
[----:B------:R-:W-:Y:S01]  /*0ef0*/  ULDC.64 UR4, c[0x0][0x418] ;  /* 0x0001060000047ab9 */ /* 0x000fe20000000a00 */
[----:B------:R0:W5:Y:S01]  /*0f00*/  @P0 LDG.E R7, desc[UR40][R4.64] ;  /* 0x0000002804070981 */ /* 0x000162000c1e1900 */
[----:B------:R-:W-:-:S05]  /*0f10*/  @P1 LEA.HI.X R3, R184, UR7, R188, 0x2, P2 ;  /* 0x00000007b8031c11 */ /* 0x000fca00090f14bc */
[----:B------:R0:W5:Y:S01]  /*0f20*/  @P1 LDG.E R17, desc[UR40][R2.64] ;  /* 0x0000002802111981 */ /* 0x000162000c1e1900 */
[----:B------:R-:W-:Y:S01]  /*0f30*/  UISETP.NE.U32.AND UP0, UPT, UR4, URZ, UPT ;  /* 0x0000003f0400728c */ /* 0x000fe2000bf05070 */
[----:B------:R-:W-:Y:S02]  /*0f40*/  ISETP.NE.U32.AND P2, PT, RZ, UR8, PT ;  /* 0x00000008ff007c0c */ /* 0x000fe4000bf45070 */
[----:B------:R-:W-:Y:S01]  /*0f50*/  ULDC UR4, c[0x0][0x424] ;  /* 0x0001090000047ab9 */ /* 0x000fe20000000800 */
[----:B------:R-:W-:Y:S01]  /*0f60*/  UISETP.NE.AND.EX UP0, UPT, UR5, URZ, UPT, UP0 ;  /* 0x0000003f0500728c */ /* 0x000fe2000bf05300 */
[----:B------:R-:W-:Y:S02]  /*0f70*/  ISETP.NE.AND.EX P2, PT, RZ, UR9, PT, P2 ;  /* 0x00000009ff007c0c */ /* 0x000fe4000bf45320 */
[----:B------:R-:W-:Y:S01]  /*0f80*/  ULDC UR5, c[0x0][0x2f0] ;  /* 0x0000bc0000057ab9 */ /* 0x000fe20000000800 */
[----:B------:R-:W-:-:S04]  /*0f90*/  USEL UR4, UR4, 0x1, UP0 ;  /* 0x0000000104047887 */ /* 0x000fc80008000000 */
[----:B------:R-:W-:Y:S01]  /*0fa0*/  UIMAD UR4, UR4, UR5, URZ ;  /* 0x00000005040472a4 */ /* 0x000fe2000f8e023f */
[----:B0-----:R-:W-:Y:S11]  /*0fb0*/  @P1 BRA `(.L_x_2459) ;  /* 0x0000000000241947 */ /* 0x001ff60003800000 */
        /* <DEDUP_REMOVED lines=9> */
.L_x_2459:
[----:B------:R-:W-:Y:S02]  /*1050*/  IMAD.U32 R16, RZ, RZ, UR4 ;  /* 0x00000004ff107e24 */ /* 0x000fe4000f8e00ff */
[----:B------:R-:W-:Y:S01]  /*1060*/  IMAD.MOV.U32 R187, RZ, RZ, R46 ;  /* 0x000000ffffbb7224 */ /* 0x000fe200078e002e */
[----:B------:R-:W-:Y:S06]  /*1070*/  @!P2 BRA `(.L_x_2460) ;  /* 0x000000000010a947 */ /* 0x000fec0003800000 */
[----:B------:R-:W-:-:S04]  /*1080*/  LEA R2, P0, R184, UR8, 0x2 ;  /* 0x00000008b8027c11 */ /* 0x000fc8000f8010ff */
[----:B------:R-:W-:-:S05]  /*1090*/  LEA.HI.X R3, R184, UR9, R188, 0x2, P0 ;  /* 0x00000009b8037c11 */ /* 0x000fca00080f14bc */
[----:B------:R0:W5:Y:S01]  /*10a0*/  LDG.E R16, desc[UR40][R2.64] ;  /* 0x0000002802107981 */ /* 0x000162000c1e1900 */
[----:B------:R-:W-:Y:S05]  /*10b0*/  BRA `(.L_x_2461) ;  /* 0x0000000000247947 */ /* 0x000fea0003800000 */
.L_x_2460:
[----:B------:R-:W-:Y:S02]  /*10c0*/  ULDC.64 UR4, c[0x0][0xa08] ;  /* 0x0002820000047ab9 */ /* 0x000fe40000000a00 */
[----:B------:R-:W-:-:S04]  /*10d0*/  ISETP.NE.U32.AND P0, PT, RZ, UR4, PT ;  /* 0x00000004ff007c0c */ /* 0x000fc8000bf05070 */
[----:B------:R-:W-:-:S13]  /*10e0*/  ISETP.NE.AND.EX P0, PT, RZ, UR5, PT, P0 ;  /* 0x00000005ff007c0c */ /* 0x000fda000bf05300 */
[----:B------:R-:W-:Y:S05]  /*10f0*/  @!P0 BRA `(.L_x_2461) ;  /* 0x0000000000148947 */ /* 0x000fea0003800000 */
[----:B------:R-:W0:Y:S02]  /*1100*/  LDC.64 R2, c[0x0][0xa08] ;  /* 0x00028200ff027b82 */ /* 0x000e240000000a00 */
[----:B0-----:R-:W-:-:S05]  /*1110*/  IMAD.WIDE R2, R184, 0x4, R2 ;  /* 0x00000004b8027825 */ /* 0x001fca00078e0202 */
[----:B------:R-:W2:Y:S04]  /*1120*/  LDG.E R16, desc[UR40][R2.64] ;  /* 0x0000002802107981 */ /* 0x000ea8000c1e1900 */
[----:B------:R-:W2:Y:S02]  /*1130*/  LDG.E R5, desc[UR40][R2.64+0x4] ;  /* 0x0000042802057981 */ /* 0x000ea4000c1e1900 */
[----:B--2---:R-:W-:-:S07]  /*1140*/  IMAD.IADD R16, R5, 0x1, -R16 ;  /* 0x0000000105107824 */ /* 0x004fce00078e0a10 */
.L_x_2461:
[----:B------:R-:W1:Y:S01]  /*1150*/  LDC R0, c[0x0][0x448] ;  /* 0x00011200ff007b82 */ /* 0x000e620000000800 */
[----:B0-----:R-:W-:Y:S01]  /*1160*/  IMAD.SHL.U32 R2, R45, 0x80, RZ ;  /* 0x000000802d027824 */ /* 0x001fe200078e00ff */
[----:B------:R-:W-:Y:S01]  /*1170*/  CS2R R20, SRZ ;  /* 0x0000000000147805 */ /* 0x000fe2000001ff00 */
[----:B-----5:R-:W-:Y:S01]  /*1180*/  IMAD.IADD R16, R16, 0x1, -R7 ;  /* 0x0000000110107824 */ /* 0x020fe200078e0a07 */
[----:B------:R-:W-:Y:S02]  /*1190*/  CS2R R150, SRZ ;  /* 0x0000000000967805 */ /* 0x000fe4000001ff00 */
[----:B------:R-:W-:Y:S02]  /*11a0*/  CS2R R148, SRZ ;  /* 0x0000000000947805 */ /* 0x000fe4000001ff00 */
[----:B------:R-:W-:Y:S02]  /*11b0*/  CS2R R146, SRZ ;  /* 0x0000000000927805 */ /* 0x000fe4000001ff00 */
[----:B------:R-:W-:-:S02]  /*11c0*/  CS2R R144, SRZ ;  /* 0x0000000000907805 */ /* 0x000fc4000001ff00 */
[----:B------:R-:W-:Y:S02]  /*11d0*/  IADD3 R5, R16, 0x80, -R17 ;  /* 0x0000008010057810 */ /* 0x000fe40007ffe811 */
        /* <DEDUP_REMOVED lines=15> */
[----:B-1----:R-:W-:Y:S01]  /*12d0*/  ISETP.NE.AND P0, PT, R0, 0x1, PT ;  /* 0x000000010000780c */ /* 0x002fe20003f05270 */
[----:B------:R-:W-:Y:S01]  /*12e0*/  VIADD R0, R2, 0x7f ;  /* 0x0000007f02007836 */ /* 0x000fe20000000000 */
        /* <DEDUP_REMOVED lines=11> */
[----:B------:R-:W0:Y:S01]  /*13a0*/  @P0 LDC R3, c[0x0][0x44c] ;  /* 0x00011300ff030b82 */ /* 0x000e220000000800 */
[----:B------:R-:W-:Y:S01]  /*13b0*/  CS2R R90, SRZ ;  /* 0x00000000005a7805 */ /* 0x000fe2000001ff00 */
[----:B------:R-:W-:Y:S02]  /*13c0*/  IMAD.MOV.U32 R89, RZ, RZ, RZ ;  /* 0x000000ffff597224 */ /* 0x000fe400078e00ff */
[----:B------:R-:W-:-:S04]  /*13d0*/  IMAD.MOV.U32 R8, RZ, RZ, RZ ;  /* 0x000000ffff087224 */ /* 0x000fc800078e00ff */
[----:B------:R-:W1:Y:S01]  /*13e0*/  @P0 LDC R4, c[0x0][0x450] ;  /* 0x00011400ff040b82 */ /* 0x000e620000000800 */
[----:B0-----:R-:W-:-:S05]  /*13f0*/  @P0 IMAD.HI.U32 R3, R0, R3, RZ ;  /* 0x0000000300030227 */ /* 0x001fca00078e00ff */
[----:B-1----:R-:W-:Y:S01]  /*1400*/  @P0 SHF.R.U32.HI R0, RZ, R4, R3 ;  /* 0x00000004ff000219 */ /* 0x002fe20000011603 */
[----:B------:R-:W-:Y:S01]  /*1410*/  VIADD R3, R16, 0x7f ;  /* 0x0000007f10037836 */ /* 0x000fe20000000000 */
[----:B------:R-:W-:-:S03]  /*1420*/  PLOP3.LUT P0, PT, PT, PT, PT, 0x80, 0x0 ;  /* 0x000000000000781c */ /* 0x000fc60003f0f070 */
[----:B------:R-:W-:Y:S01]  /*1430*/  IMAD.IADD R5, R5, 0x1, R0 ;  /* 0x0000000105057824 */ /* 0x000fe200078e0200 */
[----:B------:R-:W-:-:S04]  /*1440*/  SHF.R.S32.HI R0, RZ, 0x1f, R3 ;  /* 0x0000001fff007819 */ /* 0x000fc80000011403 */
[----:B------:R-:W-:Y:S02]  /*1450*/  SHF.R.S32.HI R4, RZ, 0x1f, R5 ;  /* 0x0000001fff047819 */ /* 0x000fe40000011405 */
[----:B------:R-:W-:Y:S01]  /*1460*/  LEA.HI R0, R0, R3, RZ, 0x7 ;  /* 0x0000000300007211 */ /* 0x000fe200078f38ff */
[----:B------:R-:W-:Y:S01]  /*1470*/  IMAD.MOV.U32 R3, RZ, RZ, RZ ;  /* 0x000000ffff037224 */ /* 0x000fe200078e00ff */
[----:B------:R-:W-:Y:S02]  /*1480*/  LEA.HI R4, R4, R5, RZ, 0x7 ;  /* 0x0000000504047211 */ /* 0x000fe400078f38ff */
[----:B------:R-:W-:Y:S02]  /*1490*/  SHF.R.S32.HI R0, RZ, 0x7, R0 ;  /* 0x00000007ff007819 */ /* 0x000fe40000011400 */
[----:B------:R-:W-:-:S04]  /*14a0*/  SHF.R.S32.HI R5, RZ, 0x7, R4 ;  /* 0x00000007ff057819 */ /* 0x000fc80000011404 */
[----:B------:R-:W-:-:S04]  /*14b0*/  VIMNMX R88, R0, R5, PT ;  /* 0x0000000500587248 */ /* 0x000fc80003fe0100 */
[----:B------:R-:W-:-:S13]  /*14c0*/  ISETP.GE.AND P1, PT, R88, 0x1, PT ;  /* 0x000000015800780c */ /* 0x000fda0003f26270 */
[----:B------:R-:W-:Y:S05]  /*14d0*/  @!P1 BRA `(.L_x_2462) ;  /* 0x0000007800489947 */ /* 0x000fea0003800000 */
        /* <DEDUP_REMOVED lines=31> */
.L_x_2463:
[----:B------:R-:W-:Y:S02]  /*16d0*/  LEA.HI R0, R190, R190, RZ, 0x1 ;  /* 0x000000bebe007211 */ /* 0x000fe400078f08ff */
[----:B------:R-:W-:Y:S02]  /*16e0*/  ISETP.NE.AND P0, PT, R18, 0x3, PT ;  /* 0x000000031200780c */ /* 0x000fe40003f05270 */
[----:B------:R-:W-:-:S05]  /*16f0*/  LOP3.LUT R3, R0, 0xfffffffe, RZ, 0xc0, !PT ;  /* 0xfffffffe00037812 */ /* 0x000fca00078ec0ff */
[----:B------:R-:W-:-:S05]  /*1700*/  IMAD.IADD R0, R190, 0x1, -R3 ;  /* 0x00000001be007824 */ /* 0x000fca00078e0a03 */
[----:B------:R-:W-:-:S04]  /*1710*/  SHF.L.U32 R0, R0, 0x1f, RZ ;  /* 0x0000001f00007819 */ /* 0x000fc800000006ff */
[----:B------:R-:W0:Y:S02]  /*1720*/  SYNCS.PHASECHK.TRANS64.TRYWAIT P1, [UR38+0x28800], R0 ;  /* 0x02880000ff0075a7 */ /* 0x000e240008020166 */
[----:B0-----:R-:W-:Y:S05]  /*1730*/  @!P1 BRA `(.L_x_2464) ;  /* 0x000000f800109947 */ /* 0x001fea0003800000 */
.L_x_2634:
[----:B------:R-:W-:Y:S05]  /*1740*/  @!P0 BRA `(.L_x_2465) ;  /* 0x0000000000048947 */ /* 0x000fea0003800000 */
[----:B------:R-:W-:Y:S01]  /*1750*/  BPT.TRAP 0x1 ;  /* 0x000000040000795c */ /* 0x000fe20000300000 */
.L_x_2465:
[----:B0-----:R-:W-:Y:S02]  /*1760*/  IMAD.U32 R3, RZ, RZ, UR37 ;  /* 0x00000025ff037e24 */ /* 0x001fe4000f8e00ff */
[----:B------:R-:W-:-:S03]  /*1770*/  IMAD.U32 R0, RZ, RZ, UR36 ;  /* 0x00000024ff007e24 */ /* 0x000fc6000f8e00ff */
[----:B------:R-:W-:Y:S02]  /*1780*/  LEA R3, R3, UR38, 0x3 ;  /* 0x0000002603037c11 */ /* 0x000fe4000f8e18ff */
[----:B------:R-:W-:-:S04]  /*1790*/  SHF.L.U32 R0, R0, 0x1f, RZ ;  /* 0x0000001f00007819 */ /* 0x000fc800000006ff */
[----:B------:R0:W1:Y:S01]  /*17a0*/  SYNCS.PHASECHK.TRANS64.TRYWAIT P2, [R3+URZ+0x28830], R0 ;  /* 0x02883000030075a7 */ /* 0x000062000804017f */
[----:B------:R-:W-:Y:S05]  /*17b0*/  @!P0 BRA `(.L_x_2466) ;  /* 0x0000000000048947 */ /* 0x000fea0003800000 */
[----:B------:R-:W-:Y:S01]  /*17c0*/  BPT.TRAP 0x1 ;  /* 0x000000040000795c */ /* 0x000fe20000300000 */
.L_x_2466:
[----:B------:R-:W2:Y:S02]  /*17d0*/  S2R R4, SR_TID.X ;  /* 0x0000000000047919 */ /* 0x000ea40000002100 */
[----:B--2---:R-:W-:Y:S01]  /*17e0*/  LOP3.LUT P1, RZ, R4, 0x7f, RZ, 0xc0, !PT ;  /* 0x0000007f04ff7812 */ /* 0x004fe2000782c0ff */
[----:B-1----:R-:W-:-:S12]  /*17f0*/  @P2 BRA `(.L_x_2467) ;  /* 0x0000000000082947 */ /* 0x002fd80003800000 */
[----:B------:R-:W1:Y:S02]  /*1800*/  SYNCS.PHASECHK.TRANS64.TRYWAIT P2, [R3+URZ+0x28830], R0 ;  /* 0x02883000030075a7 */ /* 0x000e64000804017f */
[----:B-1----:R-:W-:Y:S05]  /*1810*/  @!P2 BRA `(.L_x_2468) ;  /* 0x000000f400f0a947 */ /* 0x002fea0003800000 */
.L_x_2467:
[----:B------:R-:W-:Y:S05]  /*1820*/  WARPSYNC.ALL ;  /* 0x0000000000007948 */ /* 0x000fea0003800000 */
[----:B------:R-:W-:Y:S01]  /*1830*/  UIADD3 UR4, UR38, 0x18400, URZ ;  /* 0x0001840026047890 */ /* 0x000fe2000fffe03f */
[----:B------:R-:W-:Y:S01]  /*1840*/  WARPGROUP.ARRIVE ;  /* 0x00000000000079c5 */ /* 0x000fe20000000000 */
[----:B------:R-:W-:Y:S01]  /*1850*/  ULOP3.LUT UR32, UR43, 0x10000, URZ, 0xfc, !UPT ;  /* 0x000100002b207892 */ /* 0x000fe2000f8efc3f */
[----:B01----:R-:W0:Y:S01]  /*1860*/  LDC R0, c[0x0][0x448] ;  /* 0x00011200ff007b82 */ /* 0x003e220000000800 */
[----:B------:R-:W-:Y:S01]  /*1870*/  USHF.R.U32.HI UR4, URZ, 0x4, UR4 ;  /* 0x000000043f047899 */ /* 0x000fe20008011604 */
[----:B------:R-:W-:Y:S01]  /*1880*/  @!P1 VIADD R3, R3, 0x28840 ;  /* 0x0002884003039836 */ /* 0x000fe20000000000 */
[----:B------:R-:W-:Y:S01]  /*1890*/  UMOV UR33, 0x40000040 ;  /* 0x4000004000217882 */ /* 0x000fe20000000000 */
[----:B------:R-:W-:Y:S01]  /*18a0*/  UMOV UR35, 0x40000040 ;  /* 0x4000004000237882 */ /* 0x000fe20000000000 */
[----:B------:R-:W-:Y:S01]  /*18b0*/  ULOP3.LUT UR4, UR4, 0x3fff, URZ, 0xc0, !UPT ;  /* 0x00003fff04047892 */ /* 0x000fe2000f8ec03f */
[----:B------:R-:W-:Y:S01]  /*18c0*/  CS2R R150, SRZ ;  /* 0x0000000000967805 */ /* 0x000fe2000001ff00 */
        /* <DEDUP_REMOVED lines=18> */
[----:B0-----:R-:W-:Y:S01]  /*19f0*/  ISETP.NE.AND P2, PT, R0, 0x1, PT ;  /* 0x000000010000780c */ /* 0x001fe20003f45270 */
[----:B------:R-:W-:Y:S01]  /*1a00*/  UIADD3 UR14, UR34, 0x6, URZ ;  /* 0x00000006220e7890 */ /* 0x000fe2000fffe03f */
[----:B------:R-:W-:Y:S01]  /*1a10*/  IMAD.IADD R0, R23, 0x1, R2 ;  /* 0x0000000117007824 */ /* 0x000fe200078e0202 */
        /* <DEDUP_REMOVED lines=11> */
[----:B------:R-:W0:Y:S01]  /*1ad0*/  @P2 LDC R5, c[0x0][0x44c] ;  /* 0x00011300ff052b82 */ /* 0x000e220000000800 */
        /* <DEDUP_REMOVED lines=9> */
[----:B------:R-:W1:Y:S01]  /*1b70*/  @P2 LDC R7, c[0x0][0x450] ;  /* 0x00011400ff072b82 */ /* 0x000e620000000800 */
[----:B------:R-:W-:Y:S01]  /*1b80*/  UIADD3 UR30, UR34, 0x406, URZ ;  /* 0x00000406221e7890 */ /* 0x000fe2000fffe03f */
[----:B------:R-:W-:Y:S01]  /*1b90*/  CS2R R128, SRZ ;  /* 0x0000000000807805 */ /* 0x000fe2000001ff00 */
[----:B------:R-:W-:Y:S01]  /*1ba0*/  UMOV UR29, 0x40000040 ;  /* 0x40000040001d7882 */ /* 0x000fe20000000000 */
[----:B------:R-:W-:Y:S01]  /*1bb0*/  UMOV UR31, 0x40000040 ;  /* 0x40000040001f7882 */ /* 0x000fe20000000000 */
[----:B------:R-:W-:-:S02]  /*1bc0*/  CS2R R126, SRZ ;  /* 0x00000000007e7805 */ /* 0x000fc4000001ff00 */
[----:B------:R-:W-:Y:S01]  /*1bd0*/  CS2R R124, SRZ ;  /* 0x00000000007c7805 */ /* 0x000fe2000001ff00 */
[----:B0-----:R-:W-:-:S04]  /*1be0*/  @P2 IMAD.HI.U32 R4, R0, R5, RZ ;  /* 0x0000000500042227 */ /* 0x001fc800078e00ff */
[----:B------:R-:W-:-:S04]  /*1bf0*/  IMAD.MOV.U32 R5, RZ, RZ, -0x80 ;  /* 0xffffff80ff057424 */ /* 0x000fc800078e00ff */
[----:B------:R-:W-:Y:S01]  /*1c00*/  IMAD R5, R88, R5, 0x80 ;  /* 0x0000008058057424 */ /* 0x000fe200078e0205 */
[----:B-1----:R-:W-:-:S03]  /*1c10*/  @P2 SHF.R.U32.HI R0, RZ, R7, R4 ;  /* 0x00000007ff002219 */ /* 0x002fc60000011604 */
[----:B------:R-:W-:Y:S02]  /*1c20*/  VIADD R7, R5, 0x1 ;  /* 0x0000000105077836 */ /* 0x000fe40000000000 */
[----:B------:R-:W-:Y:S01]  /*1c30*/  IMAD.IADD R5, R16, 0x1, R5 ;  /* 0x0000000110057824 */ /* 0x000fe200078e0205 */
[----:B------:R-:W0:Y:S01]  /*1c40*/  SHFL.IDX PT, R6, R0, 0x1, 0x1c1f ;  /* 0x003c1f0000067f89 */ /* 0x000e2200000e0000 */
[C---:B------:R-:W-:Y:S02]  /*1c50*/  IMAD R7, R22.reuse, -0x2, R7 ;  /* 0xfffffffe16077824 */ /* 0x040fe400078e0207 */
[----:B------:R-:W-:-:S03]  /*1c60*/  IMAD R4, R22, -0x2, R5 ;  /* 0xfffffffe16047824 */ /* 0x000fc600078e0205 */
[----:B------:R-:W-:-:S04]  /*1c70*/  IADD3 R7, -R17, R7, R16 ;  /* 0x0000000711077210 */ /* 0x000fc80007ffe110 */
[----:B0-----:R-:W-:-:S04]  /*1c80*/  VIADDMNMX R6, R6, R7, R4, PT ;  /* 0x0000000706067246 */ /* 0x001fc80003800104 */
[C---:B------:R-:W-:Y:S02]  /*1c90*/  ISETP.GT.AND P3, PT, R6.reuse, RZ, PT ;  /* 0x000000ff0600720c */ /* 0x040fe40003f64270 */
[C---:B------:R-:W-:Y:S02]  /*1ca0*/  ISETP.GT.AND P4, PT, R6.reuse, 0x1, PT ;  /* 0x000000010600780c */ /* 0x040fe40003f84270 */
[----:B------:R-:W-:Y:S01]  /*1cb0*/  ISETP.GT.AND P5, PT, R6, 0x8, PT ;  /* 0x000000080600780c */ /* 0x000fe20003fa4270 */
[----:B------:R-:W-:Y:S02]  /*1cc0*/  WARPGROUP.DEPBAR.LE gsb0, 0x0 ;  /* 0x00008000000079c5 */ /* 0x000fe40000010000 */
[----:B------:R-:W-:-:S06]  /*1cd0*/  WARPGROUP.ARRIVE ;  /* 0x00000000000079c5 */ /* 0x000fcc0000000000 */
[----:B------:R-:W-:Y:S01]  /*1ce0*/  HGMMA.64x128x16.F32 R24, gdesc[UR4], R24, gsb0 ;  /* 0x01e00000041879f0 */ /* 0x000fe20008000818 */
[----:B------:R-:W-:Y:S02]  /*1cf0*/  ULDC UR6, c[0x0][0x988] ;  /* 0x0002620000067ab9 */ /* 0x000fe40000000800 */
        /* <DEDUP_REMOVED lines=25> */
[C---:B------:R-:W-:Y:S02]  /*1e90*/  ISETP.GT.AND P4, PT, R6.reuse, 0x10, PT ;  /* 0x000000100600780c */ /* 0x040fe40003f84270 */
[----:B------:R-:W-:Y:S02]  /*1ea0*/  FSEL R31, R31, -INF , P3 ;  /* 0xff8000001f1f7808 */ /* 0x000fe40001800000 */
[----:B------:R-:W-:Y:S02]  /*1eb0*/  FMNMX.FTZ R8, R11, R8, !PT ;  /* 0x000000080b087209 */ /* 0x000fe40007810000 */
        /* <DEDUP_REMOVED lines=79> */
[----:B------:R-:W-:Y:S01]  /*23b0*/  FSEL R123, R86, -INF , P4 ;  /* 0xff800000567b7808 */ /* 0x000fe20002000000 */
[----:B------:R1:W2:Y:S01]  /*23c0*/  SHFL.IDX PT, R6, R0, RZ, 0x1c1f ;  /* 0x001c1fff00067589 */ /* 0x0002a200000e0000 */
[----:B------:R-:W-:-:S02]  /*23d0*/  FMNMX.FTZ R8, R83, R8, !PT ;  /* 0x0000000853087209 */ /* 0x000fc40007810000 */
[----:B------:R-:W-:Y:S02]  /*23e0*/  FSEL R87, R87, -INF , P3 ;  /* 0xff80000057577808 */ /* 0x000fe40001800000 */
[----:B------:R-:W-:Y:S01]  /*23f0*/  FMNMX.FTZ R8, R123, R8, !PT ;  /* 0x000000087b087209 */ /* 0x000fe20007810000 */
[----:B-1----:R-:W-:-:S03]  /*2400*/  IMAD.U32 R0, RZ, RZ, UR6 ;  /* 0x00000006ff007e24 */ /* 0x002fc6000f8e00ff */
[----:B------:R-:W-:-:S05]  /*2410*/  FMNMX.FTZ R8, R87, R8, !PT ;  /* 0x0000000857087209 */ /* 0x000fca0007810000 */
[----:B------:R-:W1:Y:S01]  /*2420*/  SHFL.BFLY PT, R5, R8, 0x2, 0x1f ;  /* 0x0c401f0008057f89 */ /* 0x000e6200000e0000 */
[----:B--2---:R-:W-:-:S04]  /*2430*/  VIADDMNMX R7, R6, R7, R4, PT ;  /* 0x0000000706077246 */ /* 0x004fc80003800104 */
[C---:B------:R-:W-:Y:S02]  /*2440*/  ISETP.GT.AND P4, PT, R7.reuse, 0x1, PT ;  /* 0x000000010700780c */ /* 0x040fe40003f84270 */
[----:B------:R-:W-:Y:S02]  /*2450*/  ISETP.GT.AND P5, PT, R7, 0x8, PT ;  /* 0x000000080700780c */ /* 0x000fe40003fa4270 */
[----:B------:R-:W-:Y:S02]  /*2460*/  FSEL R25, R25, -INF , P4 ;  /* 0xff80000019197808 */ /* 0x000fe40002000000 */
[----:B------:R-:W-:Y:S02]  /*2470*/  ISETP.GT.AND P4, PT, R7, 0x10, PT ;  /* 0x000000100700780c */ /* 0x000fe40003f84270 */
[----:B-1----:R-:W-:Y:S02]  /*2480*/  FMNMX.FTZ R10, R8, R5, !PT ;  /* 0x00000005080a7209 */ /* 0x002fe40007810000 */
[----:B------:R-:W-:-:S02]  /*2490*/  FSEL R13, R32, -INF , P4 ;  /* 0xff800000200d7808 */ /* 0x000fc40002000000 */
[----:B------:R-:W-:Y:S01]  /*24a0*/  ISETP.GT.AND P4, PT, R7, 0x18, PT ;  /* 0x000000180700780c */ /* 0x000fe20003f84270 */
[----:B------:R-:W1:Y:S02]  /*24b0*/  SHFL.BFLY PT, R5, R10, 0x1, 0x1f ;  /* 0x0c201f000a057f89 */ /* 0x000e6400000e0000 */
        /* <DEDUP_REMOVED lines=10> */
[----:B------:R-:W-:Y:S01]  /*2560*/  FSEL R11, R28, -INF , P5 ;  /* 0xff8000001c0b7808 */ /* 0x000fe20002800000 */
        /* <DEDUP_REMOVED lines=14> */
[----:B------:R-:W2:Y:S01]  /*2650*/  MUFU.EX2 R181, R181 ;  /* 0x000000b500b57308 */ /* 0x000ea20000000800 */
[----:B------:R-:W-:Y:S01]  /*2660*/  ISETP.GT.AND P3, PT, R7, 0x19, PT ;  /* 0x000000190700780c */ /* 0x000fe20003f64270 */
[-CC-:B------:R-:W-:Y:S01]  /*2670*/  FFMA.FTZ R179, R89, R0.reuse, -R42.reuse ;  /* 0x0000000059b37223 */ /* 0x180fe2000001082a */
[----:B------:R-:W-:Y:S01]  /*2680*/  FSEL R15, R36, -INF , P4 ;  /* 0xff800000240f7808 */ /* 0x000fe20002000000 */
[--C-:B------:R-:W-:Y:S01]  /*2690*/  FFMA.FTZ R173, R91, R0, -R42.reuse ;  /* 0x000000005bad7223 */ /* 0x100fe2000001082a */
[----:B------:R-:W-:Y:S01]  /*26a0*/  FMNMX.FTZ R10, R33, R8, !PT ;  /* 0x00000008210a7209 */ /* 0x000fe20007810000 */
[-CC-:B------:R-:W-:Y:S01]  /*26b0*/  FFMA.FTZ R175, R93, R0.reuse, -R42.reuse ;  /* 0x000000005daf7223 */ /* 0x180fe2000001082a */
[----:B------:R-:W-:Y:S01]  /*26c0*/  ISETP.GT.AND P4, PT, R7, 0x20, PT ;  /* 0x000000200700780c */ /* 0x000fe20003f84270 */
[----:B------:R3:W-:Y:S01]  /*26d0*/  MUFU.EX2 R8, R35 ;  /* 0x0000002300087308 */ /* 0x0007e20000000800 */
[----:B------:R-:W-:Y:S01]  /*26e0*/  FSEL R37, R37, -INF , P3 ;  /* 0xff80000025257808 */ /* 0x000fe20001800000 */
[--C-:B------:R-:W-:Y:S01]  /*26f0*/  FFMA.FTZ R169, R95, R0, -R42.reuse ;  /* 0x000000005fa97223 */ /* 0x100fe2000001082a */
[----:B------:R-:W-:Y:S01]  /*2700*/  FMNMX.FTZ R10, R15, R10, !PT ;  /* 0x0000000a0f0a7209 */ /* 0x000fe20007810000 */
[-CC-:B------:R-:W-:Y:S01]  /*2710*/  FFMA.FTZ R97, R97, R0.reuse, -R42.reuse ;  /* 0x0000000061617223 */ /* 0x180fe2000001082a */
[----:B------:R-:W-:Y:S01]  /*2720*/  ISETP.GT.AND P3, PT, R7, 0x21, PT ;  /* 0x000000210700780c */ /* 0x000fe20003f64270 */
[--C-:B------:R-:W-:Y:S01]  /*2730*/  FFMA.FTZ R171, R99, R0, -R42.reuse ;  /* 0x0000000063ab7223 */ /* 0x100fe2000001082a */
[----:B------:R-:W-:Y:S01]  /*2740*/  FSEL R21, R40, -INF , P4 ;  /* 0xff80000028157808 */ /* 0x000fe20002000000 */
[----:B------:R-:W4:Y:S01]  /*2750*/  MUFU.EX2 R183, R183 ;  /* 0x000000b700b77308 */ /* 0x000f220000000800 */
[----:B------:R-:W-:Y:S01]  /*2760*/  FMNMX.FTZ R10, R37, R10, !PT ;  /* 0x0000000a250a7209 */ /* 0x000fe20007810000 */
[-CC-:B------:R-:W-:Y:S01]  /*2770*/  FFMA.FTZ R101, R101, R0.reuse, -R42.reuse ;  /* 0x0000000065657223 */ /* 0x180fe2000001082a */
[----:B------:R-:W-:Y:S01]  /*2780*/  ISETP.GT.AND P4, PT, R7, 0x28, PT ;  /* 0x000000280700780c */ /* 0x000fe20003f84270 */
[-CC-:B------:R-:W-:Y:S01]  /*2790*/  FFMA.FTZ R153, R103, R0.reuse, -R42.reuse ;  /* 0x0000000067997223 */ /* 0x180fe2000001082a */
[----:B------:R-:W-:Y:S01]  /*27a0*/  FSEL R41, R41, -INF , P3 ;  /* 0xff80000029297808 */ /* 0x000fe20001800000 */
[--C-:B------:R-:W-:Y:S01]  /*27b0*/  FFMA.FTZ R105, R105, R0, -R42.reuse ;  /* 0x0000000069697223 */ /* 0x100fe2000001082a */
[----:B------:R-:W-:Y:S01]  /*27c0*/  FMNMX.FTZ R10, R21, R10, !PT ;  /* 0x0000000a150a7209 */ /* 0x000fe20007810000 */
[----:B------:R-:W5:Y:S01]  /*27d0*/  MUFU.EX2 R6, R6 ;  /* 0x0000000600067308 */ /* 0x000f620000000800 */
[----:B------:R-:W-:Y:S01]  /*27e0*/  ISETP.GT.AND P3, PT, R7, 0x29, PT ;  /* 0x000000290700780c */ /* 0x000fe20003f64270 */
[----:B------:R-:W-:Y:S01]  /*27f0*/  FFMA.FTZ R155, R107, R0, -R42 ;  /* 0x000000006b9b7223 */ /* 0x000fe2000001082a */
[----:B-1----:R-:W-:Y:S01]  /*2800*/  FSEL R27, R44, -INF , P4 ;  /* 0xff8000002c1b7808 */ /* 0x002fe20002000000 */
[----:B--2---:R-:W-:Y:S01]  /*2810*/  FADD.FTZ R44, R181, R4 ;  /* 0x00000004b52c7221 */ /* 0x004fe20000010000 */
        /* <DEDUP_REMOVED lines=11> */
[----:B------:R-:W2:Y:S01]  /*28d0*/  MUFU.EX2 R177, R177 ;  /* 0x000000b100b17308 */ /* 0x000ea20000000800 */
[----:B------:R-:W-:Y:S01]  /*28e0*/  FMNMX.FTZ R12, R45, R12, !PT ;  /* 0x0000000c2d0c7209 */ /* 0x000fe20007810000 */
[----:B------:R-:W0:Y:S01]  /*28f0*/  @P2 LDC R48, c[0x0][0x450] ;  /* 0x00011400ff302b82 */ /* 0x000e220000000800 */
[----:B------:R-:W-:Y:S01]  /*2900*/  ISETP.GT.AND P4, PT, R7, 0x38, PT ;  /* 0x000000380700780c */ /* 0x000fe20003f84270 */
[-CC-:B------:R-:W-:Y:S01]  /*2910*/  FFMA.FTZ R161, R117, R0.reuse, -R42.reuse ;  /* 0x0000000075a17223 */ /* 0x180fe2000001082a */
[----:B------:R-:W-:Y:S01]  /*2920*/  FSEL R49, R49, -INF , P3 ;  /* 0xff80000031317808 */ /* 0x000fe20001800000 */
[--C-:B------:R-:W-:Y:S01]  /*2930*/  FFMA.FTZ R163, R119, R0, -R42.reuse ;  /* 0x0000000077a37223 */ /* 0x100fe2000001082a */
[----:B------:R-:W-:Y:S01]  /*2940*/  FMNMX.FTZ R12, R31, R12, !PT ;  /* 0x0000000c1f0c7209 */ /* 0x000fe20007810000 */
[----:B------:R-:W2:Y:S01]  /*2950*/  MUFU.EX2 R179, R179 ;  /* 0x000000b300b37308 */ /* 0x000ea20000000800 */
[----:B------:R-:W-:Y:S01]  /*2960*/  ISETP.GT.AND P3, PT, R7, 0x39, PT ;  /* 0x000000390700780c */ /* 0x000fe20003f64270 */
[-CC-:B------:R-:W-:Y:S01]  /*2970*/  FFMA.FTZ R36, R79, R0.reuse, -R42.reuse ;  /* 0x000000004f247223 */ /* 0x180fe2000001082a */
[----:B---3--:R-:W-:Y:S01]  /*2980*/  FSEL R35, R52, -INF , P4 ;  /* 0xff80000034237808 */ /* 0x008fe20002000000 */
[--C-:B------:R-:W-:Y:S01]  /*2990*/  FFMA.FTZ R165, R121, R0, -R42.reuse ;  /* 0x0000000079a57223 */ /* 0x100fe2000001082a */
[----:B------:R-:W-:Y:S01]  /*29a0*/  FMNMX.FTZ R14, R49, R12, !PT ;  /* 0x0000000c310e7209 */ /* 0x000fe20007810000 */
[-CC-:B------:R-:W-:Y:S01]  /*29b0*/  FFMA.FTZ R83, R83, R0.reuse, -R42.reuse ;  /* 0x0000000053537223 */ /* 0x180fe2000001082a */
[----:B------:R-:W-:Y:S01]  /*29c0*/  ISETP.GT.AND P4, PT, R7, 0x40, PT ;  /* 0x000000400700780c */ /* 0x000fe20003f84270 */
[----:B------:R3:W-:Y:S01]  /*29d0*/  MUFU.EX2 R12, R43 ;  /* 0x0000002b000c7308 */ /* 0x0007e20000000800 */
[----:B------:R-:W-:Y:S01]  /*29e0*/  FSEL R53, R53, -INF , P3 ;  /* 0xff80000035357808 */ /* 0x000fe20001800000 */
[----:B------:R-:W-:Y:S01]  /*29f0*/  FFMA.FTZ R167, R123, R0, -R42 ;  /* 0x000000007ba77223 */ /* 0x000fe2000001082a */
[----:B------:R-:W-:-:S02]  /*2a00*/  FMNMX.FTZ R14, R35, R14, !PT ;  /* 0x0000000e230e7209 */ /* 0x000fc40007810000 */
[----:B------:R-:W-:Y:S02]  /*2a10*/  CS2R R122, SRZ ;  /* 0x00000000007a7805 */ /* 0x000fe4000001ff00 */
[----:B------:R-:W-:Y:S02]  /*2a20*/  ISETP.GT.AND P3, PT, R7, 0x41, PT ;  /* 0x000000410700780c */ /* 0x000fe40003f64270 */
[----:B------:R-:W-:Y:S02]  /*2a30*/  CS2R R120, SRZ ;  /* 0x0000000000787805 */ /* 0x000fe4000001ff00 */
[----:B-1----:R-:W-:Y:S01]  /*2a40*/  FSEL R39, R56, -INF , P4 ;  /* 0xff80000038277808 */ /* 0x002fe20002000000 */
[----:B------:R-:W-:Y:S01]  /*2a50*/  MUFU.EX2 R173, R173 ;  /* 0x000000ad00ad7308 */ /* 0x000fe20000000800 */
[----:B------:R-:W-:Y:S02]  /*2a60*/  FMNMX.FTZ R14, R53, R14, !PT ;  /* 0x0000000e350e7209 */ /* 0x000fe40007810000 */
[----:B------:R-:W-:-:S02]  /*2a70*/  CS2R R118, SRZ ;  /* 0x0000000000767805 */ /* 0x000fc4000001ff00 */
[----:B------:R-:W-:Y:S02]  /*2a80*/  ISETP.GT.AND P4, PT, R7, 0x48, PT ;  /* 0x000000480700780c */ /* 0x000fe40003f84270 */
[----:B------:R-:W-:Y:S02]  /*2a90*/  CS2R R116, SRZ ;  /* 0x0000000000747805 */ /* 0x000fe4000001ff00 */
[----:B------:R-:W-:Y:S02]  /*2aa0*/  FSEL R57, R57, -INF , P3 ;  /* 0xff80000039397808 */ /* 0x000fe40001800000 */
[----:B------:R-:W-:Y:S02]  /*2ab0*/  CS2R R114, SRZ ;  /* 0x0000000000727805 */ /* 0x000fe4000001ff00 */
[----:B------:R-:W-:Y:S01]  /*2ac0*/  FMNMX.FTZ R14, R39, R14, !PT ;  /* 0x0000000e270e7209 */ /* 0x000fe20007810000 */
[----:B------:R-:W-:Y:S01]  /*2ad0*/  MUFU.EX2 R175, R175 ;  /* 0x000000af00af7308 */ /* 0x000fe20000000800 */
[----:B------:R-:W-:-:S02]  /*2ae0*/  ISETP.GT.AND P3, PT, R7, 0x49, PT ;  /* 0x000000490700780c */ /* 0x000fc40003f64270 */
[----:B------:R-:W-:Y:S02]  /*2af0*/  CS2R R112, SRZ ;  /* 0x0000000000707805 */ /* 0x000fe4000001ff00 */
[----:B---3--:R-:W-:Y:S02]  /*2b00*/  FSEL R43, R60, -INF , P4 ;  /* 0xff8000003c2b7808 */ /* 0x008fe40002000000 */
        /* <DEDUP_REMOVED lines=8> */
[----:B------:R-:W-:Y:S02]  /*2b90*/  CS2R R98, SRZ ;  /* 0x0000000000627805 */ /* 0x000fe4000001ff00 */
[----:B------:R-:W-:Y:S02]  /*2ba0*/  ISETP.GT.AND P3, PT, R7, 0x51, PT ;  /* 0x000000510700780c */ /* 0x000fe40003f64270 */
[----:B------:R-:W-:Y:S02]  /*2bb0*/  CS2R R94, SRZ ;  /* 0x00000000005e7805 */ /* 0x000fe4000001ff00 */
[----:B------:R-:W-:Y:S01]  /*2bc0*/  FSEL R47, R64, -INF , P4 ;  /* 0xff800000402f7808 */ /* 0x000fe20002000000 */
[----:B------:R-:W-:Y:S01]  /*2bd0*/  MUFU.EX2 R169, R169 ;  /* 0x000000a900a97308 */ /* 0x000fe20000000800 */
[----:B------:R-:W-:-:S02]  /*2be0*/  FMNMX.FTZ R20, R61, R20, !PT ;  /* 0x000000143d147209 */ /* 0x000fc40007810000 */
[----:B------:R-:W-:Y:S02]  /*2bf0*/  CS2R R92, SRZ ;  /* 0x00000000005c7805 */ /* 0x000fe4000001ff00 */
[----:B------:R-:W-:Y:S02]  /*2c00*/  ISETP.GT.AND P4, PT, R7, 0x58, PT ;  /* 0x000000580700780c */ /* 0x000fe40003f84270 */
[----:B------:R-:W-:Y:S02]  /*2c10*/  CS2R R90, SRZ ;  /* 0x00000000005a7805 */ /* 0x000fe4000001ff00 */
[----:B------:R-:W-:Y:S02]  /*2c20*/  FSEL R65, R65, -INF , P3 ;  /* 0xff80000041417808 */ /* 0x000fe40001800000 */
[----:B------:R-:W-:Y:S01]  /*2c30*/  FMNMX.FTZ R20, R47, R20, !PT ;  /* 0x000000142f147209 */ /* 0x000fe20007810000 */
[----:B------:R-:W-:Y:S01]  /*2c40*/  MUFU.EX2 R171, R171 ;  /* 0x000000ab00ab7308 */ /* 0x000fe20000000800 */
[----:B------:R-:W-:-:S02]  /*2c50*/  ISETP.GT.AND P3, PT, R7, 0x59, PT ;  /* 0x000000590700780c */ /* 0x000fc40003f64270 */
[----:B------:R-:W-:Y:S02]  /*2c60*/  FSEL R51, R68, -INF , P4 ;  /* 0xff80000044337808 */ /* 0x000fe40002000000 */
[----:B-1----:R-:W-:Y:S02]  /*2c70*/  FMNMX.FTZ R24, R65, R20, !PT ;  /* 0x0000001441187209 */ /* 0x002fe40007810000 */
[----:B------:R-:W-:Y:S01]  /*2c80*/  ISETP.GT.AND P4, PT, R7, 0x60, PT ;  /* 0x000000600700780c */ /* 0x000fe20003f84270 */
[----:B------:R1:W-:Y:S01]  /*2c90*/  MUFU.EX2 R20, R97 ;  /* 0x0000006100147308 */ /* 0x0003e20000000800 */
[----:B------:R-:W-:Y:S02]  /*2ca0*/  FSEL R69, R69, -INF , P3 ;  /* 0xff80000045457808 */ /* 0x000fe40001800000 */
[----:B------:R-:W-:Y:S02]  /*2cb0*/  FMNMX.FTZ R24, R51, R24, !PT ;  /* 0x0000001833187209 */ /* 0x000fe40007810000 */
[----:B------:R-:W-:-:S02]  /*2cc0*/  ISETP.GT.AND P3, PT, R7, 0x61, PT ;  /* 0x000000610700780c */ /* 0x000fc40003f64270 */
[----:B------:R-:W-:Y:S01]  /*2cd0*/  FSEL R55, R72, -INF , P4 ;  /* 0xff80000048377808 */ /* 0x000fe20002000000 */
[----:B------:R-:W-:Y:S01]  /*2ce0*/  MUFU.EX2 R153, R153 ;  /* 0x0000009900997308 */ /* 0x000fe20000000800 */
[----:B------:R-:W-:Y:S02]  /*2cf0*/  FMNMX.FTZ R24, R69, R24, !PT ;  /* 0x0000001845187209 */ /* 0x000fe40007810000 */
[----:B-1----:R-:W-:Y:S02]  /*2d00*/  CS2R R96, SRZ ;  /* 0x0000000000607805 */ /* 0x002fe4000001ff00 */
[----:B------:R-:W-:Y:S02]  /*2d10*/  ISETP.GT.AND P4, PT, R7, 0x68, PT ;  /* 0x000000680700780c */ /* 0x000fe40003f84270 */
[----:B------:R-:W-:Y:S02]  /*2d20*/  FSEL R73, R73, -INF , P3 ;  /* 0xff80000049497808 */ /* 0x000fe40001800000 */
[----:B------:R-:W-:Y:S01]  /*2d30*/  FMNMX.FTZ R24, R55, R24, !PT ;  /* 0x0000001837187209 */ /* 0x000fe20007810000 */
[----:B------:R-:W-:Y:S01]  /*2d40*/  MUFU.EX2 R155, R155 ;  /* 0x0000009b009b7308 */ /* 0x000fe20000000800 */
[----:B------:R-:W-:-:S02]  /*2d50*/  ISETP.GT.AND P3, PT, R7, 0x69, PT ;  /* 0x000000690700780c */ /* 0x000fc40003f64270 */
[----:B------:R-:W-:Y:S02]  /*2d60*/  FSEL R59, R76, -INF , P4 ;  /* 0xff8000004c3b7808 */ /* 0x000fe40002000000 */
[----:B------:R-:W-:Y:S02]  /*2d70*/  FMNMX.FTZ R26, R73, R24, !PT ;  /* 0x00000018491a7209 */ /* 0x000fe40007810000 */
        /* <DEDUP_REMOVED lines=16> */
[----:B------:R-:W-:Y:S01]  /*2e80*/  FSEL R85, R85, -INF , P3 ;  /* 0xff80000055557808 */ /* 0x000fe20001800000 */
[----:B------:R1:W-:Y:S01]  /*2e90*/  MUFU.EX2 R26, R105 ;  /* 0x00000069001a7308 */ /* 0x0003e20000000800 */
[----:B------:R-:W-:Y:S02]  /*2ea0*/  FMNMX.FTZ R28, R67, R28, !PT ;  /* 0x0000001c431c7209 */ /* 0x000fe40007810000 */
[----:B------:R-:W-:Y:S02]  /*2eb0*/  F2FP.F16.F32.PACK_AB R181, R4, R181 ;  /* 0x000000b504b5723e */ /* 0x000fe400000000ff */
[----:B------:R-:W-:Y:S01]  /*2ec0*/  FMNMX.FTZ R7, R85, R28, !PT ;  /* 0x0000001c55077209 */ /* 0x000fe20007810000 */
[--C-:B------:R-:W-:Y:S01]  /*2ed0*/  FFMA.FTZ R28, R109, R0, -R42.reuse ;  /* 0x000000006d1c7223 */ /* 0x100fe2000001082a */
[----:B------:R-:W-:Y:S01]  /*2ee0*/  CS2R R108, SRZ ;  /* 0x00000000006c7805 */ /* 0x000fe2000001ff00 */
[----:B------:R-:W-:Y:S01]  /*2ef0*/  MUFU.EX2 R159, R159 ;  /* 0x0000009f009f7308 */ /* 0x000fe20000000800 */
[----:B-1----:R-:W-:Y:S01]  /*2f00*/  CS2R R104, SRZ ;  /* 0x0000000000687805 */ /* 0x002fe2000001ff00 */
[----:B------:R-:W1:Y:S06]  /*2f10*/  SHFL.BFLY PT, R34, R7, 0x2, 0x1f ;  /* 0x0c401f0007227f89 */ /* 0x000e6c00000e0000 */
[----:B------:R-:W-:Y:S08]  /*2f20*/  MUFU.EX2 R28, R28 ;  /* 0x0000001c001c7308 */ /* 0x000ff00000000800 */
[----:B------:R-:W-:Y:S08]  /*2f30*/  MUFU.EX2 R32, R32 ;  /* 0x0000002000207308 */ /* 0x000ff00000000800 */
[----:B------:R-:W-:Y:S01]  /*2f40*/  MUFU.EX2 R161, R161 ;  /* 0x000000a100a17308 */ /* 0x000fe20000000800 */
[----:B-1----:R-:W-:Y:S01]  /*2f50*/  FMNMX.FTZ R38, R7, R34, !PT ;  /* 0x0000002207267209 */ /* 0x002fe20007810000 */
[-CC-:B------:R-:W-:Y:S01]  /*2f60*/  FFMA.FTZ R34, R75, R0.reuse, -R42.reuse ;  /* 0x000000004b227223 */ /* 0x180fe2000001082a */
[----:B------:R-:W-:-:S03]  /*2f70*/  FFMA.FTZ R42, R87, R0, -R42 ;  /* 0x00000000572a7223 */ /* 0x000fc6000001082a */
[----:B------:R-:W1:Y:S02]  /*2f80*/  SHFL.BFLY PT, R7, R38, 0x1, 0x1f ;  /* 0x0c201f0026077f89 */ /* 0x000e6400000e0000 */
[----:B------:R-:W-:Y:S08]  /*2f90*/  MUFU.EX2 R163, R163 ;  /* 0x000000a300a37308 */ /* 0x000ff00000000800 */
[----:B------:R-:W-:Y:S08]  /*2fa0*/  MUFU.EX2 R34, R34 ;  /* 0x0000002200227308 */ /* 0x000ff00000000800 */
[----:B------:R-:W-:Y:S01]  /*2fb0*/  MUFU.EX2 R36, R36 ;  /* 0x0000002400247308 */ /* 0x000fe20000000800 */
[----:B-1----:R-:W-:-:S07]  /*2fc0*/  FMNMX.FTZ R7, R38, R7, !PT ;  /* 0x0000000726077209 */ /* 0x002fce0007810000 */
[----:B------:R-:W-:Y:S01]  /*2fd0*/  MUFU.EX2 R165, R165 ;  /* 0x000000a500a57308 */ /* 0x000fe20000000800 */
[C---:B------:R-:W-:Y:S01]  /*2fe0*/  FSETP.NEU.FTZ.AND P3, PT, R7.reuse, -INF , PT ;  /* 0xff8000000700780b */ /* 0x040fe20003f7d000 */
[----:B------:R-:W-:-:S06]  /*2ff0*/  FMUL.FTZ R40, R7, R0 ;  /* 0x0000000007287220 */ /* 0x000fcc0000410000 */
[----:B------:R-:W-:Y:S01]  /*3000*/  MUFU.EX2 R38, R83 ;  /* 0x0000005300267308 */ /* 0x000fe20000000800 */
[----:B------:R-:W-:-:S05]  /*3010*/  FSEL R40, R40, RZ, P3 ;  /* 0x000000ff28287208 */ /* 0x000fca0001800000 */
        /* <DEDUP_REMOVED lines=21> */
[----:B------:R-:W3:Y:S01]  /*3170*/  MUFU.EX2 R11, R11 ;  /* 0x0000000b000b7308 */ /* 0x000ee20000000800 */
[----:B--2---:R-:W-:Y:S01]  /*3180*/  FADD.FTZ R25, R177, R44 ;  /* 0x0000002cb1197221 */ /* 0x004fe20000010000 */
        /* <DEDUP_REMOVED lines=8> */
[----:B-1----:R-:W-:Y:S01]  /*3210*/  FADD.FTZ R44, R9, R180 ;  /* 0x000000b4092c7221 */ /* 0x002fe20000010000 */
[-CC-:B------:R-:W-:Y:S01]  /*3220*/  FFMA.FTZ R51, R51, R0.reuse, -R40.reuse ;  /* 0x0000000033337223 */ /* 0x180fe20000010828 */
[-CC-:B------:R-:W-:Y:S01]  /*3230*/  FFMA.FTZ R69, R69, R0.reuse, -R40.reuse ;  /* 0x0000000045457223 */ /* 0x180fe20000010828 */
[----:B------:R-:W-:Y:S01]  /*3240*/  FADD.FTZ R46, R10, R25 ;  /* 0x000000190a2e7221 */ /* 0x000fe20000010000 */
[-CC-:B------:R-:W-:Y:S01]  /*3250*/  FFMA.FTZ R55, R55, R0.reuse, -R40.reuse ;  /* 0x0000000037377223 */ /* 0x180fe20000010828 */
[-C--:B------:R-:W-:Y:S01]  /*3260*/  FFMA.FTZ R73, R73, R0.reuse, -R40 ;  /* 0x0000000049497223 */ /* 0x080fe20000010828 */
[----:B------:R-:W0:Y:S01]  /*3270*/  MUFU.EX2 R13, R13 ;  /* 0x0000000d000d7308 */ /* 0x000e220000000800 */
[----:B---3--:R-:W-:Y:S01]  /*3280*/  FADD.FTZ R25, R11, R44 ;  /* 0x0000002c0b197221 */ /* 0x008fe20000010000 */
[----:B--2---:R-:W-:Y:S01]  /*3290*/  FADD.FTZ R29, R173, R46 ;  /* 0x0000002ead1d7221 */ /* 0x004fe20000010000 */
[-CC-:B------:R-:W-:Y:S01]  /*32a0*/  FFMA.FTZ R59, R59, R0.reuse, -R40.reuse ;  /* 0x000000003b3b7223 */ /* 0x180fe20000010828 */
[-CC-:B------:R-:W-:Y:S01]  /*32b0*/  FFMA.FTZ R77, R77, R0.reuse, -R40.reuse ;  /* 0x000000004d4d7223 */ /* 0x180fe20000010828 */
[-CC-:B------:R-:W-:Y:S01]  /*32c0*/  FFMA.FTZ R63, R63, R0.reuse, -R40.reuse ;  /* 0x000000003f3f7223 */ /* 0x180fe20000010828 */
[----:B------:R-:W-:Y:S01]  /*32d0*/  FADD.FTZ R46, R12, R29 ;  /* 0x0000001d0c2e7221 */ /* 0x000fe20000010000 */
[-C--:B------:R-:W-:Y:S01]  /*32e0*/  FFMA.FTZ R81, R81, R0.reuse, -R40 ;  /* 0x0000000051517223 */ /* 0x080fe20000010828 */
[----:B------:R1:W2:Y:S01]  /*32f0*/  MUFU.EX2 R176, R33 ;  /* 0x0000002100b07308 */ /* 0x0002a20000000800 */
[----:B----4-:R-:W-:Y:S01]  /*3300*/  FADD.FTZ R44, R182, R25 ;  /* 0x00000019b62c7221 */ /* 0x010fe20000010000 */
[----:B------:R-:W-:Y:S01]  /*3310*/  FADD.FTZ R25, R175, R46 ;  /* 0x0000002eaf197221 */ /* 0x000fe20000010000 */
[-CC-:B------:R-:W-:Y:S01]  /*3320*/  FFMA.FTZ R67, R67, R0.reuse, -R40.reuse ;  /* 0x0000000043437223 */ /* 0x180fe20000010828 */
[----:B------:R-:W-:Y:S01]  /*3330*/  FFMA.FTZ R40, R85, R0, -R40 ;  /* 0x0000000055287223 */ /* 0x000fe20000010828 */
[----:B------:R-:W-:Y:S01]  /*3340*/  F2FP.F16.F32.PACK_AB R180, R180, R9 ;  /* 0x00000009b4b4723e */ /* 0x000fe200000000ff */
[----:B------:R-:W-:Y:S01]  /*3350*/  FADD.FTZ R46, R14, R25 ;  /* 0x000000190e2e7221 */ /* 0x000fe20000010000 */
[----:B------:R-:W-:Y:S01]  /*3360*/  IMAD.MOV.U32 R29, RZ, RZ, R2 ;  /* 0x000000ffff1d7224 */ /* 0x000fe200078e0002 */
[----:B------:R-:W3:Y:S01]  /*3370*/  MUFU.EX2 R15, R15 ;  /* 0x0000000f000f7308 */ /* 0x000ee20000000800 */
[----:B0-----:R-:W-:Y:S01]  /*3380*/  FADD.FTZ R3, R13, R44 ;  /* 0x0000002c0d037221 */ /* 0x001fe20000010000 */
[----:B------:R-:W-:Y:S01]  /*3390*/  FADD.FTZ R25, R169, R46 ;  /* 0x0000002ea9197221 */ /* 0x000fe20000010000 */
[----:B-1----:R-:W0:Y:S01]  /*33a0*/  @P2 LDC R33, c[0x0][0x44c] ;  /* 0x00011300ff212b82 */ /* 0x002e220000000800 */
[----:B------:R-:W-:-:S02]  /*33b0*/  F2FP.F16.F32.PACK_AB R183, R6, R183 ;  /* 0x000000b706b7723e */ /* 0x000fc400000000ff */
[----:B------:R-:W-:Y:S01]  /*33c0*/  FADD.FTZ R46, R20, R25 ;  /* 0x00000019142e7221 */ /* 0x000fe20000010000 */
[----:B------:R-:W-:Y:S01]  /*33d0*/  F2FP.F16.F32.PACK_AB R179, R10, R179 ;  /* 0x000000b30ab3723e */ /* 0x000fe200000000ff */
[----:B------:R-:W1:Y:S01]  /*33e0*/  MUFU.EX2 R178, R37 ;  /* 0x0000002500b27308 */ /* 0x000e620000000800 */
[----:B--2---:R-:W-:Y:S01]  /*33f0*/  FADD.FTZ R44, R176, R3 ;  /* 0x00000003b02c7221 */ /* 0x004fe20000010000 */
[----:B------:R-:W-:Y:S01]  /*3400*/  FADD.FTZ R25, R171, R46 ;  /* 0x0000002eab197221 */ /* 0x000fe20000010000 */
[----:B------:R-:W-:Y:S01]  /*3410*/  VIADD R10, R88, 0xfffffffe ;  /* 0xfffffffe580a7836 */ /* 0x000fe20000000000 */
[----:B------:R-:W-:Y:S02]  /*3420*/  F2FP.F16.F32.PACK_AB R177, R8, R177 ;  /* 0x000000b108b1723e */ /* 0x000fe400000000ff */
[----:B------:R-:W-:Y:S01]  /*3430*/  CS2R R88, SRZ ;  /* 0x0000000000587805 */ /* 0x000fe2000001ff00 */
[----:B------:R-:W-:Y:S01]  /*3440*/  FADD.FTZ R46, R24, R25 ;  /* 0x00000019182e7221 */ /* 0x000fe20000010000 */
[----:B------:R-:W-:Y:S01]  /*3450*/  F2FP.F16.F32.PACK_AB R173, R12, R173 ;  /* 0x000000ad0cad723e */ /* 0x000fe200000000ff */
[----:B------:R-:W2:Y:S01]  /*3460*/  MUFU.EX2 R21, R21 ;  /* 0x0000001500157308 */ /* 0x000ea20000000800 */
[----:B---3--:R-:W-:Y:S01]  /*3470*/  FADD.FTZ R3, R15, R44 ;  /* 0x0000002c0f037221 */ /* 0x008fe20000010000 */
[----:B------:R-:W-:Y:S01]  /*3480*/  FADD.FTZ R25, R153, R46 ;  /* 0x0000002e99197221 */ /* 0x000fe20000010000 */
[----:B------:R-:W-:-:S02]  /*3490*/  F2FP.F16.F32.PACK_AB R175, R14, R175 ;  /* 0x000000af0eaf723e */ /* 0x000fc400000000ff */
[----:B------:R-:W-:Y:S01]  /*34a0*/  F2FP.F16.F32.PACK_AB R169, R20, R169 ;  /* 0x000000a914a9723e */ /* 0x000fe200000000ff */
[----:B------:R-:W-:Y:S01]  /*34b0*/  FADD.FTZ R46, R26, R25 ;  /* 0x000000191a2e7221 */ /* 0x000fe20000010000 */
[----:B------:R-:W-:Y:S01]  /*34c0*/  F2FP.F16.F32.PACK_AB R171, R24, R171 ;  /* 0x000000ab18ab723e */ /* 0x000fe200000000ff */
[----:B------:R-:W3:Y:S01]  /*34d0*/  MUFU.EX2 R172, R41 ;  /* 0x0000002900ac7308 */ /* 0x000ee20000000800 */
[----:B-1----:R-:W-:Y:S01]  /*34e0*/  FADD.FTZ R44, R178, R3 ;  /* 0x00000003b22c7221 */ /* 0x002fe20000010000 */
[----:B------:R-:W-:Y:S01]  /*34f0*/  FADD.FTZ R25, R155, R46 ;  /* 0x0000002e9b197221 */ /* 0x000fe20000010000 */
[----:B0-----:R-:W-:Y:S01]  /*3500*/  @P2 IMAD.HI.U32 R33, R2, R33, RZ ;  /* 0x0000002102212227 */ /* 0x001fe200078e00ff */
[----:B------:R-:W-:-:S03]  /*3510*/  F2FP.F16.F32.PACK_AB R153, R26, R153 ;  /* 0x000000991a99723e */ /* 0x000fc600000000ff */
[C---:B------:R-:W-:Y:S01]  /*3520*/  FADD.FTZ R46, R28.reuse, R25 ;  /* 0x000000191c2e7221 */ /* 0x040fe20000010000 */
[----:B------:R-:W-:Y:S01]  /*3530*/  F2FP.F16.F32.PACK_AB R155, R28, R155 ;  /* 0x0000009b1c9b723e */ /* 0x000fe200000000ff */
[----:B------:R-:W0:Y:S01]  /*3540*/  MUFU.EX2 R27, R27 ;  /* 0x0000001b001b7308 */ /* 0x000e220000000800 */
[----:B--2---:R-:W-:Y:S01]  /*3550*/  FADD.FTZ R3, R21, R44 ;  /* 0x0000002c15037221 */ /* 0x004fe20000010000 */
[----:B------:R-:W-:Y:S01]  /*3560*/  FADD.FTZ R25, R157, R46 ;  /* 0x0000002e9d197221 */ /* 0x000fe20000010000 */
[----:B------:R-:W-:Y:S02]  /*3570*/  @P2 SHF.R.U32.HI R29, RZ, R48, R33 ;  /* 0x00000030ff1d2219 */ /* 0x000fe40000011621 */
[C---:B------:R-:W-:Y:S01]  /*3580*/  F2FP.F16.F32.PACK_AB R157, R30.reuse, R157 ;  /* 0x0000009d1e9d723e */ /* 0x040fe200000000ff */
[----:B------:R-:W-:Y:S01]  /*3590*/  FADD.FTZ R46, R30, R25 ;  /* 0x000000191e2e7221 */ /* 0x000fe20000010000 */
[----:B------:R-:W-:Y:S01]  /*35a0*/  IADD3 R29, R29, R16, -R17 ;  /* 0x000000101d1d7210 */ /* 0x000fe20007ffe811 */
[----:B------:R-:W1:Y:S01]  /*35b0*/  MUFU.EX2 R174, R45 ;  /* 0x0000002d00ae7308 */ /* 0x000e620000000800 */
[----:B---3--:R-:W-:Y:S01]  /*35c0*/  FADD.FTZ R44, R172, R3 ;  /* 0x00000003ac2c7221 */ /* 0x008fe20000010000 */
[----:B------:R-:W-:Y:S01]  /*35d0*/  FADD.FTZ R25, R159, R46 ;  /* 0x0000002e9f197221 */ /* 0x000fe20000010000 */
[----:B------:R-:W-:-:S02]  /*35e0*/  SHF.R.S32.HI R48, RZ, 0x1f, R29 ;  /* 0x0000001fff307819 */ /* 0x000fc4000001141d */
[C---:B------:R-:W-:Y:S01]  /*35f0*/  F2FP.F16.F32.PACK_AB R159, R32.reuse, R159 ;  /* 0x0000009f209f723e */ /* 0x040fe200000000ff */
[----:B------:R-:W-:Y:S01]  /*3600*/  FADD.FTZ R6, R32, R25 ;  /* 0x0000001920067221 */ /* 0x000fe20000010000 */
[----:B------:R-:W-:Y:S01]  /*3610*/  LEA.HI R48, R48, R29, RZ, 0x7 ;  /* 0x0000001d30307211 */ /* 0x000fe200078f38ff */
[----:B------:R-:W2:Y:S01]  /*3620*/  MUFU.EX2 R31, R31 ;  /* 0x0000001f001f7308 */ /* 0x000ea20000000800 */
[----:B0-----:R-:W-:Y:S01]  /*3630*/  FADD.FTZ R3, R27, R44 ;  /* 0x0000002c1b037221 */ /* 0x001fe20000010000 */
[----:B------:R-:W-:Y:S01]  /*3640*/  FADD.FTZ R25, R161, R6 ;  /* 0x00000006a1197221 */ /* 0x000fe20000010000 */
[----:B------:R-:W-:Y:S02]  /*3650*/  F2FP.F16.F32.PACK_AB R161, R34, R161 ;  /* 0x000000a122a1723e */ /* 0x000fe400000000ff */
[----:B------:R-:W-:Y:S01]  /*3660*/  F2FP.F16.F32.PACK_AB R182, R182, R11 ;  /* 0x0000000bb6b6723e */ /* 0x000fe200000000ff */
[----:B------:R-:W-:Y:S01]  /*3670*/  FADD.FTZ R6, R34, R25 ;  /* 0x0000001922067221 */ /* 0x000fe20000010000 */
[----:B------:R-:W-:Y:S01]  /*3680*/  F2FP.F16.F32.PACK_AB R176, R176, R13 ;  /* 0x0000000db0b0723e */ /* 0x000fe200000000ff */
[----:B------:R-:W0:Y:S01]  /*3690*/  MUFU.EX2 R168, R49 ;  /* 0x0000003100a87308 */ /* 0x000e220000000800 */
[----:B-1----:R-:W-:Y:S01]  /*36a0*/  FADD.FTZ R44, R174, R3 ;  /* 0x00000003ae2c7221 */ /* 0x002fe20000010000 */
[----:B------:R-:W-:Y:S01]  /*36b0*/  FADD.FTZ R25, R163, R6 ;  /* 0x00000006a3197221 */ /* 0x000fe20000010000 */
[----:B------:R-:W-:-:S02]  /*36c0*/  F2FP.F16.F32.PACK_AB R163, R36, R163 ;  /* 0x000000a324a3723e */ /* 0x000fc400000000ff */
[----:B------:R-:W-:Y:S01]  /*36d0*/  F2FP.F16.F32.PACK_AB R178, R178, R15 ;  /* 0x0000000fb2b2723e */ /* 0x000fe200000000ff */
[----:B------:R-:W-:Y:S01]  /*36e0*/  FADD.FTZ R6, R36, R25 ;  /* 0x0000001924067221 */ /* 0x000fe20000010000 */
[----:B------:R-:W-:Y:S01]  /*36f0*/  F2FP.F16.F32.PACK_AB R172, R172, R21 ;  /* 0x00000015acac723e */ /* 0x000fe200000000ff */
[----:B------:R-:W1:Y:S01]  /*3700*/  MUFU.EX2 R35, R35 ;  /* 0x0000002300237308 */ /* 0x000e620000000800 */
[----:B--2---:R-:W-:Y:S01]  /*3710*/  FADD.FTZ R3, R31, R44 ;  /* 0x0000002c1f037221 */ /* 0x004fe20000010000 */
[----:B------:R-:W-:Y:S01]  /*3720*/  FADD.FTZ R25, R165, R6 ;  /* 0x00000006a5197221 */ /* 0x000fe20000010000 */
[----:B------:R-:W-:Y:S02]  /*3730*/  F2FP.F16.F32.PACK_AB R165, R38, R165 ;  /* 0x000000a526a5723e */ /* 0x000fe400000000ff */
[----:B------:R-:W-:Y:S01]  /*3740*/  F2FP.F16.F32.PACK_AB R174, R174, R27 ;  /* 0x0000001baeae723e */ /* 0x000fe200000000ff */
[----:B------:R-:W-:Y:S02]  /*3750*/  FADD.FTZ R6, R38, R25 ;  /* 0x0000001926067221 */ /* 0x000fe40000010000 */
        /* <DEDUP_REMOVED lines=47> */
[----:B------:R-:W-:Y:S02]  /*3a50*/  SHF.R.S32.HI R9, RZ, 0x7, R48 ;  /* 0x00000007ff097819 */ /* 0x000fe40000011430 */
[----:B------:R-:W-:Y:S02]  /*3a60*/  F2FP.F16.F32.PACK_AB R166, R40, R67 ;  /* 0x0000004328a6723e */ /* 0x000fe400000000ff */
[----:B------:R-:W-:Y:S01]  /*3a70*/  VIMNMX R9, RZ, R9, !PT ;  /* 0x00000009ff097248 */ /* 0x000fe20007fe0100 */
[----:B-1----:R-:W-:-:S03]  /*3a80*/  FADD.FTZ R25, R167, R6 ;  /* 0x00000006a7197221 */ /* 0x002fc60000010000 */
[----:B------:R-:W-:Y:S01]  /*3a90*/  ISETP.GE.AND P3, PT, R10, R9, PT ;  /* 0x000000090a00720c */ /* 0x000fe20003f66270 */
[C---:B--2---:R-:W-:Y:S01]  /*3aa0*/  FADD.FTZ R3, R42.reuse, R25 ;  /* 0x000000192a037221 */ /* 0x044fe20000010000 */
[----:B------:R-:W-:-:S11]  /*3ab0*/  F2FP.F16.F32.PACK_AB R167, R42, R167 ;  /* 0x000000a72aa7723e */ /* 0x000fd600000000ff */
[----:B------:R-:W-:Y:S05]  /*3ac0*/  @!P3 BRA `(.L_x_2469) ;  /* 0x000000280050b947 */ /* 0x000fea0003800000 */
[----:B------:R-:W-:Y:S01]  /*3ad0*/  IMAD.MOV.U32 R8, RZ, RZ, R5 ;  /* 0x000000ffff087224 */ /* 0x000fe200078e0005 */
[----:B------:R-:W-:Y:S01]  /*3ae0*/  UMOV UR44, UR36 ;  /* 0x00000024002c7c82 */ /* 0x000fe20008000000 */
[----:B------:R-:W-:Y:S01]  /*3af0*/  IMAD.MOV.U32 R6, RZ, RZ, R7 ;  /* 0x000000ffff067224 */ /* 0x000fe200078e0007 */
[----:B------:R-:W-:Y:S01]  /*3b00*/  UMOV UR43, UR37 ;  /* 0x00000025002b7c82 */ /* 0x000fe20008000000 */
[----:B------:R-:W-:-:S07]  /*3b10*/  IMAD.MOV.U32 R151, RZ, RZ, RZ ;  /* 0x000000ffff977224 */ /* 0x000fce00078e00ff */
.L_x_2478:
        /* <DEDUP_REMOVED lines=9> */
.L_x_2471:
[----:B------:R-:W-:Y:S01]  /*3bb0*/  ULEA UR6, UR37, UR38, 0x3 ;  /* 0x0000002625067291 */ /* 0x000fe2000f8e183f */
[----:B------:R-:W-:-:S05]  /*3bc0*/  IMAD.U32 R0, RZ, RZ, UR36 ;  /* 0x00000024ff007e24 */ /* 0x000fca000f8e00ff */
[----:B------:R-:W-:-:S04]  /*3bd0*/  SHF.L.U32 R0, R0, 0x1f, RZ ;  /* 0x0000001f00007819 */ /* 0x000fc800000006ff */
[----:B------:R0:W1:Y:S01]  /*3be0*/  SYNCS.PHASECHK.TRANS64.TRYWAIT P3, [UR6+0x28830], R0 ;  /* 0x02883000ff0075a7 */ /* 0x0000620008060146 */
[----:B------:R-:W-:Y:S05]  /*3bf0*/  @!P0 BRA `(.L_x_2472) ;  /* 0x0000000000048947 */ /* 0x000fea0003800000 */
[----:B------:R-:W-:Y:S01]  /*3c00*/  BPT.TRAP 0x1 ;  /* 0x000000040000795c */ /* 0x000fe20000300000 */
.L_x_2472:
[----:B-1----:R-:W-:Y:S05]  /*3c10*/  @P3 BRA `(.L_x_2470) ;  /* 0x0000000000083947 */ /* 0x002fea0003800000 */
[----:B------:R-:W1:Y:S02]  /*3c20*/  SYNCS.PHASECHK.TRANS64.TRYWAIT P3, [UR6+0x28830], R0 ;  /* 0x02883000ff0075a7 */ /* 0x000e640008060146 */
[----:B-1----:R-:W-:Y:S05]  /*3c30*/  @!P3 BRA `(.L_x_2473) ;  /* 0x000000d000fcb947 */ /* 0x002fea0003800000 */
.L_x_2470:
[----:B-1----:R-:W1:Y:S01]  /*3c40*/  S2R R5, SR_TID.X ;  /* 0x0000000000057919 */ /* 0x002e620000002100 */
[----:B------:R-:W-:Y:S01]  /*3c50*/  ULEA UR34, UR37, UR42, 0xb ;  /* 0x0000002a25227291 */ /* 0x000fe2000f8e583f */
[----:B------:R-:W-:Y:S01]  /*3c60*/  UMOV UR35, 0x40000040 ;  /* 0x4000004000237882 */ /* 0x000fe20000000000 */
[----:B------:R-:W-:Y:S02]  /*3c70*/  UMOV UR7, 0x40000040 ;  /* 0x4000004000077882 */ /* 0x000fe40000000000 */
[----:B------:R-:W-:Y:S02]  /*3c80*/  UIADD3 UR6, UR34, 0x2, URZ ;  /* 0x0000000222067890 */ /* 0x000fe4000fffe03f */
        /* <DEDUP_REMOVED lines=12> */
[----:B-1----:R-:W-:-:S05]  /*3d50*/  SHF.R.U32.HI R5, RZ, 0x7, R5 ;  /* 0x00000007ff057819 */ /* 0x002fca0000011605 */
[----:B0-----:R-:W-:-:S05]  /*3d60*/  VIADD R0, R5, 0x8 ;  /* 0x0000000805007836 */ /* 0x001fca0000000000 */
[----:B------:R0:W-:Y:S06]  /*3d70*/  BAR.SYNC.DEFER_BLOCKING R0, 0x100 ;  /* 0x000400000000751d */ /* 0x0001ec0000010000 */
        /* <DEDUP_REMOVED lines=27> */
.L_x_2475:
[----:B------:R-:W-:Y:S01]  /*3f30*/  ULEA UR6, UR43, UR38, 0x3 ;  /* 0x000000262b067291 */ /* 0x000fe2000f8e183f */
[----:B------:R-:W-:-:S05]  /*3f40*/  IMAD.U32 R0, RZ, RZ, UR44 ;  /* 0x0000002cff007e24 */ /* 0x000fca000f8e00ff */
[----:B------:R-:W-:-:S04]  /*3f50*/  SHF.L.U32 R0, R0, 0x1f, RZ ;  /* 0x0000001f00007819 */ /* 0x000fc800000006ff */
[----:B------:R0:W1:Y:S01]  /*3f60*/  SYNCS.PHASECHK.TRANS64.TRYWAIT P3, [UR6+0x28850], R0 ;  /* 0x02885000ff0075a7 */ /* 0x0000620008060146 */
[----:B------:R-:W-:Y:S05]  /*3f70*/  @!P0 BRA `(.L_x_2476) ;  /* 0x0000000000048947 */ /* 0x000fea0003800000 */
[----:B------:R-:W-:Y:S01]  /*3f80*/  BPT.TRAP 0x1 ;  /* 0x000000040000795c */ /* 0x000fe20000300000 */
.L_x_2476:
[----:B-1----:R-:W-:Y:S05]  /*3f90*/  @P3 BRA `(.L_x_2474) ;  /* 0x0000000000083947 */ /* 0x002fea0003800000 */
[----:B------:R-:W1:Y:S02]  /*3fa0*/  SYNCS.PHASECHK.TRANS64.TRYWAIT P3, [UR6+0x28850], R0 ;  /* 0x02885000ff0075a7 */ /* 0x000e640008060146 */
[----:B-1----:R-:W-:Y:S05]  /*3fb0*/  @!P3 BRA `(.L_x_2477) ;  /* 0x000000d00034b947 */ /* 0x002fea0003800000 */
.L_x_2474:
[----:B------:R-:W-:Y:S01]  /*3fc0*/  UIADD3 UR6, UR38, 0x400, URZ ;  /* 0x0000040026067890 */ /* 0x000fe2000fffe03f */
[----:B------:R-:W-:Y:S01]  /*3fd0*/  WARPGROUP.ARRIVE ;  /* 0x00000000000079c5 */ /* 0x000fe20000000000 */
[----:B------:R-:W-:Y:S01]  /*3fe0*/  UMOV UR7, 0x40000040 ;  /* 0x4000004000077882 */ /* 0x000fe20000000000 */
[----:B------:R-:W-:Y:S01]  /*3ff0*/  UMOV UR11, 0x40000040 ;  /* 0x40000040000b7882 */ /* 0x000fe20000000000 */
[----:B------:R-:W-:Y:S01]  /*4000*/  USHF.R.U32.HI UR6, URZ, 0x4, UR6 ;  /* 0x000000043f067899 */ /* 0x000fe20008011606 */
[----:B-1----:R-:W1:Y:S01]  /*4010*/  @P2 LDC R5, c[0x0][0x44c] ;  /* 0x00011300ff052b82 */ /* 0x002e620000000800 */
[----:B------:R-:W-:Y:S01]  /*4020*/  IMAD.IADD R14, R23, 0x1, R2 ;  /* 0x00000001170e7824 */ /* 0x000fe200078e0202 */
[----:B------:R-:W2:Y:S01]  /*4030*/  S2R R198, SR_TID.X ;  /* 0x0000000000c67919 */ /* 0x000ea20000002100 */
[----:B------:R-:W-:Y:S01]  /*4040*/  ULOP3.LUT UR6, UR6, 0x3fff, URZ, 0xc0, !UPT ;  /* 0x00003fff06067892 */ /* 0x000fe2000f8ec03f */
[----:B------:R-:W-:-:S03]  /*4050*/  UMOV UR44, UR36 ;  /* 0x00000024002c7c82 */ /* 0x000fc60008000000 */
[----:B------:R-:W-:Y:S01]  /*4060*/  ULOP3.LUT UR6, UR6, 0x4000000, URZ, 0xfc, !UPT ;  /* 0x0400000006067892 */ /* 0x000fe2000f8efc3f */
[----:B0-----:R-:W0:Y:S03]  /*4070*/  @P2 LDC R0, c[0x0][0x450] ;  /* 0x00011400ff002b82 */ /* 0x001e260000000800 */
[----:B------:R-:W-:-:S04]  /*4080*/  ULEA UR6, UR43, UR6, 0xb ;  /* 0x000000062b067291 */ /* 0x000fc8000f8e583f */
[----:B------:R-:W-:-:S05]  /*4090*/  UIADD3 UR10, UR6, 0x80, URZ ;  /* 0x00000080060a7890 */ /* 0x000fca000fffe03f */
[----:B------:R-:W-:Y:S01]  /*40a0*/  HGMMA.64x128x16.F32 R88, R180, gdesc[UR4].tnspB, R88, gsb0 ;  /* 0x41e00004b4587df0 */ /* 0x000fe20008000858 */
[----:B------:R-:W-:Y:S01]  /*40b0*/  UMOV UR7, 0x40000040 ;  /* 0x4000004000077882 */ /* 0x000fe20000000000 */
[----:B-1----:R-:W-:-:S05]  /*40c0*/  @P2 IMAD.HI.U32 R5, R14, R5, RZ ;  /* 0x000000050e052227 */ /* 0x002fca00078e00ff */
[----:B0-----:R-:W-:Y:S01]  /*40d0*/  @P2 SHF.R.U32.HI R14, RZ, R0, R5 ;  /* 0x00000000ff0e2219 */ /* 0x001fe20000011605 */
[----:B------:R-:W-:Y:S01]  /*40e0*/  IMAD.MOV.U32 R5, RZ, RZ, -0x80 ;  /* 0xffffff80ff057424 */ /* 0x000fe200078e00ff */
[----:B--2---:R-:W-:-:S03]  /*40f0*/  SHF.R.U32.HI R198, RZ, 0x7, R198 ;  /* 0x00000007ffc67819 */ /* 0x004fc600000116c6 */
[----:B------:R-:W0:Y:S01]  /*4100*/  SHFL.IDX PT, R7, R14, 0x1, 0x1c1f ;  /* 0x003c1f000e077f89 */ /* 0x000e2200000e0000 */
[----:B------:R-:W-:-:S04]  /*4110*/  IMAD R5, R10, R5, 0x1 ;  /* 0x000000010a057424 */ /* 0x000fc800078e0205 */
[----:B------:R-:W-:-:S05]  /*4120*/  IMAD R5, R22, -0x2, R5 ;  /* 0xfffffffe16057824 */ /* 0x000fca00078e0205 */
[----:B------:R-:W-:-:S05]  /*4130*/  IADD3 R12, -R17, R5, R16 ;  /* 0x00000005110c7210 */ /* 0x000fca0007ffe110 */
[----:B0-----:R-:W-:-:S05]  /*4140*/  IMAD.IADD R0, R12, 0x1, R7 ;  /* 0x000000010c007824 */ /* 0x001fca00078e0207 */
[C---:B------:R-:W-:Y:S02]  /*4150*/  ISETP.GT.AND P3, PT, R0.reuse, RZ, PT ;  /* 0x000000ff0000720c */ /* 0x040fe40003f64270 */
[----:B------:R-:W-:Y:S02]  /*4160*/  ISETP.GT.AND P4, PT, R0, 0x1, PT ;  /* 0x000000010000780c */ /* 0x000fe40003f84270 */
[----:B------:R-:W-:Y:S02]  /*4170*/  FSEL R203, R26, -INF , P3 ;  /* 0xff8000001acb7808 */ /* 0x000fe40001800000 */
[----:B------:R-:W-:Y:S02]  /*4180*/  ISETP.GT.AND P3, PT, R0, 0x8, PT ;  /* 0x000000080000780c */ /* 0x000fe40003f64270 */
[----:B------:R-:W-:Y:S01]  /*4190*/  FMNMX.FTZ R20, R203, R8, !PT ;  /* 0x00000008cb147209 */ /* 0x000fe20007810000 */
[----:B------:R-:W-:Y:S02]  /*41a0*/  WARPGROUP.DEPBAR.LE gsb0, 0x0 ;  /* 0x00008000000079c5 */ /* 0x000fe40000010000 */
[----:B------:R-:W-:Y:S01]  /*41b0*/  WARPGROUP.ARRIVE ;  /* 0x00000000000079c5 */ /* 0x000fe20000000000 */
[----:B------:R-:W-:-:S02]  /*41c0*/  FSEL R181, R27, -INF , P4 ;  /* 0xff8000001bb57808 */ /* 0x000fc40002000000 */
[----:B------:R-:W-:Y:S02]  /*41d0*/  ISETP.GT.AND P4, PT, R0, 0x9, PT ;  /* 0x000000090000780c */ /* 0x000fe40003f84270 */
[----:B------:R-:W-:Y:S01]  /*41e0*/  FSEL R183, R30, -INF , P3 ;  /* 0xff8000001eb77808 */ /* 0x000fe20001800000 */
[----:B------:R-:W-:Y:S01]  /*41f0*/  HGMMA.64x128x16.F32 R88, R176, gdesc[UR8].tnspB, R88, gsb0 ;  /* 0x41e00008b0587df0 */ /* 0x000fe20008000858 */
[----:B------:R-:W-:Y:S01]  /*4200*/  UIADD3 UR10, UR6, 0x100, URZ ;  /* 0x00000100060a7890 */ /* 0x000fe2000fffe03f */
[----:B------:R-:W-:Y:S01]  /*4210*/  FMNMX.FTZ R20, R181, R20, !PT ;  /* 0x00000014b5147209 */ /* 0x000fe20007810000 */
[----:B------:R-:W-:Y:S01]  /*4220*/  UMOV UR11, 0x40000040 ;  /* 0x40000040000b7882 */ /* 0x000fe20000000000 */
[----:B------:R-:W-:Y:S02]  /*4230*/  ISETP.GT.AND P3, PT, R0, 0x10, PT ;  /* 0x000000100000780c */ /* 0x000fe40003f64270 */
[----:B------:R-:W-:Y:S02]  /*4240*/  FSEL R201, R31, -INF , P4 ;  /* 0xff8000001fc97808 */ /* 0x000fe40002000000 */
[----:B------:R-:W-:-:S02]  /*4250*/  FMNMX.FTZ R20, R183, R20, !PT ;  /* 0x00000014b7147209 */ /* 0x000fc40007810000 */
[C---:B------:R-:W-:Y:S02]  /*4260*/  ISETP.GT.AND P4, PT, R0.reuse, 0x11, PT ;  /* 0x000000110000780c */ /* 0x040fe40003f84270 */
[----:B------:R-:W-:Y:S02]  /*4270*/  FMNMX.FTZ R20, R201, R20, !PT ;  /* 0x00000014c9147209 */ /* 0x000fe40007810000 */
[----:B------:R-:W-:Y:S02]  /*4280*/  FSEL R199, R35, -INF , P4 ;  /* 0xff80000023c77808 */ /* 0x000fe40002000000 */
[----:B------:R-:W-:Y:S01]  /*4290*/  ISETP.GT.AND P4, PT, R0, 0x19, PT ;  /* 0x000000190000780c */ /* 0x000fe20003f84270 */
[----:B------:R-:W-:Y:S02]  /*42a0*/  WARPGROUP.DEPBAR.LE gsb0, 0x0 ;  /* 0x00008000000079c5 */ /* 0x000fe40000010000 */
[----:B------:R-:W-:Y:S01]  /*42b0*/  WARPGROUP.ARRIVE ;  /* 0x00000000000079c5 */ /* 0x000fe20000000000 */
[----:B------:R-:W-:-:S02]  /*42c0*/  FSEL R177, R34, -INF , P3 ;  /* 0xff80000022b17808 */ /* 0x000fc40001800000 */
[----:B------:R-:W-:Y:S02]  /*42d0*/  ISETP.GT.AND P3, PT, R0, 0x18, PT ;  /* 0x000000180000780c */ /* 0x000fe40003f64270 */
[----:B------:R-:W-:Y:S01]  /*42e0*/  FMNMX.FTZ R20, R177, R20, !PT ;  /* 0x00000014b1147209 */ /* 0x000fe20007810000 */
[----:B------:R-:W-:Y:S01]  /*42f0*/  HGMMA.64x128x16.F32 R88, R172, gdesc[UR8].tnspB, R88, gsb0 ;  /* 0x41e00008ac587df0 */ /* 0x000fe20008000858 */
[----:B------:R-:W-:Y:S01]  /*4300*/  UIADD3 UR10, UR6, 0x180, URZ ;  /* 0x00000180060a7890 */ /* 0x000fe2000fffe03f */
[----:B------:R-:W-:Y:S01]  /*4310*/  FSEL R179, R38, -INF , P3 ;  /* 0xff80000026b37808 */ /* 0x000fe20001800000 */
[----:B------:R-:W-:Y:S01]  /*4320*/  UMOV UR11, 0x40000040 ;  /* 0x40000040000b7882 */ /* 0x000fe20000000000 */
[----:B------:R-:W-:Y:S02]  /*4330*/  FMNMX.FTZ R20, R199, R20, !PT ;  /* 0x00000014c7147209 */ /* 0x000fe40007810000 */
[----:B------:R-:W-:Y:S02]  /*4340*/  ISETP.GT.AND P3, PT, R0, 0x20, PT ;  /* 0x000000200000780c */ /* 0x000fe40003f64270 */
[----:B------:R-:W-:Y:S01]  /*4350*/  FMNMX.FTZ R20, R179, R20, !PT ;  /* 0x00000014b3147209 */ /* 0x000fe20007810000 */
[----:B------:R-:W-:-:S02]  /*4360*/  WARPGROUP.DEPBAR.LE gsb0, 0x0 ;  /* 0x00008000000079c5 */ /* 0x000fc40000010000 */
        /* <DEDUP_REMOVED lines=77> */
[----:B------:R-:W-:Y:S01]  /*4840*/  FSEL R39, R86, -INF , P3 ;  /* 0xff80000056277808 */ /* 0x000fe20001800000 */
[----:B------:R-:W0:Y:S01]  /*4850*/  LDC R0, c[0x0][0x988] ;  /* 0x00026200ff007b82 */ /* 0x000e220000000800 */
[----:B------:R-:W-:Y:S02]  /*4860*/  FMNMX.FTZ R20, R83, R20, !PT ;  /* 0x0000001453147209 */ /* 0x000fe40007810000 */
[----:B------:R-:W-:Y:S02]  /*4870*/  FSEL R87, R87, -INF , P4 ;  /* 0xff80000057577808 */ /* 0x000fe40002000000 */
[----:B------:R-:W-:-:S04]  /*4880*/  FMNMX.FTZ R20, R39, R20, !PT ;  /* 0x0000001427147209 */ /* 0x000fc80007810000 */
[----:B------:R-:W-:-:S05]  /*4890*/  FMNMX.FTZ R20, R87, R20, !PT ;  /* 0x0000001457147209 */ /* 0x000fca0007810000 */
[----:B------:R-:W1:Y:S01]  /*48a0*/  SHFL.BFLY PT, R5, R20, 0x2, 0x1f ;  /* 0x0c401f0014057f89 */ /* 0x000e6200000e0000 */
[----:B------:R-:W-:Y:S02]  /*48b0*/  WARPGROUP.DEPBAR.LE gsb0, 0x0 ;  /* 0x00008000000079c5 */ /* 0x000fe40000010000 */
[----:B------:R-:W-:Y:S01]  /*48c0*/  WARPGROUP.ARRIVE ;  /* 0x00000000000079c5 */ /* 0x000fe20000000000 */
[----:B------:R-:W2:Y:S05]  /*48d0*/  SHFL.IDX PT, R153, R14, RZ, 0x1c1f ;  /* 0x001c1fff0e997589 */ /* 0x000eaa00000e0000 */
[----:B------:R-:W-:Y:S01]  /*48e0*/  HGMMA.64x128x16.F32 R88, R156, gdesc[UR8].tnspB, R88, gsb0 ;  /* 0x41e000089c587df0 */ /* 0x000fe20008000858 */
[----:B------:R-:W-:Y:S01]  /*48f0*/  UIADD3 UR10, UR6, 0x300, URZ ;  /* 0x00000300060a7890 */ /* 0x000fe2000fffe03f */
[----:B------:R-:W-:Y:S01]  /*4900*/  UMOV UR11, 0x40000040 ;  /* 0x40000040000b7882 */ /* 0x000fe20000000000 */
[----:B------:R-:W-:Y:S01]  /*4910*/  UIADD3 UR6, UR6, 0x380, URZ ;  /* 0x0000038006067890 */ /* 0x000fe2000fffe03f */
[----:B-1----:R-:W-:-:S05]  /*4920*/  FMNMX.FTZ R26, R20, R5, !PT ;  /* 0x00000005141a7209 */ /* 0x002fca0007810000 */
[----:B------:R-:W1:Y:S01]  /*4930*/  SHFL.BFLY PT, R5, R26, 0x1, 0x1f ;  /* 0x0c201f001a057f89 */ /* 0x000e6200000e0000 */
[----:B--2---:R-:W-:-:S05]  /*4940*/  IMAD.IADD R34, R12, 0x1, R153 ;  /* 0x000000010c227824 */ /* 0x004fca00078e0299 */
        /* <DEDUP_REMOVED lines=12> */
[----:B-1----:R-:W-:Y:S02]  /*4a10*/  FMNMX.FTZ R5, R26, R5, !PT ;  /* 0x000000051a057209 */ /* 0x002fe40007810000 */
[C---:B------:R-:W-:Y:S02]  /*4a20*/  ISETP.GT.AND P5, PT, R34.reuse, 0x11, PT ;  /* 0x000000112200780c */ /* 0x040fe40003fa4270 */
[----:B------:R-:W-:Y:S01]  /*4a30*/  FMNMX.FTZ R20, R29, R20, !PT ;  /* 0x000000141d147209 */ /* 0x000fe20007810000 */
[----:B0-----:R-:W-:Y:S01]  /*4a40*/  FMUL.FTZ R30, R5, R0 ;  /* 0x00000000051e7220 */ /* 0x001fe20000410000 */
[----:B------:R-:W-:Y:S02]  /*4a50*/  FSEL R33, R33, -INF , P5 ;  /* 0xff80000021217808 */ /* 0x000fe40002800000 */
[----:B------:R-:W-:Y:S02]  /*4a60*/  FSETP.NEU.FTZ.AND P3, PT, R5, -INF , PT ;  /* 0xff8000000500780b */ /* 0x000fe40003f7d000 */
[----:B------:R-:W-:-:S02]  /*4a70*/  ISETP.GT.AND P5, PT, R34, 0x19, PT ;  /* 0x000000192200780c */ /* 0x000fc40003fa4270 */
[----:B------:R-:W-:Y:S02]  /*4a80*/  FSEL R12, R30, RZ, P3 ;  /* 0x000000ff1e0c7208 */ /* 0x000fe40001800000 */
[----:B------:R-:W-:Y:S02]  /*4a90*/  FSEL R37, R37, -INF , P5 ;  /* 0xff80000025257808 */ /* 0x000fe40002800000 */
[C---:B------:R-:W-:Y:S01]  /*4aa0*/  ISETP.GT.AND P5, PT, R34.reuse, 0x21, PT ;  /* 0x000000212200780c */ /* 0x040fe20003fa4270 */
[-CC-:B------:R-:W-:Y:S01]  /*4ab0*/  FFMA.FTZ R26, R201, R0.reuse, -R12.reuse ;  /* 0x00000000c91a7223 */ /* 0x180fe2000001080c */
[-CC-:B------:R-:W-:Y:S01]  /*4ac0*/  FFMA.FTZ R28, R199, R0.reuse, -R12.reuse ;  /* 0x00000000c71c7223 */ /* 0x180fe2000001080c */
[-CC-:B------:R-:W-:Y:S01]  /*4ad0*/  FFMA.FTZ R203, R203, R0.reuse, -R12.reuse ;  /* 0x00000000cbcb7223 */ /* 0x180fe2000001080c */
[----:B------:R-:W-:Y:S01]  /*4ae0*/  FSEL R41, R41, -INF , P5 ;  /* 0xff80000029297808 */ /* 0x000fe20002800000 */
[-CC-:B------:R-:W-:Y:S01]  /*4af0*/  FFMA.FTZ R7, R7, R0.reuse, -R12.reuse ;  /* 0x0000000007077223 */ /* 0x180fe2000001080c */
[C---:B------:R-:W-:Y:S01]  /*4b00*/  ISETP.GT.AND P5, PT, R34.reuse, 0x29, PT ;  /* 0x000000292200780c */ /* 0x040fe20003fa4270 */
[----:B------:R-:W-:Y:S01]  /*4b10*/  MUFU.EX2 R14, R203 ;  /* 0x000000cb000e7308 */ /* 0x000fe20000000800 */
[-CC-:B------:R-:W-:Y:S01]  /*4b20*/  FFMA.FTZ R181, R181, R0.reuse, -R12.reuse ;  /* 0x00000000b5b57223 */ /* 0x180fe2000001080c */
[-CC-:B------:R-:W-:Y:S01]  /*4b30*/  FFMA.FTZ R183, R183, R0.reuse, -R12.reuse ;  /* 0x00000000b7b77223 */ /* 0x180fe2000001080c */
[----:B------:R-:W-:Y:S01]  /*4b40*/  FSEL R45, R45, -INF , P5 ;  /* 0xff8000002d2d7808 */ /* 0x000fe20002800000 */
[-CC-:B------:R-:W-:Y:S01]  /*4b50*/  FFMA.FTZ R177, R177, R0.reuse, -R12.reuse ;  /* 0x00000000b1b17223 */ /* 0x180fe2000001080c */
[C---:B------:R-:W-:Y:S01]  /*4b60*/  ISETP.GT.AND P5, PT, R34.reuse, 0x31, PT ;  /* 0x000000312200780c */ /* 0x040fe20003fa4270 */
[-CC-:B------:R-:W-:Y:S01]  /*4b70*/  FFMA.FTZ R179, R179, R0.reuse, -R12.reuse ;  /* 0x00000000b3b37223 */ /* 0x180fe2000001080c */
[-CC-:B------:R-:W-:Y:S01]  /*4b80*/  FFMA.FTZ R175, R175, R0.reuse, -R12.reuse ;  /* 0x00000000afaf7223 */ /* 0x180fe2000001080c */
[----:B------:R-:W-:Y:S01]  /*4b90*/  MUFU.EX2 R181, R181 ;  /* 0x000000b500b57308 */ /* 0x000fe20000000800 */
[----:B------:R-:W-:Y:S01]  /*4ba0*/  FSEL R49, R49, -INF , P5 ;  /* 0xff80000031317808 */ /* 0x000fe20002800000 */
[-CC-:B------:R-:W-:Y:S01]  /*4bb0*/  FFMA.FTZ R173, R173, R0.reuse, -R12.reuse ;  /* 0x00000000adad7223 */ /* 0x180fe2000001080c */
[C---:B------:R-:W-:Y:S01]  /*4bc0*/  ISETP.GT.AND P5, PT, R34.reuse, 0x39, PT ;  /* 0x000000392200780c */ /* 0x040fe20003fa4270 */
[-CC-:B------:R-:W-:Y:S01]  /*4bd0*/  FFMA.FTZ R11, R11, R0.reuse, -R12.reuse ;  /* 0x000000000b0b7223 */ /* 0x180fe2000001080c */
[-CC-:B------:R-:W-:Y:S01]  /*4be0*/  FFMA.FTZ R15, R15, R0.reuse, -R12.reuse ;  /* 0x000000000f0f7223 */ /* 0x180fe2000001080c */
[----:B------:R-:W-:Y:S01]  /*4bf0*/  FFMA.FTZ R46, R79, R0, -R12 ;  /* 0x000000004f2e7223 */ /* 0x000fe2000001080c */
[----:B------:R-:W-:Y:S01]  /*4c00*/  FSEL R53, R53, -INF , P5 ;  /* 0xff80000035357808 */ /* 0x000fe20002800000 */
[----:B------:R-:W-:Y:S01]  /*4c10*/  MUFU.EX2 R183, R183 ;  /* 0x000000b700b77308 */ /* 0x000fe20000000800 */
[----:B------:R-:W-:-:S04]  /*4c20*/  ISETP.GT.AND P5, PT, R34, 0x41, PT ;  /* 0x000000412200780c */ /* 0x000fc80003fa4270 */
[----:B------:R-:W-:Y:S02]  /*4c30*/  FSEL R57, R57, -INF , P5 ;  /* 0xff80000039397808 */ /* 0x000fe40002800000 */
[C---:B------:R-:W-:Y:S01]  /*4c40*/  ISETP.GT.AND P5, PT, R34.reuse, 0x49, PT ;  /* 0x000000492200780c */ /* 0x040fe20003fa4270 */
[----:B------:R-:W-:Y:S03]  /*4c50*/  MUFU.EX2 R177, R177 ;  /* 0x000000b100b17308 */ /* 0x000fe60000000800 */
[----:B------:R-:W-:Y:S02]  /*4c60*/  FSEL R61, R61, -INF , P5 ;  /* 0xff8000003d3d7808 */ /* 0x000fe40002800000 */
[----:B------:R-:W-:-:S03]  /*4c70*/  ISETP.GT.AND P5, PT, R34, 0x51, PT ;  /* 0x000000512200780c */ /* 0x000fc60003fa4270 */
[----:B------:R-:W-:Y:S01]  /*4c80*/  MUFU.EX2 R179, R179 ;  /* 0x000000b300b37308 */ /* 0x000fe20000000800 */
[----:B------:R-:W-:Y:S02]  /*4c90*/  FSEL R65, R65, -INF , P5 ;  /* 0xff80000041417808 */ /* 0x000fe40002800000 */
[----:B------:R-:W-:-:S04]  /*4ca0*/  ISETP.GT.AND P5, PT, R34, 0x59, PT ;  /* 0x000000592200780c */ /* 0x000fc80003fa4270 */
        /* <DEDUP_REMOVED lines=13> */
[----:B------:R-:W-:Y:S02]  /*4d80*/  WARPGROUP.DEPBAR.LE gsb0, 0x0 ;  /* 0x00008000000079c5 */ /* 0x000fe40000010000 */
[----:B------:R-:W-:Y:S01]  /*4d90*/  FSEL R157, R32, -INF , P4 ;  /* 0xff800000209d7808 */ /* 0x000fe20002000000 */
[----:B------:R-:W-:Y:S01]  /*4da0*/  WARPGROUP.ARRIVE ;  /* 0x00000000000079c5 */ /* 0x000fe20000000000 */
[----:B------:R-:W-:Y:S01]  /*4db0*/  ISETP.GT.AND P4, PT, R34, 0x18, PT ;  /* 0x000000182200780c */ /* 0x000fe20003f84270 */
[--C-:B------:R-:W-:Y:S01]  /*4dc0*/  FFMA.FTZ R32, R171, R0, -R12.reuse ;  /* 0x00000000ab207223 */ /* 0x100fe2000001080c */
[----:B------:R-:W-:Y:S02]  /*4dd0*/  FMNMX.FTZ R24, R157, R20, !PT ;  /* 0x000000149d187209 */ /* 0x000fe40007810000 */
[----:B------:R-:W-:Y:S01]  /*4de0*/  FSEL R159, R36, -INF , P4 ;  /* 0xff800000249f7808 */ /* 0x000fe20002000000 */
[----:B------:R0:W-:Y:S01]  /*4df0*/  MUFU.EX2 R20, R26 ;  /* 0x0000001a00147308 */ /* 0x0001e20000000800 */
[----:B------:R-:W-:Y:S01]  /*4e00*/  FMNMX.FTZ R24, R33, R24, !PT ;  /* 0x0000001821187209 */ /* 0x000fe20007810000 */
[----:B------:R-:W-:Y:S01]  /*4e10*/  HGMMA.64x128x16.F32 R88, R160, gdesc[UR8].tnspB, R88, gsb0 ;  /* 0x41e00008a0587df0 */ /* 0x000fe20008000858 */
[----:B------:R-:W-:Y:S01]  /*4e20*/  ISETP.GT.AND P4, PT, R34, 0x20, PT ;  /* 0x000000202200780c */ /* 0x000fe20003f84270 */
[----:B------:R-:W-:Y:S01]  /*4e30*/  FFMA.FTZ R36, R47, R0, -R12 ;  /* 0x000000002f247223 */ /* 0x000fe2000001080c */
[----:B------:R-:W-:-:S02]  /*4e40*/  FMNMX.FTZ R24, R159, R24, !PT ;  /* 0x000000189f187209 */ /* 0x000fc40007810000 */
[----:B------:R-:W-:Y:S01]  /*4e50*/  FSEL R201, R40, -INF , P4 ;  /* 0xff80000028c97808 */ /* 0x000fe20002000000 */
[--C-:B------:R-:W-:Y:S01]  /*4e60*/  FFMA.FTZ R40, R51, R0, -R12.reuse ;  /* 0x0000000033287223 */ /* 0x100fe2000001080c */
[----:B------:R-:W-:Y:S02]  /*4e70*/  FMNMX.FTZ R24, R37, R24, !PT ;  /* 0x0000001825187209 */ /* 0x000fe40007810000 */
[----:B------:R-:W-:Y:S02]  /*4e80*/  ISETP.GT.AND P4, PT, R34, 0x28, PT ;  /* 0x000000282200780c */ /* 0x000fe40003f84270 */
[----:B0-----:R-:W-:Y:S02]  /*4e90*/  FMNMX.FTZ R26, R201, R24, !PT ;  /* 0x00000018c91a7209 */ /* 0x001fe40007810000 */
[----:B------:R-:W-:Y:S01]  /*4ea0*/  FSEL R199, R44, -INF , P4 ;  /* 0xff8000002cc77808 */ /* 0x000fe20002000000 */
[----:B------:R0:W-:Y:S01]  /*4eb0*/  MUFU.EX2 R24, R28 ;  /* 0x0000001c00187308 */ /* 0x0001e20000000800 */
[----:B------:R-:W-:Y:S01]  /*4ec0*/  FMNMX.FTZ R26, R41, R26, !PT ;  /* 0x0000001a291a7209 */ /* 0x000fe20007810000 */
[----:B------:R-:W-:Y:S01]  /*4ed0*/  FFMA.FTZ R44, R75, R0, -R12 ;  /* 0x000000004b2c7223 */ /* 0x000fe2000001080c */
[----:B------:R-:W-:-:S02]  /*4ee0*/  ISETP.GT.AND P4, PT, R34, 0x30, PT ;  /* 0x000000302200780c */ /* 0x000fc40003f84270 */
[----:B------:R-:W-:Y:S02]  /*4ef0*/  FMNMX.FTZ R26, R199, R26, !PT ;  /* 0x0000001ac71a7209 */ /* 0x000fe40007810000 */
[----:B------:R-:W-:Y:S01]  /*4f00*/  FSEL R203, R48, -INF , P4 ;  /* 0xff80000030cb7808 */ /* 0x000fe20002000000 */
[----:B------:R-:W-:Y:S01]  /*4f10*/  MUFU.EX2 R44, R44 ;  /* 0x0000002c002c7308 */ /* 0x000fe20000000800 */
[----:B------:R-:W-:Y:S02]  /*4f20*/  FMNMX.FTZ R26, R45, R26, !PT ;  /* 0x0000001a2d1a7209 */ /* 0x000fe40007810000 */
[----:B------:R-:W-:Y:S02]  /*4f30*/  ISETP.GT.AND P4, PT, R34, 0x38, PT ;  /* 0x000000382200780c */ /* 0x000fe40003f84270 */
[----:B0-----:R-:W-:Y:S02]  /*4f40*/  FMNMX.FTZ R28, R203, R26, !PT ;  /* 0x0000001acb1c7209 */ /* 0x001fe40007810000 */
[----:B------:R-:W-:Y:S01]  /*4f50*/  FSEL R205, R52, -INF , P4 ;  /* 0xff80000034cd7808 */ /* 0x000fe20002000000 */
[----:B------:R0:W-:Y:S01]  /*4f60*/  MUFU.EX2 R26, R175 ;  /* 0x000000af001a7308 */ /* 0x0001e20000000800 */
[----:B------:R-:W-:Y:S01]  /*4f70*/  FMNMX.FTZ R28, R49, R28, !PT ;  /* 0x0000001c311c7209 */ /* 0x000fe20007810000 */
[----:B------:R-:W-:Y:S01]  /*4f80*/  IMAD.U32 R52, RZ, RZ, UR37 ;  /* 0x00000025ff347e24 */ /* 0x000fe2000f8e00ff */
[----:B------:R-:W-:-:S02]  /*4f90*/  ISETP.GT.AND P4, PT, R34, 0x40, PT ;  /* 0x000000402200780c */ /* 0x000fc40003f84270 */
[----:B------:R-:W-:Y:S02]  /*4fa0*/  FMNMX.FTZ R28, R205, R28, !PT ;  /* 0x0000001ccd1c7209 */ /* 0x000fe40007810000 */
[----:B------:R-:W-:Y:S02]  /*4fb0*/  FSEL R207, R56, -INF , P4 ;  /* 0xff80000038cf7808 */ /* 0x000fe40002000000 */
[----:B------:R-:W-:Y:S01]  /*4fc0*/  FMNMX.FTZ R28, R53, R28, !PT ;  /* 0x0000001c351c7209 */ /* 0x000fe20007810000 */
[-CC-:B0-----:R-:W-:Y:S01]  /*4fd0*/  FFMA.FTZ R175, R169, R0.reuse, -R12.reuse ;  /* 0x00000000a9af7223 */ /* 0x181fe2000001080c */
[----:B------:R-:W-:Y:S01]  /*4fe0*/  ISETP.GT.AND P4, PT, R34, 0x48, PT ;  /* 0x000000482200780c */ /* 0x000fe20003f84270 */
[--C-:B------:R-:W-:Y:S01]  /*4ff0*/  FFMA.FTZ R169, R43, R0, -R12.reuse ;  /* 0x000000002ba97223 */ /* 0x100fe2000001080c */
[----:B------:R-:W-:Y:S01]  /*5000*/  FMNMX.FTZ R30, R207, R28, !PT ;  /* 0x0000001ccf1e7209 */ /* 0x000fe20007810000 */
[--C-:B------:R-:W-:Y:S01]  /*5010*/  FFMA.FTZ R43, R55, R0, -R12.reuse ;  /* 0x00000000372b7223 */ /* 0x100fe2000001080c */
        /* <DEDUP_REMOVED lines=13> */
[----:B------:R-:W-:-:S02]  /*50f0*/  FMNMX.FTZ R32, R65, R32, !PT ;  /* 0x0000002041207209 */ /* 0x000fc40007810000 */
[----:B------:R-:W-:Y:S02]  /*5100*/  ISETP.GT.AND P4, PT, R34, 0x60, PT ;  /* 0x000000602200780c */ /* 0x000fe40003f84270 */
[----:B------:R-:W-:Y:S02]  /*5110*/  FMNMX.FTZ R32, R47, R32, !PT ;  /* 0x000000202f207209 */ /* 0x000fe40007810000 */
[----:B------:R-:W-:Y:S01]  /*5120*/  FSEL R211, R72, -INF , P4 ;  /* 0xff80000048d37808 */ /* 0x000fe20002000000 */
[----:B------:R-:W-:Y:S01]  /*5130*/  MUFU.EX2 R169, R169 ;  /* 0x000000a900a97308 */ /* 0x000fe20000000800 */
[----:B------:R-:W-:Y:S02]  /*5140*/  FMNMX.FTZ R32, R69, R32, !PT ;  /* 0x0000002045207209 */ /* 0x000fe40007810000 */
[----:B------:R-:W-:Y:S02]  /*5150*/  ISETP.GT.AND P4, PT, R34, 0x68, PT ;  /* 0x000000682200780c */ /* 0x000fe40003f84270 */
[----:B0-----:R-:W-:-:S02]  /*5160*/  FMNMX.FTZ R36, R211, R32, !PT ;  /* 0x00000020d3247209 */ /* 0x001fc40007810000 */
[----:B------:R-:W-:Y:S01]  /*5170*/  FSEL R51, R76, -INF , P4 ;  /* 0xff8000004c337808 */ /* 0x000fe20002000000 */
[----:B------:R0:W-:Y:S01]  /*5180*/  MUFU.EX2 R32, R40 ;  /* 0x0000002800207308 */ /* 0x0001e20000000800 */
[----:B------:R-:W-:Y:S02]  /*5190*/  FMNMX.FTZ R36, R73, R36, !PT ;  /* 0x0000002449247209 */ /* 0x000fe40007810000 */
[----:B------:R-:W-:Y:S02]  /*51a0*/  ISETP.GT.AND P4, PT, R34, 0x70, PT ;  /* 0x000000702200780c */ /* 0x000fe40003f84270 */
[----:B------:R-:W-:Y:S02]  /*51b0*/  FMNMX.FTZ R38, R51, R36, !PT ;  /* 0x0000002433267209 */ /* 0x000fe40007810000 */
[----:B------:R-:W-:Y:S01]  /*51c0*/  FSEL R213, R80, -INF , P4 ;  /* 0xff80000050d57808 */ /* 0x000fe20002000000 */
[----:B------:R1:W-:Y:S01]  /*51d0*/  MUFU.EX2 R36, R7 ;  /* 0x0000000700247308 */ /* 0x0003e20000000800 */
[----:B------:R-:W-:Y:S01]  /*51e0*/  FMNMX.FTZ R38, R77, R38, !PT ;  /* 0x000000264d267209 */ /* 0x000fe20007810000 */
[-CC-:B0-----:R-:W-:Y:S01]  /*51f0*/  FFMA.FTZ R40, R67, R0.reuse, -R12.reuse ;  /* 0x0000000043287223 */ /* 0x181fe2000001080c */
[----:B------:R-:W-:Y:S01]  /*5200*/  ISETP.GT.AND P4, PT, R34, 0x78, PT ;  /* 0x000000782200780c */ /* 0x000fe20003f84270 */
[--C-:B------:R-:W-:Y:S01]  /*5210*/  FFMA.FTZ R34, R13, R0, -R12.reuse ;  /* 0x000000000d227223 */ /* 0x100fe2000001080c */
[----:B------:R-:W-:Y:S01]  /*5220*/  FMNMX.FTZ R38, R213, R38, !PT ;  /* 0x00000026d5267209 */ /* 0x000fe20007810000 */
[-CC-:B------:R-:W-:Y:S01]  /*5230*/  FFMA.FTZ R13, R21, R0.reuse, -R12.reuse ;  /* 0x00000000150d7223 */ /* 0x180fe2000001080c */
[----:B------:R-:W-:Y:S01]  /*5240*/  FSEL R215, R84, -INF , P4 ;  /* 0xff80000054d77808 */ /* 0x000fe20002000000 */
[--C-:B------:R-:W-:Y:S01]  /*5250*/  FFMA.FTZ R21, R27, R0, -R12.reuse ;  /* 0x000000001b157223 */ /* 0x100fe2000001080c */
[----:B------:R-:W-:Y:S01]  /*5260*/  FMNMX.FTZ R38, R81, R38, !PT ;  /* 0x0000002651267209 */ /* 0x000fe20007810000 */
[-CC-:B------:R-:W-:Y:S01]  /*5270*/  FFMA.FTZ R27, R31, R0.reuse, -R12.reuse ;  /* 0x000000001f1b7223 */ /* 0x180fe2000001080c */
[-CC-:B------:R-:W-:Y:S01]  /*5280*/  FFMA.FTZ R31, R35, R0.reuse, -R12.reuse ;  /* 0x00000000231f7223 */ /* 0x180fe2000001080c */
[----:B------:R-:W-:Y:S01]  /*5290*/  FFMA.FTZ R35, R39, R0, -R12 ;  /* 0x0000000027237223 */ /* 0x000fe2000001080c */
[----:B------:R-:W-:Y:S01]  /*52a0*/  FMNMX.FTZ R38, R215, R38, !PT ;  /* 0x00000026d7267209 */ /* 0x000fe20007810000 */
[----:B------:R-:W-:Y:S01]  /*52b0*/  MUFU.EX2 R43, R43 ;  /* 0x0000002b002b7308 */ /* 0x000fe20000000800 */
[----:B------:R-:W-:-:S02]  /*52c0*/  @!P1 LEA R52, R52, UR38, 0x3 ;  /* 0x0000002634349c11 */ /* 0x000fc4000f8e18ff */
[----:B-1----:R-:W-:Y:S01]  /*52d0*/  FMNMX.FTZ R7, R85, R38, !PT ;  /* 0x0000002655077209 */ /* 0x002fe20007810000 */
[----:B------:R-:W-:Y:S02]  /*52e0*/  FFMA.FTZ R38, R59, R0, -R12 ;  /* 0x000000003b267223 */ /* 0x000fe4000001080c */
[----:B------:R-:W-:Y:S02]  /*52f0*/  @!P1 VIADD R52, R52, 0x28840 ;  /* 0x0002884034349836 */ /* 0x000fe40000000000 */
[----:B------:R-:W0:Y:S01]  /*5300*/  SHFL.BFLY PT, R42, R7, 0x2, 0x1f ;  /* 0x0c401f00072a7f89 */ /* 0x000e2200000e0000 */
[----:B------:R-:W-:Y:S02]  /*5310*/  MUFU.EX2 R34, R34 ;  /* 0x0000002200227308 */ /* 0x000fe40000000800 */
[----:B------:R-:W-:-:S06]  /*5320*/  @!P1 PRMT R52, RZ, 0x654, R52 ;  /* 0x00000654ff349816 */ /* 0x000fcc0000000034 */
[----:B------:R-:W-:Y:S08]  /*5330*/  MUFU.EX2 R38, R38 ;  /* 0x0000002600267308 */ /* 0x000ff00000000800 */
[----:B------:R-:W-:Y:S01]  /*5340*/  MUFU.EX2 R55, R55 ;  /* 0x0000003700377308 */ /* 0x000fe20000000800 */
[----:B0-----:R-:W-:-:S07]  /*5350*/  FMNMX.FTZ R48, R7, R42, !PT ;  /* 0x0000002a07307209 */ /* 0x001fce0007810000 */
[----:B------:R-:W-:Y:S01]  /*5360*/  MUFU.EX2 R13, R13 ;  /* 0x0000000d000d7308 */ /* 0x000fe20000000800 */
[----:B------:R-:W-:Y:S01]  /*5370*/  FFMA.FTZ R42, R71, R0, -R12 ;  /* 0x00000000472a7223 */ /* 0x000fe2000001080c */
[----:B------:R-:W0:Y:S06]  /*5380*/  SHFL.BFLY PT, R7, R48, 0x1, 0x1f ;  /* 0x0c201f0030077f89 */ /* 0x000e2c00000e0000 */
[----:B------:R-:W-:Y:S01]  /*5390*/  MUFU.EX2 R40, R40 ;  /* 0x0000002800287308 */ /* 0x000fe20000000800 */
[----:B------:R-:W-:Y:S02]  /*53a0*/  WARPGROUP.DEPBAR.LE gsb0, 0x0 ;  /* 0x00008000000079c5 */ /* 0x000fe40000010000 */
[----:B------:R-:W-:-:S05]  /*53b0*/  WARPGROUP.ARRIVE ;  /* 0x00000000000079c5 */ /* 0x000fca0000000000 */
[----:B------:R-:W-:Y:S01]  /*53c0*/  MUFU.EX2 R42, R42 ;  /* 0x0000002a002a7308 */ /* 0x000fe20000000800 */
[----:B------:R-:W-:Y:S07]  /*53d0*/  HGMMA.64x128x16.F32 R88, R164, gdesc[UR4].tnspB, R88, gsb0 ;  /* 0x41e00004a4587df0 */ /* 0x000fee0008000858 */
[----:B------:R-:W1:Y:S01]  /*53e0*/  MUFU.EX2 R21, R21 ;  /* 0x0000001500157308 */ /* 0x000e620000000800 */
[----:B0-----:R-:W-:Y:S01]  /*53f0*/  FMNMX.FTZ R7, R48, R7, !PT ;  /* 0x0000000730077209 */ /* 0x001fe20007810000 */
[-CC-:B------:R-:W-:Y:S01]  /*5400*/  FFMA.FTZ R48, R83, R0.reuse, -R12.reuse ;  /* 0x0000000053307223 */ /* 0x180fe2000001080c */
[----:B------:R-:W-:-:S02]  /*5410*/  FFMA.FTZ R12, R87, R0, -R12 ;  /* 0x00000000570c7223 */ /* 0x000fc4000001080c */
[C---:B------:R-:W-:Y:S01]  /*5420*/  FSETP.NEU.FTZ.AND P4, PT, R7.reuse, -INF , PT ;  /* 0xff8000000700780b */ /* 0x040fe20003f9d000 */
[----:B------:R-:W-:Y:S02]  /*5430*/  FMUL.FTZ R50, R7, R0 ;  /* 0x0000000007327220 */ /* 0x000fe40000410000 */
[----:B------:R-:W-:Y:S03]  /*5440*/  MUFU.EX2 R27, R27 ;  /* 0x0000001b001b7308 */ /* 0x000fe60000000800 */
[----:B------:R-:W-:Y:S02]  /*5450*/  FSEL R50, R50, RZ, P4 ;  /* 0x000000ff32327208 */ /* 0x000fe40002000000 */
[----:B-1----:R-:W-:-:S03]  /*5460*/  F2FP.F16.F32.PACK_AB R161, R44, R21 ;  /* 0x000000152ca1723e */ /* 0x002fc600000000ff */
[----:B------:R-:W-:Y:S01]  /*5470*/  MUFU.EX2 R31, R31 ;  /* 0x0000001f001f7308 */ /* 0x000fe20000000800 */
[-CC-:B------:R-:W-:Y:S01]  /*5480*/  FFMA.FTZ R180, R25, R0.reuse, -R50.reuse ;  /* 0x0000000019b47223 */ /* 0x180fe20000010832 */
[-CC-:B------:R-:W-:Y:S01]  /*5490*/  FFMA.FTZ R25, R29, R0.reuse, -R50.reuse ;  /* 0x000000001d197223 */ /* 0x180fe20000010832 */
[-CC-:B------:R-:W-:Y:S01]  /*54a0*/  FFMA.FTZ R29, R33, R0.reuse, -R50.reuse ;  /* 0x00000000211d7223 */ /* 0x180fe20000010832 */
[-CC-:B------:R-:W-:Y:S01]  /*54b0*/  FFMA.FTZ R33, R37, R0.reuse, -R50.reuse ;  /* 0x0000000025217223 */ /* 0x180fe20000010832 */
[-CC-:B------:R-:W-:Y:S01]  /*54c0*/  FFMA.FTZ R37, R41, R0.reuse, -R50.reuse ;  /* 0x0000000029257223 */ /* 0x180fe20000010832 */
[----:B------:R-:W-:Y:S01]  /*54d0*/  FSEL R41, R5, RZ, P3 ;  /* 0x000000ff05297208 */ /* 0x000fe20001800000 */
[-CC-:B------:R-:W-:Y:S01]  /*54e0*/  FFMA.FTZ R39, R153, R0.reuse, -R50.reuse ;  /* 0x0000000099277223 */ /* 0x180fe20000010832 */
[-CC-:B------:R-:W-:Y:S01]  /*54f0*/  FFMA.FTZ R182, R155, R0.reuse, -R50.reuse ;  /* 0x000000009bb67223 */ /* 0x180fe20000010832 */
[----:B------:R-:W-:Y:S01]  /*5500*/  MUFU.EX2 R180, R180 ;  /* 0x000000b400b47308 */ /* 0x000fe20000000800 */
[-C--:B------:R-:W-:Y:S01]  /*5510*/  FFMA.FTZ R176, R157, R0.reuse, -R50 ;  /* 0x000000009db07223 */ /* 0x080fe20000010832 */
[----:B------:R-:W-:Y:S01]  /*5520*/  FADD.FTZ R59, -R41, R8 ;  /* 0x00000008293b7221 */ /* 0x000fe20000010100 */
[----:B------:R-:W-:Y:S01]  /*5530*/  FSEL R41, R7, RZ, P4 ;  /* 0x000000ff07297208 */ /* 0x000fe20002000000 */
[-CC-:B------:R-:W-:Y:S01]  /*5540*/  FFMA.FTZ R178, R159, R0.reuse, -R50.reuse ;  /* 0x000000009fb27223 */ /* 0x180fe20000010832 */
[----:B------:R-:W-:Y:S01]  /*5550*/  IADD3 R8, -R198, 0xb, RZ ;  /* 0x0000000bc6087810 */ /* 0x000fe20007ffe1ff */
[-C--:B------:R-:W-:Y:S01]  /*5560*/  FMUL.FTZ R54, R59, R0.reuse ;  /* 0x000000003b367220 */ /* 0x080fe20000410000 */
[-C--:B------:R-:W-:Y:S01]  /*5570*/  FFMA.FTZ R172, R201, R0.reuse, -R50 ;  /* 0x00000000c9ac7223 */ /* 0x080fe20000010832 */
[----:B------:R-:W-:Y:S01]  /*5580*/  FADD.FTZ R59, -R41, R6 ;  /* 0x00000006293b7221 */ /* 0x000fe20000010100 */
[----:B------:R-:W-:Y:S01]  /*5590*/  MUFU.EX2 R39, R39 ;  /* 0x0000002700277308 */ /* 0x000fe20000000800 */
[-CC-:B------:R-:W-:Y:S01]  /*55a0*/  FFMA.FTZ R61, R61, R0.reuse, -R50.reuse ;  /* 0x000000003d3d7223 */ /* 0x180fe20000010832 */
[-CC-:B------:R-:W-:Y:S01]  /*55b0*/  FFMA.FTZ R174, R199, R0.reuse, -R50.reuse ;  /* 0x00000000c7ae7223 */ /* 0x180fe20000010832 */
[-C--:B------:R-:W-:Y:S01]  /*55c0*/  FMUL.FTZ R6, R59, R0.reuse ;  /* 0x000000003b067220 */ /* 0x080fe20000410000 */
        /* <DEDUP_REMOVED lines=19> */
[----:B------:R-:W-:Y:S01]  /*5700*/  FFMA.FTZ R215, R215, R0, -R50 ;  /* 0x00000000d7d77223 */ /* 0x000fe20000010832 */
[----:B------:R-:W1:Y:S01]  /*5710*/  MUFU.EX2 R182, R182 ;  /* 0x000000b600b67308 */ /* 0x000e620000000800 */
[C---:B------:R-:W-:Y:S01]  /*5720*/  ISETP.GT.AND P3, PT, R10.reuse, R9, PT ;  /* 0x000000090a00720c */ /* 0x040fe20003f64270 */
[----:B------:R-:W-:Y:S01]  /*5730*/  VIADD R10, R10, 0xffffffff ;  /* 0xffffffff0a0a7836 */ /* 0x000fe20000000000 */
[----:B------:R-:W-:-:S02]  /*5740*/  F2FP.F16.F32.PACK_AB R171, R43, R36 ;  /* 0x000000242bab723e */ /* 0x000fc400000000ff */
[----:B------:R-:W-:Y:S02]  /*5750*/  F2FP.F16.F32.PACK_AB R153, R38, R11 ;  /* 0x0000000b2699723e */ /* 0x000fe400000000ff */
[----:B------:R-:W-:Y:S01]  /*5760*/  F2FP.F16.F32.PACK_AB R155, R55, R34 ;  /* 0x00000022379b723e */ /* 0x000fe200000000ff */
[----:B------:R-:W2:Y:S01]  /*5770*/  MUFU.EX2 R25, R25 ;  /* 0x0000001900197308 */ /* 0x000ea20000000800 */
[----:B0-----:R-:W-:Y:S01]  /*5780*/  FFMA.FTZ R59, R6, R4, R39 ;  /* 0x00000004063b7223 */ /* 0x001fe20000010027 */
[----:B------:R-:W-:Y:S01]  /*5790*/  FFMA.FTZ R4, R41, R3, R14 ;  /* 0x0000000329047223 */ /* 0x000fe2000001000e */
[----:B------:R-:W-:Y:S02]  /*57a0*/  F2FP.F16.F32.PACK_AB R157, R40, R13 ;  /* 0x0000000d289d723e */ /* 0x000fe400000000ff */
[C---:B------:R-:W-:Y:S01]  /*57b0*/  FADD.FTZ R59, R180.reuse, R59 ;  /* 0x0000003bb43b7221 */ /* 0x040fe20000010000 */
[C---:B------:R-:W-:Y:S01]  /*57c0*/  FADD.FTZ R4, R181.reuse, R4 ;  /* 0x00000004b5047221 */ /* 0x040fe20000010000 */
[----:B------:R-:W-:Y:S01]  /*57d0*/  F2FP.F16.F32.PACK_AB R181, R181, R14 ;  /* 0x0000000eb5b5723e */ /* 0x000fe200000000ff */
[----:B------:R-:W0:Y:S01]  /*57e0*/  MUFU.EX2 R176, R176 ;  /* 0x000000b000b07308 */ /* 0x000e220000000800 */
[----:B------:R-:W-:-:S02]  /*57f0*/  F2FP.F16.F32.PACK_AB R180, R180, R39 ;  /* 0x00000027b4b4723e */ /* 0x000fc400000000ff */
[----:B------:R-:W-:Y:S02]  /*5800*/  F2FP.F16.F32.PACK_AB R159, R42, R15 ;  /* 0x0000000f2a9f723e */ /* 0x000fe400000000ff */
[----:B------:R-:W-:-:S03]  /*5810*/  F2FP.F16.F32.PACK_AB R163, R46, R27 ;  /* 0x0000001b2ea3723e */ /* 0x000fc600000000ff */
[----:B------:R-:W3:Y:S08]  /*5820*/  MUFU.EX2 R29, R29 ;  /* 0x0000001d001d7308 */ /* 0x000ef00000000800 */
[----:B------:R-:W4:Y:S08]  /*5830*/  MUFU.EX2 R178, R178 ;  /* 0x000000b200b27308 */ /* 0x000f300000000800 */
[----:B------:R-:W5:Y:S08]  /*5840*/  MUFU.EX2 R33, R33 ;  /* 0x0000002100217308 */ /* 0x000f700000000800 */
[----:B------:R-:W5:Y:S08]  /*5850*/  MUFU.EX2 R172, R172 ;  /* 0x000000ac00ac7308 */ /* 0x000f700000000800 */
[----:B------:R3:W-:Y:S08]  /*5860*/  MUFU.EX2 R3, R61 ;  /* 0x0000003d00037308 */ /* 0x0007f00000000800 */
[----:B------:R-:W5:Y:S08]  /*5870*/  MUFU.EX2 R37, R37 ;  /* 0x0000002500257308 */ /* 0x000f700000000800 */
[----:B------:R-:W5:Y:S01]  /*5880*/  MUFU.EX2 R174, R174 ;  /* 0x000000ae00ae7308 */ /* 0x000f620000000800 */
[----:B------:R-:W-:-:S02]  /*5890*/  WARPGROUP.DEPBAR.LE gsb0, 0x0 ;  /* 0x00008000000079c5 */ /* 0x000fc40000010000 */
[----:B------:R1:W-:Y:S06]  /*58a0*/  BAR.ARV R8, 0x100 ;  /* 0x000400080000751d */ /* 0x0003ec0000002000 */
[----:B------:R-:W5:Y:S01]  /*58b0*/  MUFU.EX2 R45, R45 ;  /* 0x0000002d002d7308 */ /* 0x000f620000000800 */
[----:B------:R4:W-:Y:S01]  /*58c0*/  @!P1 SYNCS.ARRIVE.TRANS64.RED.A1T0 RZ, [R52+URZ], RZ ;  /* 0x000000ff34ff99a7 */ /* 0x0009e2000810043f */
[----:B-1----:R-:W-:Y:S01]  /*58d0*/  FADD.FTZ R8, R182, R59 ;  /* 0x0000003bb6087221 */ /* 0x002fe20000010000 */
[----:B------:R-:W-:Y:S01]  /*58e0*/  FADD.FTZ R59, R183, R4 ;  /* 0x00000004b73b7221 */ /* 0x000fe20000010000 */
[C---:B--2---:R-:W-:Y:S01]  /*58f0*/  F2FP.F16.F32.PACK_AB R182, R25.reuse, R182 ;  /* 0x000000b619b6723e */ /* 0x044fe200000000ff */
[----:B------:R-:W-:Y:S01]  /*5900*/  FMUL.FTZ R88, R88, R6 ;  /* 0x0000000658587220 */ /* 0x000fe20000410000 */
[----:B------:R-:W-:Y:S01]  /*5910*/  FADD.FTZ R63, R25, R8 ;  /* 0x00000008193f7221 */ /* 0x000fe20000010000 */
[----:B------:R-:W-:Y:S01]  /*5920*/  FADD.FTZ R4, R20, R59 ;  /* 0x0000003b14047221 */ /* 0x000fe20000010000 */
[----:B------:R-:W1:Y:S01]  /*5930*/  MUFU.EX2 R168, R168 ;  /* 0x000000a800a87308 */ /* 0x000e620000000800 */
[----:B------:R-:W-:Y:S01]  /*5940*/  FFMA.FTZ R59, R65, R0, -R50 ;  /* 0x00000000413b7223 */ /* 0x000fe20000010832 */
[----:B0-----:R-:W-:Y:S01]  /*5950*/  FADD.FTZ R8, R176, R63 ;  /* 0x0000003fb0087221 */ /* 0x001fe20000010000 */
[----:B---3--:R-:W-:Y:S01]  /*5960*/  FADD.FTZ R61, R177, R4 ;  /* 0x00000004b13d7221 */ /* 0x008fe20000010000 */
[----:B------:R-:W-:Y:S01]  /*5970*/  F2FP.F16.F32.PACK_AB R176, R29, R176 ;  /* 0x000000b01db0723e */ /* 0x000fe200000000ff */
[----:B------:R-:W-:Y:S01]  /*5980*/  FFMA.FTZ R50, R85, R0, -R50 ;  /* 0x0000000055327223 */ /* 0x000fe20000010832 */
[----:B------:R-:W-:Y:S01]  /*5990*/  FADD.FTZ R63, R29, R8 ;  /* 0x000000081d3f7221 */ /* 0x000fe20000010000 */
[----:B------:R-:W-:Y:S01]  /*59a0*/  FADD.FTZ R4, R24, R61 ;  /* 0x0000003d18047221 */ /* 0x000fe20000010000 */
[----:B------:R-:W0:Y:S01]  /*59b0*/  MUFU.EX2 R49, R49 ;  /* 0x0000003100317308 */ /* 0x000e220000000800 */
[----:B----4-:R-:W-:-:S02]  /*59c0*/  IMAD.U32 R52, RZ, RZ, UR43 ;  /* 0x0000002bff347e24 */ /* 0x010fc4000f8e00ff */
[----:B------:R-:W-:Y:S01]  /*59d0*/  FADD.FTZ R8, R178, R63 ;  /* 0x0000003fb2087221 */ /* 0x000fe20000010000 */
[----:B------:R-:W-:Y:S01]  /*59e0*/  FADD.FTZ R47, R179, R4 ;  /* 0x00000004b32f7221 */ /* 0x000fe20000010000 */
[----:B------:R-:W-:Y:S01]  /*59f0*/  UMOV UR43, UR37 ;  /* 0x00000025002b7c82 */ /* 0x000fe20008000000 */
[-C--:B------:R-:W-:Y:S01]  /*5a00*/  FMUL.FTZ R89, R89, R6.reuse ;  /* 0x0000000659597220 */ /* 0x080fe20000410000 */
[----:B-----5:R-:W-:Y:S01]  /*5a10*/  FADD.FTZ R61, R33, R8 ;  /* 0x00000008213d7221 */ /* 0x020fe20000010000 */
[----:B------:R-:W-:Y:S01]  /*5a20*/  FADD.FTZ R4, R26, R47 ;  /* 0x0000002f1a047221 */ /* 0x000fe20000010000 */
[----:B------:R-:W2:Y:S01]  /*5a30*/  MUFU.EX2 R170, R170 ;  /* 0x000000aa00aa7308 */ /* 0x000ea20000000800 */
[----:B------:R-:W-:Y:S01]  /*5a40*/  @!P1 LEA R52, R52, UR38, 0x3 ;  /* 0x0000002634349c11 */ /* 0x000fe2000f8e18ff */
[----:B------:R-:W-:Y:S01]  /*5a50*/  FADD.FTZ R8, R172, R61 ;  /* 0x0000003dac087221 */ /* 0x000fe20000010000 */
[----:B------:R-:W-:Y:S01]  /*5a60*/  FADD.FTZ R47, R173, R4 ;  /* 0x00000004ad2f7221 */ /* 0x000fe20000010000 */
[-C--:B------:R-:W-:Y:S01]  /*5a70*/  FMUL.FTZ R92, R92, R6.reuse ;  /* 0x000000065c5c7220 */ /* 0x080fe20000410000 */
[----:B------:R-:W-:Y:S01]  /*5a80*/  FMUL.FTZ R93, R93, R6 ;  /* 0x000000065d5d7220 */ /* 0x000fe20000410000 */
[----:B------:R-:W-:Y:S01]  /*5a90*/  FADD.FTZ R61, R37, R8 ;  /* 0x00000008253d7221 */ /* 0x000fe20000010000 */
[----:B------:R-:W-:Y:S01]  /*5aa0*/  FADD.FTZ R4, R28, R47 ;  /* 0x0000002f1c047221 */ /* 0x000fe20000010000 */
[----:B------:R-:W3:Y:S01]  /*5ab0*/  MUFU.EX2 R53, R53 ;  /* 0x0000003500357308 */ /* 0x000ee20000000800 */
[----:B------:R-:W-:-:S02]  /*5ac0*/  @!P1 VIADD R52, R52, 0x28860 ;  /* 0x0002886034349836 */ /* 0x000fc40000000000 */
[----:B------:R-:W-:Y:S01]  /*5ad0*/  FADD.FTZ R8, R174, R61 ;  /* 0x0000003dae087221 */ /* 0x000fe20000010000 */
[----:B------:R-:W-:Y:S01]  /*5ae0*/  FADD.FTZ R47, R175, R4 ;  /* 0x00000004af2f7221 */ /* 0x000fe20000010000 */
[-C--:B------:R-:W-:Y:S01]  /*5af0*/  FMUL.FTZ R96, R96, R6.reuse ;  /* 0x0000000660607220 */ /* 0x080fe20000410000 */
[-C--:B------:R-:W-:Y:S01]  /*5b00*/  FMUL.FTZ R97, R97, R6.reuse ;  /* 0x0000000661617220 */ /* 0x080fe20000410000 */
[----:B------:R-:W-:Y:S01]  /*5b10*/  FADD.FTZ R61, R45, R8 ;  /* 0x000000082d3d7221 */ /* 0x000fe20000010000 */
[----:B------:R-:W-:Y:S01]  /*5b20*/  FADD.FTZ R4, R30, R47 ;  /* 0x0000002f1e047221 */ /* 0x000fe20000010000 */
[----:B------:R-:W4:Y:S01]  /*5b30*/  MUFU.EX2 R152, R152 ;  /* 0x0000009800987308 */ /* 0x000f220000000800 */
[----:B------:R-:W-:Y:S01]  /*5b40*/  @!P1 PRMT R52, RZ, 0x654, R52 ;  /* 0x00000654ff349816 */ /* 0x000fe20000000034 */
[----:B-1----:R-:W-:Y:S01]  /*5b50*/  FADD.FTZ R8, R168, R61 ;  /* 0x0000003da8087221 */ /* 0x002fe20000010000 */
[----:B------:R-:W-:Y:S01]  /*5b60*/  FADD.FTZ R47, R169, R4 ;  /* 0x00000004a92f7221 */ /* 0x000fe20000010000 */
[-C--:B------:R-:W-:Y:S01]  /*5b70*/  FMUL.FTZ R100, R100, R6.reuse ;  /* 0x0000000664647220 */ /* 0x080fe20000410000 */
[----:B------:R1:W-:Y:S01]  /*5b80*/  @!P1 SYNCS.ARRIVE.TRANS64.RED.A1T0 RZ, [R52+URZ], RZ ;  /* 0x000000ff34ff99a7 */ /* 0x0003e2000810043f */
[----:B0-----:R-:W-:Y:S01]  /*5b90*/  FADD.FTZ R61, R49, R8 ;  /* 0x00000008313d7221 */ /* 0x001fe20000010000 */
[----:B------:R-:W-:Y:S01]  /*5ba0*/  FADD.FTZ R47, R32, R47 ;  /* 0x0000002f202f7221 */ /* 0x000fe20000010000 */
[----:B------:R-:W0:Y:S01]  /*5bb0*/  MUFU.EX2 R57, R57 ;  /* 0x0000003900397308 */ /* 0x000e220000000800 */
[-C--:B------:R-:W-:Y:S01]  /*5bc0*/  FMUL.FTZ R101, R101, R6.reuse ;  /* 0x0000000665657220 */ /* 0x080fe20000410000 */
[----:B--2---:R-:W-:Y:S01]  /*5bd0*/  FADD.FTZ R4, R170, R61 ;  /* 0x0000003daa047221 */ /* 0x004fe20000010000 */
[----:B------:R-:W-:Y:S01]  /*5be0*/  FADD.FTZ R8, R36, R47 ;  /* 0x0000002f24087221 */ /* 0x000fe20000010000 */
[-C--:B------:R-:W-:Y:S01]  /*5bf0*/  FMUL.FTZ R104, R104, R6.reuse ;  /* 0x0000000668687220 */ /* 0x080fe20000410000 */
[-C--:B------:R-:W-:Y:S01]  /*5c00*/  FMUL.FTZ R105, R105, R6.reuse ;  /* 0x0000000669697220 */ /* 0x080fe20000410000 */
[----:B---3--:R-:W-:Y:S01]  /*5c10*/  FADD.FTZ R25, R53, R4 ;  /* 0x0000000435197221 */ /* 0x008fe20000010000 */
[----:B------:R-:W-:Y:S01]  /*5c20*/  FADD.FTZ R8, R43, R8 ;  /* 0x000000082b087221 */ /* 0x000fe20000010000 */
[----:B------:R-:W2:Y:S01]  /*5c30*/  MUFU.EX2 R154, R154 ;  /* 0x0000009a009a7308 */ /* 0x000ea20000000800 */
[-C--:B------:R-:W-:Y:S01]  /*5c40*/  FMUL.FTZ R108, R108, R6.reuse ;  /* 0x000000066c6c7220 */ /* 0x080fe20000410000 */
[----:B----4-:R-:W-:Y:S01]  /*5c50*/  FADD.FTZ R4, R152, R25 ;  /* 0x0000001998047221 */ /* 0x010fe20000010000 */
[----:B------:R-:W-:Y:S01]  /*5c60*/  FADD.FTZ R25, R11, R8 ;  /* 0x000000080b197221 */ /* 0x000fe20000010000 */
[-C--:B------:R-:W-:Y:S01]  /*5c70*/  FMUL.FTZ R109, R109, R6.reuse ;  /* 0x000000066d6d7220 */ /* 0x080fe20000410000 */
[-C--:B------:R-:W-:Y:S01]  /*5c80*/  FMUL.FTZ R112, R112, R6.reuse ;  /* 0x0000000670707220 */ /* 0x080fe20000410000 */
[-C--:B------:R-:W-:Y:S01]  /*5c90*/  FMUL.FTZ R113, R113, R6.reuse ;  /* 0x0000000671717220 */ /* 0x080fe20000410000 */
[----:B------:R-:W-:Y:S01]  /*5ca0*/  FADD.FTZ R25, R38, R25 ;  /* 0x0000001926197221 */ /* 0x000fe20000010000 */
[----:B------:R-:W3:Y:S01]  /*5cb0*/  MUFU.EX2 R156, R156 ;  /* 0x0000009c009c7308 */ /* 0x000ee20000000800 */
[----:B0-----:R-:W-:Y:S01]  /*5cc0*/  FADD.FTZ R29, R57, R4 ;  /* 0x00000004391d7221 */ /* 0x001fe20000010000 */
[-C--:B------:R-:W-:Y:S01]  /*5cd0*/  FMUL.FTZ R116, R116, R6.reuse ;  /* 0x0000000674747220 */ /* 0x080fe20000410000 */
[----:B------:R-:W-:Y:S01]  /*5ce0*/  FADD.FTZ R8, R34, R25 ;  /* 0x0000001922087221 */ /* 0x000fe20000010000 */
[-C--:B------:R-:W-:Y:S01]  /*5cf0*/  FMUL.FTZ R117, R117, R6.reuse ;  /* 0x0000000675757220 */ /* 0x080fe20000410000 */
[-C--:B------:R-:W-:Y:S01]  /*5d00*/  FMUL.FTZ R120, R120, R6.reuse ;  /* 0x0000000678787220 */ /* 0x080fe20000410000 */
[----:B------:R-:W-:Y:S01]  /*5d10*/  FMUL.FTZ R121, R121, R6 ;  /* 0x0000000679797220 */ /* 0x000fe20000410000 */
[----:B------:R-:W-:Y:S01]  /*5d20*/  FADD.FTZ R8, R55, R8 ;  /* 0x0000000837087221 */ /* 0x000fe20000010000 */
[----:B------:R-:W0:Y:S01]  /*5d30*/  MUFU.EX2 R59, R59 ;  /* 0x0000003b003b7308 */ /* 0x000e220000000800 */
[----:B--2---:R-:W-:Y:S01]  /*5d40*/  FADD.FTZ R4, R154, R29 ;  /* 0x0000001d9a047221 */ /* 0x004fe20000010000 */
[----:B------:R-:W-:Y:S01]  /*5d50*/  F2FP.F16.F32.PACK_AB R154, R3, R154 ;  /* 0x0000009a039a723e */ /* 0x000fe200000000ff */
[-C--:B------:R-:W-:Y:S01]  /*5d60*/  FMUL.FTZ R124, R124, R6.reuse ;  /* 0x000000067c7c7220 */ /* 0x080fe20000410000 */
[-C--:B------:R-:W-:Y:S01]  /*5d70*/  FMUL.FTZ R125, R125, R6.reuse ;  /* 0x000000067d7d7220 */ /* 0x080fe20000410000 */
[----:B------:R-:W-:Y:S01]  /*5d80*/  FADD.FTZ R25, R3, R4 ;  /* 0x0000000403197221 */ /* 0x000fe20000010000 */
[-C--:B------:R-:W-:Y:S01]  /*5d90*/  FMUL.FTZ R128, R128, R6.reuse ;  /* 0x0000000680807220 */ /* 0x080fe20000410000 */
[-C--:B------:R-:W-:Y:S01]  /*5da0*/  FMUL.FTZ R129, R129, R6.reuse ;  /* 0x0000000681817220 */ /* 0x080fe20000410000 */
[----:B------:R-:W2:Y:S01]  /*5db0*/  MUFU.EX2 R158, R158 ;  /* 0x0000009e009e7308 */ /* 0x000ea20000000800 */
[----:B---3--:R-:W-:Y:S01]  /*5dc0*/  FADD.FTZ R4, R156, R25 ;  /* 0x000000199c047221 */ /* 0x008fe20000010000 */
[----:B------:R-:W-:Y:S01]  /*5dd0*/  FADD.FTZ R25, R13, R8 ;  /* 0x000000080d197221 */ /* 0x000fe20000010000 */
[-C--:B------:R-:W-:Y:S01]  /*5de0*/  FMUL.FTZ R132, R132, R6.reuse ;  /* 0x0000000684847220 */ /* 0x080fe20000410000 */
[-C--:B------:R-:W-:Y:S01]  /*5df0*/  FMUL.FTZ R133, R133, R6.reuse ;  /* 0x0000000685857220 */ /* 0x080fe20000410000 */
[-C--:B------:R-:W-:Y:S01]  /*5e00*/  FMUL.FTZ R136, R136, R6.reuse ;  /* 0x0000000688887220 */ /* 0x080fe20000410000 */
[-C--:B------:R-:W-:Y:S01]  /*5e10*/  FMUL.FTZ R137, R137, R6.reuse ;  /* 0x0000000689897220 */ /* 0x080fe20000410000 */
[-C--:B------:R-:W-:Y:S01]  /*5e20*/  FMUL.FTZ R140, R140, R6.reuse ;  /* 0x000000068c8c7220 */ /* 0x080fe20000410000 */
[----:B------:R-:W3:Y:S01]  /*5e30*/  MUFU.EX2 R69, R69 ;  /* 0x0000004500457308 */ /* 0x000ee20000000800 */
[----:B0-----:R-:W-:Y:S01]  /*5e40*/  FADD.FTZ R29, R59, R4 ;  /* 0x000000043b1d7221 */ /* 0x001fe20000010000 */
[----:B------:R-:W-:Y:S01]  /*5e50*/  FADD.FTZ R4, R40, R25 ;  /* 0x0000001928047221 */ /* 0x000fe20000010000 */
[-C--:B------:R-:W-:Y:S01]  /*5e60*/  FMUL.FTZ R141, R141, R6.reuse ;  /* 0x000000068d8d7220 */ /* 0x080fe20000410000 */
[-C--:B------:R-:W-:Y:S01]  /*5e70*/  FMUL.FTZ R144, R144, R6.reuse ;  /* 0x0000000690907220 */ /* 0x080fe20000410000 */
[-C--:B------:R-:W-:Y:S01]  /*5e80*/  FMUL.FTZ R145, R145, R6.reuse ;  /* 0x0000000691917220 */ /* 0x080fe20000410000 */
[----:B------:R-:W-:Y:S01]  /*5e90*/  FADD.FTZ R25, R15, R4 ;  /* 0x000000040f197221 */ /* 0x000fe20000010000 */
[-C--:B------:R-:W-:Y:S01]  /*5ea0*/  FMUL.FTZ R148, R148, R6.reuse ;  /* 0x0000000694947220 */ /* 0x080fe20000410000 */
[----:B------:R-:W0:Y:S01]  /*5eb0*/  MUFU.EX2 R160, R211 ;  /* 0x000000d300a07308 */ /* 0x000e220000000800 */
[----:B--2---:R-:W-:Y:S01]  /*5ec0*/  FADD.FTZ R29, R158, R29 ;  /* 0x0000001d9e1d7221 */ /* 0x004fe20000010000 */
[----:B------:R-:W-:Y:S01]  /*5ed0*/  FADD.FTZ R4, R42, R25 ;  /* 0x000000192a047221 */ /* 0x000fe20000010000 */
[----:B------:R-:W-:Y:S01]  /*5ee0*/  FMUL.FTZ R149, R149, R6 ;  /* 0x0000000695957220 */ /* 0x000fe20000410000 */
[----:B------:R-:W-:Y:S01]  /*5ef0*/  F2FP.F16.F32.PACK_AB R183, R20, R183 ;  /* 0x000000b714b7723e */ /* 0x000fe200000000ff */
[----:B------:R-:W-:Y:S01]  /*5f00*/  FMUL.FTZ R90, R90, R41 ;  /* 0x000000295a5a7220 */ /* 0x000fe20000410000 */
[----:B------:R-:W-:Y:S01]  /*5f10*/  FADD.FTZ R3, R21, R4 ;  /* 0x0000000415037221 */ /* 0x000fe20000010000 */
[----:B------:R-:W-:Y:S01]  /*5f20*/  F2FP.F16.F32.PACK_AB R177, R24, R177 ;  /* 0x000000b118b1723e */ /* 0x000fe200000000ff */
[----:B------:R-:W2:Y:S01]  /*5f30*/  MUFU.EX2 R73, R73 ;  /* 0x0000004900497308 */ /* 0x000ea20000000800 */
[----:B---3--:R-:W-:Y:S01]  /*5f40*/  FADD.FTZ R29, R69, R29 ;  /* 0x0000001d451d7221 */ /* 0x008fe20000010000 */
[----:B------:R-:W-:Y:S01]  /*5f50*/  FADD.FTZ R4, R44, R3 ;  /* 0x000000032c047221 */ /* 0x000fe20000010000 */
[----:B------:R-:W-:Y:S01]  /*5f60*/  F2FP.F16.F32.PACK_AB R178, R33, R178 ;  /* 0x000000b221b2723e */ /* 0x000fe200000000ff */
[----:B------:R-:W-:Y:S01]  /*5f70*/  FMUL.FTZ R91, R91, R41 ;  /* 0x000000295b5b7220 */ /* 0x000fe20000410000 */
[----:B------:R-:W-:Y:S01]  /*5f80*/  F2FP.F16.F32.PACK_AB R179, R26, R179 ;  /* 0x000000b31ab3723e */ /* 0x000fe200000000ff */
[----:B------:R-:W-:Y:S01]  /*5f90*/  FADD.FTZ R3, R27, R4 ;  /* 0x000000041b037221 */ /* 0x000fe20000010000 */
[----:B------:R-:W-:Y:S01]  /*5fa0*/  F2FP.F16.F32.PACK_AB R172, R37, R172 ;  /* 0x000000ac25ac723e */ /* 0x000fe200000000ff */
[----:B------:R-:W3:Y:S01]  /*5fb0*/  MUFU.EX2 R162, R51 ;  /* 0x0000003300a27308 */ /* 0x000ee20000000800 */
[----:B0-----:R-:W-:Y:S01]  /*5fc0*/  FADD.FTZ R29, R160, R29 ;  /* 0x0000001da01d7221 */ /* 0x001fe20000010000 */
[----:B------:R-:W-:Y:S01]  /*5fd0*/  FADD.FTZ R4, R46, R3 ;  /* 0x000000032e047221 */ /* 0x000fe20000010000 */
[----:B------:R-:W-:Y:S01]  /*5fe0*/  F2FP.F16.F32.PACK_AB R173, R28, R173 ;  /* 0x000000ad1cad723e */ /* 0x000fe200000000ff */
[----:B------:R-:W-:Y:S01]  /*5ff0*/  FMUL.FTZ R94, R94, R41 ;  /* 0x000000295e5e7220 */ /* 0x000fe20000410000 */
[----:B------:R-:W-:Y:S01]  /*6000*/  F2FP.F16.F32.PACK_AB R174, R45, R174 ;  /* 0x000000ae2dae723e */ /* 0x000fe200000000ff */
[----:B------:R-:W-:Y:S01]  /*6010*/  FADD.FTZ R3, R31, R4 ;  /* 0x000000041f037221 */ /* 0x000fe20000010000 */
[----:B------:R-:W-:Y:S01]  /*6020*/  F2FP.F16.F32.PACK_AB R175, R30, R175 ;  /* 0x000000af1eaf723e */ /* 0x000fe200000000ff */
[----:B------:R-:W0:Y:S01]  /*6030*/  MUFU.EX2 R77, R77 ;  /* 0x0000004d004d7308 */ /* 0x000e220000000800 */
[----:B--2---:R-:W-:Y:S01]  /*6040*/  FADD.FTZ R29, R73, R29 ;  /* 0x0000001d491d7221 */ /* 0x004fe20000010000 */
[----:B------:R-:W-:Y:S01]  /*6050*/  F2FP.F16.F32.PACK_AB R168, R49, R168 ;  /* 0x000000a831a8723e */ /* 0x000fe200000000ff */
[----:B------:R-:W-:Y:S01]  /*6060*/  FMUL.FTZ R95, R95, R41 ;  /* 0x000000295f5f7220 */ /* 0x000fe20000410000 */
[----:B------:R-:W-:Y:S01]  /*6070*/  F2FP.F16.F32.PACK_AB R169, R32, R169 ;  /* 0x000000a920a9723e */ /* 0x000fe200000000ff */
[-C--:B------:R-:W-:Y:S01]  /*6080*/  FMUL.FTZ R98, R98, R41.reuse ;  /* 0x0000002962627220 */ /* 0x080fe20000410000 */
[----:B------:R-:W-:Y:S01]  /*6090*/  F2FP.F16.F32.PACK_AB R170, R53, R170 ;  /* 0x000000aa35aa723e */ /* 0x000fe200000000ff */
[-C--:B------:R-:W-:Y:S01]  /*60a0*/  FMUL.FTZ R99, R99, R41.reuse ;  /* 0x0000002963637220 */ /* 0x080fe20000410000 */
[----:B------:R-:W2:Y:S01]  /*60b0*/  MUFU.EX2 R164, R213 ;  /* 0x000000d500a47308 */ /* 0x000ea20000000800 */
        /* <DEDUP_REMOVED lines=8> */
[----:B0-----:R-:W-:Y:S01]  /*6140*/  FADD.FTZ R29, R77, R29 ;  /* 0x0000001d4d1d7221 */ /* 0x001fe20000010000 */
[----:B------:R-:W-:Y:S01]  /*6150*/  F2FP.F16.F32.PACK_AB R160, R73, R160 ;  /* 0x000000a049a0723e */ /* 0x000fe200000000ff */
[-C--:B------:R-:W-:Y:S01]  /*6160*/  FMUL.FTZ R107, R107, R41.reuse ;  /* 0x000000296b6b7220 */ /* 0x080fe20000410000 */
[----:B------:R-:W-:Y:S01]  /*6170*/  F2FP.F16.F32.PACK_AB R162, R77, R162 ;  /* 0x000000a24da2723e */ /* 0x000fe200000000ff */
        /* <DEDUP_REMOVED lines=10> */
[----:B------:R-:W-:Y:S01]  /*6220*/  FMUL.FTZ R126, R126, R41 ;  /* 0x000000297e7e7220 */ /* 0x000fe20000410000 */
[----:B------:R-:W2:Y:S01]  /*6230*/  MUFU.EX2 R35, R35 ;  /* 0x0000002300237308 */ /* 0x000ea20000000800 */
[C---:B---3--:R-:W-:Y:S01]  /*6240*/  FADD.FTZ R4, R48.reuse, R3 ;  /* 0x0000000330047221 */ /* 0x048fe20000010000 */
[----:B------:R-:W-:Y:S01]  /*6250*/  F2FP.F16.F32.PACK_AB R165, R48, R31 ;  /* 0x0000001f30a5723e */ /* 0x000fe200000000ff */
[-C--:B------:R-:W-:Y:S01]  /*6260*/  FMUL.FTZ R127, R127, R41.reuse ;  /* 0x000000297f7f7220 */ /* 0x080fe20000410000 */
[-C--:B------:R-:W-:Y:S01]  /*6270*/  FMUL.FTZ R130, R130, R41.reuse ;  /* 0x0000002982827220 */ /* 0x080fe20000410000 */
[-C--:B------:R-:W-:Y:S01]  /*6280*/  FMUL.FTZ R131, R131, R41.reuse ;  /* 0x0000002983837220 */ /* 0x080fe20000410000 */
[-C--:B------:R-:W-:Y:S01]  /*6290*/  FMUL.FTZ R134, R134, R41.reuse ;  /* 0x0000002986867220 */ /* 0x080fe20000410000 */
[-C--:B------:R-:W-:Y:S01]  /*62a0*/  FMUL.FTZ R135, R135, R41.reuse ;  /* 0x0000002987877220 */ /* 0x080fe20000410000 */
[----:B------:R-:W3:Y:S01]  /*62b0*/  MUFU.EX2 R166, R215 ;  /* 0x000000d700a67308 */ /* 0x000ee20000000800 */
        /* <DEDUP_REMOVED lines=11> */
[----:B------:R-:W-:Y:S01]  /*6370*/  FMUL.FTZ R151, R151, R41 ;  /* 0x0000002997977220 */ /* 0x000fe20000410000 */
[----:B------:R-:W-:-:S02]  /*6380*/  IMAD.MOV.U32 R8, RZ, RZ, R5 ;  /* 0x000000ffff087224 */ /* 0x000fc400078e0005 */
[----:B------:R-:W-:Y:S01]  /*6390*/  IMAD.MOV.U32 R6, RZ, RZ, R7 ;  /* 0x000000ffff067224 */ /* 0x000fe200078e0007 */
[----:B------:R-:W2:Y:S01]  /*63a0*/  MUFU.EX2 R12, R12 ;  /* 0x0000000c000c7308 */ /* 0x000ea20000000800 */
[----:B---3--:R-:W-:-:S04]  /*63b0*/  FADD.FTZ R29, R166, R29 ;  /* 0x0000001da61d7221 */ /* 0x008fc80000010000 */
[C---:B0-----:R-:W-:Y:S01]  /*63c0*/  FADD.FTZ R4, R50.reuse, R29 ;  /* 0x0000001d32047221 */ /* 0x041fe20000010000 */
[----:B------:R-:W-:Y:S01]  /*63d0*/  F2FP.F16.F32.PACK_AB R166, R50, R166 ;  /* 0x000000a632a6723e */ /* 0x000fe200000000ff */
[C---:B--2---:R-:W-:Y:S01]  /*63e0*/  FADD.FTZ R3, R12.reuse, R3 ;  /* 0x000000030c037221 */ /* 0x044fe20000010000 */
[----:B------:R-:W-:Y:S01]  /*63f0*/  F2FP.F16.F32.PACK_AB R167, R12, R35 ;  /* 0x000000230ca7723e */ /* 0x000fe200000000ff */
[----:B-1----:R-:W-:Y:S06]  /*6400*/  @P3 BRA `(.L_x_2478) ;  /* 0xffffffd400c43947 */ /* 0x002fec000383ffff */
.L_x_2469:
[----:B------:R-:W-:-:S13]  /*6410*/  ISETP.GE.AND P2, PT, R10, RZ, PT ;  /* 0x000000ff0a00720c */ /* 0x000fda0003f46270 */
[----:B------:R-:W-:Y:S05]  /*6420*/  @!P2 BRA `(.L_x_2479) ;  /* 0x000000200000a947 */ /* 0x000fea0003800000 */
[----:B------:R-:W-:Y:S01]  /*6430*/  IMAD.MOV.U32 R6, RZ, RZ, R5 ;  /* 0x000000ffff067224 */ /* 0x000fe200078e0005 */
[----:B------:R-:W-:Y:S01]  /*6440*/  UMOV UR44, UR36 ;  /* 0x00000024002c7c82 */ /* 0x000fe20008000000 */
[----:B------:R-:W-:Y:S01]  /*6450*/  IMAD.MOV.U32 R8, RZ, RZ, R7 ;  /* 0x000000ffff087224 */ /* 0x000fe200078e0007 */
[----:B------:R-:W-:-:S06]  /*6460*/  UMOV UR43, UR37 ;  /* 0x00000025002b7c82 */ /* 0x000fcc0008000000 */
.L_x_2488:
        /* <DEDUP_REMOVED lines=9> */
.L_x_2481:
[----:B------:R-:W-:Y:S01]  /*6500*/  ULEA UR6, UR37, UR38, 0x3 ;  /* 0x0000002625067291 */ /* 0x000fe2000f8e183f */
[----:B------:R-:W-:-:S05]  /*6510*/  IMAD.U32 R0, RZ, RZ, UR36 ;  /* 0x00000024ff007e24 */ /* 0x000fca000f8e00ff */
[----:B------:R-:W-:-:S04]  /*6520*/  SHF.L.U32 R0, R0, 0x1f, RZ ;  /* 0x0000001f00007819 */ /* 0x000fc800000006ff */
[----:B------:R0:W1:Y:S01]  /*6530*/  SYNCS.PHASECHK.TRANS64.TRYWAIT P2, [UR6+0x28830], R0 ;  /* 0x02883000ff0075a7 */ /* 0x0000620008040146 */
[----:B------:R-:W-:Y:S05]  /*6540*/  @!P0 BRA `(.L_x_2482) ;  /* 0x0000000000048947 */ /* 0x000fea0003800000 */
[----:B------:R-:W-:Y:S01]  /*6550*/  BPT.TRAP 0x1 ;  /* 0x000000040000795c */ /* 0x000fe20000300000 */
.L_x_2482:
[----:B-1----:R-:W-:Y:S05]  /*6560*/  @P2 BRA `(.L_x_2480) ;  /* 0x0000000000082947 */ /* 0x002fea0003800000 */
[----:B------:R-:W1:Y:S02]  /*6570*/  SYNCS.PHASECHK.TRANS64.TRYWAIT P2, [UR6+0x28830], R0 ;  /* 0x02883000ff0075a7 */ /* 0x000e640008040146 */
[----:B-1----:R-:W-:Y:S05]  /*6580*/  @!P2 BRA `(.L_x_2483) ;  /* 0x000000a800d8a947 */ /* 0x002fea0003800000 */
.L_x_2480:
        /* <DEDUP_REMOVED lines=47> */
.L_x_2485:
[----:B------:R-:W-:Y:S01]  /*6880*/  ULEA UR6, UR43, UR38, 0x3 ;  /* 0x000000262b067291 */ /* 0x000fe2000f8e183f */
[----:B------:R-:W-:-:S05]  /*6890*/  IMAD.U32 R0, RZ, RZ, UR44 ;  /* 0x0000002cff007e24 */ /* 0x000fca000f8e00ff */
[----:B------:R-:W-:-:S04]  /*68a0*/  SHF.L.U32 R0, R0, 0x1f, RZ ;  /* 0x0000001f00007819 */ /* 0x000fc800000006ff */
[----:B------:R0:W1:Y:S01]  /*68b0*/  SYNCS.PHASECHK.TRANS64.TRYWAIT P2, [UR6+0x28850], R0 ;  /* 0x02885000ff0075a7 */ /* 0x0000620008040146 */
[----:B------:R-:W-:Y:S05]  /*68c0*/  @!P0 BRA `(.L_x_2486) ;  /* 0x0000000000048947 */ /* 0x000fea0003800000 */
[----:B------:R-:W-:Y:S01]  /*68d0*/  BPT.TRAP 0x1 ;  /* 0x000000040000795c */ /* 0x000fe20000300000 */
.L_x_2486:
[----:B-1----:R-:W-:Y:S05]  /*68e0*/  @P2 BRA `(.L_x_2484) ;  /* 0x0000000000082947 */ /* 0x002fea0003800000 */
[----:B------:R-:W1:Y:S02]  /*68f0*/  SYNCS.PHASECHK.TRANS64.TRYWAIT P2, [UR6+0x28850], R0 ;  /* 0x02885000ff0075a7 */ /* 0x000e640008040146 */
[----:B-1----:R-:W-:Y:S05]  /*6900*/  @!P2 BRA `(.L_x_2487) ;  /* 0x000000a80010a947 */ /* 0x002fea0003800000 */
.L_x_2484:
[----:B------:R-:W-:Y:S01]  /*6910*/  UIADD3 UR6, UR38, 0x400, URZ ;  /* 0x0000040026067890 */ /* 0x000fe2000fffe03f */
[----:B------:R-:W-:Y:S01]  /*6920*/  WARPGROUP.ARRIVE ;  /* 0x00000000000079c5 */ /* 0x000fe20000000000 */
[----:B------:R-:W-:Y:S01]  /*6930*/  UMOV UR7, 0x40000040 ;  /* 0x4000004000077882 */ /* 0x000fe20000000000 */
[----:B------:R-:W-:Y:S01]  /*6940*/  UMOV UR11, 0x40000040 ;  /* 0x40000040000b7882 */ /* 0x000fe20000000000 */
[----:B------:R-:W-:Y:S01]  /*6950*/  USHF.R.U32.HI UR6, URZ, 0x4, UR6 ;  /* 0x000000043f067899 */ /* 0x000fe20008011606 */
[----:B01----:R-:W-:Y:S02]  /*6960*/  FMNMX.FTZ R0, R24, R8, !PT ;  /* 0x0000000818007209 */ /* 0x003fe40007810000 */
[----:B------:R-:W0:Y:S01]  /*6970*/  S2R R198, SR_TID.X ;  /* 0x0000000000c67919 */ /* 0x000e220000002100 */
[C---:B------:R-:W-:Y:S01]  /*6980*/  ISETP.GT.AND P2, PT, R10.reuse, RZ, PT ;  /* 0x000000ff0a00720c */ /* 0x040fe20003f44270 */
[----:B------:R-:W-:Y:S01]  /*6990*/  ULOP3.LUT UR6, UR6, 0x3fff, URZ, 0xc0, !UPT ;  /* 0x00003fff06067892 */ /* 0x000fe2000f8ec03f */
[----:B------:R-:W-:Y:S01]  /*69a0*/  FMNMX.FTZ R5, R25, R0, !PT ;  /* 0x0000000019057209 */ /* 0x000fe20007810000 */
[----:B------:R-:W-:Y:S01]  /*69b0*/  UMOV UR44, UR36 ;  /* 0x00000024002c7c82 */ /* 0x000fe20008000000 */
[----:B------:R-:W-:Y:S01]  /*69c0*/  VIADD R10, R10, 0xffffffff ;  /* 0xffffffff0a0a7836 */ /* 0x000fe20000000000 */
[----:B------:R-:W-:Y:S01]  /*69d0*/  ULOP3.LUT UR6, UR6, 0x4000000, URZ, 0xfc, !UPT ;  /* 0x0400000006067892 */ /* 0x000fe2000f8efc3f */
[----:B------:R-:W-:-:S03]  /*69e0*/  FMNMX.FTZ R0, R28, R5, !PT ;  /* 0x000000051c007209 */ /* 0x000fc60007810000 */
[----:B------:R-:W-:Y:S01]  /*69f0*/  ULEA UR6, UR43, UR6, 0xb ;  /* 0x000000062b067291 */ /* 0x000fe2000f8e583f */
[----:B------:R-:W-:-:S03]  /*6a00*/  FMNMX.FTZ R5, R29, R0, !PT ;  /* 0x000000001d057209 */ /* 0x000fc60007810000 */
[----:B------:R-:W-:Y:S01]  /*6a10*/  UIADD3 UR10, UR6, 0x80, URZ ;  /* 0x00000080060a7890 */ /* 0x000fe2000fffe03f */
[----:B------:R-:W-:-:S04]  /*6a20*/  FMNMX.FTZ R0, R32, R5, !PT ;  /* 0x0000000520007209 */ /* 0x000fc80007810000 */
[----:B------:R-:W-:Y:S01]  /*6a30*/  HGMMA.64x128x16.F32 R88, R180, gdesc[UR4].tnspB, R88, gsb0 ;  /* 0x41e00004b4587df0 */ /* 0x000fe20008000858 */
[----:B------:R-:W-:Y:S01]  /*6a40*/  FMNMX.FTZ R5, R33, R0, !PT ;  /* 0x0000000021057209 */ /* 0x000fe20007810000 */
[----:B------:R-:W-:-:S03]  /*6a50*/  UMOV UR7, 0x40000040 ;  /* 0x4000004000077882 */ /* 0x000fc60000000000 */
[----:B------:R-:W-:-:S04]  /*6a60*/  FMNMX.FTZ R0, R36, R5, !PT ;  /* 0x0000000524007209 */ /* 0x000fc80007810000 */
[----:B------:R-:W-:-:S04]  /*6a70*/  FMNMX.FTZ R5, R37, R0, !PT ;  /* 0x0000000025057209 */ /* 0x000fc80007810000 */
        /* <DEDUP_REMOVED lines=34> */
[----:B-1----:R-:W-:-:S05]  /*6ca0*/  FMNMX.FTZ R7, R11, R12, !PT ;  /* 0x0000000c0b077209 */ /* 0x002fca0007810000 */
        /* <DEDUP_REMOVED lines=36> */
[----:B------:R-:W-:-:S05]  /*6ef0*/  FMNMX.FTZ R5, R87, R8, !PT ;  /* 0x0000000857057209 */ /* 0x000fca0007810000 */
[----:B------:R-:W-:Y:S01]  /*6f00*/  HGMMA.64x128x16.F32 R88, R172, gdesc[UR8].tnspB, R88, gsb0 ;  /* 0x41e00008ac587df0 */ /* 0x000fe20008000858 */
[----:B------:R-:W-:Y:S01]  /*6f10*/  UIADD3 UR10, UR6, 0x180, URZ ;  /* 0x00000180060a7890 */ /* 0x000fe2000fffe03f */
[----:B------:R-:W0:Y:S01]  /*6f20*/  SHFL.BFLY PT, R12, R5, 0x2, 0x1f ;  /* 0x0c401f00050c7f89 */ /* 0x000e2200000e0000 */
        /* <DEDUP_REMOVED lines=18> */
[----:B------:R-:W-:Y:S01]  /*7050*/  FADD.FTZ R69, -R5, R6 ;  /* 0x0000000605457221 */ /* 0x000fe20000010100 */
[-CC-:B------:R-:W-:Y:S01]  /*7060*/  FFMA.FTZ R180, R24, R0.reuse, -R169.reuse ;  /* 0x0000000018b47223 */ /* 0x180fe200000108a9 */
[-CC-:B------:R-:W-:Y:S01]  /*7070*/  FFMA.FTZ R25, R25, R0.reuse, -R169.reuse ;  /* 0x0000000019197223 */ /* 0x180fe200000108a9 */
[-CC-:B------:R-:W-:Y:S01]  /*7080*/  FFMA.FTZ R182, R28, R0.reuse, -R169.reuse ;  /* 0x000000001cb67223 */ /* 0x180fe200000108a9 */
[-C--:B------:R-:W-:Y:S01]  /*7090*/  FMUL.FTZ R6, R69, R0.reuse ;  /* 0x0000000045067220 */ /* 0x080fe20000410000 */
[-C--:B------:R-:W-:Y:S01]  /*70a0*/  FMUL.FTZ R69, R5, R0.reuse ;  /* 0x0000000005457220 */ /* 0x080fe20000410000 */
[----:B------:R-:W-:Y:S01]  /*70b0*/  MUFU.EX2 R11, R25 ;  /* 0x00000019000b7308 */ /* 0x000fe20000000800 */
[-CC-:B------:R-:W-:Y:S01]  /*70c0*/  FFMA.FTZ R176, R32, R0.reuse, -R169.reuse ;  /* 0x0000000020b07223 */ /* 0x180fe200000108a9 */
[-C--:B------:R-:W-:Y:S01]  /*70d0*/  FFMA.FTZ R15, R33, R0.reuse, -R169 ;  /* 0x00000000210f7223 */ /* 0x080fe200000108a9 */
[-CC-:B------:R-:W-:Y:S01]  /*70e0*/  FFMA.FTZ R181, R26, R0.reuse, -R69.reuse ;  /* 0x000000001ab57223 */ /* 0x180fe20000010845 */
[----:B------:R-:W-:Y:S01]  /*70f0*/  FFMA.FTZ R20, R27, R0, -R69 ;  /* 0x000000001b147223 */ /* 0x000fe20000010845 */
[----:B------:R-:W-:-:S02]  /*7100*/  IMAD.U32 R27, RZ, RZ, UR37 ;  /* 0x00000025ff1b7e24 */ /* 0x000fc4000f8e00ff */
[-CC-:B------:R-:W-:Y:S01]  /*7110*/  FFMA.FTZ R183, R30, R0.reuse, -R69.reuse ;  /* 0x000000001eb77223 */ /* 0x180fe20000010845 */
[-CC-:B------:R-:W-:Y:S01]  /*7120*/  FFMA.FTZ R24, R31, R0.reuse, -R69.reuse ;  /* 0x000000001f187223 */ /* 0x180fe20000010845 */
[----:B------:R-:W0:Y:S01]  /*7130*/  MUFU.EX2 R180, R180 ;  /* 0x000000b400b47308 */ /* 0x000e220000000800 */
[-CC-:B------:R-:W-:Y:S01]  /*7140*/  FFMA.FTZ R177, R34, R0.reuse, -R69.reuse ;  /* 0x0000000022b17223 */ /* 0x180fe20000010845 */
[----:B------:R-:W-:Y:S01]  /*7150*/  @!P1 LEA R27, R27, UR38, 0x3 ;  /* 0x000000261b1b9c11 */ /* 0x000fe2000f8e18ff */
[-C--:B------:R-:W-:Y:S01]  /*7160*/  FFMA.FTZ R26, R35, R0.reuse, -R69 ;  /* 0x00000000231a7223 */ /* 0x080fe20000010845 */
[----:B------:R-:W-:Y:S01]  /*7170*/  IADD3 R31, -R198, 0xb, RZ ;  /* 0x0000000bc61f7810 */ /* 0x000fe20007ffe1ff */
[-C--:B------:R-:W-:Y:S01]  /*7180*/  FFMA.FTZ R178, R36, R0.reuse, -R169 ;  /* 0x0000000024b27223 */ /* 0x080fe200000108a9 */
[-C--:B------:R-:W-:Y:S01]  /*7190*/  FFMA.FTZ R179, R38, R0.reuse, -R69 ;  /* 0x0000000026b37223 */ /* 0x080fe20000010845 */
[----:B------:R-:W-:Y:S01]  /*71a0*/  @!P1 VIADD R27, R27, 0x28840 ;  /* 0x000288401b1b9836 */ /* 0x000fe20000000000 */
[----:B------:R-:W-:Y:S01]  /*71b0*/  MUFU.EX2 R6, R6 ;  /* 0x0000000600067308 */ /* 0x000fe20000000800 */
[-CC-:B------:R-:W-:Y:S01]  /*71c0*/  FFMA.FTZ R172, R40, R0.reuse, -R169.reuse ;  /* 0x0000000028ac7223 */ /* 0x180fe200000108a9 */
[-C--:B------:R-:W-:Y:S01]  /*71d0*/  FFMA.FTZ R17, R37, R0.reuse, -R169 ;  /* 0x0000000025117223 */ /* 0x080fe200000108a9 */
[-C--:B------:R-:W-:Y:S01]  /*71e0*/  FFMA.FTZ R28, R39, R0.reuse, -R69 ;  /* 0x00000000271c7223 */ /* 0x080fe20000010845 */
[----:B------:R-:W-:Y:S01]  /*71f0*/  @!P1 PRMT R27, RZ, 0x654, R27 ;  /* 0x00000654ff1b9816 */ /* 0x000fe2000000001b */
[-C--:B------:R-:W-:Y:S01]  /*7200*/  FFMA.FTZ R173, R42, R0.reuse, -R69 ;  /* 0x000000002aad7223 */ /* 0x080fe20000010845 */
[-C--:B------:R-:W-:Y:S01]  /*7210*/  FFMA.FTZ R21, R41, R0.reuse, -R169 ;  /* 0x0000000029157223 */ /* 0x080fe200000108a9 */
[----:B------:R-:W-:Y:S01]  /*7220*/  FFMA.FTZ R30, R43, R0, -R69 ;  /* 0x000000002b1e7223 */ /* 0x000fe20000010845 */
[----:B------:R-:W1:Y:S01]  /*7230*/  MUFU.EX2 R181, R181 ;  /* 0x000000b500b57308 */ /* 0x000e620000000800 */
[----:B0-----:R-:W-:Y:S01]  /*7240*/  FFMA.FTZ R4, R9, R4, R180 ;  /* 0x0000000409047223 */ /* 0x001fe200000100b4 */
[-C--:B------:R-:W-:Y:S01]  /*7250*/  FFMA.FTZ R174, R44, R0.reuse, -R169 ;  /* 0x000000002cae7223 */ /* 0x080fe200000108a9 */
[-C--:B------:R-:W-:Y:S01]  /*7260*/  FFMA.FTZ R175, R46, R0.reuse, -R69 ;  /* 0x000000002eaf7223 */ /* 0x080fe20000010845 */
[-C--:B------:R-:W-:Y:S01]  /*7270*/  FFMA.FTZ R25, R45, R0.reuse, -R169 ;  /* 0x000000002d197223 */ /* 0x080fe200000108a9 */
[-C--:B------:R-:W-:Y:S01]  /*7280*/  FFMA.FTZ R32, R47, R0.reuse, -R69 ;  /* 0x000000002f207223 */ /* 0x080fe20000010845 */
        /* <DEDUP_REMOVED lines=22> */
[--C-:B------:R-:W-:Y:S01]  /*73f0*/  FFMA.FTZ R38, R59, R0, -R69.reuse ;  /* 0x000000003b267223 */ /* 0x100fe20000010845 */
[----:B------:R-:W-:Y:S01]  /*7400*/  F2FP.F16.F32.PACK_AB R180, R11, R180 ;  /* 0x000000b40bb4723e */ /* 0x000fe200000000ff */
[-CC-:B------:R-:W-:Y:S01]  /*7410*/  FFMA.FTZ R67, R67, R0.reuse, -R69.reuse ;  /* 0x0000000043437223 */ /* 0x180fe20000010845 */
[----:B------:R-:W-:Y:S01]  /*7420*/  F2FP.F16.F32.PACK_AB R181, R20, R181 ;  /* 0x000000b514b5723e */ /* 0x000fe200000000ff */
        /* <DEDUP_REMOVED lines=11> */
[----:B------:R-:W-:Y:S01]  /*74e0*/  FFMA.FTZ R86, R86, R0, -R69 ;  /* 0x0000000056567223 */ /* 0x000fe20000010845 */
[----:B------:R-:W-:Y:S01]  /*74f0*/  IMAD.U32 R35, RZ, RZ, UR43 ;  /* 0x0000002bff237e24 */ /* 0x000fe2000f8e00ff */
[----:B------:R-:W-:-:S03]  /*7500*/  UMOV UR43, UR37 ;  /* 0x00000025002b7c82 */ /* 0x000fc60008000000 */
[----:B------:R-:W-:Y:S01]  /*7510*/  MUFU.EX2 R176, R176 ;  /* 0x000000b000b07308 */ /* 0x000fe20000000800 */
[----:B------:R-:W-:-:S07]  /*7520*/  @!P1 LEA R35, R35, UR38, 0x3 ;  /* 0x0000002623239c11 */ /* 0x000fce000f8e18ff */
        /* <DEDUP_REMOVED lines=12> */
[----:B-1----:R-:W-:Y:S01]  /*75f0*/  FADD.FTZ R3, R179, R40 ;  /* 0x00000028b3037221 */ /* 0x002fe20000010000 */
[----:B------:R-:W-:-:S02]  /*7600*/  WARPGROUP.DEPBAR.LE gsb0, 0x0 ;  /* 0x00008000000079c5 */ /* 0x000fc40000010000 */
[----:B------:R-:W-:Y:S01]  /*7610*/  WARPGROUP.ARRIVE ;  /* 0x00000000000079c5 */ /* 0x000fe20000000000 */
[-CC-:B------:R-:W-:Y:S01]  /*7620*/  FFMA.FTZ R152, R56, R0.reuse, -R169.reuse ;  /* 0x0000000038987223 */ /* 0x180fe200000108a9 */
[-C--:B------:R-:W-:Y:S02]  /*7630*/  FFMA.FTZ R154, R60, R0.reuse, -R169 ;  /* 0x000000003c9a7223 */ /* 0x080fe400000108a9 */
[----:B------:R-:W-:Y:S01]  /*7640*/  MUFU.EX2 R172, R172 ;  /* 0x000000ac00ac7308 */ /* 0x000fe20000000800 */
[-CC-:B------:R-:W-:Y:S01]  /*7650*/  FFMA.FTZ R153, R58, R0.reuse, -R69.reuse ;  /* 0x000000003a997223 */ /* 0x180fe20000010845 */
[----:B------:R-:W-:Y:S01]  /*7660*/  FFMA.FTZ R155, R62, R0, -R69 ;  /* 0x000000003e9b7223 */ /* 0x000fe20000010845 */
[----:B------:R-:W-:Y:S01]  /*7670*/  HGMMA.64x128x16.F32 R88, R156, gdesc[UR8].tnspB, R88, gsb0 ;  /* 0x41e000089c587df0 */ /* 0x000fe20008000858 */
[----:B------:R-:W-:Y:S01]  /*7680*/  UIADD3 UR10, UR6, 0x300, URZ ;  /* 0x00000300060a7890 */ /* 0x000fe2000fffe03f */
[----:B------:R-:W-:Y:S01]  /*7690*/  UMOV UR11, 0x40000040 ;  /* 0x40000040000b7882 */ /* 0x000fe20000000000 */
[----:B------:R-:W-:-:S02]  /*76a0*/  UIADD3 UR6, UR6, 0x380, URZ ;  /* 0x0000038006067890 */ /* 0x000fc4000fffe03f */
        /* <DEDUP_REMOVED lines=14> */
[----:B------:R-:W-:Y:S01]  /*7790*/  MUFU.EX2 R29, R29 ;  /* 0x0000001d001d7308 */ /* 0x000fe20000000800 */
[C---:B0-----:R-:W-:Y:S01]  /*77a0*/  FADD.FTZ R40, R32.reuse, R3 ;  /* 0x0000000320287221 */ /* 0x041fe20000010000 */
        /* <DEDUP_REMOVED lines=15> */
[----:B------:R-:W-:Y:S01]  /*78a0*/  FFMA.FTZ R157, R66, R0, -R69 ;  /* 0x00000000429d7223 */ /* 0x000fe20000010845 */
[----:B------:R-:W-:Y:S01]  /*78b0*/  MUFU.EX2 R154, R154 ;  /* 0x0000009a009a7308 */ /* 0x000fe20000000800 */
[----:B------:R-:W-:Y:S07]  /*78c0*/  HGMMA.64x128x16.F32 R88, R160, gdesc[UR8].tnspB, R88, gsb0 ;  /* 0x41e00008a0587df0 */ /* 0x000fee0008000858 */
[----:B------:R-:W0:Y:S08]  /*78d0*/  MUFU.EX2 R169, R169 ;  /* 0x000000a900a97308 */ /* 0x000e300000000800 */
[----:B------:R-:W1:Y:S08]  /*78e0*/  MUFU.EX2 R155, R155 ;  /* 0x0000009b009b7308 */ /* 0x000e700000000800 */
[----:B------:R-:W-:Y:S01]  /*78f0*/  MUFU.EX2 R41, R41 ;  /* 0x0000002900297308 */ /* 0x000fe20000000800 */
[----:B0-----:R-:W-:Y:S01]  /*7900*/  FADD.FTZ R3, R169, R40 ;  /* 0x00000028a9037221 */ /* 0x001fe20000010000 */
[----:B------:R-:W-:-:S03]  /*7910*/  F2FP.F16.F32.PACK_AB R169, R34, R169 ;  /* 0x000000a922a9723e */ /* 0x000fc600000000ff */
[----:B------:R-:W-:-:S03]  /*7920*/  FADD.FTZ R40, R34, R3 ;  /* 0x0000000322287221 */ /* 0x000fc60000010000 */
[----:B------:R-:W-:Y:S01]  /*7930*/  MUFU.EX2 R156, R156 ;  /* 0x0000009c009c7308 */ /* 0x000fe20000000800 */
[----:B------:R-:W-:Y:S01]  /*7940*/  FADD.FTZ R3, R171, R40 ;  /* 0x00000028ab037221 */ /* 0x000fe20000010000 */
[----:B------:R-:W-:-:S03]  /*7950*/  F2FP.F16.F32.PACK_AB R171, R36, R171 ;  /* 0x000000ab24ab723e */ /* 0x000fc600000000ff */
[----:B------:R-:W-:-:S03]  /*7960*/  FADD.FTZ R20, R36, R3 ;  /* 0x0000000324147221 */ /* 0x000fc60000010000 */
[----:B------:R-:W-:Y:S01]  /*7970*/  MUFU.EX2 R157, R157 ;  /* 0x0000009d009d7308 */ /* 0x000fe20000000800 */
[----:B------:R-:W-:Y:S01]  /*7980*/  FADD.FTZ R3, R153, R20 ;  /* 0x0000001499037221 */ /* 0x000fe20000010000 */
[----:B------:R-:W-:-:S03]  /*7990*/  F2FP.F16.F32.PACK_AB R153, R38, R153 ;  /* 0x000000992699723e */ /* 0x000fc600000000ff */
[----:B------:R-:W-:-:S03]  /*79a0*/  FADD.FTZ R20, R38, R3 ;  /* 0x0000000326147221 */ /* 0x000fc60000010000 */
[----:B------:R-:W-:Y:S01]  /*79b0*/  MUFU.EX2 R45, R45 ;  /* 0x0000002d002d7308 */ /* 0x000fe20000000800 */
[----:B-1----:R-:W-:-:S07]  /*79c0*/  FADD.FTZ R3, R155, R20 ;  /* 0x000000149b037221 */ /* 0x002fce0000010000 */
        /* <DEDUP_REMOVED lines=9> */
[----:B------:R-:W1:Y:S08]  /*7a60*/  MUFU.EX2 R57, R57 ;  /* 0x0000003900397308 */ /* 0x000e700000000800 */
[----:B------:R-:W-:Y:S01]  /*7a70*/  MUFU.EX2 R79, R79 ;  /* 0x0000004f004f7308 */ /* 0x000fe20000000800 */
[----:B------:R-:W-:-:S02]  /*7a80*/  WARPGROUP.DEPBAR.LE gsb0, 0x0 ;  /* 0x00008000000079c5 */ /* 0x000fc40000010000 */
[----:B------:R-:W-:-:S05]  /*7a90*/  WARPGROUP.ARRIVE ;  /* 0x00000000000079c5 */ /* 0x000fca0000000000 */
[----:B------:R-:W-:Y:S01]  /*7aa0*/  MUFU.EX2 R161, R74 ;  /* 0x0000004a00a17308 */ /* 0x000fe20000000800 */
[----:B0-----:R-:W-:Y:S02]  /*7ab0*/  F2FP.F16.F32.PACK_AB R160, R53, R8 ;  /* 0x0000000835a0723e */ /* 0x001fe400000000ff */
[----:B-1----:R-:W-:Y:S01]  /*7ac0*/  F2FP.F16.F32.PACK_AB R162, R57, R12 ;  /* 0x0000000c39a2723e */ /* 0x002fe200000000ff */
[----:B------:R-:W-:Y:S04]  /*7ad0*/  HGMMA.64x128x16.F32 R88, R164, gdesc[UR4].tnspB, R88, gsb0 ;  /* 0x41e00004a4587df0 */ /* 0x000fe80008000858 */
        /* <DEDUP_REMOVED lines=10> */
[----:B0-----:R-:W-:Y:S02]  /*7b80*/  @!P1 VIADD R31, R35, 0x28860 ;  /* 0x00028860231f9836 */ /* 0x001fe40000000000 */
[-C--:B------:R-:W-:Y:S01]  /*7b90*/  FMUL.FTZ R90, R90, R6.reuse ;  /* 0x000000065a5a7220 */ /* 0x080fe20000410000 */
[-C--:B------:R-:W-:Y:S01]  /*7ba0*/  FMUL.FTZ R91, R91, R6.reuse ;  /* 0x000000065b5b7220 */ /* 0x080fe20000410000 */
[-C--:B------:R-:W-:Y:S01]  /*7bb0*/  FMUL.FTZ R94, R94, R6.reuse ;  /* 0x000000065e5e7220 */ /* 0x080fe20000410000 */
[----:B------:R-:W-:Y:S01]  /*7bc0*/  FMUL.FTZ R95, R95, R6 ;  /* 0x000000065f5f7220 */ /* 0x000fe20000410000 */
[----:B------:R-:W-:Y:S01]  /*7bd0*/  @!P1 PRMT R31, RZ, 0x654, R31 ;  /* 0x00000654ff1f9816 */ /* 0x000fe2000000001f */
[----:B-1----:R-:W-:Y:S01]  /*7be0*/  FADD.FTZ R27, R11, R4 ;  /* 0x000000040b1b7221 */ /* 0x002fe20000010000 */
[-CC-:B------:R-:W-:Y:S01]  /*7bf0*/  FFMA.FTZ R4, R63, R0.reuse, -R69.reuse ;  /* 0x000000003f047223 */ /* 0x180fe20000010845 */
[----:B------:R-:W-:Y:S01]  /*7c00*/  FFMA.FTZ R69, R87, R0, -R69 ;  /* 0x0000000057457223 */ /* 0x000fe20000010845 */
[----:B------:R-:W-:Y:S01]  /*7c10*/  MUFU.EX2 R167, R86 ;  /* 0x0000005600a77308 */ /* 0x000fe20000000800 */
[----:B------:R-:W-:Y:S01]  /*7c20*/  FADD.FTZ R42, R182, R27 ;  /* 0x0000001bb62a7221 */ /* 0x000fe20000010000 */
[----:B------:R0:W-:Y:S01]  /*7c30*/  @!P1 SYNCS.ARRIVE.TRANS64.RED.A1T0 RZ, [R31+URZ], RZ ;  /* 0x000000ff1fff99a7 */ /* 0x0001e2000810043f */
        /* <DEDUP_REMOVED lines=23> */
[C---:B-1----:R-:W-:Y:S01]  /*7db0*/  FADD.FTZ R20, R4.reuse, R3 ;  /* 0x0000000304147221 */ /* 0x042fe20000010000 */
[----:B------:R-:W-:Y:S01]  /*7dc0*/  F2FP.F16.F32.PACK_AB R155, R4, R155 ;  /* 0x0000009b049b723e */ /* 0x000fe200000000ff */
        /* <DEDUP_REMOVED lines=46> */
[----:B------:R-:W-:Y:S01]  /*80b0*/  F2FP.F16.F32.PACK_AB R168, R29, R168 ;  /* 0x000000a81da8723e */ /* 0x000fe200000000ff */
[-C--:B------:R-:W-:Y:S01]  /*80c0*/  FMUL.FTZ R97, R97, R9.reuse ;  /* 0x0000000961617220 */ /* 0x080fe20000410000 */
[----:B------:R-:W-:Y:S01]  /*80d0*/  F2FP.F16.F32.PACK_AB R170, R33, R170 ;  /* 0x000000aa21aa723e */ /* 0x000fe200000000ff */
[----:B------:R-:W-:Y:S01]  /*80e0*/  FADD.FTZ R3, R45, R24 ;  /* 0x000000182d037221 */ /* 0x000fe20000010000 */
[----:B------:R-:W-:Y:S01]  /*80f0*/  F2FP.F16.F32.PACK_AB R152, R37, R152 ;  /* 0x000000982598723e */ /* 0x000fe200000000ff */
[-C--:B------:R-:W-:Y:S01]  /*8100*/  FMUL.FTZ R100, R100, R9.reuse ;  /* 0x0000000964647220 */ /* 0x080fe20000410000 */
[----:B------:R-:W-:Y:S01]  /*8110*/  F2FP.F16.F32.PACK_AB R154, R41, R154 ;  /* 0x0000009a299a723e */ /* 0x000fe200000000ff */
[----:B------:R-:W-:Y:S01]  /*8120*/  FADD.FTZ R24, R158, R3 ;  /* 0x000000039e187221 */ /* 0x000fe20000010000 */
[----:B------:R-:W-:Y:S01]  /*8130*/  F2FP.F16.F32.PACK_AB R156, R45, R156 ;  /* 0x0000009c2d9c723e */ /* 0x000fe200000000ff */
[----:B------:R-:W-:Y:S01]  /*8140*/  FMUL.FTZ R101, R101, R9 ;  /* 0x0000000965657220 */ /* 0x000fe20000410000 */
[----:B------:R-:W-:Y:S01]  /*8150*/  F2FP.F16.F32.PACK_AB R157, R67, R157 ;  /* 0x0000009d439d723e */ /* 0x000fe200000000ff */
[C---:B------:R-:W-:Y:S01]  /*8160*/  FADD.FTZ R3, R49.reuse, R24 ;  /* 0x0000001831037221 */ /* 0x040fe20000010000 */
[----:B------:R-:W-:Y:S01]  /*8170*/  F2FP.F16.F32.PACK_AB R158, R49, R158 ;  /* 0x0000009e319e723e */ /* 0x000fe200000000ff */
[----:B------:R-:W-:Y:S01]  /*8180*/  FMUL.FTZ R104, R104, R9 ;  /* 0x0000000968687220 */ /* 0x000fe20000410000 */
[----:B------:R-:W-:Y:S01]  /*8190*/  F2FP.F16.F32.PACK_AB R159, R71, R159 ;  /* 0x0000009f479f723e */ /* 0x000fe200000000ff */
[----:B------:R-:W-:Y:S01]  /*81a0*/  FADD.FTZ R24, R8, R3 ;  /* 0x0000000308187221 */ /* 0x000fe20000010000 */
        /* <DEDUP_REMOVED lines=10> */
[----:B--2---:R-:W-:Y:S01]  /*8250*/  F2FP.F16.F32.PACK_AB R167, R69, R167 ;  /* 0x000000a745a7723e */ /* 0x004fe200000000ff */
        /* <DEDUP_REMOVED lines=27> */
[----:B------:R-:W-:Y:S01]  /*8410*/  IMAD.MOV.U32 R8, RZ, RZ, R7 ;  /* 0x000000ffff087224 */ /* 0x000fe200078e0007 */
[----:B0-----:R-:W-:Y:S06]  /*8420*/  @P2 BRA `(.L_x_2488) ;  /* 0xffffffe000102947 */ /* 0x001fec000383ffff */
.L_x_2479:
[----:B------:R-:W-:Y:S06]  /*8430*/  BAR.ARV 0x8, 0x180 ;  /* 0x0206000000007b1d */ /* 0x000fec0000002000 */
[----:B------:R-:W-:Y:S05]  /*8440*/  @!P0 BRA `(.L_x_2489) ;  /* 0x0000000000048947 */ /* 0x000fea0003800000 */
[----:B------:R-:W-:Y:S01]  /*8450*/  BPT.TRAP 0x1 ;  /* 0x000000040000795c */ /* 0x000fe20000300000 */
.L_x_2489:
[----:B------:R-:W-:Y:S01]  /*8460*/  ULEA UR5, UR37, UR38, 0x3 ;  /* 0x0000002625057291 */ /* 0x000fe2000f8e183f */
[----:B------:R-:W-:-:S05]  /*8470*/  IMAD.U32 R6, RZ, RZ, UR36 ;  /* 0x00000024ff067e24 */ /* 0x000fca000f8e00ff */
[----:B------:R-:W-:-:S04]  /*8480*/  SHF.L.U32 R6, R6, 0x1f, RZ ;  /* 0x0000001f06067819 */ /* 0x000fc800000006ff */
[----:B------:R0:W1:Y:S01]  /*8490*/  SYNCS.PHASECHK.TRANS64.TRYWAIT P2, [UR5+0x28850], R6 ;  /* 0x02885006ff0075a7 */ /* 0x0000620008040145 */
[----:B------:R-:W-:Y:S05]  /*84a0*/  @!P0 BRA `(.L_x_2490) ;  /* 0x0000000000048947 */ /* 0x000fea0003800000 */
[----:B------:R-:W-:Y:S01]  /*84b0*/  BPT.TRAP 0x1 ;  /* 0x000000040000795c */ /* 0x000fe20000300000 */
.L_x_2490:
[----:B-1----:R-:W-:Y:S05]  /*84c0*/  @P2 BRA `(.L_x_2491) ;  /* 0x0000000000082947 */ /* 0x002fea0003800000 */
[----:B------:R-:W1:Y:S02]  /*84d0*/  SYNCS.PHASECHK.TRANS64.TRYWAIT P0, [UR5+0x28850], R6 ;  /* 0x02885006ff0075a7 */ /* 0x000e640008000145 */
[----:B-1----:R-:W-:Y:S05]  /*84e0*/  @!P0 BRA `(.L_x_2492) ;  /* 0x0000008c00308947 */ /* 0x002fea0003800000 */
.L_x_2491:
[----:B------:R-:W-:Y:S01]  /*84f0*/  UIADD3 UR38, UR38, 0x400, URZ ;  /* 0x0000040026267890 */ /* 0x000fe2000fffe03f */
[----:B------:R-:W-:Y:S01]  /*8500*/  WARPGROUP.ARRIVE ;  /* 0x00000000000079c5 */ /* 0x000fe20000000000 */
[----:B------:R-:W-:Y:S01]  /*8510*/  UMOV UR7, 0x40000040 ;  /* 0x4000004000077882 */ /* 0x000fe20000000000 */
[----:B-1----:R-:W1:Y:S01]  /*8520*/  SHFL.BFLY PT, R9, R4, 0x2, 0x1f ;  /* 0x0c401f0004097f89 */ /* 0x002e6200000e0000 */
[----:B------:R-:W-:Y:S01]  /*8530*/  USHF.R.U32.HI UR38, URZ, 0x4, UR38 ;  /* 0x000000043f267899 */ /* 0x000fe20008011626 */
[----:B------:R-:W-:Y:S02]  /*8540*/  IMAD.MOV.U32 R20, RZ, RZ, -0x800000 ;  /* 0xff800000ff147424 */ /* 0x000fe400078e00ff */
[----:B0-----:R-:W0:Y:S01]  /*8550*/  SHFL.BFLY PT, R6, R3, 0x2, 0x1f ;  /* 0x0c401f0003067f89 */ /* 0x001e2200000e0000 */
[----:B------:R-:W-:Y:S01]  /*8560*/  ULOP3.LUT UR38, UR38, 0x3fff, URZ, 0xc0, !UPT ;  /* 0x00003fff26267892 */ /* 0x000fe2000f8ec03f */
[----:B------:R-:W-:-:S03]  /*8570*/  VIADD R190, R190, 0x1 ;  /* 0x00000001bebe7836 */ /* 0x000fc60000000000 */
        /* <DEDUP_REMOVED lines=136> */
.L_x_2462:
        /* <DEDUP_REMOVED lines=11> */
[----:B------:R-:W-:Y:S01]  /*8eb0*/  F2FP.F16.F32.PACK_AB R7, R7, R94 ;  /* 0x0000005e0707723e */ /* 0x000fe200000000ff */
[----:B------:R-:W-:Y:S01]  /*8ec0*/  IMAD.MOV.U32 R48, RZ, RZ, RZ ;  /* 0x000000ffff307224 */ /* 0x000fe200078e00ff */
[----:B------:R-:W-:Y:S01]  /*8ed0*/  F2FP.F16.F32.PACK_AB R128, R129, R128 ;  /* 0x000000808180723e */ /* 0x000fe200000000ff */
[----:B-1----:R-:W1:Y:S01]  /*8ee0*/  LDC R44, c[0x0][0xbe8] ;  /* 0x0002fa00ff2c7b82 */ /* 0x002e620000000800 */
        /* <DEDUP_REMOVED lines=12> */
[----:B--2---:R-:W-:-:S03]  /*8fb0*/  MOV R17, R5 ;  /* 0x0000000500117202 */ /* 0x004fc60000000f00 */
[----:B------:R-:W-:-:S03]  /*8fc0*/  IMAD.WIDE R4, R194, 0x2, R16 ;  /* 0x00000002c2047825 */ /* 0x000fc600078e0210 */
[C---:B------:R-:W-:Y:S02]  /*8fd0*/  IADD3 R35, P4, R4.reuse, 0x60, RZ ;  /* 0x0000006004237810 */ /* 0x040fe40007f9e0ff */
[C---:B------:R-:W-:Y:S02]  /*8fe0*/  LOP3.LUT R9, R4.reuse, 0x380, RZ, 0xc0, !PT ;  /* 0x0000038004097812 */ /* 0x040fe400078ec0ff */
[C---:B------:R-:W-:Y:S01]  /*8ff0*/  IADD3 R31, P6, R4.reuse, 0x20, RZ ;  /* 0x00000020041f7810 */ /* 0x040fe20007fde0ff */
[--C-:B------:R-:W-:Y:S01]  /*9000*/  IMAD.X R15, RZ, RZ, R5.reuse, P4 ;  /* 0x000000ffff0f7224 */ /* 0x100fe200020e0605 */
[----:B------:R-:W-:Y:S02]  /*9010*/  LOP3.LUT R14, R35, 0x380, RZ, 0xc0, !PT ;  /* 0x00000380230e7812 */ /* 0x000fe400078ec0ff */
[----:B------:R-:W-:Y:S01]  /*9020*/  SHF.R.U64 R9, R9, 0x3, RZ ;  /* 0x0000000309097819 */ /* 0x000fe200000012ff */
[----:B------:R-:W-:Y:S01]  /*9030*/  IMAD.X R27, RZ, RZ, R5, P6 ;  /* 0x000000ffff1b7224 */ /* 0x000fe200030e0605 */
[----:B------:R-:W-:Y:S01]  /*9040*/  LOP3.LUT R10, R31, 0x380, RZ, 0xc0, !PT ;  /* 0x000003801f0a7812 */ /* 0x000fe200078ec0ff */
[----:B------:R-:W-:Y:S01]  /*9050*/  BAR.SYNC.DEFER_BLOCKING 0x1, 0x100 ;  /* 0x0044000000007b1d */ /* 0x000fe20000010000 */
[----:B------:R-:W-:-:S02]  /*9060*/  IADD3 R33, P5, R4, 0x40, RZ ;  /* 0x0000004004217810 */ /* 0x000fc40007fbe0ff */
[C---:B------:R-:W-:Y:S02]  /*9070*/  IADD3 R37, P3, R4.reuse, 0x4000, RZ ;  /* 0x0000400004257810 */ /* 0x040fe40007f7e0ff */
[C---:B------:R-:W-:Y:S01]  /*9080*/  IADD3 R39, P2, R4.reuse, 0x4020, RZ ;  /* 0x0000402004277810 */ /* 0x040fe20007f5e0ff */
[--C-:B------:R-:W-:Y:S01]  /*9090*/  IMAD.X R25, RZ, RZ, R5.reuse, P5 ;  /* 0x000000ffff197224 */ /* 0x100fe200028e0605 */
[C---:B------:R-:W-:Y:S01]  /*90a0*/  IADD3 R30, P1, R4.reuse, 0x4040, RZ ;  /* 0x00004040041e7810 */ /* 0x040fe20007f3e0ff */
[--C-:B------:R-:W-:Y:S01]  /*90b0*/  IMAD.X R13, RZ, RZ, R5.reuse, P3 ;  /* 0x000000ffff0d7224 */ /* 0x100fe200018e0605 */
[----:B------:R-:W-:Y:S01]  /*90c0*/  IADD3 R41, P0, R4, 0x4060, RZ ;  /* 0x0000406004297810 */ /* 0x000fe20007f1e0ff */
[--C-:B------:R-:W-:Y:S01]  /*90d0*/  IMAD.X R11, RZ, RZ, R5.reuse, P2 ;  /* 0x000000ffff0b7224 */ /* 0x100fe200010e0605 */
[----:B------:R-:W-:Y:S02]  /*90e0*/  SHF.R.U64 R14, R14, 0x3, RZ ;  /* 0x000000030e0e7819 */ /* 0x000fe400000012ff */
[----:B------:R-:W-:Y:S01]  /*90f0*/  LOP3.LUT R4, R9, R4, RZ, 0x3c, !PT ;  /* 0x0000000409047212 */ /* 0x000fe200078e3cff */
[--C-:B------:R-:W-:Y:S01]  /*9100*/  IMAD.X R9, RZ, RZ, R5.reuse, P1 ;  /* 0x000000ffff097224 */ /* 0x100fe200008e0605 */
[----:B------:R-:W-:Y:S01]  /*9110*/  SHF.R.U64 R10, R10, 0x3, RZ ;  /* 0x000000030a0a7819 */ /* 0x000fe200000012ff */
[----:B------:R-:W-:Y:S01]  /*9120*/  IMAD.X R29, RZ, RZ, R5, P0 ;  /* 0x000000ffff1d7224 */ /* 0x000fe200000e0605 */
[----:B------:R-:W-:-:S02]  /*9130*/  LOP3.LUT R14, R14, R35, RZ, 0x3c, !PT ;  /* 0x000000230e0e7212 */ /* 0x000fc400078e3cff */
[----:B------:R-:W-:Y:S02]  /*9140*/  LOP3.LUT R12, R33, 0x380, RZ, 0xc0, !PT ;  /* 0x00000380210c7812 */ /* 0x000fe400078ec0ff */
[----:B------:R-:W-:Y:S02]  /*9150*/  MOV R35, R4 ;  /* 0x0000000400237202 */ /* 0x000fe40000000f00 */
[----:B------:R-:W-:Y:S02]  /*9160*/  LOP3.LUT R28, R37, 0x380, RZ, 0xc0, !PT ;  /* 0x00000380251c7812 */ /* 0x000fe400078ec0ff */
[----:B------:R-:W-:Y:S02]  /*9170*/  F2FP.F16.F32.PACK_AB R4, R89, R8 ;  /* 0x000000085904723e */ /* 0x000fe400000000ff */
[----:B------:R-:W-:Y:S02]  /*9180*/  LOP3.LUT R26, R10, R31, RZ, 0x3c, !PT ;  /* 0x0000001f0a1a7212 */ /* 0x000fe400078e3cff */
[----:B------:R-:W-:-:S02]  /*9190*/  LOP3.LUT R8, R39, 0x380, RZ, 0xc0, !PT ;  /* 0x0000038027087812 */ /* 0x000fc400078ec0ff */
[----:B------:R-:W-:Y:S02]  /*91a0*/  LOP3.LUT R10, R30, 0x380, RZ, 0xc0, !PT ;  /* 0x000003801e0a7812 */ /* 0x000fe400078ec0ff */
[----:B------:R-:W-:Y:S02]  /*91b0*/  SHF.R.U64 R12, R12, 0x3, RZ ;  /* 0x000000030c0c7819 */ /* 0x000fe400000012ff */
[----:B------:R-:W-:Y:S02]  /*91c0*/  SHF.R.U64 R28, R28, 0x3, RZ ;  /* 0x000000031c1c7819 */ /* 0x000fe400000012ff */
[----:B------:R-:W-:Y:S02]  /*91d0*/  SHF.R.U64 R8, R8, 0x3, RZ ;  /* 0x0000000308087819 */ /* 0x000fe400000012ff */
[----:B------:R-:W-:Y:S02]  /*91e0*/  SHF.R.U64 R21, R10, 0x3, RZ ;  /* 0x000000030a157819 */ /* 0x000fe400000012ff */
[----:B------:R-:W-:-:S02]  /*91f0*/  LOP3.LUT R24, R12, R33, RZ, 0x3c, !PT ;  /* 0x000000210c187212 */ /* 0x000fc400078e3cff */
[----:B------:R-:W-:Y:S02]  /*9200*/  LOP3.LUT R12, R28, R37, RZ, 0x3c, !PT ;  /* 0x000000251c0c7212 */ /* 0x000fe400078e3cff */
[----:B------:R-:W-:Y:S01]  /*9210*/  LOP3.LUT R28, R41, 0x380, RZ, 0xc0, !PT ;  /* 0x00000380291c7812 */ /* 0x000fe200078ec0ff */
[----:B------:R-:W2:Y:S01]  /*9220*/  LDC.64 R36, c[0x0][0xc00] ;  /* 0x00030000ff247b82 */ /* 0x000ea20000000a00 */
[----:B------:R-:W-:Y:S02]  /*9230*/  LOP3.LUT R10, R8, R39, RZ, 0x3c, !PT ;  /* 0x00000027080a7212 */ /* 0x000fe400078e3cff */
[----:B------:R-:W-:Y:S02]  /*9240*/  F2FP.F16.F32.PACK_AB R5, R91, R90 ;  /* 0x0000005a5b05723e */ /* 0x000fe400000000ff */
[----:B------:R-:W-:Y:S02]  /*9250*/  LOP3.LUT R8, R21, R30, RZ, 0x3c, !PT ;  /* 0x0000001e15087212 */ /* 0x000fe400078e3cff */
[----:B------:R-:W-:Y:S01]  /*9260*/  SHF.R.U64 R28, R28, 0x3, RZ ;  /* 0x000000031c1c7819 */ /* 0x000fe200000012ff */
[----:B------:R3:W-:Y:S01]  /*9270*/  STSM.16.M88.4 [R35], R4 ;  /* 0x0000000423007844 */ /* 0x0007e20000000200 */
[----:B------:R-:W-:-:S02]  /*9280*/  MOV R30, R10 ;  /* 0x0000000a001e7202 */ /* 0x000fc40000000f00 */
[----:B------:R-:W-:Y:S02]  /*9290*/  MOV R21, R8 ;  /* 0x0000000800157202 */ /* 0x000fe40000000f00 */
[----:B------:R-:W-:Y:S02]  /*92a0*/  MOV R34, R26 ;  /* 0x0000001a00227202 */ /* 0x000fe40000000f00 */
[----:B------:R-:W-:Y:S02]  /*92b0*/  F2FP.F16.F32.PACK_AB R8, R97, R96 ;  /* 0x000000606108723e */ /* 0x000fe400000000ff */
[----:B------:R-:W-:Y:S02]  /*92c0*/  F2FP.F16.F32.PACK_AB R9, R99, R98 ;  /* 0x000000626309723e */ /* 0x000fe400000000ff */
[----:B------:R-:W-:Y:S02]  /*92d0*/  F2FP.F16.F32.PACK_AB R10, R101, R100 ;  /* 0x00000064650a723e */ /* 0x000fe400000000ff */
[----:B------:R-:W-:-:S02]  /*92e0*/  F2FP.F16.F32.PACK_AB R11, R103, R102 ;  /* 0x00000066670b723e */ /* 0x000fc400000000ff */
[----:B------:R-:W-:Y:S02]  /*92f0*/  MOV R33, R24 ;  /* 0x0000001800217202 */ /* 0x000fe40000000f00 */
[----:B------:R-:W-:Y:S01]  /*9300*/  MOV R32, R14 ;  /* 0x0000000e00207202 */ /* 0x000fe20000000f00 */
[----:B------:R-:W-:Y:S01]  /*9310*/  STSM.16.M88.4 [R34], R8 ;  /* 0x0000000822007844 */ /* 0x000fe20000000200 */
[----:B------:R-:W-:Y:S02]  /*9320*/  MOV R31, R12 ;  /* 0x0000000c001f7202 */ /* 0x000fe40000000f00 */
[----:B---3--:R-:W-:Y:S02]  /*9330*/  F2FP.F16.F32.PACK_AB R4, R105, R104 ;  /* 0x000000686904723e */ /* 0x008fe400000000ff */
[----:B------:R-:W-:Y:S02]  /*9340*/  F2FP.F16.F32.PACK_AB R5, R107, R106 ;  /* 0x0000006a6b05723e */ /* 0x000fe400000000ff */
[----:B------:R-:W-:-:S02]  /*9350*/  F2FP.F16.F32.PACK_AB R6, R109, R108 ;  /* 0x0000006c6d06723e */ /* 0x000fc400000000ff */
[----:B------:R-:W-:Y:S02]  /*9360*/  F2FP.F16.F32.PACK_AB R7, R111, R110 ;  /* 0x0000006e6f07723e */ /* 0x000fe400000000ff */
[----:B------:R-:W-:Y:S02]  /*9370*/  LOP3.LUT R28, R28, R41, RZ, 0x3c, !PT ;  /* 0x000000291c1c7212 */ /* 0x000fe400078e3cff */
[----:B------:R-:W-:Y:S01]  /*9380*/  F2FP.F16.F32.PACK_AB R12, R113, R112 ;  /* 0x00000070710c723e */ /* 0x000fe200000000ff */
[----:B------:R3:W-:Y:S01]  /*9390*/  STSM.16.M88.4 [R33], R4 ;  /* 0x0000000421007844 */ /* 0x0007e20000000200 */
[----:B------:R-:W-:Y:S02]  /*93a0*/  F2FP.F16.F32.PACK_AB R13, R115, R114 ;  /* 0x00000072730d723e */ /* 0x000fe400000000ff */
[----:B------:R-:W-:Y:S02]  /*93b0*/  F2FP.F16.F32.PACK_AB R14, R117, R116 ;  /* 0x00000074750e723e */ /* 0x000fe400000000ff */
[----:B------:R-:W-:-:S02]  /*93c0*/  F2FP.F16.F32.PACK_AB R15, R119, R118 ;  /* 0x00000076770f723e */ /* 0x000fc400000000ff */
[----:B------:R-:W-:Y:S02]  /*93d0*/  F2FP.F16.F32.PACK_AB R24, R121, R120 ;  /* 0x000000787918723e */ /* 0x000fe400000000ff */
[----:B------:R-:W-:Y:S01]  /*93e0*/  F2FP.F16.F32.PACK_AB R25, R123, R122 ;  /* 0x0000007a7b19723e */ /* 0x000fe200000000ff */
[----:B------:R4:W-:Y:S01]  /*93f0*/  STSM.16.M88.4 [R32], R12 ;  /* 0x0000000c20007844 */ /* 0x0009e20000000200 */
[----:B------:R-:W-:Y:S02]  /*9400*/  F2FP.F16.F32.PACK_AB R26, R125, R124 ;  /* 0x0000007c7d1a723e */ /* 0x000fe400000000ff */
[----:B------:R-:W-:Y:S02]  /*9410*/  F2FP.F16.F32.PACK_AB R27, R127, R126 ;  /* 0x0000007e7f1b723e */ /* 0x000fe400000000ff */
[----:B------:R-:W-:Y:S01]  /*9420*/  MOV R28, R28 ;  /* 0x0000001c001c7202 */ /* 0x000fe20000000f00 */
[----:B---3--:R-:W-:Y:S01]  /*9430*/  IMAD.SHL.U32 R5, R184, 0x4, RZ ;  /* 0x00000004b8057824 */ /* 0x008fe200078e00ff */
[----:B------:R-:W-:Y:S01]  /*9440*/  ISETP.NE.U32.AND P2, PT, RZ, UR4, PT ;  /* 0x00000004ff007c0c */ /* 0x000fe2000bf45070 */
[----:B------:R4:W-:Y:S01]  /*9450*/  STSM.16.M88.4 [R31], R24 ;  /* 0x000000181f007844 */ /* 0x0009e20000000200 */
[----:B--2---:R-:W-:-:S02]  /*9460*/  ISETP.NE.U32.AND P0, PT, R36, RZ, PT ;  /* 0x000000ff2400720c */ /* 0x004fc40003f05070 */
[----:B------:R-:W-:Y:S01]  /*9470*/  SHF.L.U64.HI R10, R184, 0x2, R188 ;  /* 0x00000002b80a7819 */ /* 0x000fe200000102bc */
[----:B------:R4:W-:Y:S01]  /*9480*/  STSM.16.M88.4 [R30], R128 ;  /* 0x000000801e007844 */ /* 0x0009e20000000200 */
[----:B------:R-:W-:Y:S02]  /*9490*/  ISETP.NE.AND.EX P2, PT, RZ, UR5, PT, P2 ;  /* 0x00000005ff007c0c */ /* 0x000fe4000bf45320 */
[----:B------:R-:W-:Y:S01]  /*94a0*/  ISETP.NE.AND.EX P0, PT, R37, RZ, PT, P0 ;  /* 0x000000ff2500720c */ /* 0x000fe20003f05300 */
[----:B------:R4:W-:Y:S01]  /*94b0*/  STSM.16.M88.4 [R21], R136 ;  /* 0x0000008815007844 */ /* 0x0009e20000000200 */
[----:B------:R-:W-:-:S03]  /*94c0*/  IADD3 R6, P1, R5, R36, RZ ;  /* 0x0000002405067210 */ /* 0x000fc60007f3e0ff */
[----:B------:R4:W-:Y:S02]  /*94d0*/  STSM.16.M88.4 [R28], R144 ;  /* 0x000000901c007844 */ /* 0x0009e40000000200 */
[----:B------:R-:W-:Y:S01]  /*94e0*/  IMAD.X R7, R10, 0x1, R37, P1 ;  /* 0x000000010a077824 */ /* 0x000fe200008e0625 */
[----:B------:R-:W-:Y:S03]  /*94f0*/  BAR.SYNC.DEFER_BLOCKING 0x1, 0x100 ;  /* 0x0044000000007b1d */ /* 0x000fe60000010000 */
[----:B------:R-:W-:-:S03]  /*9500*/  @P2 IADD3 R4, P3, R5, UR4, RZ ;  /* 0x0000000405042c10 */ /* 0x000fc6000ff7e0ff */
[----:B------:R-:W-:Y:S01]  /*9510*/  ULDC UR4, c[0x0][0xa88] ;  /* 0x0002a20000047ab9 */ /* 0x000fe20000000800 */
[----:B------:R-:W-:Y:S01]  /*9520*/  @P2 IADD3.X R5, R10, UR5, RZ, P3, !PT ;  /* 0x000000050a052c10 */ /* 0x000fe20009ffe4ff */
[----:B------:R-:W-:Y:S01]  /*9530*/  IMAD.U32 R9, RZ, RZ, UR4 ;  /* 0x00000004ff097e24 */ /* 0x000fe2000f8e00ff */
[----:B------:R4:W5:Y:S01]  /*9540*/  @P0 LDG.E R48, desc[UR40][R6.64] ;  /* 0x0000002806300981 */ /* 0x000962000c1e1900 */
[----:B-1----:R-:W-:-:S04]  /*9550*/  ISETP.NE.AND P1, PT, R44, 0x1, PT ;  /* 0x000000012c00780c */ /* 0x002fc80003f25270 */
[----:B------:R4:W5:Y:S09]  /*9560*/  @P2 LDG.E R9, desc[UR40][R4.64] ;  /* 0x0000002804092981 */ /* 0x000972000c1e1900 */
[----:B------:R-:W1:Y:S08]  /*9570*/  @P1 LDC R8, c[0x0][0xbec] ;  /* 0x0002fb00ff081b82 */ /* 0x000e700000000800 */
[----:B------:R-:W2:Y:S01]  /*9580*/  @P1 LDC R11, c[0x0][0xbf0] ;  /* 0x0002fc00ff0b1b82 */ /* 0x000ea20000000800 */
[----:B----4-:R-:W-:Y:S05]  /*9590*/  @P2 BRA `(.L_x_2495) ;  /* 0x0000000000102947 */ /* 0x010fea0003800000 */
[----:B------:R-:W-:Y:S05]  /*95a0*/  @!P0 BRA `(.L_x_2495) ;  /* 0x00000000000c8947 */ /* 0x000fea0003800000 */
[----:B------:R-:W3:Y:S04]  /*95b0*/  LDG.E R4, desc[UR40][R6.64] ;  /* 0x0000002806047981 */ /* 0x000ee8000c1e1900 */
[----:B-----5:R-:W3:Y:S02]  /*95c0*/  LDG.E R9, desc[UR40][R6.64+0x4] ;  /* 0x0000042806097981 */ /* 0x020ee4000c1e1900 */
[----:B---3--:R-:W-:-:S07]  /*95d0*/  IMAD.IADD R9, R9, 0x1, -R4 ;  /* 0x0000000109097824 */ /* 0x008fce00078e0a04 */
.L_x_2495:
[----:B------:R-:W-:Y:S01]  /*95e0*/  SHF.R.S32.HI R54, RZ, 0x1f, R187 ;  /* 0x0000001fff367819 */ /* 0x000fe200000114bb */
[----:B------:R-:W-:Y:S01]  /*95f0*/  IMAD.IADD R15, R23, 0x1, R2 ;  /* 0x00000001170f7824 */ /* 0x000fe200078e0202 */
[----:B------:R-:W-:Y:S01]  /*9600*/  ULDC.64 UR4, c[0x0][0xb90] ;  /* 0x0002e40000047ab9 */ /* 0x000fe20000000a00 */
[----:B-----5:R-:W-:Y:S01]  /*9610*/  SHF.R.S32.HI R49, RZ, 0x1f, R48 ;  /* 0x0000001fff317819 */ /* 0x020fe20000011430 */
[----:B------:R-:W-:Y:S01]  /*9620*/  IMAD.IADD R24, R193, 0x1, R2 ;  /* 0x00000001c1187824 */ /* 0x000fe200078e0202 */
        /* <DEDUP_REMOVED lines=92> */
[----:B------:R-:W-:Y:S01]  /*9bf0*/  IMAD.IADD R48, R2, 0x1, R3 ;  /* 0x0000000102307824 */ /* 0x000fe200078e0203 */
        /* <DEDUP_REMOVED lines=32> */
[----:B------:R-:W-:Y:S02]  /*9e00*/  IMAD.IADD R17, R17, 0x1, R49 ;  /* 0x0000000111117824 */ /* 0x000fe400078e0231 */
[C---:B------:R-:W-:Y:S02]  /*9e10*/  VIADD R20, R44.reuse, 0x20 ;  /* 0x000000202c147836 */ /* 0x040fe40000000000 */
[C---:B------:R-:W-:Y:S02]  /*9e20*/  IMAD R49, R21.reuse, UR5, R2 ;  /* 0x0000000515317c24 */ /* 0x040fe4000f8e0202 */
[----:B------:R-:W-:Y:S01]  /*9e30*/  IMAD.WIDE.U32 R2, R21, UR4, R16 ;  /* 0x0000000415027c25 */ /* 0x000fe2000f8e0010 */
[-C--:B------:R-:W-:Y:S01]  /*9e40*/  ISETP.GE.AND P2, PT, R44, R57.reuse, PT ;  /* 0x000000392c00720c */ /* 0x080fe20003f46270 */
[----:B------:R-:W-:Y:S01]  /*9e50*/  ULDC.64 UR4, c[0x0][0xa80] ;  /* 0x0002a00000047ab9 */ /* 0x000fe20000000a00 */
[----:B------:R-:W-:Y:S01]  /*9e60*/  ISETP.GE.AND P0, PT, R20, R57, PT ;  /* 0x000000391400720c */ /* 0x000fe20003f06270 */
[----:B0-----:R-:W-:Y:S01]  /*9e70*/  VIADD R0, R0, 0x28820 ;  /* 0x0002882000007836 */ /* 0x001fe20000000000 */
[----:B------:R-:W-:Y:S01]  /*9e80*/  LEA R20, P3, R2, UR4, 0x1 ;  /* 0x0000000402147c11 */ /* 0x000fe2000f8608ff */
[----:B------:R-:W-:-:S02]  /*9e90*/  IMAD.IADD R3, R3, 0x1, R49 ;  /* 0x0000000103037824 */ /* 0x000fc400078e0231 */
[----:B------:R-:W-:Y:S01]  /*9ea0*/  VIADD R16, R44, 0x40 ;  /* 0x000000402c107836 */ /* 0x000fe20000000000 */
[----:B------:R-:W-:Y:S02]  /*9eb0*/  PRMT R0, RZ, 0x654, R0 ;  /* 0x00000654ff007816 */ /* 0x000fe40000000000 */
[----:B------:R-:W-:Y:S01]  /*9ec0*/  LEA.HI.X R21, R2, UR5, R3, 0x1, P3 ;  /* 0x0000000502157c11 */ /* 0x000fe200098f0c03 */
[----:B------:R-:W-:Y:S01]  /*9ed0*/  BSSY B1, `(.L_x_2496) ;  /* 0x000000f000017945 */ /* 0x000fe20003800000 */
[----:B------:R-:W-:Y:S01]  /*9ee0*/  ISETP.GE.AND P1, PT, R16, R57, PT ;  /* 0x000000391000720c */ /* 0x000fe20003f26270 */
[----:B-1----:R0:W-:Y:S01]  /*9ef0*/  SYNCS.ARRIVE.TRANS64.RED.A1T0 RZ, [R0+URZ], RZ ;  /* 0x000000ff00ff79a7 */ /* 0x0021e2000810043f */
[----:B------:R1:W2:Y:S04]  /*9f00*/  SHFL.IDX PT, R16, R20, RZ, 0x181f ;  /* 0x00181fff14107589 */ /* 0x0002a800000e0000 */
[----:B0-----:R1:W0:Y:S01]  /*9f10*/  SHFL.IDX PT, R0, R21, RZ, 0x181f ;  /* 0x00181fff15007589 */ /* 0x00122200000e0000 */
[----:B------:R-:W-:Y:S06]  /*9f20*/  @P2 BRA `(.L_x_2497) ;  /* 0x0000000000242947 */ /* 0x000fec0003800000 */
[----:B------:R-:W-:Y:S02]  /*9f30*/  ULDC UR4, c[0x0][0xac8] ;  /* 0x0002b20000047ab9 */ /* 0x000fe40000000800 */
[----:B------:R-:W-:Y:S02]  /*9f40*/  ISETP.GE.AND P2, PT, R19, UR4, PT ;  /* 0x0000000413007c0c */ /* 0x000fe4000bf46270 */
[----:B------:R-:W-:-:S11]  /*9f50*/  ISETP.GE.AND P3, PT, R185, UR4, PT ;  /* 0x00000004b9007c0c */ /* 0x000fd6000bf66270 */
[-C--:B--2---:R-:W-:Y:S02]  /*9f60*/  @!P2 LEA R2, P4, R19, R16.reuse, 0x1 ;  /* 0x000000101302a211 */ /* 0x084fe400078808ff */
[----:B------:R-:W-:Y:S02]  /*9f70*/  @!P3 LEA R16, P5, R185, R16, 0x1 ;  /* 0x00000010b910b211 */ /* 0x000fe400078a08ff */
[-C--:B0-----:R-:W-:Y:S02]  /*9f80*/  @!P2 LEA.HI.X R3, R19, R0.reuse, R196, 0x1, P4 ;  /* 0x000000001303a211 */ /* 0x081fe400020f0cc4 */
[----:B------:R-:W-:-:S03]  /*9f90*/  @!P3 LEA.HI.X R17, R185, R0, R195, 0x1, P5 ;  /* 0x00000000b911b211 */ /* 0x000fc600028f0cc3 */
[----:B-----5:R3:W-:Y:S04]  /*9fa0*/  @!P2 ST.E.128 desc[UR40][R2.64], R24 ;  /* 0x000000180200a985 */ /* 0x0207e8000c101d28 */
[----:B------:R3:W-:Y:S02]  /*9fb0*/  @!P3 ST.E.128 desc[UR40][R16.64], R40 ;  /* 0x000000281000b985 */ /* 0x0007e4000c101d28 */
.L_x_2497:
[----:B------:R-:W-:Y:S05]  /*9fc0*/  BSYNC B1 ;  /* 0x0000000000017941 */ /* 0x000fea0003800000 */
.L_x_2496:
[----:B0-----:R0:W4:Y:S01]  /*9fd0*/  SHFL.IDX PT, R0, R21, 0x1, 0x181f ;  /* 0x00381f0015007f89 */ /* 0x00112200000e0000 */
[----:B------:R-:W-:Y:S03]  /*9fe0*/  BSSY B1, `(.L_x_2498) ;  /* 0x000000c000017945 */ /* 0x000fe60003800000 */
[----:B--23--:R0:W2:Y:S01]  /*9ff0*/  SHFL.IDX PT, R16, R20, 0x1, 0x181f ;  /* 0x00381f0014107f89 */ /* 0x00c0a200000e0000 */
[----:B------:R-:W-:Y:S05]  /*a000*/  @P0 BRA `(.L_x_2499) ;  /* 0x0000000000240947 */ /* 0x000fea0003800000 */
[----:B------:R-:W-:Y:S02]  /*a010*/  ULDC UR4, c[0x0][0xac8] ;  /* 0x0002b20000047ab9 */ /* 0x000fe40000000800 */
[----:B------:R-:W-:Y:S02]  /*a020*/  ISETP.GE.AND P3, PT, R19, UR4, PT ;  /* 0x0000000413007c0c */ /* 0x000fe4000bf66270 */
[----:B------:R-:W-:-:S11]  /*a030*/  ISETP.GE.AND P4, PT, R185, UR4, PT ;  /* 0x00000004b9007c0c */ /* 0x000fd6000bf86270 */
[-C--:B--2---:R-:W-:Y:S02]  /*a040*/  @!P3 LEA R2, P0, R19, R16.reuse, 0x1 ;  /* 0x000000101302b211 */ /* 0x084fe400078008ff */
[----:B------:R-:W-:Y:S02]  /*a050*/  @!P4 LEA R16, P2, R185, R16, 0x1 ;  /* 0x00000010b910c211 */ /* 0x000fe400078408ff */
[-C--:B----4-:R-:W-:Y:S02]  /*a060*/  @!P3 LEA.HI.X R3, R19, R0.reuse, R196, 0x1, P0 ;  /* 0x000000001303b211 */ /* 0x090fe400000f0cc4 */
[----:B------:R-:W-:-:S03]  /*a070*/  @!P4 LEA.HI.X R17, R185, R0, R195, 0x1, P2 ;  /* 0x00000000b911c211 */ /* 0x000fc600010f0cc3 */
[----:B-----5:R3:W-:Y:S04]  /*a080*/  @!P3 ST.E.128 desc[UR40][R2.64], R12 ;  /* 0x0000000c0200b985 */ /* 0x0207e8000c101d28 */
[----:B------:R3:W-:Y:S02]  /*a090*/  @!P4 ST.E.128 desc[UR40][R16.64], R36 ;  /* 0x000000241000c985 */ /* 0x0007e4000c101d28 */
.L_x_2499:
[----:B------:R-:W-:Y:S05]  /*a0a0*/  BSYNC B1 ;  /* 0x0000000000017941 */ /* 0x000fea0003800000 */
.L_x_2498:
[----:B----4-:R4:W0:Y:S01]  /*a0b0*/  SHFL.IDX PT, R0, R21, 0x2, 0x181f ;  /* 0x00581f0015007f89 */ /* 0x01082200000e0000 */
[----:B------:R-:W-:Y:S03]  /*a0c0*/  BSSY B1, `(.L_x_2500) ;  /* 0x000000c000017945 */ /* 0x000fe60003800000 */
[----:B---3-5:R4:W3:Y:S01]  /*a0d0*/  SHFL.IDX PT, R12, R20, 0x2, 0x181f ;  /* 0x00581f00140c7f89 */ /* 0x0288e200000e0000 */
[----:B------:R-:W-:Y:S05]  /*a0e0*/  @P1 BRA `(.L_x_2501) ;  /* 0x0000000000241947 */ /* 0x000fea0003800000 */
[----:B------:R-:W-:Y:S02]  /*a0f0*/  ULDC UR4, c[0x0][0xac8] ;  /* 0x0002b20000047ab9 */ /* 0x000fe40000000800 */
[----:B------:R-:W-:Y:S02]  /*a100*/  ISETP.GE.AND P2, PT, R19, UR4, PT ;  /* 0x0000000413007c0c */ /* 0x000fe4000bf46270 */
[----:B------:R-:W-:-:S11]  /*a110*/  ISETP.GE.AND P3, PT, R185, UR4, PT ;  /* 0x00000004b9007c0c */ /* 0x000fd6000bf66270 */
[-C--:B---3--:R-:W-:Y:S02]  /*a120*/  @!P2 LEA R2, P0, R19, R12.reuse, 0x1 ;  /* 0x0000000c1302a211 */ /* 0x088fe400078008ff */
[----:B------:R-:W-:Y:S02]  /*a130*/  @!P3 LEA R12, P1, R185, R12, 0x1 ;  /* 0x0000000cb90cb211 */ /* 0x000fe400078208ff */
[-C--:B0-----:R-:W-:Y:S02]  /*a140*/  @!P2 LEA.HI.X R3, R19, R0.reuse, R196, 0x1, P0 ;  /* 0x000000001303a211 */ /* 0x081fe400000f0cc4 */
[----:B------:R-:W-:-:S03]  /*a150*/  @!P3 LEA.HI.X R13, R185, R0, R195, 0x1, P1 ;  /* 0x00000000b90db211 */ /* 0x000fc600008f0cc3 */
[----:B------:R0:W-:Y:S04]  /*a160*/  @!P2 ST.E.128 desc[UR40][R2.64], R4 ;  /* 0x000000040200a985 */ /* 0x0001e8000c101d28 */
[----:B------:R0:W-:Y:S02]  /*a170*/  @!P3 ST.E.128 desc[UR40][R12.64], R32 ;  /* 0x000000200c00b985 */ /* 0x0001e4000c101d28 */
.L_x_2501:
[----:B------:R-:W-:Y:S05]  /*a180*/  BSYNC B1 ;  /* 0x0000000000017941 */ /* 0x000fea0003800000 */
.L_x_2500:
[----:B0-----:R-:W-:Y:S01]  /*a190*/  VIADD R0, R44, 0x60 ;  /* 0x000000602c007836 */ /* 0x001fe20000000000 */
[----:B------:R0:W0:Y:S04]  /*a1a0*/  SHFL.IDX PT, R4, R21, 0x3, 0x181f ;  /* 0x00781f0015047f89 */ /* 0x00002800000e0000 */
[----:B------:R-:W-:Y:S01]  /*a1b0*/  ISETP.GE.AND P0, PT, R0, R57, PT ;  /* 0x000000390000720c */ /* 0x000fe20003f06270 */
[----:B-1--4-:R-:W1:-:S12]  /*a1c0*/  SHFL.IDX PT, R20, R20, 0x3, 0x181f ;  /* 0x00781f0014147f89 */ /* 0x012e5800000e0000 */
        /* <DEDUP_REMOVED lines=12> */
.L_x_2494:
        /* <DEDUP_REMOVED lines=12> */
[----:B0-----:R-:W-:-:S05]  /*a350*/  IMAD.U32 R0, RZ, RZ, UR4 ;  /* 0x00000004ff007e24 */ /* 0x001fca000f8e00ff */
[----:B------:R0:W5:Y:S01]  /*a360*/  @P0 LDG.E R3, desc[UR40][R6.64] ;  /* 0x0000002806030981 */ /* 0x000162000c1e1900 */
[----:B--2---:R-:W-:-:S05]  /*a370*/  @P1 IMAD.WIDE R4, R184, 0x4, R4 ;  /* 0x00000004b8041825 */ /* 0x004fca00078e0204 */
[----:B------:R0:W5:Y:S01]  /*a380*/  @P1 LDG.E R0, desc[UR40][R4.64] ;  /* 0x0000002804001981 */ /* 0x000162000c1e1900 */
[----:B----4-:R-:W-:Y:S02]  /*a390*/  ISETP.NE.AND P2, PT, R17, 0x1, PT ;  /* 0x000000011100780c */ /* 0x010fe40003f45270 */
[----:B------:R-:W-:-:S11]  /*a3a0*/  ISETP.GE.AND P3, PT, R197, 0x80, PT ;  /* 0x00000080c500780c */ /* 0x000fd60003f66270 */
[----:B------:R-:W2:Y:S08]  /*a3b0*/  @P2 LDC R16, c[0x0][0xbec] ;  /* 0x0002fb00ff102b82 */ /* 0x000eb00000000800 */
[----:B------:R-:W3:Y:S01]  /*a3c0*/  @P2 LDC R21, c[0x0][0xbf0] ;  /* 0x0002fc00ff152b82 */ /* 0x000ee20000000800 */
[----:B0-----:R-:W-:Y:S05]  /*a3d0*/  @P1 BRA `(.L_x_2503) ;  /* 0x0000000000101947 */ /* 0x001fea0003800000 */
[----:B------:R-:W-:Y:S05]  /*a3e0*/  @!P0 BRA `(.L_x_2503) ;  /* 0x00000000000c8947 */ /* 0x000fea0003800000 */
[----:B------:R-:W4:Y:S04]  /*a3f0*/  LDG.E R5, desc[UR40][R6.64] ;  /* 0x0000002806057981 */ /* 0x000f28000c1e1900 */
[----:B-----5:R-:W4:Y:S02]  /*a400*/  LDG.E R0, desc[UR40][R6.64+0x4] ;  /* 0x0000042806007981 */ /* 0x020f24000c1e1900 */
[----:B----4-:R-:W-:-:S07]  /*a410*/  IMAD.IADD R0, R0, 0x1, -R5 ;  /* 0x0000000100007824 */ /* 0x010fce00078e0a05 */
.L_x_2503:
[----:B------:R-:W-:Y:S01]  /*a420*/  BSSY B1, `(.L_x_2504) ;  /* 0x000002d000017945 */ /* 0x000fe20003800000 */
[----:B------:R-:W-:Y:S02]  /*a430*/  SHF.R.S32.HI R12, RZ, 0x1f, R187 ;  /* 0x0000001fff0c7819 */ /* 0x000fe400000114bb */
[----:B------:R-:W-:Y:S02]  /*a440*/  SEL R13, R184, RZ, !P0 ;  /* 0x000000ffb80d7207 */ /* 0x000fe40004000000 */
[----:B------:R-:W-:Y:S02]  /*a450*/  SEL R188, R188, RZ, !P0 ;  /* 0x000000ffbcbc7207 */ /* 0x000fe40004000000 */
[----:B-----5:R-:W-:Y:S01]  /*a460*/  SHF.R.S32.HI R10, RZ, 0x1f, R3 ;  /* 0x0000001fff0a7819 */ /* 0x020fe20000011403 */
[----:B------:R-:W-:Y:S06]  /*a470*/  @P3 BRA `(.L_x_2505) ;  /* 0x00000000009c3947 */ /* 0x000fec0003800000 */
[----:B------:R-:W0:Y:S01]  /*a480*/  S2R R5, SR_TID.X ;  /* 0x0000000000057919 */ /* 0x000e220000002100 */
[----:B------:R-:W4:Y:S02]  /*a490*/  LDC R14, c[0x0][0xbe8] ;  /* 0x0002fa00ff0e7b82 */ /* 0x000f240000000800 */
[----:B----4-:R-:W-:Y:S01]  /*a4a0*/  IMAD R4, R0, R14, RZ ;  /* 0x0000000e00047224 */ /* 0x010fe200078e02ff */
[----:B0-----:R-:W-:-:S04]  /*a4b0*/  IADD3 R11, R2, -0x80, R5 ;  /* 0xffffff80020b7810 */ /* 0x001fc80007ffe005 */
        /* <DEDUP_REMOVED lines=9> */
[----:B------:R-:W0:Y:S01]  /*a550*/  @P0 LDC R6, c[0x0][0xbec] ;  /* 0x0002fb00ff060b82 */ /* 0x000e220000000800 */
[----:B------:R-:W-:Y:S01]  /*a560*/  IMAD R9, R187, UR5, R8 ;  /* 0x00000005bb097c24 */ /* 0x000fe2000f8e0208 */
[----:B------:R-:W-:-:S03]  /*a570*/  ULDC.64 UR4, c[0x0][0xb98] ;  /* 0x0002e60000047ab9 */ /* 0x000fc60000000a00 */
[----:B------:R-:W-:-:S03]  /*a580*/  IMAD.IADD R5, R5, 0x1, R9 ;  /* 0x0000000105057824 */ /* 0x000fc600078e0209 */
[----:B------:R-:W4:Y:S01]  /*a590*/  @P0 LDC R15, c[0x0][0xbf0] ;  /* 0x0002fc00ff0f0b82 */ /* 0x000f220000000800 */
[----:B------:R-:W-:-:S04]  /*a5a0*/  IMAD.WIDE.U32 R4, R13, UR4, R4 ;  /* 0x000000040d047c25 */ /* 0x000fc8000f8e0004 */
[----:B0-----:R-:W-:-:S05]  /*a5b0*/  @P0 IMAD.HI.U32 R6, R11, R6, RZ ;  /* 0x000000060b060227 */ /* 0x001fca00078e00ff */
[----:B----4-:R-:W-:Y:S01]  /*a5c0*/  @P0 SHF.R.U32.HI R7, RZ, R15, R6 ;  /* 0x0000000fff070219 */ /* 0x010fe20000011606 */
        /* <DEDUP_REMOVED lines=18> */
.L_x_2505:
[----:B------:R-:W-:Y:S05]  /*a6f0*/  BSYNC B1 ;  /* 0x0000000000017941 */ /* 0x000fea0003800000 */
.L_x_2504:
[----:B------:R-:W-:Y:S01]  /*a700*/  ULDC.64 UR4, c[0x0][0xaa0] ;  /* 0x0002a80000047ab9 */ /* 0x000fe20000000a00 */
[----:B------:R-:W-:Y:S01]  /*a710*/  BSSY B1, `(.L_x_2506) ;  /* 0x0000038000017945 */ /* 0x000fe20003800000 */
[----:B------:R-:W-:-:S04]  /*a720*/  IMAD R4, R10, UR4, RZ ;  /* 0x000000040a047c24 */ /* 0x000fc8000f8e02ff */
[C---:B0-----:R-:W-:Y:S02]  /*a730*/  IMAD R7, R3.reuse, UR5, R4 ;  /* 0x0000000503077c24 */ /* 0x041fe4000f8e0204 */
[----:B------:R-:W-:Y:S01]  /*a740*/  IMAD.WIDE.U32 R4, R3, UR4, RZ ;  /* 0x0000000403047c25 */ /* 0x000fe2000f8e00ff */
[----:B------:R-:W-:-:S03]  /*a750*/  ULDC.64 UR4, c[0x0][0xae8] ;  /* 0x0002ba0000047ab9 */ /* 0x000fc60000000a00 */
        /* <DEDUP_REMOVED lines=9> */
[----:B---3--:R-:W-:Y:S01]  /*a7f0*/  @P2 SHF.R.U32.HI R3, RZ, R21, R6 ;  /* 0x00000015ff032219 */ /* 0x008fe20000011606 */
        /* <DEDUP_REMOVED lines=28> */
[----:B------:R0:W2:Y:S02]  /*a9c0*/  SHFL.IDX PT, R2, R4, RZ, 0x181f ;  /* 0x00181fff04027589 */ /* 0x0000a400000e0000 */
[----:B------:R-:W-:Y:S02]  /*a9d0*/  ISETP.GE.AND P0, PT, R0, R17, PT ;  /* 0x000000110000720c */ /* 0x000fe40003f06270 */
[----:B------:R0:W3:Y:S01]  /*a9e0*/  SHFL.IDX PT, R0, R5, RZ, 0x181f ;  /* 0x00181fff05007589 */ /* 0x0000e200000e0000 */
[----:B------:R-:W-:Y:S10]  /*a9f0*/  @P2 BRA `(.L_x_2507) ;  /* 0x0000000000242947 */ /* 0x000ff40003800000 */
[----:B------:R-:W-:Y:S02]  /*aa00*/  ULDC UR4, c[0x0][0xac8] ;  /* 0x0002b20000047ab9 */ /* 0x000fe40000000800 */
[----:B------:R-:W-:Y:S02]  /*aa10*/  ISETP.GE.AND P4, PT, R19, UR4, PT ;  /* 0x0000000413007c0c */ /* 0x000fe4000bf86270 */
[----:B------:R-:W-:-:S11]  /*aa20*/  ISETP.GE.AND P5, PT, R185, UR4, PT ;  /* 0x00000004b9007c0c */ /* 0x000fd6000bfa6270 */
[-C--:B--2---:R-:W-:Y:S02]  /*aa30*/  @!P4 LEA R6, P2, R19, R2.reuse, 0x1 ;  /* 0x000000021306c211 */ /* 0x084fe400078408ff */
[----:B------:R-:W-:Y:S02]  /*aa40*/  @!P5 LEA R2, P3, R185, R2, 0x1 ;  /* 0x00000002b902d211 */ /* 0x000fe400078608ff */
[-C--:B---3--:R-:W-:Y:S02]  /*aa50*/  @!P4 LEA.HI.X R7, R19, R0.reuse, R196, 0x1, P2 ;  /* 0x000000001307c211 */ /* 0x088fe400010f0cc4 */
[----:B------:R-:W-:-:S03]  /*aa60*/  @!P5 LEA.HI.X R3, R185, R0, R195, 0x1, P3 ;  /* 0x00000000b903d211 */ /* 0x000fc600018f0cc3 */
[----:B------:R4:W-:Y:S04]  /*aa70*/  @!P4 ST.E.128 desc[UR40][R6.64], RZ ;  /* 0x000000ff0600c985 */ /* 0x0009e8000c101d28 */
[----:B------:R4:W-:Y:S02]  /*aa80*/  @!P5 ST.E.128 desc[UR40][R2.64], RZ ;  /* 0x000000ff0200d985 */ /* 0x0009e4000c101d28 */
.L_x_2507:
[----:B------:R-:W-:Y:S05]  /*aa90*/  BSYNC B1 ;  /* 0x0000000000017941 */ /* 0x000fea0003800000 */
.L_x_2506:
[----:B---3--:R3:W0:Y:S01]  /*aaa0*/  SHFL.IDX PT, R0, R5, 0x1, 0x181f ;  /* 0x00381f0005007f89 */ /* 0x00862200000e0000 */
[----:B------:R-:W-:Y:S03]  /*aab0*/  BSSY B1, `(.L_x_2508) ;  /* 0x000000c000017945 */ /* 0x000fe60003800000 */
[----:B--2-4-:R3:W2:Y:S01]  /*aac0*/  SHFL.IDX PT, R2, R4, 0x1, 0x181f ;  /* 0x00381f0004027f89 */ /* 0x0146a200000e0000 */
[----:B------:R-:W-:Y:S05]  /*aad0*/  @P1 BRA `(.L_x_2509) ;  /* 0x0000000000241947 */ /* 0x000fea0003800000 */
[----:B------:R-:W-:Y:S02]  /*aae0*/  ULDC UR4, c[0x0][0xac8] ;  /* 0x0002b20000047ab9 */ /* 0x000fe40000000800 */
[----:B------:R-:W-:Y:S02]  /*aaf0*/  ISETP.GE.AND P3, PT, R19, UR4, PT ;  /* 0x0000000413007c0c */ /* 0x000fe4000bf66270 */
[----:B------:R-:W-:-:S11]  /*ab00*/  ISETP.GE.AND P4, PT, R185, UR4, PT ;  /* 0x00000004b9007c0c */ /* 0x000fd6000bf86270 */
[-C--:B--2---:R-:W-:Y:S02]  /*ab10*/  @!P3 LEA R6, P1, R19, R2.reuse, 0x1 ;  /* 0x000000021306b211 */ /* 0x084fe400078208ff */
[----:B------:R-:W-:Y:S02]  /*ab20*/  @!P4 LEA R2, P2, R185, R2, 0x1 ;  /* 0x00000002b902c211 */ /* 0x000fe400078408ff */
[-C--:B0-----:R-:W-:Y:S02]  /*ab30*/  @!P3 LEA.HI.X R7, R19, R0.reuse, R196, 0x1, P1 ;  /* 0x000000001307b211 */ /* 0x081fe400008f0cc4 */
[----:B------:R-:W-:-:S03]  /*ab40*/  @!P4 LEA.HI.X R3, R185, R0, R195, 0x1, P2 ;  /* 0x00000000b903c211 */ /* 0x000fc600010f0cc3 */
[----:B------:R4:W-:Y:S04]  /*ab50*/  @!P3 ST.E.128 desc[UR40][R6.64], RZ ;  /* 0x000000ff0600b985 */ /* 0x0009e8000c101d28 */
[----:B------:R4:W-:Y:S02]  /*ab60*/  @!P4 ST.E.128 desc[UR40][R2.64], RZ ;  /* 0x000000ff0200c985 */ /* 0x0009e4000c101d28 */
.L_x_2509:
[----:B------:R-:W-:Y:S05]  /*ab70*/  BSYNC B1 ;  /* 0x0000000000017941 */ /* 0x000fea0003800000 */
.L_x_2508:
[----:B0-----:R0:W0:Y:S01]  /*ab80*/  SHFL.IDX PT, R0, R5, 0x2, 0x181f ;  /* 0x00581f0005007f89 */ /* 0x00102200000e0000 */
[----:B------:R-:W-:Y:S03]  /*ab90*/  BSSY B1, `(.L_x_2510) ;  /* 0x000000c000017945 */ /* 0x000fe60003800000 */
[----:B--2-4-:R2:W4:Y:S01]  /*aba0*/  SHFL.IDX PT, R2, R4, 0x2, 0x181f ;  /* 0x00581f0004027f89 */ /* 0x01452200000e0000 */
        /* <DEDUP_REMOVED lines=10> */
.L_x_2511:
[----:B------:R-:W-:Y:S05]  /*ac50*/  BSYNC B1 ;  /* 0x0000000000017941 */ /* 0x000fea0003800000 */
.L_x_2510:
[----:B0-----:R-:W-:Y:S01]  /*ac60*/  VIADD R0, R8, 0x60 ;  /* 0x0000006008007836 */ /* 0x001fe20000000000 */
[----:B------:R0:W0:Y:S04]  /*ac70*/  SHFL.IDX PT, R6, R5, 0x3, 0x181f ;  /* 0x00781f0005067f89 */ /* 0x00002800000e0000 */
[----:B------:R-:W-:Y:S01]  /*ac80*/  ISETP.GE.AND P0, PT, R0, R17, PT ;  /* 0x000000110000720c */ /* 0x000fe20003f06270 */
[----:B----4-:R4:W0:-:S12]  /*ac90*/  SHFL.IDX PT, R2, R4, 0x3, 0x181f ;  /* 0x00781f0004027f89 */ /* 0x01081800000e0000 */
[----:B----4-:R-:W-:Y:S05]  /*aca0*/  @P0 BRA `(.L_x_2502) ;  /* 0x0000000000240947 */ /* 0x010fea0003800000 */
[----:B------:R-:W-:Y:S02]  /*acb0*/  ULDC UR4, c[0x0][0xac8] ;  /* 0x0002b20000047ab9 */ /* 0x000fe40000000800 */
[----:B------:R-:W-:Y:S02]  /*acc0*/  ISETP.GE.AND P2, PT, R19, UR4, PT ;  /* 0x0000000413007c0c */ /* 0x000fe4000bf46270 */
[----:B------:R-:W-:-:S11]  /*acd0*/  ISETP.GE.AND P3, PT, R185, UR4, PT ;  /* 0x00000004b9007c0c */ /* 0x000fd6000bf66270 */
[-C--:B0-23--:R-:W-:Y:S02]  /*ace0*/  @!P2 LEA R4, P0, R19, R2.reuse, 0x1 ;  /* 0x000000021304a211 */ /* 0x08dfe400078008ff */
[----:B------:R-:W-:Y:S02]  /*acf0*/  @!P3 LEA R2, P1, R185, R2, 0x1 ;  /* 0x00000002b902b211 */ /* 0x000fe400078208ff */
[-C--:B------:R-:W-:Y:S02]  /*ad00*/  @!P2 LEA.HI.X R5, R19, R6.reuse, R196, 0x1, P0 ;  /* 0x000000061305a211 */ /* 0x080fe400000f0cc4 */
[----:B------:R-:W-:-:S03]  /*ad10*/  @!P3 LEA.HI.X R3, R185, R6, R195, 0x1, P1 ;  /* 0x00000006b903b211 */ /* 0x000fc600008f0cc3 */
[----:B------:R0:W-:Y:S04]  /*ad20*/  @!P2 ST.E.128 desc[UR40][R4.64], RZ ;  /* 0x000000ff0400a985 */ /* 0x0001e8000c101d28 */
[----:B------:R0:W-:Y:S02]  /*ad30*/  @!P3 ST.E.128 desc[UR40][R2.64], RZ ;  /* 0x000000ff0200b985 */ /* 0x0001e4000c101d28 */
.L_x_2502:
[----:B------:R-:W-:Y:S05]  /*ad40*/  BSYNC B0 ;  /* 0x0000000000007941 */ /* 0x000fea0003800000 */
.L_x_2493:
[----:B------:R-:W-:Y:S02]  /*ad50*/  ULDC UR4, c[0x0][0xc3c] ;  /* 0x00030f0000047ab9 */ /* 0x000fe40000000800 */
[----:B-1----:R-:W-:-:S13]  /*ad60*/  ISETP.GE.AND P0, PT, R47, UR4, PT ;  /* 0x000000042f007c0c */ /* 0x002fda000bf06270 */
[----:B------:R-:W-:Y:S05]  /*ad70*/  @!P0 BRA `(.L_x_2512) ;  /* 0xffffff6000188947 */ /* 0x000fea000383ffff */
[----:B------:R-:W-:Y:S05]  /*ad80*/  EXIT ;  /* 0x000000000000794d */ /* 0x000fea0003800000 */
.L_x_2457:
[----:B------:R-:W-:-:S08]  /*ad90*/  NOP ;  /* 0x0000000000007918 */ /* 0x000fd00000000000 */
[----:B--2---:R-:W0:-:S00]  /*ada0*/  USETMAXREG.DEALLOC.CTAPOOL 0x18 ;  /* 0x00000018000079c8 */ /* 0x004e0000080e0500 */
[----:B0-----:R-:W-:Y:S01]  /*adb0*/  LOP3.LUT R0, R0, 0x3, RZ, 0xc0, !PT ;  /* 0x0000000300007812 */ /* 0x001fe200078ec0ff */
[----:B------:R-:W-:-:S05]  /*adc0*/  IMAD.MOV.U32 R5, RZ, RZ, RZ ;  /* 0x000000ffff057224 */ /* 0x000fca00078e00ff */
[----:B------:R-:W0:Y:S02]  /*add0*/  SHFL.IDX PT, R0, R0, RZ, 0x1f ;  /* 0x00001fff00007589 */ /* 0x000e2400000e0000 */
[----:B0-----:R-:W-:-:S04]  /*ade0*/  ISETP.NE.AND P0, PT, R0, RZ, PT ;  /* 0x000000ff0000720c */ /* 0x001fc80003f05270 */
[----:B------:R-:W-:-:S05]  /*adf0*/  P2R R0, PR, RZ, 0x1 ;  /* 0x00000001ff007803 */ /* 0x000fca0000000000 */
[----:B------:R0:W-:Y:S04]  /*ae00*/  STL [R1+0x50], R0 ;  /* 0x0000500001007387 */ /* 0x0001e80000100800 */
        /* <DEDUP_REMOVED lines=8> */
.L_x_2513:
        /* <DEDUP_REMOVED lines=42> */
.L_x_2519:
        /* <DEDUP_REMOVED lines=12> */
.L_x_2518:
[----:B------:R-:W-:Y:S05]  /*b1f0*/  BSYNC B0 ;  /* 0x0000000000007941 */ /* 0x000fea0003800000 */
.L_x_2517:
        /* <DEDUP_REMOVED lines=21> */
.L_x_2515:
        /* <DEDUP_REMOVED lines=18> */
[----:B------:R-:W-:-:S05]  /*b470*/  VIADD R11, R6, 0xffffffff ;  /* 0xffffffff060b7836 */ /* 0x000fca0000000000 */
[----:B------:R2:W3:Y:S02]  /*b480*/  SHFL.IDX PT, R16, R4, R11, 0x1f ;  /* 0x00001f0b04107589 */ /* 0x0004e400000e0000 */
.L_x_2520:
[----:B-1----:R-:W-:Y:S01]  /*b490*/  IMAD.MOV R2, RZ, RZ, -R3 ;  /* 0x000000ffff027224 */ /* 0x002fe200078e0a03 */
[----:B--2---:R-:W-:Y:S01]  /*b4a0*/  IABS R4, R8 ;  /* 0x0000000800047213 */ /* 0x004fe20000000000 */
        /* <DEDUP_REMOVED lines=8> */
[----:B------:R-:W-:Y:S01]  /*b530*/  IMAD R4, R2, R4, R3 ;  /* 0x0000000402047224 */ /* 0x000fe200078e0203 */
[----:B------:R-:W-:-:S04]  /*b540*/  LOP3.LUT R3, R7, R8, RZ, 0x3c, !PT ;  /* 0x0000000807037212 */ /* 0x000fc800078e3cff */
[----:B------:R-:W-:Y:S02]  /*b550*/  ISETP.GT.U32.AND P1, PT, R9, R4, PT ;  /* 0x000000040900720c */ /* 0x000fe40003f24070 */
[----:B------:R-:W-:-:S11]  /*b560*/  ISETP.GE.AND P2, PT, R3, RZ, PT ;  /* 0x000000ff0300720c */ /* 0x000fd60003f46270 */
[----:B------:R-:W-:Y:S02]  /*b570*/  @!P1 IMAD.IADD R4, R4, 0x1, -R9 ;  /* 0x0000000104049824 */ /* 0x000fe400078e0a09 */
[----:B------:R-:W-:Y:S01]  /*b580*/  @!P1 VIADD R2, R2, 0x1 ;  /* 0x0000000102029836 */ /* 0x000fe20000000000 */
[----:B------:R-:W-:Y:S02]  /*b590*/  ISETP.NE.AND P1, PT, R8, RZ, PT ;  /* 0x000000ff0800720c */ /* 0x000fe40003f25270 */
[----:B------:R-:W-:-:S13]  /*b5a0*/  ISETP.GE.U32.AND P0, PT, R4, R9, PT ;  /* 0x000000090400720c */ /* 0x000fda0003f06070 */
[----:B------:R-:W-:-:S04]  /*b5b0*/  @P0 VIADD R2, R2, 0x1 ;  /* 0x0000000102020836 */ /* 0x000fc80000000000 */
[----:B------:R-:W-:-:S04]  /*b5c0*/  IMAD.MOV.U32 R9, RZ, RZ, R2 ;  /* 0x000000ffff097224 */ /* 0x000fc800078e0002 */
[----:B------:R-:W-:Y:S01]  /*b5d0*/  @!P2 IMAD.MOV R9, RZ, RZ, -R9 ;  /* 0x000000ffff09a224 */ /* 0x000fe200078e0a09 */
[----:B------:R-:W-:-:S05]  /*b5e0*/  @!P1 LOP3.LUT R9, RZ, R8, RZ, 0x33, !PT ;  /* 0x00000008ff099212 */ /* 0x000fca00078e33ff */
[----:B------:R-:W-:Y:S02]  /*b5f0*/  IMAD R4, R10, R9, RZ ;  /* 0x000000090a047224 */ /* 0x000fe400078e02ff */
[----:B------:R-:W-:Y:S02]  /*b600*/  IMAD.MOV R9, RZ, RZ, -R9 ;  /* 0x000000ffff097224 */ /* 0x000fe400078e0a09 */
[----:B------:R-:W-:Y:S02]  /*b610*/  IMAD.MOV R3, RZ, RZ, -R4 ;  /* 0x000000ffff037224 */ /* 0x000fe400078e0a04 */
[----:B------:R-:W-:-:S03]  /*b620*/  IMAD R7, R8, R9, R7 ;  /* 0x0000000908077224 */ /* 0x000fc600078e0207 */
[----:B------:R-:W-:Y:S01]  /*b630*/  VIADDMNMX R10, R3, UR5, R10, PT ;  /* 0x00000005030a7c46 */ /* 0x000fe2000b80010a */
[----:B------:R-:W-:Y:S01]  /*b640*/  IMAD.IADD R4, R7, 0x1, R4 ;  /* 0x0000000107047824 */ /* 0x000fe200078e0204 */
[----:B------:R-:W-:Y:S02]  /*b650*/  IABS R8, R7 ;  /* 0x0000000700087213 */ /* 0x000fe40000000000 */
[----:B------:R-:W-:-:S04]  /*b660*/  IABS R6, R10 ;  /* 0x0000000a00067213 */ /* 0x000fc80000000000 */
[----:B------:R-:W1:Y:S08]  /*b670*/  I2F.RP R11, R6 ;  /* 0x00000006000b7306 */ /* 0x000e700000209400 */
[----:B-1----:R-:W1:Y:S02]  /*b680*/  MUFU.RCP R11, R11 ;  /* 0x0000000b000b7308 */ /* 0x002e640000001000 */
[----:B-1----:R-:W-:-:S06]  /*b690*/  VIADD R2, R11, 0xffffffe ;  /* 0x0ffffffe0b027836 */ /* 0x002fcc0000000000 */
[----:B------:R1:W2:Y:S02]  /*b6a0*/  F2I.FTZ.U32.TRUNC.NTZ R3, R2 ;  /* 0x0000000200037305 */ /* 0x0002a4000021f000 */
[----:B-1----:R-:W-:Y:S02]  /*b6b0*/  IMAD.MOV.U32 R2, RZ, RZ, RZ ;  /* 0x000000ffff027224 */ /* 0x002fe400078e00ff */
[----:B--2---:R-:W-:-:S04]  /*b6c0*/  IMAD.MOV R9, RZ, RZ, -R3 ;  /* 0x000000ffff097224 */ /* 0x004fc800078e0a03 */
[----:B------:R-:W-:-:S04]  /*b6d0*/  IMAD R9, R9, R6, RZ ;  /* 0x0000000609097224 */ /* 0x000fc800078e02ff */
[----:B------:R-:W-:Y:S01]  /*b6e0*/  IMAD.HI.U32 R3, R3, R9, R2 ;  /* 0x0000000903037227 */ /* 0x000fe200078e0002 */
[-C--:B------:R-:W-:Y:S02]  /*b6f0*/  IABS R9, R10.reuse ;  /* 0x0000000a00097213 */ /* 0x080fe40000000000 */
[----:B------:R-:W-:-:S03]  /*b700*/  LOP3.LUT R2, R7, R10, RZ, 0x3c, !PT ;  /* 0x0000000a07027212 */ /* 0x000fc600078e3cff */
[----:B------:R-:W-:Y:S01]  /*b710*/  IMAD.MOV R9, RZ, RZ, -R9 ;  /* 0x000000ffff097224 */ /* 0x000fe200078e0a09 */
[----:B------:R-:W-:Y:S01]  /*b720*/  ISETP.GE.AND P2, PT, R2, RZ, PT ;  /* 0x000000ff0200720c */ /* 0x000fe20003f46270 */
[----:B------:R-:W-:-:S04]  /*b730*/  IMAD.HI.U32 R3, R3, R8, RZ ;  /* 0x0000000803037227 */ /* 0x000fc800078e00ff */
        /* <DEDUP_REMOVED lines=14> */
.L_x_2516:
[----:B------:R-:W-:Y:S02]  /*b820*/  IMAD.MOV.U32 R17, RZ, RZ, RZ ;  /* 0x000000ffff117224 */ /* 0x000fe400078e00ff */
[----:B------:R-:W-:Y:S02]  /*b830*/  IMAD.U32 R16, RZ, RZ, UR6 ;  /* 0x00000006ff107e24 */ /* 0x000fe4000f8e00ff */
[----:B------:R-:W-:-:S07]  /*b840*/  IMAD.MOV.U32 R18, RZ, RZ, RZ ;  /* 0x000000ffff127224 */ /* 0x000fce00078e00ff */
.L_x_2521:
[----:B------:R-:W-:-:S13]  /*b850*/  ISETP.NE.AND P0, PT, R0, RZ, PT ;  /* 0x000000ff0000720c */ /* 0x000fda0003f05270 */
[----:B------:R-:W1:Y:S01]  /*b860*/  @!P0 S2R R3, SR_CgaCtaId ;  /* 0x0000000000038919 */ /* 0x000e620000008800 */
[----:B------:R-:W-:-:S04]  /*b870*/  @!P0 MOV R0, 0x400 ;  /* 0x0000040000008802 */ /* 0x000fc80000000f00 */
[----:B-1----:R-:W-:-:S05]  /*b880*/  @!P0 LEA R0, R3, R0, 0x18 ;  /* 0x0000000003008211 */ /* 0x002fca00078ec0ff */
[----:B------:R2:W-:Y:S01]  /*b890*/  @!P0 STS.128 [R0+0x288d0], R16 ;  /* 0x0288d01000008388 */ /* 0x0005e20000000c00 */
[----:B------:R-:W-:Y:S06]  /*b8a0*/  BAR.ARV 0x5, 0x180 ;  /* 0x0146000000007b1d */ /* 0x000fec0000002000 */
.L_x_2514:
[----:B0-2---:R-:W-:Y:S01]  /*b8b0*/  IMAD.MOV.U32 R0, RZ, RZ, 0x1 ;  /* 0x00000001ff007424 */ /* 0x005fe200078e00ff */
        /* <DEDUP_REMOVED lines=32> */
.L_x_2621:
[----:B0---4-:R-:W0:Y:S02]  /*bac0*/  LDC.64 R2, c[0x0][0xc88] ;  /* 0x00032200ff027b82 */ /* 0x011e240000000a00 */
[----:B0-----:R-:W-:-:S05]  /*bad0*/  IMAD.WIDE R2, R19, 0x4, R2 ;  /* 0x0000000413027825 */ /* 0x001fca00078e0202 */
[----:B--2---:R-:W2:Y:S01]  /*bae0*/  LDG.E R12, desc[UR40][R2.64] ;  /* 0x00000028020c7981 */ /* 0x004ea2000c1e1900 */
        /* <DEDUP_REMOVED lines=17> */
[----:B-1---5:R1:W5:Y:S01]  /*bc00*/  @P0 LDG.E R0, desc[UR40][R2.64] ;  /* 0x0000002802000981 */ /* 0x022362000c1e1900 */
[----:B------:R-:W-:Y:S01]  /*bc10*/  ISETP.NE.AND.EX P1, PT, RZ, UR5, PT, P1 ;  /* 0x00000005ff007c0c */ /* 0x000fe2000bf25310 */
[----:B---3--:R-:W-:Y:S01]  /*bc20*/  IMAD.MOV.U32 R8, RZ, RZ, RZ ;  /* 0x000000ffff087224 */ /* 0x008fe200078e00ff */
        /* <DEDUP_REMOVED lines=33> */
.L_x_2523:
[----:B------:R-:W-:Y:S01]  /*be40*/  IMAD.MOV.U32 R2, RZ, RZ, R12 ;  /* 0x000000ffff027224 */ /* 0x000fe200078e000c */
[----:B------:R-:W-:Y:S01]  /*be50*/  ULDC.64 UR4, c[0x0][0xa20] ;  /* 0x0002880000047ab9 */ /* 0x000fe20000000a00 */
[----:B-----5:R-:W-:Y:S01]  /*be60*/  IMAD.IADD R3, R8, 0x1, R0 ;  /* 0x0000000108037824 */ /* 0x020fe200078e0200 */
[----:B------:R-:W-:Y:S02]  /*be70*/  ISETP.NE.U32.AND P1, PT, RZ, UR4, PT ;  /* 0x00000004ff007c0c */ /* 0x000fe4000bf25070 */
[----:B------:R2:W-:Y:S02]  /*be80*/  STL [R1+0x10], R2 ;  /* 0x0000100201007387 */ /* 0x0005e40000100800 */
[----:B------:R-:W-:Y:S02]  /*be90*/  ISETP.NE.AND.EX P1, PT, RZ, UR5, PT, P1 ;  /* 0x00000005ff007c0c */ /* 0x000fe4000bf25310 */
[----:B------:R2:W-:Y:S11]  /*bea0*/  STL [R1+0x18], R3 ;  /* 0x0000180301007387 */ /* 0x0005f60000100800 */
[----:B--2---:R-:W-:Y:S05]  /*beb0*/  @!P1 BRA `(.L_x_2524) ;  /* 0x0000000000109947 */ /* 0x004fea0003800000 */
[----:B------:R-:W-:-:S04]  /*bec0*/  IADD3 R6, P0, R11, UR4, RZ ;  /* 0x000000040b067c10 */ /* 0x000fc8000ff1e0ff */
[----:B------:R-:W-:-:S05]  /*bed0*/  IADD3.X R7, R10, UR5, RZ, P0, !PT ;  /* 0x000000050a077c10 */ /* 0x000fca00087fe4ff */
[----:B------:R2:W5:Y:S01]  /*bee0*/  LDG.E R6, desc[UR40][R6.64] ;  /* 0x0000002806067981 */ /* 0x000562000c1e1900 */
[----:B------:R-:W-:Y:S05]  /*bef0*/  BRA `(.L_x_2525) ;  /* 0x0000000000107947 */ /* 0x000fea0003800000 */
.L_x_2524:
[----:B------:R-:W-:Y:S05]  /*bf00*/  @!P0 BRA `(.L_x_2525) ;  /* 0x00000000000c8947 */ /* 0x000fea0003800000 */
[----:B------:R-:W2:Y:S04]  /*bf10*/  LDG.E R6, desc[UR40][R4.64] ;  /* 0x0000002804067981 */ /* 0x000ea8000c1e1900 */
[----:B------:R-:W2:Y:S02]  /*bf20*/  LDG.E R4, desc[UR40][R4.64+0x4] ;  /* 0x0000042804047981 */ /* 0x000ea4000c1e1900 */
[----:B--2---:R-:W-:-:S07]  /*bf30*/  IMAD.IADD R6, R4, 0x1, -R6 ;  /* 0x0000000104067824 */ /* 0x004fce00078e0a06 */
.L_x_2525:
[----:B-----5:R-:W-:Y:S01]  /*bf40*/  IMAD.IADD R6, R6, 0x1, -R0 ;  /* 0x0000000106067824 */ /* 0x020fe200078e0a00 */
[----:B------:R-:W-:Y:S01]  /*bf50*/  BSSY B7, `(.L_x_2526) ;  /* 0x00003ff000077945 */ /* 0x000fe20003800000 */
[----:B------:R-:W3:Y:S02]  /*bf60*/  LDC R0, c[0x0][0x448] ;  /* 0x00011200ff007b82 */ /* 0x000ee40000000800 */
[----:B---3--:R-:W-:Y:S01]  /*bf70*/  ISETP.NE.AND P0, PT, R0, 0x1, PT ;  /* 0x000000010000780c */ /* 0x008fe20003f05270 */
[----:B------:R-:W-:-:S04]  /*bf80*/  IMAD.SHL.U32 R0, R17, 0x80, RZ ;  /* 0x0000008011007824 */ /* 0x000fc800078e00ff */
[----:B------:R-:W-:-:S08]  /*bf90*/  VIADD R0, R0, 0x7f ;  /* 0x0000007f00007836 */ /* 0x000fd00000000000 */
[----:B------:R-:W3:Y:S08]  /*bfa0*/  @P0 LDC R2, c[0x0][0x44c] ;  /* 0x00011300ff020b82 */ /* 0x000ef00000000800 */
[----:B------:R-:W4:Y:S01]  /*bfb0*/  @P0 LDC R3, c[0x0][0x450] ;  /* 0x00011400ff030b82 */ /* 0x000f220000000800 */
[----:B---3--:R-:W-:-:S05]  /*bfc0*/  @P0 IMAD.HI.U32 R2, R0, R2, RZ ;  /* 0x0000000200020227 */ /* 0x008fca00078e00ff */
[----:B----4-:R-:W-:Y:S02]  /*bfd0*/  @P0 SHF.R.U32.HI R0, RZ, R3, R2 ;  /* 0x00000003ff000219 */ /* 0x010fe40000011602 */
[C---:B------:R-:W-:Y:S01]  /*bfe0*/  IADD3 R2, R6.reuse, 0x80, -R9 ;  /* 0x0000008006027810 */ /* 0x040fe20007ffe809 */
[----:B------:R-:W-:-:S04]  /*bff0*/  VIADD R6, R6, 0x7f ;  /* 0x0000007f06067836 */ /* 0x000fc80000000000 */
[----:B------:R-:W-:Y:S01]  /*c000*/  IMAD.IADD R0, R2, 0x1, R0 ;  /* 0x0000000102007824 */ /* 0x000fe200078e0200 */
[----:B------:R-:W-:-:S04]  /*c010*/  SHF.R.S32.HI R2, RZ, 0x1f, R6 ;  /* 0x0000001fff027819 */ /* 0x000fc80000011406 */
[----:B------:R-:W-:Y:S02]  /*c020*/  SHF.R.S32.HI R3, RZ, 0x1f, R0 ;  /* 0x0000001fff037819 */ /* 0x000fe40000011400 */
[----:B------:R-:W-:Y:S02]  /*c030*/  LEA.HI R2, R2, R6, RZ, 0x7 ;  /* 0x0000000602027211 */ /* 0x000fe400078f38ff */
[----:B------:R-:W-:Y:S02]  /*c040*/  LEA.HI R3, R3, R0, RZ, 0x7 ;  /* 0x0000000003037211 */ /* 0x000fe400078f38ff */
[----:B------:R-:W-:Y:S02]  /*c050*/  SHF.R.S32.HI R2, RZ, 0x7, R2 ;  /* 0x00000007ff027819 */ /* 0x000fe40000011402 */
[----:B------:R-:W-:-:S04]  /*c060*/  SHF.R.S32.HI R3, RZ, 0x7, R3 ;  /* 0x00000007ff037819 */ /* 0x000fc80000011403 */
[----:B------:R-:W-:-:S04]  /*c070*/  VIMNMX R4, R2, R3, PT ;  /* 0x0000000302047248 */ /* 0x000fc80003fe0100 */
[----:B------:R-:W-:Y:S01]  /*c080*/  ISETP.GT.AND P0, PT, R4, RZ, PT ;  /* 0x000000ff0400720c */ /* 0x000fe20003f04270 */
        /* <DEDUP_REMOVED lines=19> */
.L_x_2527:
[----:B------:R-:W3:Y:S01]  /*c1c0*/  LDL R0, [R1+0x4] ;  /* 0x0000040001007983 */ /* 0x000ee20000100800 */
        /* <DEDUP_REMOVED lines=20> */
.L_x_2530:
[----:B------:R-:W-:Y:S05]  /*c310*/  BSYNC B6 ;  /* 0x0000000000067941 */ /* 0x000fea0003800000 */
.L_x_2529:
        /* <DEDUP_REMOVED lines=21> */
.L_x_2533:
        /* <DEDUP_REMOVED lines=16> */
.L_x_2532:
[----:B------:R-:W-:Y:S05]  /*c570*/  BSYNC B6 ;  /* 0x0000000000067941 */ /* 0x000fea0003800000 */
.L_x_2531:
[----:B------:R-:W3:Y:S01]  /*c580*/  LDL.LU R2, [R1] ;  /* 0x0000000001027983 */ /* 0x000ee20000300800 */
[----:B------:R-:W-:-:S03]  /*c590*/  ULDC.64 UR4, c[0x0][0x9f8] ;  /* 0x00027e0000047ab9 */ /* 0x000fc60000000a00 */
[----:B------:R-:W4:Y:S04]  /*c5a0*/  LDL.LU R4, [R1+0xc] ;  /* 0x00000c0001047983 */ /* 0x000f280000300800 */
[----:B--2---:R-:W2:Y:S01]  /*c5b0*/  LDL R7, [R1+0x10] ;  /* 0x0000100001077983 */ /* 0x004ea20000100800 */
[----:B------:R-:W-:-:S03]  /*c5c0*/  ISETP.NE.U32.AND P0, PT, RZ, UR4, PT ;  /* 0x00000004ff007c0c */ /* 0x000fc6000bf05070 */
[----:B------:R-:W5:Y:S01]  /*c5d0*/  LDL R0, [R1+0x2c] ;  /* 0x00002c0001007983 */ /* 0x000f620000100800 */
[----:B------:R-:W-:-:S13]  /*c5e0*/  ISETP.NE.AND.EX P0, PT, RZ, UR5, PT, P0 ;  /* 0x00000005ff007c0c */ /* 0x000fda000bf05300 */
[----:B---3--:R-:W-:-:S04]  /*c5f0*/  @P0 IADD3 R2, P1, R2, UR4, RZ ;  /* 0x0000000402020c10 */ /* 0x008fc8000ff3e0ff */
[----:B----4-:R-:W-:Y:S01]  /*c600*/  @P0 IADD3.X R3, R4, UR5, RZ, P1, !PT ;  /* 0x0000000504030c10 */ /* 0x010fe20008ffe4ff */
[----:B------:R-:W-:-:S04]  /*c610*/  ULDC.64 UR4, c[0x0][0xa08] ;  /* 0x0002820000047ab9 */ /* 0x000fc80000000a00 */
[----:B--2---:R2:W3:Y:S02]  /*c620*/  @P0 LDG.E R7, desc[UR40][R2.64] ;  /* 0x0000002802070981 */ /* 0x0044e4000c1e1900 */
[----:B--2---:R-:W2:Y:S01]  /*c630*/  LDC.64 R2, c[0x0][0x418] ;  /* 0x00010600ff027b82 */ /* 0x004ea20000000a00 */
[----:B-----5:R-:W-:Y:S01]  /*c640*/  VIADD R4, R0, 0xffffffff ;  /* 0xffffffff00047836 */ /* 0x020fe20000000000 */
[----:B---3--:R-:W-:Y:S01]  /*c650*/  SHF.R.S32.HI R8, RZ, 0x1f, R7 ;  /* 0x0000001fff087819 */ /* 0x008fe20000011407 */
[----:B------:R3:W-:Y:S04]  /*c660*/  @P0 STL [R1+0x10], R7 ;  /* 0x0000100701000387 */ /* 0x0007e80000100800 */
[----:B------:R3:W-:Y:S01]  /*c670*/  STL [R1+0x1c], R8 ;  /* 0x00001c0801007387 */ /* 0x0007e20000100800 */
[----:B--2---:R-:W-:Y:S01]  /*c680*/  LOP3.LUT P0, RZ, R2, UR4, RZ, 0xfc, !PT ;  /* 0x0000000402ff7c12 */ /* 0x004fe2000f80fcff */
[----:B------:R-:W-:-:S03]  /*c690*/  UMOV UR4, 0xffffffff ;  /* 0xffffffff00047882 */ /* 0x000fc60000000000 */
[----:B------:R-:W-:-:S04]  /*c6a0*/  LOP3.LUT P0, RZ, R3, UR5, RZ, 0xfc, P0 ;  /* 0x0000000503ff7c12 */ /* 0x000fc8000800fcff */
[----:B------:R-:W-:Y:S01]  /*c6b0*/  SEL R0, R7, RZ, !P0 ;  /* 0x000000ff07007207 */ /* 0x000fe20004000000 */
[----:B---3--:R-:W-:Y:S08]  /*c6c0*/  BRA.DIV UR4, `(.L_x_2534) ;  /* 0x0000004a04d07947 */ /* 0x008ff0000b800000 */
[----:B------:R-:W2:Y:S02]  /*c6d0*/  S2R R5, SR_TID.X ;  /* 0x0000000000057919 */ /* 0x000ea40000002100 */
[----:B--2---:R-:W-:-:S04]  /*c6e0*/  SHF.R.U32.HI R5, RZ, 0x5, R5 ;  /* 0x00000005ff057819 */ /* 0x004fc80000011605 */
[----:B------:R-:W-:-:S05]  /*c6f0*/  LOP3.LUT R5, R5, 0x3, RZ, 0xc0, !PT ;  /* 0x0000000305057812 */ /* 0x000fca00078ec0ff */
[----:B------:R2:W3:Y:S02]  /*c700*/  SHFL.IDX PT, R14, R5, RZ, 0x1f ;  /* 0x00001fff050e7589 */ /* 0x0004e400000e0000 */
.L_x_2637:
[----:B------:R-:W-:Y:S01]  /*c710*/  PLOP3.LUT P1, PT, PT, PT, PT, 0x8, 0x0 ;  /* 0x000000000000781c */ /* 0x000fe20003f2e170 */
[----:B------:R4:W-:Y:S01]  /*c720*/  STL [R1], R0 ;  /* 0x0000000001007387 */ /* 0x0009e20000100800 */
[----:B---3--:R-:W-:-:S03]  /*c730*/  ISETP.NE.AND P0, PT, R14, RZ, PT ;  /* 0x000000ff0e00720c */ /* 0x008fc60003f05270 */
[----:B------:R3:W-:Y:S01]  /*c740*/  STL [R1+0xc], R4 ;  /* 0x00000c0401007387 */ /* 0x0007e20000100800 */
[----:B----4-:R-:W-:-:S05]  /*c750*/  P2R R0, PR, RZ, 0x2 ;  /* 0x00000002ff007803 */ /* 0x010fca0000000000 */
[----:B------:R3:W-:Y:S04]  /*c760*/  STL [R1+0x20], R0 ;  /* 0x0000200001007387 */ /* 0x0007e80000100800 */
[----:B------:R-:W-:Y:S05]  /*c770*/  @P0 BRA `(.L_x_2535) ;  /* 0x0000000400300947 */ /* 0x000fea0003800000 */
[----:B------:R-:W-:-:S03]  /*c780*/  UMOV UR4, 0xffffffff ;  /* 0xffffffff00047882 */ /* 0x000fc60000000000 */
[----:B------:R-:W-:Y:S05]  /*c790*/  BRA.DIV UR4, `(.L_x_2536) ;  /* 0x0000004a04d07947 */ /* 0x000fea000b800000 */
[----:B------:R-:W-:-:S13]  /*c7a0*/  ELECT P6, URZ, PT ;  /* 0x00000000003f782f */ /* 0x000fda00038c0000 */
.L_x_2640:
[----:B------:R-:W-:Y:S05]  /*c7b0*/  @!P6 BRA `(.L_x_2535) ;  /* 0x000000040020e947 */ /* 0x000fea0003800000 */
[----:B------:R-:W-:-:S04]  /*c7c0*/  ISETP.NE.U32.AND P0, PT, R2, RZ, PT ;  /* 0x000000ff0200720c */ /* 0x000fc80003f05070 */
[----:B------:R-:W-:-:S13]  /*c7d0*/  ISETP.NE.AND.EX P0, PT, R3, RZ, PT, P0 ;  /* 0x000000ff0300720c */ /* 0x000fda0003f05300 */
[----:B------:R-:W-:Y:S05]  /*c7e0*/  @!P0 BRA `(.L_x_2537) ;  /* 0x0000000000548947 */ /* 0x000fea0003800000 */
[----:B------:R-:W4:Y:S01]  /*c7f0*/  LDC R6, c[0x0][0x43c] ;  /* 0x00010f00ff067b82 */ /* 0x000f220000000800 */
[----:B01----:R-:W-:Y:S01]  /*c800*/  IMAD.MOV.U32 R9, RZ, RZ, R4 ;  /* 0x000000ffff097224 */ /* 0x003fe200078e0004 */
[----:B------:R-:W-:-:S03]  /*c810*/  ULDC.64 UR4, c[0x0][0x428] ;  /* 0x00010a0000047ab9 */ /* 0x000fc60000000a00 */
[----:B---3--:R-:W-:Y:S01]  /*c820*/  IMAD.MOV.U32 R0, RZ, RZ, R9 ;  /* 0x000000ffff007224 */ /* 0x008fe200078e0009 */
[----:B----4-:R-:W-:-:S13]  /*c830*/  ISETP.NE.AND P0, PT, R6, 0x1, PT ;  /* 0x000000010600780c */ /* 0x010fda0003f05270 */
[----:B--2---:R-:W0:Y:S02]  /*c840*/  @P0 LDC.64 R4, c[0x0][0x440] ;  /* 0x00011000ff040b82 */ /* 0x004e240000000a00 */
        /* <DEDUP_REMOVED lines=13> */
[----:B------:R-:W2:Y:S04]  /*c920*/  LDG.E R0, desc[UR40][R2.64] ;  /* 0x0000002802007981 */ /* 0x000ea8000c1e1900 */
[----:B--2---:R4:W-:Y:S02]  /*c930*/  STL [R1], R0 ;  /* 0x0000000001007387 */ /* 0x0049e40000100800 */
.L_x_2537:
[----:B------:R-:W5:Y:S04]  /*c940*/  LDL R7, [R1+0x4] ;  /* 0x0000040001077983 */ /* 0x000f680000100800 */
[----:B---34-:R-:W5:Y:S04]  /*c950*/  LDL R0, [R1+0x8] ;  /* 0x0000080001007983 */ /* 0x018f680000100800 */
[----:B------:R-:W3:Y:S01]  /*c960*/  LDL R2, [R1+0x14] ;  /* 0x0000140001027983 */ /* 0x000ee20000100800 */
[----:B-----5:R-:W-:Y:S01]  /*c970*/  IMAD R0, R0, 0x8, R7 ;  /* 0x0000000800007824 */ /* 0x020fe200078e0207 */
[----:B---3--:R-:W-:-:S04]  /*c980*/  SHF.L.U32 R2, R2, 0x1f, RZ ;  /* 0x0000001f02027819 */ /* 0x008fc800000006ff */
[----:B------:R-:W3:Y:S02]  /*c990*/  SYNCS.PHASECHK.TRANS64.TRYWAIT P0, [R0+URZ+0x28840], R2 ;  /* 0x02884002000075a7 */ /* 0x000ee4000800017f */
[----:B---3--:R-:W-:Y:S05]  /*c9a0*/  @!P0 BRA `(.L_x_2538) ;  /* 0x00000048006c8947 */ /* 0x008fea0003800000 */
.L_x_2641:
[----:B------:R-:W4:Y:S02]  /*c9b0*/  S2R R3, SR_TID.X ;  /* 0x0000000000037919 */ /* 0x000f240000002100 */
        /* <DEDUP_REMOVED lines=10> */
.L_x_2539:
[----:B--2---:R-:W2:Y:S04]  /*ca60*/  LDL R5, [R1+0x4] ;  /* 0x0000040001057983 */ /* 0x004ea80000100800 */
[----:B------:R-:W2:Y:S04]  /*ca70*/  LDL R4, [R1+0x8] ;  /* 0x0000080001047983 */ /* 0x000ea80000100800 */
[----:B------:R-:W4:Y:S04]  /*ca80*/  LDL R6, [R1+0xc] ;  /* 0x00000c0001067983 */ /* 0x000f280000100800 */
[----:B------:R-:W5:Y:S04]  /*ca90*/  LDL R3, [R1+0x18] ;  /* 0x0000180001037983 */ /* 0x000f680000100800 */
[----:B---3--:R-:W3:Y:S01]  /*caa0*/  LDL R2, [R1] ;  /* 0x0000000001027983 */ /* 0x008ee20000100800 */
[----:B------:R-:W-:Y:S01]  /*cab0*/  R2UR UR9, R0 ;  /* 0x00000000000972ca */ /* 0x000fe200000e0000 */
[----:B------:R-:W-:Y:S01]  /*cac0*/  UIADD3 UR4, UP0, UR38, 0x370, URZ ;  /* 0x0000037026047890 */ /* 0x000fe2000ff1e03f */
[----:B------:R-:W-:-:S02]  /*cad0*/  R2UR UR12, R18 ;  /* 0x00000000120c72ca */ /* 0x000fc400000e0000 */
[----:B------:R-:W-:Y:S01]  /*cae0*/  PLOP3.LUT P0, PT, PT, PT, PT, 0x80, 0x0 ;  /* 0x000000000000781c */ /* 0x000fe20003f0f070 */
[----:B------:R-:W-:Y:S01]  /*caf0*/  UMOV UR10, URZ ;  /* 0x0000003f000a7c82 */ /* 0x000fe20008000000 */
[----:B------:R-:W-:-:S07]  /*cb00*/  UMOV UR7, 0x14f00000 ;  /* 0x14f0000000077882 */ /* 0x000fce0000000000 */
[----:B------:R-:W-:Y:S01]  /*cb10*/  UIADD3 UR9, UR9, 0x28830, URZ ;  /* 0x0002883009097890 */ /* 0x000fe2000fffe03f */
[----:B------:R-:W-:Y:S01]  /*cb20*/  UMOV UR15, 0x40 ;  /* 0x00000040000f7882 */ /* 0x000fe20000000000 */
[----:B--2---:R-:W-:Y:S01]  /*cb30*/  IMAD R0, R4, 0x8000, R5 ;  /* 0x0000800004007824 */ /* 0x004fe200078e0205 */
[----:B----4-:R-:W-:-:S04]  /*cb40*/  R2UR UR11, R6 ;  /* 0x00000000060b72ca */ /* 0x010fc800000e0000 */
[----:B------:R-:W-:Y:S02]  /*cb50*/  R2UR UR6, R0 ;  /* 0x00000000000672ca */ /* 0x000fe400000e0000 */
[----:B-----5:R-:W-:Y:S02]  /*cb60*/  R2UR UR5, R3 ;  /* 0x00000000030572ca */ /* 0x020fe400000e0000 */
[----:B---3--:R-:W-:-:S09]  /*cb70*/  R2UR UR13, R2 ;  /* 0x00000000020d72ca */ /* 0x008fd200000e0000 */
[----:B------:R-:W-:Y:S02]  /*cb80*/  UIADD3 UR8, UR6, 0x18400, URZ ;  /* 0x0001840006087890 */ /* 0x000fe4000fffe03f */
[----:B------:R-:W-:Y:S02]  /*cb90*/  ULEA UR11, UR11, UR5, 0x7 ;  /* 0x000000050b0b7291 */ /* 0x000fe4000f8e383f */
[----:B------:R-:W-:Y:S02]  /*cba0*/  UIADD3.X UR5, URZ, UR39, URZ, UP0, !UPT ;  /* 0x000000273f057290 */ /* 0x000fe400087fe43f */
[----:B------:R-:W-:Y:S01]  /*cbb0*/  UIADD3 UR14, UR6, 0x1c400, URZ ;  /* 0x0001c400060e7890 */ /* 0x000fe2000fffe03f */
[----:B------:R-:W-:Y:S02]  /*cbc0*/  P2R R0, PR, RZ, 0x1 ;  /* 0x00000001ff007803 */ /* 0x000fe40000000000 */
[----:B------:R-:W-:-:S04]  /*cbd0*/  UMOV UR6, 0x0 ;  /* 0x0000000000067882 */ /* 0x000fc80000000000 */
[----:B------:R2:W-:Y:S01]  /*cbe0*/  UTMALDG.4D [UR8], [UR4], desc[UR6] ;  /* 0x00000608040075b4 */ /* 0x0005e20008019000 */
[----:B------:R4:W-:Y:S01]  /*cbf0*/  STL [R1+0x20], R0 ;  /* 0x0000200001007387 */ /* 0x0009e20000100800 */
[----:B--2---:R-:W-:Y:S01]  /*cc00*/  UMOV UR8, UR14 ;  /* 0x0000000e00087c82 */ /* 0x004fe20008000000 */
[----:B------:R-:W-:Y:S02]  /*cc10*/  UMOV UR10, UR15 ;  /* 0x0000000f000a7c82 */ /* 0x000fe40008000000 */
[----:B------:R4:W-:Y:S01]  /*cc20*/  UTMALDG.4D [UR8], [UR4], desc[UR6] ;  /* 0x00000608040075b4 */ /* 0x0009e20008019000 */
[----:B------:R-:W-:Y:S02]  /*cc30*/  NOP ;  /* 0x0000000000007918 */ /* 0x000fe40000000000 */
.L_x_2535:
[----:B------:R-:W5:Y:S04]  /*cc40*/  LDL R2, [R1+0x4] ;  /* 0x0000040001027983 */ /* 0x000f680000100800 */
[----:B------:R-:W5:Y:S04]  /*cc50*/  LDL.LU R3, [R1+0x30] ;  /* 0x0000300001037983 */ /* 0x000f680000300800 */
[----:B--2---:R-:W2:Y:S04]  /*cc60*/  LDL.LU R5, [R1+0x28] ;  /* 0x0000280001057983 */ /* 0x004ea80000300800 */
[----:B---3--:R-:W3:Y:S01]  /*cc70*/  LDL.LU R4, [R1+0x38] ;  /* 0x0000380001047983 */ /* 0x008ee20000300800 */
[----:B------:R-:W-:Y:S05]  /*cc80*/  WARPSYNC.ALL ;  /* 0x0000000000007948 */ /* 0x000fea0003800000 */
[----:B----4-:R-:W-:Y:S01]  /*cc90*/  ULDC.64 UR4, c[0x0][0x298] ;  /* 0x0000a60000047ab9 */ /* 0x010fe20000000a00 */
[----:B------:R-:W-:Y:S01]  /*cca0*/  ULDC.64 UR6, c[0x0][0xa00] ;  /* 0x0002800000067ab9 */ /* 0x000fe20000000a00 */
[----:B------:R-:W-:Y:S01]  /*ccb0*/  BSSY B6, `(.L_x_2540) ;  /* 0x0000024000067945 */ /* 0x000fe20003800000 */
[----:B------:R-:W-:Y:S01]  /*ccc0*/  BAR.SYNC.DEFER_BLOCKING 0x8, 0x180 ;  /* 0x0206000000007b1d */ /* 0x000fe20000010000 */
[----:B------:R-:W-:-:S04]  /*ccd0*/  ISETP.NE.U32.AND P0, PT, RZ, UR6, PT ;  /* 0x00000006ff007c0c */ /* 0x000fc8000bf05070 */
[----:B------:R-:W-:Y:S01]  /*cce0*/  ISETP.NE.AND.EX P0, PT, RZ, UR7, PT, P0 ;  /* 0x00000007ff007c0c */ /* 0x000fe2000bf05300 */
[----:B-----5:R-:W-:Y:S01]  /*ccf0*/  VIADD R2, R2, 0x10400 ;  /* 0x0001040002027836 */ /* 0x020fe20000000000 */
[----:B------:R-:W-:-:S04]  /*cd00*/  SHF.R.S32.HI R0, RZ, 0x1f, R3 ;  /* 0x0000001fff007819 */ /* 0x000fc80000011403 */
[----:B------:R-:W-:Y:S02]  /*cd10*/  LOP3.LUT P1, RZ, R2, 0x3ff, RZ, 0xc0, !PT ;  /* 0x000003ff02ff7812 */ /* 0x000fe4000782c0ff */
[----:B--2---:R-:W-:Y:S01]  /*cd20*/  SEL R5, R5, RZ, !P0 ;  /* 0x000000ff05057207 */ /* 0x004fe20004000000 */
[----:B------:R-:W-:Y:S01]  /*cd30*/  IMAD R0, R0, UR4, RZ ;  /* 0x0000000400007c24 */ /* 0x000fe2000f8e02ff */
[----:B---3--:R-:W-:-:S03]  /*cd40*/  SEL R4, R4, RZ, !P0 ;  /* 0x000000ff04047207 */ /* 0x008fc60004000000 */
[C---:B------:R-:W-:Y:S02]  /*cd50*/  IMAD R0, R3.reuse, UR5, R0 ;  /* 0x0000000503007c24 */ /* 0x040fe4000f8e0200 */
[----:B------:R-:W-:-:S05]  /*cd60*/  IMAD.WIDE.U32 R2, R3, UR4, RZ ;  /* 0x0000000403027c25 */ /* 0x000fca000f8e00ff */
[----:B------:R2:W-:Y:S04]  /*cd70*/  STL.64 [R1+0x40], R2 ;  /* 0x0000400201007387 */ /* 0x0005e80000100a00 */
[----:B------:R3:W-:Y:S04]  /*cd80*/  STL [R1+0x28], R5 ;  /* 0x0000280501007387 */ /* 0x0007e80000100800 */
[----:B------:R3:W-:Y:S01]  /*cd90*/  STL [R1+0x4c], R4 ;  /* 0x00004c0401007387 */ /* 0x0007e20000100800 */
[----:B--2---:R-:W-:Y:S01]  /*cda0*/  IMAD.IADD R2, R3, 0x1, R0 ;  /* 0x0000000103027824 */ /* 0x004fe200078e0200 */
[----:B------:R-:W-:-:S05]  /*cdb0*/  SHF.R.S32.HI R0, RZ, 0x1f, R18 ;  /* 0x0000001fff007819 */ /* 0x000fca0000011412 */
[----:B------:R3:W-:Y:S04]  /*cdc0*/  STL [R1+0x38], R0 ;  /* 0x0000380001007387 */ /* 0x0007e80000100800 */
[----:B------:R3:W-:Y:S01]  /*cdd0*/  STL [R1+0x30], R2 ;  /* 0x0000300201007387 */ /* 0x0007e20000100800 */
[----:B------:R-:W-:Y:S05]  /*cde0*/  @!P1 BRA `(.L_x_2541) ;  /* 0x0000000000409947 */ /* 0x000fea0003800000 */
[----:B---3--:R-:W-:Y:S01]  /*cdf0*/  MOV R2, 0x0 ;  /* 0x0000000000027802 */ /* 0x008fe20000000f00 */
[----:B------:R-:W-:Y:S01]  /*ce00*/  ULDC.64 UR4, c[0x4][0xa0] ;  /* 0x0100280000047ab9 */ /* 0x000fe20000000a00 */
[----:B------:R-:W-:Y:S01]  /*ce10*/  ULDC.64 UR6, c[0x4][0xa8] ;  /* 0x01002a0000067ab9 */ /* 0x000fe20000000a00 */
[----:B------:R-:W-:Y:S01]  /*ce20*/  ULDC.64 UR8, c[0x4][0x20] ;  /* 0x0100080000087ab9 */ /* 0x000fe20000000a00 */
[----:B------:R-:W-:Y:S02]  /*ce30*/  IMAD.U32 R4, RZ, RZ, UR4 ;  /* 0x00000004ff047e24 */ /* 0x000fe4000f8e00ff */
[----:B------:R-:W2:Y:S01]  /*ce40*/  LDC.64 R2, c[0x4][R2] ;  /* 0x0100000002027b82 */ /* 0x000ea20000000a00 */
        /* <DEDUP_REMOVED lines=9> */
[----:B012---:R-:W-:Y:S05]  /*cee0*/  CALL.ABS.NOINC R2 ;  /* 0x0000000002007343 */ /* 0x007fea0003c00000 */
.L_x_2541:
[----:B------:R-:W-:Y:S05]  /*cef0*/  BSYNC B6 ;  /* 0x0000000000067941 */ /* 0x000fea0003800000 */
.L_x_2540:
[----:B---3--:R-:W2:Y:S01]  /*cf00*/  LDL.LU R5, [R1+0x30] ;  /* 0x0000300001057983 */ /* 0x008ea20000300800 */
[----:B------:R-:W-:Y:S01]  /*cf10*/  ULDC.64 UR4, c[0x0][0x2d8] ;  /* 0x0000b60000047ab9 */ /* 0x000fe20000000a00 */
[----:B------:R-:W3:Y:S01]  /*cf20*/  LDC R7, c[0x0][0x448] ;  /* 0x00011200ff077b82 */ /* 0x000ee20000000800 */
[----:B------:R-:W-:Y:S01]  /*cf30*/  ULDC.64 UR6, c[0x0][0x280] ;  /* 0x0000a00000067ab9 */ /* 0x000fe20000000a00 */
[----:B------:R-:W2:Y:S04]  /*cf40*/  LDL.LU.64 R2, [R1+0x40] ;  /* 0x0000400001027983 */ /* 0x000ea80000300a00 */
[----:B------:R-:W4:Y:S04]  /*cf50*/  LDL.LU R0, [R1+0x38] ;  /* 0x0000380001007983 */ /* 0x000f280000300800 */
[----:B------:R-:W4:Y:S04]  /*cf60*/  LDL.LU R6, [R1+0x4c] ;  /* 0x00004c0001067983 */ /* 0x000f280000300800 */
[----:B------:R-:W4:Y:S01]  /*cf70*/  LDL.LU R4, [R1+0x28] ;  /* 0x0000280001047983 */ /* 0x000f220000300800 */
[----:B01----:R-:W0:Y:S03]  /*cf80*/  S2R R9, SR_TID.X ;  /* 0x0000000000097919 */ /* 0x003e260000002100 */
[----:B------:R1:W5:Y:S01]  /*cf90*/  LDL R10, [R1+0x34] ;  /* 0x00003400010a7983 */ /* 0x0003620000100800 */
[----:B---3--:R-:W-:Y:S01]  /*cfa0*/  ISETP.NE.AND P0, PT, R7, 0x1, PT ;  /* 0x000000010700780c */ /* 0x008fe20003f05270 */
[----:B0-----:R-:W-:-:S05]  /*cfb0*/  IMAD.SHL.U32 R8, R9, 0x8, RZ ;  /* 0x0000000809087824 */ /* 0x001fca00078e00ff */
[----:B------:R-:W-:-:S04]  /*cfc0*/  LOP3.LUT R8, R8, 0x38, RZ, 0xc0, !PT ;  /* 0x0000003808087812 */ /* 0x000fc800078ec0ff */
[----:B------:R-:W-:Y:S01]  /*cfd0*/  LOP3.LUT R8, R8, 0x40, RZ, 0xfc, !PT ;  /* 0x0000004008087812 */ /* 0x000fe200078efcff */
[----:B--2---:R-:W-:Y:S02]  /*cfe0*/  IMAD.MOV.U32 R3, RZ, RZ, R5 ;  /* 0x000000ffff037224 */ /* 0x004fe400078e0005 */
[----:B------:R-:W0:Y:S01]  /*cff0*/  S2R R5, SR_TID.X ;  /* 0x0000000000057919 */ /* 0x000e220000002100 */
[----:B----4-:R-:W-:Y:S02]  /*d000*/  IMAD R0, R0, UR4, RZ ;  /* 0x0000000400007c24 */ /* 0x010fe4000f8e02ff */
[----:B------:R-:W-:-:S04]  /*d010*/  IMAD.WIDE.U32 R2, R18, UR4, R2 ;  /* 0x0000000412027c25 */ /* 0x000fc8000f8e0002 */
[----:B------:R-:W-:Y:S01]  /*d020*/  IMAD R0, R18, UR5, R0 ;  /* 0x0000000512007c24 */ /* 0x000fe2000f8e0200 */
[----:B------:R-:W-:-:S03]  /*d030*/  ULDC.64 UR4, c[0x0][0x2e0] ;  /* 0x0000b80000047ab9 */ /* 0x000fc60000000a00 */
[----:B------:R-:W-:Y:S02]  /*d040*/  IMAD.IADD R3, R3, 0x1, R0 ;  /* 0x0000000103037824 */ /* 0x000fe400078e0200 */
[----:B------:R-:W-:Y:S02]  /*d050*/  IMAD R0, R6, UR4, RZ ;  /* 0x0000000406007c24 */ /* 0x000fe4000f8e02ff */
[C---:B------:R-:W-:Y:S01]  /*d060*/  IMAD.WIDE.U32 R2, R4.reuse, UR4, R2 ;  /* 0x0000000404027c25 */ /* 0x040fe2000f8e0002 */
[----:B------:R-:W2:Y:S03]  /*d070*/  @P0 LDC R6, c[0x0][0x450] ;  /* 0x00011400ff060b82 */ /* 0x000ea60000000800 */
[----:B------:R-:W-:Y:S01]  /*d080*/  IMAD R0, R4, UR5, R0 ;  /* 0x0000000504007c24 */ /* 0x000fe2000f8e0200 */
[----:B------:R-:W-:Y:S01]  /*d090*/  ULDC.64 UR4, c[0x0][0x2d0] ;  /* 0x0000b40000047ab9 */ /* 0x000fe20000000a00 */
[----:B------:R-:W3:Y:S02]  /*d0a0*/  S2R R4, SR_TID.X ;  /* 0x0000000000047919 */ /* 0x000ee40000002100 */
[----:B------:R-:W-:Y:S01]  /*d0b0*/  IMAD.IADD R3, R3, 0x1, R0 ;  /* 0x0000000103037824 */ /* 0x000fe200078e0200 */
[----:B0-----:R-:W-:-:S04]  /*d0c0*/  LOP3.LUT R5, R5, 0x7f, RZ, 0xc0, !PT ;  /* 0x0000007f05057812 */ /* 0x001fc800078ec0ff */
[----:B------:R-:W-:Y:S01]  /*d0d0*/  SHF.R.U32.HI R5, RZ, 0x3, R5 ;  /* 0x00000003ff057819 */ /* 0x000fe20000011605 */
[----:B---3--:R-:W-:-:S05]  /*d0e0*/  IMAD.SHL.U32 R4, R4, 0x10, RZ ;  /* 0x0000001004047824 */ /* 0x008fca00078e00ff */
[----:B------:R-:W-:Y:S02]  /*d0f0*/  LOP3.LUT R4, R5, 0x70, R4, 0xf8, !PT ;  /* 0x0000007005047812 */ /* 0x000fe400078ef804 */
[----:B------:R-:W0:Y:S03]  /*d100*/  @P0 LDC R5, c[0x0][0x44c] ;  /* 0x00011300ff050b82 */ /* 0x000e260000000800 */
[----:B------:R-:W-:-:S04]  /*d110*/  IMAD R0, R17, 0x80, R4 ;  /* 0x0000008011007824 */ /* 0x000fc800078e0204 */
[----:B------:R-:W-:Y:S02]  /*d120*/  IMAD.MOV.U32 R4, RZ, RZ, R0 ;  /* 0x000000ffff047224 */ /* 0x000fe400078e0000 */
[----:B0-----:R-:W-:-:S05]  /*d130*/  @P0 IMAD.HI.U32 R5, R0, R5, RZ ;  /* 0x0000000500050227 */ /* 0x001fca00078e00ff */
[----:B--2---:R-:W-:-:S05]  /*d140*/  @P0 SHF.R.U32.HI R4, RZ, R6, R5 ;  /* 0x00000006ff040219 */ /* 0x004fca0000011605 */
[----:B------:R-:W-:-:S04]  /*d150*/  IMAD.MOV R5, RZ, RZ, -R4 ;  /* 0x000000ffff057224 */ /* 0x000fc800078e0a04 */
[----:B------:R-:W-:Y:S01]  /*d160*/  IMAD R0, R7, R5, R0 ;  /* 0x0000000507007224 */ /* 0x000fe200078e0200 */
[----:B------:R-:W-:Y:S01]  /*d170*/  SHF.R.S32.HI R5, RZ, 0x1f, R4 ;  /* 0x0000001fff057819 */ /* 0x000fe20000011404 */
[----:B------:R-:W-:-:S04]  /*d180*/  IMAD.WIDE.U32 R2, R4, UR4, R2 ;  /* 0x0000000404027c25 */ /* 0x000fc8000f8e0002 */
[----:B------:R-:W-:-:S04]  /*d190*/  IMAD R5, R5, UR4, RZ ;  /* 0x0000000405057c24 */ /* 0x000fc8000f8e02ff */
[----:B------:R-:W-:Y:S01]  /*d1a0*/  IMAD R4, R4, UR5, R5 ;  /* 0x0000000504047c24 */ /* 0x000fe2000f8e0205 */
[----:B------:R-:W-:-:S03]  /*d1b0*/  ULDC.64 UR4, c[0x0][0x2c8] ;  /* 0x0000b20000047ab9 */ /* 0x000fc60000000a00 */
[----:B------:R-:W-:Y:S01]  /*d1c0*/  IMAD.IADD R3, R3, 0x1, R4 ;  /* 0x0000000103037824 */ /* 0x000fe200078e0204 */
[----:B------:R-:W-:-:S05]  /*d1d0*/  SHF.R.S32.HI R4, RZ, 0x1f, R0 ;  /* 0x0000001fff047819 */ /* 0x000fca0000011400 */
[----:B------:R-:W-:Y:S02]  /*d1e0*/  IMAD R6, R4, UR4, RZ ;  /* 0x0000000404067c24 */ /* 0x000fe4000f8e02ff */
[----:B------:R-:W-:Y:S01]  /*d1f0*/  IMAD.WIDE.U32 R4, R0, UR4, R2 ;  /* 0x0000000400047c25 */ /* 0x000fe2000f8e0002 */
[----:B------:R-:W-:Y:S02]  /*d200*/  ULDC UR4, c[0x0][0x2b8] ;  /* 0x0000ae0000047ab9 */ /* 0x000fe40000000800 */
[----:B------:R-:W-:Y:S02]  /*d210*/  ISETP.GE.AND P1, PT, R8, UR4, PT ;  /* 0x0000000408007c0c */ /* 0x000fe4000bf26270 */
[----:B------:R1:W5:Y:S01]  /*d220*/  LDL R8, [R1+0x24] ;  /* 0x0000240001087983 */ /* 0x0003620000100800 */
[----:B------:R-:W-:Y:S02]  /*d230*/  IMAD.SHL.U32 R9, R9, 0x8, RZ ;  /* 0x0000000809097824 */ /* 0x000fe400078e00ff */
[----:B------:R-:W-:-:S03]  /*d240*/  IMAD R0, R0, UR5, R6 ;  /* 0x0000000500007c24 */ /* 0x000fc6000f8e0206 */
[----:B------:R-:W-:Y:S01]  /*d250*/  LOP3.LUT R9, R9, 0x38, RZ, 0xc0, !PT ;  /* 0x0000003809097812 */ /* 0x000fe200078ec0ff */
[----:B------:R-:W-:Y:S01]  /*d260*/  IMAD.IADD R0, R5, 0x1, R0 ;  /* 0x0000000105007824 */ /* 0x000fe200078e0200 */
[C---:B------:R-:W-:Y:S02]  /*d270*/  LEA R3, P2, R4.reuse, UR6, 0x1 ;  /* 0x0000000604037c11 */ /* 0x040fe4000f8408ff */
[----:B------:R-:W-:Y:S01]  /*d280*/  ISETP.GE.AND P0, PT, R9, UR4, PT ;  /* 0x0000000409007c0c */ /* 0x000fe2000bf06270 */
[----:B------:R-:W-:Y:S01]  /*d290*/  UMOV UR4, 0xffffffff ;  /* 0xffffffff00047882 */ /* 0x000fe20000000000 */
[----:B------:R-:W-:Y:S02]  /*d2a0*/  LEA.HI.X R0, R4, UR7, R0, 0x1, P2 ;  /* 0x0000000704007c11 */ /* 0x000fe400090f0c00 */
[----:B-1----:R-:W-:Y:S09]  /*d2b0*/  BRA.DIV UR4, `(.L_x_2542) ;  /* 0x00000042043c7947 */ /* 0x002ff2000b800000 */
[----:B------:R-:W0:Y:S01]  /*d2c0*/  S2R R4, SR_TID.X ;  /* 0x0000000000047919 */ /* 0x000e220000002100 */
[----:B-----5:R-:W-:Y:S01]  /*d2d0*/  IMAD R2, R10, R7, RZ ;  /* 0x000000070a027224 */ /* 0x020fe200078e02ff */
[----:B------:R-:W1:Y:S04]  /*d2e0*/  SHFL.IDX PT, R5, R3, RZ, 0x181f ;  /* 0x00181fff03057589 */ /* 0x000e6800000e0000 */
[----:B------:R-:W-:Y:S04]  /*d2f0*/  SHFL.IDX PT, R6, R3, 0x1, 0x181f ;  /* 0x00381f0003067f89 */ /* 0x000fe800000e0000 */
        /* <DEDUP_REMOVED lines=9> */
[----:B0-----:R-:W-:-:S05]  /*d390*/  @!P4 IMAD.X R4, RZ, RZ, R4, P3 ;  /* 0x000000ffff04c224 */ /* 0x001fca00018e0604 */
[----:B------:R-:W-:-:S04]  /*d3a0*/  @!P4 LOP3.LUT R5, R5, R4, RZ, 0x3c, !PT ;  /* 0x000000040505c212 */ /* 0x000fc800078e3cff */
[----:B------:R-:W-:-:S04]  /*d3b0*/  @!P4 LOP3.LUT R4, R5, R4, RZ, 0x3c, !PT ;  /* 0x000000040504c212 */ /* 0x000fc800078e3cff */
[----:B------:R-:W-:-:S05]  /*d3c0*/  @!P4 LOP3.LUT R5, R5, R4, RZ, 0x3c, !PT ;  /* 0x000000040505c212 */ /* 0x000fca00078e3cff */
[----:B------:R-:W-:Y:S04]  /*d3d0*/  @!P4 LDGSTS.E.BYPASS.LTC128B.128 [R8+0x10400], desc[UR40][R4.64], !P0 ;  /* 0x104000000408cfae */ /* 0x000fe8000c101d68 */
[----:B------:R0:W-:Y:S02]  /*d3e0*/  @!P4 LDGSTS.E.BYPASS.LTC128B.128 [R8+0x14400], desc[UR40][R4.64+0x80], !P1 ;  /* 0x144000800408cfae */ /* 0x0001e4000c901d68 */
[----:B0-----:R-:W-:-:S05]  /*d3f0*/  @!P2 LEA R5, P3, R9, R6, 0x1 ;  /* 0x000000060905a211 */ /* 0x001fca00078608ff */
[----:B------:R-:W-:-:S05]  /*d400*/  @!P2 IMAD.X R4, RZ, RZ, R7, P3 ;  /* 0x000000ffff04a224 */ /* 0x000fca00018e0607 */
[----:B------:R-:W-:-:S04]  /*d410*/  @!P2 LOP3.LUT R5, R5, R4, RZ, 0x3c, !PT ;  /* 0x000000040505a212 */ /* 0x000fc800078e3cff */
[----:B------:R-:W-:-:S04]  /*d420*/  @!P2 LOP3.LUT R4, R5, R4, RZ, 0x3c, !PT ;  /* 0x000000040504a212 */ /* 0x000fc800078e3cff */
[----:B------:R-:W-:-:S05]  /*d430*/  @!P2 LOP3.LUT R5, R5, R4, RZ, 0x3c, !PT ;  /* 0x000000040505a212 */ /* 0x000fca00078e3cff */
[----:B------:R-:W-:Y:S04]  /*d440*/  @!P2 LDGSTS.E.BYPASS.LTC128B.128 [R8+0x10c00], desc[UR40][R4.64], !P0 ;  /* 0x10c000000408afae */ /* 0x000fe8000c101d68 */
[----:B------:R0:W-:Y:S02]  /*d450*/  @!P2 LDGSTS.E.BYPASS.LTC128B.128 [R8+0x14c00], desc[UR40][R4.64+0x80], !P1 ;  /* 0x14c000800408afae */ /* 0x0001e4000c901d68 */
[----:B0-----:R-:W-:Y:S02]  /*d460*/  VIADD R4, R17, 0x20 ;  /* 0x0000002011047836 */ /* 0x001fe40000000000 */
[----:B------:R-:W0:Y:S03]  /*d470*/  SHFL.IDX PT, R5, R3, 0x2, 0x181f ;  /* 0x00581f0003057f89 */ /* 0x000e2600000e0000 */
[----:B------:R-:W-:-:S02]  /*d480*/  ISETP.GE.AND P2, PT, R4, R2, PT ;  /* 0x000000020400720c */ /* 0x000fc40003f46270 */
[----:B------:R-:W1:Y:S11]  /*d490*/  SHFL.IDX PT, R4, R0, 0x2, 0x181f ;  /* 0x00581f0000047f89 */ /* 0x000e7600000e0000 */
[----:B0-----:R-:W-:-:S05]  /*d4a0*/  @!P2 LEA R5, P3, R9, R5, 0x1 ;  /* 0x000000050905a211 */ /* 0x001fca00078608ff */
[----:B-1----:R-:W-:-:S05]  /*d4b0*/  @!P2 IMAD.X R4, RZ, RZ, R4, P3 ;  /* 0x000000ffff04a224 */ /* 0x002fca00018e0604 */
        /* <DEDUP_REMOVED lines=40> */
[----:B------:R-:W-:Y:S01]  /*d740*/  ISETP.GE.AND P2, PT, R4, R2, PT ;  /* 0x000000020400720c */ /* 0x000fe20003f46270 */
[----:B------:R-:W-:Y:S04]  /*d750*/  SHFL.IDX PT, R3, R3, 0x7, 0x181f ;  /* 0x00f81f0003037f89 */ /* 0x000fe800000e0000 */
[----:B------:R-:W1:Y:S04]  /*d760*/  SHFL.IDX PT, R4, R0, 0x6, 0x181f ;  /* 0x00d81f0000047f89 */ /* 0x000e6800000e0000 */
[----:B------:R-:W2:Y:S04]  /*d770*/  SHFL.IDX PT, R0, R0, 0x7, 0x181f ;  /* 0x00f81f0000007f89 */ /* 0x000ea800000e0000 */
[----:B0-----:R-:W-:-:S05]  /*d780*/  @!P2 LEA R5, P3, R9, R5, 0x1 ;  /* 0x000000050905a211 */ /* 0x001fca00078608ff */
[----:B-1----:R-:W-:-:S05]  /*d790*/  @!P2 IMAD.X R4, RZ, RZ, R4, P3 ;  /* 0x000000ffff04a224 */ /* 0x002fca00018e0604 */
[----:B------:R-:W-:-:S04]  /*d7a0*/  @!P2 LOP3.LUT R5, R5, R4, RZ, 0x3c, !PT ;  /* 0x000000040505a212 */ /* 0x000fc800078e3cff */
[----:B------:R-:W-:-:S04]  /*d7b0*/  @!P2 LOP3.LUT R4, R5, R4, RZ, 0x3c, !PT ;  /* 0x000000040504a212 */ /* 0x000fc800078e3cff */
[----:B------:R-:W-:-:S05]  /*d7c0*/  @!P2 LOP3.LUT R5, R5, R4, RZ, 0x3c, !PT ;  /* 0x000000040505a212 */ /* 0x000fca00078e3cff */
[----:B------:R1:W-:Y:S04]  /*d7d0*/  @!P2 LDGSTS.E.BYPASS.LTC128B.128 [R8+0x13400], desc[UR40][R4.64], !P0 ;  /* 0x134000000408afae */ /* 0x0003e8000c101d68 */
[----:B--2---:R1:W-:Y:S02]  /*d7e0*/  @!P2 LDGSTS.E.BYPASS.LTC128B.128 [R8+0x17400], desc[UR40][R4.64+0x80], !P1 ;  /* 0x174000800408afae */ /* 0x0043e4000c901d68 */
.L_x_2658:
        /* <DEDUP_REMOVED lines=11> */
.L_x_2544:
[----:B------:R-:W-:Y:S05]  /*d8a0*/  BSYNC B0 ;  /* 0x0000000000007941 */ /* 0x000fea0003800000 */
.L_x_2543:
[----:B012---:R-:W2:Y:S01]  /*d8b0*/  LDL R8, [R1+0x4] ;  /* 0x0000040001087983 */ /* 0x007ea20000100800 */
[----:B------:R-:W-:Y:S01]  /*d8c0*/  PLOP3.LUT P0, PT, PT, PT, PT, 0x80, 0x0 ;  /* 0x000000000000781c */ /* 0x000fe20003f0f070 */
[----:B------:R-:W-:Y:S01]  /*d8d0*/  NOP ;  /* 0x0000000000007918 */ /* 0x000fe20000000000 */
[----:B--2---:R-:W-:-:S11]  /*d8e0*/  VIADD R6, R8, 0x28800 ;  /* 0x0002880008067836 */ /* 0x004fd60000000000 */
.L_x_2545:
        /* <DEDUP_REMOVED lines=19> */
.L_x_2659:
[----:B------:R-:W-:Y:S05]  /*da20*/  BSYNC B0 ;  /* 0x0000000000007941 */ /* 0x000fea0003800000 */
.L_x_2546:
[----:B0-----:R-:W2:Y:S01]  /*da30*/  LDL R2, [R1+0x2c] ;  /* 0x00002c0001027983 */ /* 0x001ea20000100800 */
[----:B------:R-:W-:Y:S01]  /*da40*/  BSSY B0, `(.L_x_2548) ;  /* 0x00001f2000007945 */ /* 0x000fe20003800000 */
[----:B--2---:R-:W-:-:S13]  /*da50*/  ISETP.GE.AND P0, PT, R2, 0x2, PT ;  /* 0x000000020200780c */ /* 0x004fda0003f06270 */
[----:B------:R-:W-:Y:S05]  /*da60*/  @!P0 BRA `(.L_x_2549) ;  /* 0x0000001c00bc8947 */ /* 0x000fea0003800000 */
[C---:B------:R-:W-:Y:S01]  /*da70*/  LOP3.LUT R0, R2.reuse, 0x1, RZ, 0xc0, !PT ;  /* 0x0000000102007812 */ /* 0x040fe200078ec0ff */
[----:B------:R-:W-:Y:S01]  /*da80*/  VIADD R4, R2, 0xfffffffe ;  /* 0xfffffffe02047836 */ /* 0x000fe20000000000 */
[----:B------:R-:W-:Y:S02]  /*da90*/  BSSY B2, `(.L_x_2550) ;  /* 0x00000aa000027945 */ /* 0x000fe40003800000 */
[----:B------:R-:W-:Y:S01]  /*daa0*/  ISETP.NE.U32.AND P0, PT, R0, 0x1, PT ;  /* 0x000000010000780c */ /* 0x000fe20003f05070 */
[----:B------:R-:W-:-:S12]  /*dab0*/  IMAD.MOV.U32 R0, RZ, RZ, R4 ;  /* 0x000000ffff007224 */ /* 0x000fd800078e0004 */
[----:B------:R-:W-:Y:S05]  /*dac0*/  @!P0 BRA `(.L_x_2551) ;  /* 0x0000000800988947 */ /* 0x000fea0003800000 */
[----:B------:R-:W2:Y:S04]  /*dad0*/  LDL R5, [R1+0x20] ;  /* 0x0000200001057983 */ /* 0x000ea80000100800 */
[----:B------:R-:W3:Y:S04]  /*dae0*/  LDL R3, [R1+0x8] ;  /* 0x0000080001037983 */ /* 0x000ee80000100800 */
[----:B------:R-:W4:Y:S01]  /*daf0*/  LDL R2, [R1+0x14] ;  /* 0x0000140001027983 */ /* 0x000f220000100800 */
[----:B------:R-:W-:Y:S01]  /*db00*/  BSSY B1, `(.L_x_2552) ;  /* 0x000009e000017945 */ /* 0x000fe20003800000 */
[----:B--2---:R-:W-:Y:S01]  /*db10*/  ISETP.NE.AND P1, PT, R5, RZ, PT ;  /* 0x000000ff0500720c */ /* 0x004fe20003f25270 */
        /* <DEDUP_REMOVED lines=9> */
[----:B------:R-:W-:Y:S01]  /*dbb0*/  ISETP.NE.AND.EX P0, PT, RZ, UR5, PT, P0 ;  /* 0x00000005ff007c0c */ /* 0x000fe2000bf05300 */
[----:B------:R-:W-:-:S12]  /*dbc0*/  IMAD.MOV.U32 R7, RZ, RZ, R4 ;  /* 0x000000ffff077224 */ /* 0x000fd800078e0004 */
[----:B0-----:R-:W-:Y:S05]  /*dbd0*/  @!P0 BRA `(.L_x_2554) ;  /* 0x0000000000508947 */ /* 0x001fea0003800000 */
[----:B------:R-:W2:Y:S01]  /*dbe0*/  LDL R10, [R1+0x1c] ;  /* 0x00001c00010a7983 */ /* 0x000ea20000100800 */
[----:B------:R-:W0:Y:S03]  /*dbf0*/  LDC R5, c[0x0][0x43c] ;  /* 0x00010f00ff057b82 */ /* 0x000e260000000800 */
[----:B------:R-:W3:Y:S01]  /*dc00*/  LDL R9, [R1+0x10] ;  /* 0x0000100001097983 */ /* 0x000ee20000100800 */
[----:B------:R-:W-:Y:S01]  /*dc10*/  IMAD.MOV.U32 R0, RZ, RZ, R4 ;  /* 0x000000ffff007224 */ /* 0x000fe200078e0004 */
[----:B------:R-:W-:Y:S01]  /*dc20*/  ULDC.64 UR6, c[0x0][0x428] ;  /* 0x00010a0000067ab9 */ /* 0x000fe20000000a00 */
[----:B0-----:R-:W-:-:S13]  /*dc30*/  ISETP.NE.AND P0, PT, R5, 0x1, PT ;  /* 0x000000010500780c */ /* 0x001fda0003f05270 */
[----:B-----5:R-:W0:Y:S02]  /*dc40*/  @P0 LDC.64 R2, c[0x0][0x440] ;  /* 0x00011000ff020b82 */ /* 0x020e240000000a00 */
[----:B0-----:R-:W-:-:S05]  /*dc50*/  @P0 IMAD.HI.U32 R2, R4, R2, RZ ;  /* 0x0000000204020227 */ /* 0x001fca00078e00ff */
[----:B------:R-:W-:-:S04]  /*dc60*/  @P0 SHF.R.U32.HI R0, RZ, R3, R2 ;  /* 0x00000003ff000219 */ /* 0x000fc80000011602 */
[--C-:B------:R-:W-:Y:S01]  /*dc70*/  SHF.R.S32.HI R3, RZ, 0x1f, R0.reuse ;  /* 0x0000001fff037819 */ /* 0x100fe20000011400 */
[----:B------:R-:W-:-:S04]  /*dc80*/  IMAD.MOV R7, RZ, RZ, -R0 ;  /* 0x000000ffff077224 */ /* 0x000fc800078e0a00 */
[----:B------:R-:W-:Y:S02]  /*dc90*/  IMAD R7, R5, R7, R4 ;  /* 0x0000000705077224 */ /* 0x000fe400078e0204 */
[----:B--2---:R-:W-:-:S04]  /*dca0*/  IMAD R2, R10, UR6, RZ ;  /* 0x000000060a027c24 */ /* 0x004fc8000f8e02ff */
[----:B---3--:R-:W-:Y:S02]  /*dcb0*/  IMAD R5, R9, UR7, R2 ;  /* 0x0000000709057c24 */ /* 0x008fe4000f8e0202 */
[----:B------:R-:W-:-:S04]  /*dcc0*/  IMAD.MOV.U32 R2, RZ, RZ, R0 ;  /* 0x000000ffff027224 */ /* 0x000fc800078e0000 */
[----:B------:R-:W-:-:S04]  /*dcd0*/  IMAD.WIDE.U32 R2, R9, UR6, R2 ;  /* 0x0000000609027c25 */ /* 0x000fc8000f8e0002 */
[----:B------:R-:W-:Y:S01]  /*dce0*/  IMAD.IADD R0, R5, 0x1, R3 ;  /* 0x0000000105007824 */ /* 0x000fe200078e0203 */
[----:B------:R-:W-:-:S04]  /*dcf0*/  LEA R10, P0, R2, UR4, 0x2 ;  /* 0x00000004020a7c11 */ /* 0x000fc8000f8010ff */
[----:B------:R-:W-:-:S05]  /*dd00*/  LEA.HI.X R11, R2, UR5, R0, 0x2, P0 ;  /* 0x00000005020b7c11 */ /* 0x000fca00080f1400 */
[----:B------:R0:W5:Y:S04]  /*dd10*/  LDG.E R3, desc[UR40][R10.64] ;  /* 0x000000280a037981 */ /* 0x000168000c1e1900 */
.L_x_2554:
[----:B------:R-:W2:Y:S01]  /*dd20*/  LDL R0, [R1+0x4] ;  /* 0x0000040001007983 */ /* 0x000ea20000100800 */
[----:B------:R-:W-:Y:S01]  /*dd30*/  BSSY B3, `(.L_x_2555) ;  /* 0x0000005000037945 */ /* 0x000fe20003800000 */
[----:B--2---:R-:W-:Y:S01]  /*dd40*/  IMAD R2, R8, 0x8, R0 ;  /* 0x0000000808027824 */ /* 0x004fe200078e0200 */
[----:B------:R-:W-:-:S04]  /*dd50*/  SHF.L.U32 R0, R12, 0x1f, RZ ;  /* 0x0000001f0c007819 */ /* 0x000fc800000006ff */
[----:B------:R-:W1:Y:S02]  /*dd60*/  SYNCS.PHASECHK.TRANS64.TRYWAIT P0, [R2+URZ+0x28840], R0 ;  /* 0x02884000020075a7 */ /* 0x000e64000800017f */
[----:B-1----:R-:W-:Y:S05]  /*dd70*/  @!P0 BRA `(.L_x_2556) ;  /* 0x0000004000708947 */ /* 0x002fea0003800000 */
.L_x_2660:
[----:B------:R-:W-:Y:S05]  /*dd80*/  BSYNC B3 ;  /* 0x0000000000037941 */ /* 0x000fea0003800000 */
.L_x_2555:
[----:B------:R-:W2:Y:S01]  /*dd90*/  S2R R5, SR_TID.X ;  /* 0x0000000000057919 */ /* 0x000ea20000002100 */
        /* <DEDUP_REMOVED lines=11> */
.L_x_2558:
[----:B------:R-:W-:Y:S05]  /*de50*/  BSYNC B3 ;  /* 0x0000000000037941 */ /* 0x000fea0003800000 */
.L_x_2557:
        /* <DEDUP_REMOVED lines=13> */
.L_x_2559:
        /* <DEDUP_REMOVED lines=16> */
.L_x_2560:
        /* <DEDUP_REMOVED lines=10> */
[----:B0-----:R-:W2:Y:S04]  /*e0d0*/  LDL.LU R10, [R1+0x14] ;  /* 0x00001400010a7983 */ /* 0x001ea80000300800 */
[----:B------:R-:W3:Y:S01]  /*e0e0*/  LDL R9, [R1+0x8] ;  /* 0x0000080001097983 */ /* 0x000ee20000100800 */
[----:B------:R-:W-:Y:S01]  /*e0f0*/  BSSY B3, `(.L_x_2561) ;  /* 0x0000005000037945 */ /* 0x000fe20003800000 */
[----:B--2---:R-:W-:Y:S01]  /*e100*/  SHF.L.U32 R0, R10, 0x1f, RZ ;  /* 0x0000001f0a007819 */ /* 0x004fe200000006ff */
[----:B---3--:R-:W-:-:S04]  /*e110*/  IMAD R2, R9, 0x8, R6 ;  /* 0x0000000809027824 */ /* 0x008fc800078e0206 */
[----:B------:R-:W0:Y:S02]  /*e120*/  SYNCS.PHASECHK.TRANS64.TRYWAIT P0, [R2+URZ+0x60], R0 ;  /* 0x00006000020075a7 */ /* 0x000e24000800017f */
[----:B0-----:R-:W-:Y:S05]  /*e130*/  @!P0 BRA `(.L_x_2562) ;  /* 0x0000003c00948947 */ /* 0x001fea0003800000 */
.L_x_2661:
[----:B------:R-:W-:Y:S05]  /*e140*/  BSYNC B3 ;  /* 0x0000000000037941 */ /* 0x000fea0003800000 */
.L_x_2561:
        /* <DEDUP_REMOVED lines=14> */
.L_x_2564:
[----:B------:R-:W-:Y:S05]  /*e230*/  BSYNC B3 ;  /* 0x0000000000037941 */ /* 0x000fea0003800000 */
.L_x_2563:
        /* <DEDUP_REMOVED lines=13> */
.L_x_2565:
        /* <DEDUP_REMOVED lines=16> */
.L_x_2566:
        /* <DEDUP_REMOVED lines=13> */
.L_x_2553:
[----:B------:R-:W-:Y:S05]  /*e4e0*/  BSYNC B1 ;  /* 0x0000000000017941 */ /* 0x000fea0003800000 */
.L_x_2552:
[----:B------:R-:W2:Y:S04]  /*e4f0*/  LDL.LU R0, [R1+0x2c] ;  /* 0x00002c0001007983 */ /* 0x000ea80000300800 */
[----:B------:R3:W-:Y:S04]  /*e500*/  STL [R1+0x8], R8 ;  /* 0x0000080801007387 */ /* 0x0007e80000100800 */
[----:B------:R3:W-:Y:S02]  /*e510*/  STL [R1+0x14], R12 ;  /* 0x0000140c01007387 */ /* 0x0007e40000100800 */
[----:B--23--:R-:W-:-:S07]  /*e520*/  VIADD R0, R0, 0xfffffffd ;  /* 0xfffffffd00007836 */ /* 0x00cfce0000000000 */
.L_x_2551:
[----:B------:R-:W-:Y:S05]  /*e530*/  BSYNC B2 ;  /* 0x0000000000027941 */ /* 0x000fea0003800000 */
.L_x_2550:
[----:B------:R-:W-:-:S13]  /*e540*/  ISETP.NE.AND P0, PT, R4, RZ, PT ;  /* 0x000000ff0400720c */ /* 0x000fda0003f05270 */
[----:B------:R-:W-:Y:S05]  /*e550*/  @!P0 BRA `(.L_x_2549) ;  /* 0x0000001400008947 */ /* 0x000fea0003800000 */
[----:B------:R2:W5:Y:S02]  /*e560*/  LDL R8, [R1] ;  /* 0x0000000001087983 */ /* 0x0005640000100800 */
.L_x_2597:
[----:B---3--:R-:W3:Y:S04]  /*e570*/  LDL R4, [R1+0x20] ;  /* 0x0000200001047983 */ /* 0x008ee80000100800 */
[----:B0-----:R-:W4:Y:S04]  /*e580*/  LDL R3, [R1+0x8] ;  /* 0x0000080001037983 */ /* 0x001f280000100800 */
[----:B--2---:R-:W2:Y:S01]  /*e590*/  LDL R2, [R1+0x14] ;  /* 0x0000140001027983 */ /* 0x004ea20000100800 */
[----:B------:R-:W-:Y:S05]  /*e5a0*/  YIELD ;  /* 0x0000000000007946 */ /* 0x000fea0003800000 */
[----:B------:R-:W-:Y:S01]  /*e5b0*/  BSSY B1, `(.L_x_2567) ;  /* 0x000009a000017945 */ /* 0x000fe20003800000 */
[----:B---3--:R-:W-:Y:S01]  /*e5c0*/  ISETP.NE.AND P1, PT, R4, RZ, PT ;  /* 0x000000ff0400720c */ /* 0x008fe20003f25270 */
[----:B----4-:R-:W-:-:S05]  /*e5d0*/  VIADD R4, R3, 0x1 ;  /* 0x0000000103047836 */ /* 0x010fca0000000000 */
[----:B------:R-:W-:-:S04]  /*e5e0*/  ISETP.NE.AND P0, PT, R4, 0x2, PT ;  /* 0x000000020400780c */ /* 0x000fc80003f05270 */
[----:B------:R-:W-:Y:S02]  /*e5f0*/  SEL R5, RZ, 0x1, P0 ;  /* 0x00000001ff057807 */ /* 0x000fe40000000000 */
[----:B------:R-:W-:Y:S02]  /*e600*/  SEL R4, R4, RZ, P0 ;  /* 0x000000ff04047207 */ /* 0x000fe40000000000 */
[----:B--2---:R-:W-:Y:S01]  /*e610*/  LOP3.LUT R5, R2, R5, RZ, 0x3c, !PT ;  /* 0x0000000502057212 */ /* 0x004fe200078e3cff */
[----:B------:R-:W-:Y:S06]  /*e620*/  @!P1 BRA `(.L_x_2568) ;  /* 0x0000000800489947 */ /* 0x000fec0003800000 */
[----:B------:R-:W-:Y:S01]  /*e630*/  ULDC.64 UR4, c[0x0][0x418] ;  /* 0x0001060000047ab9 */ /* 0x000fe20000000a00 */
[----:B------:R-:W-:Y:S01]  /*e640*/  IMAD.MOV.U32 R7, RZ, RZ, R0 ;  /* 0x000000ffff077224 */ /* 0x000fe200078e0000 */
[----:B------:R-:W-:-:S04]  /*e650*/  ISETP.NE.U32.AND P0, PT, RZ, UR4, PT ;  /* 0x00000004ff007c0c */ /* 0x000fc8000bf05070 */
[----:B------:R-:W-:-:S13]  /*e660*/  ISETP.NE.AND.EX P0, PT, RZ, UR5, PT, P0 ;  /* 0x00000005ff007c0c */ /* 0x000fda000bf05300 */
[----:B------:R-:W-:Y:S05]  /*e670*/  @!P0 BRA `(.L_x_2569) ;  /* 0x00000000004c8947 */ /* 0x000fea0003800000 */
[----:B------:R-:W2:Y:S01]  /*e680*/  LDL R10, [R1+0x1c] ;  /* 0x00001c00010a7983 */ /* 0x000ea20000100800 */
[----:B-----5:R-:W0:Y:S01]  /*e690*/  LDC R8, c[0x0][0x43c] ;  /* 0x00010f00ff087b82 */ /* 0x020e220000000800 */
        /* <DEDUP_REMOVED lines=17> */
.L_x_2569:
[----:B------:R-:W2:Y:S01]  /*e7b0*/  LDL R2, [R1+0x4] ;  /* 0x0000040001027983 */ /* 0x000ea20000100800 */
[----:B------:R-:W-:Y:S01]  /*e7c0*/  BSSY B2, `(.L_x_2570) ;  /* 0x0000005000027945 */ /* 0x000fe20003800000 */
[----:B--2---:R-:W-:Y:S01]  /*e7d0*/  IMAD R3, R4, 0x8, R2 ;  /* 0x0000000804037824 */ /* 0x004fe200078e0202 */
[----:B------:R-:W-:-:S04]  /*e7e0*/  SHF.L.U32 R2, R5, 0x1f, RZ ;  /* 0x0000001f05027819 */ /* 0x000fc800000006ff */
[----:B------:R-:W2:Y:S02]  /*e7f0*/  SYNCS.PHASECHK.TRANS64.TRYWAIT P0, [R3+URZ+0x28840], R2 ;  /* 0x02884002030075a7 */ /* 0x000ea4000800017f */
[----:B--2---:R-:W-:Y:S05]  /*e800*/  @!P0 BRA `(.L_x_2571) ;  /* 0x0000003400f48947 */ /* 0x004fea0003800000 */
.L_x_2662:
[----:B------:R-:W-:Y:S05]  /*e810*/  BSYNC B2 ;  /* 0x0000000000027941 */ /* 0x000fea0003800000 */
.L_x_2570:
        /* <DEDUP_REMOVED lines=12> */
.L_x_2573:
[----:B------:R-:W-:Y:S05]  /*e8e0*/  BSYNC B2 ;  /* 0x0000000000027941 */ /* 0x000fea0003800000 */
.L_x_2572:
[----:B--2---:R-:W2:Y:S04]  /*e8f0*/  LDL R2, [R1+0x4] ;  /* 0x0000040001027983 */ /* 0x004ea80000100800 */
        /* <DEDUP_REMOVED lines=12> */
.L_x_2574:
        /* <DEDUP_REMOVED lines=16> */
.L_x_2575:
        /* <DEDUP_REMOVED lines=17> */
.L_x_2663:
[----:B------:R-:W-:Y:S05]  /*ebd0*/  BSYNC B2 ;  /* 0x0000000000027941 */ /* 0x000fea0003800000 */
.L_x_2576:
        /* <DEDUP_REMOVED lines=11> */
.L_x_2579:
[----:B------:R-:W-:Y:S05]  /*ec90*/  BSYNC B2 ;  /* 0x0000000000027941 */ /* 0x000fea0003800000 */
.L_x_2578:
[----:B------:R-:W2:Y:S04]  /*eca0*/  LDL R15, [R1+0x4] ;  /* 0x00000400010f7983 */ /* 0x000ea80000100800 */
        /* <DEDUP_REMOVED lines=13> */
.L_x_2580:
        /* <DEDUP_REMOVED lines=16> */
.L_x_2581:
        /* <DEDUP_REMOVED lines=11> */
[----:B------:R0:W-:Y:S04]  /*ef30*/  STL [R1+0xc], R7 ;  /* 0x00000c0701007387 */ /* 0x0001e80000100800 */
[----:B------:R0:W-:Y:S02]  /*ef40*/  STL [R1], R8 ;  /* 0x0000000801007387 */ /* 0x0001e40000100800 */
.L_x_2568:
[----:B------:R-:W-:Y:S05]  /*ef50*/  BSYNC B1 ;  /* 0x0000000000017941 */ /* 0x000fea0003800000 */
.L_x_2567:
        /* <DEDUP_REMOVED lines=8> */
[----:B------:R2:W-:Y:S04]  /*efe0*/  STL [R1+0x14], R10 ;  /* 0x0000140a01007387 */ /* 0x0005e80000100800 */
[----:B------:R2:W-:Y:S01]  /*eff0*/  STL [R1+0x8], R11 ;  /* 0x0000080b01007387 */ /* 0x0005e20000100800 */
[----:B------:R-:W-:Y:S05]  /*f000*/  @!P1 BRA `(.L_x_2583) ;  /* 0x0000000800449947 */ /* 0x000fea0003800000 */
[----:B------:R-:W-:Y:S01]  /*f010*/  ULDC.64 UR4, c[0x0][0x418] ;  /* 0x0001060000047ab9 */ /* 0x000fe20000000a00 */
[----:B0-----:R-:W-:Y:S01]  /*f020*/  VIADD R7, R0, 0xffffffff ;  /* 0xffffffff00077836 */ /* 0x001fe20000000000 */
[----:B------:R-:W-:-:S04]  /*f030*/  ISETP.NE.U32.AND P0, PT, RZ, UR4, PT ;  /* 0x00000004ff007c0c */ /* 0x000fc8000bf05070 */
[----:B------:R-:W-:-:S13]  /*f040*/  ISETP.NE.AND.EX P0, PT, RZ, UR5, PT, P0 ;  /* 0x00000005ff007c0c */ /* 0x000fda000bf05300 */
[----:B------:R-:W-:Y:S05]  /*f050*/  @!P0 BRA `(.L_x_2584) ;  /* 0x00000000004c8947 */ /* 0x000fea0003800000 */
[----:B------:R-:W3:Y:S01]  /*f060*/  LDL R13, [R1+0x1c] ;  /* 0x00001c00010d7983 */ /* 0x000ee20000100800 */
[----:B------:R-:W0:Y:S01]  /*f070*/  LDC R9, c[0x0][0x43c] ;  /* 0x00010f00ff097b82 */ /* 0x000e220000000800 */
[----:B------:R-:W-:Y:S02]  /*f080*/  ULDC.64 UR6, c[0x0][0x428] ;  /* 0x00010a0000067ab9 */ /* 0x000fe40000000a00 */
[----:B------:R-:W4:Y:S01]  /*f090*/  LDL R12, [R1+0x10] ;  /* 0x00001000010c7983 */ /* 0x000f220000100800 */
        /* <DEDUP_REMOVED lines=15> */
.L_x_2584:
[----:B------:R-:W3:Y:S01]  /*f190*/  LDL R2, [R1+0x4] ;  /* 0x0000040001027983 */ /* 0x000ee20000100800 */
[----:B------:R-:W-:Y:S01]  /*f1a0*/  SHF.L.U32 R3, R10, 0x1f, RZ ;  /* 0x0000001f0a037819 */ /* 0x000fe200000006ff */
[----:B------:R-:W-:Y:S01]  /*f1b0*/  BSSY B2, `(.L_x_2585) ;  /* 0x0000004000027945 */ /* 0x000fe20003800000 */
[----:B---3--:R-:W-:-:S04]  /*f1c0*/  IMAD R2, R11, 0x8, R2 ;  /* 0x000000080b027824 */ /* 0x008fc800078e0202 */
[----:B------:R-:W3:Y:S02]  /*f1d0*/  SYNCS.PHASECHK.TRANS64.TRYWAIT P0, [R2+URZ+0x28840], R3 ;  /* 0x02884003020075a7 */ /* 0x000ee4000800017f */
[----:B---3--:R-:W-:Y:S05]  /*f1e0*/  @!P0 BRA `(.L_x_2586) ;  /* 0x0000002c00a48947 */ /* 0x008fea0003800000 */
.L_x_2664:
[----:B------:R-:W-:Y:S05]  /*f1f0*/  BSYNC B2 ;  /* 0x0000000000027941 */ /* 0x000fea0003800000 */
.L_x_2585:
[----:B0-----:R-:W0:Y:S01]  /*f200*/  S2R R9, SR_TID.X ;  /* 0x0000000000097919 */ /* 0x001e220000002100 */
        /* <DEDUP_REMOVED lines=9> */
[----:B----4-:R-:W-:Y:S05]  /*f2a0*/  @!P0 BRA `(.L_x_2588) ;  /* 0x0000000000048947 */ /* 0x010fea0003800000 */
[----:B------:R-:W-:Y:S01]  /*f2b0*/  BPT.TRAP 0x1 ;  /* 0x000000040000795c */ /* 0x000fe20000300000 */
.L_x_2588:
[----:B------:R-:W-:Y:S05]  /*f2c0*/  BSYNC B2 ;  /* 0x0000000000027941 */ /* 0x000fea0003800000 */
.L_x_2587:
[----:B---3--:R-:W3:Y:S04]  /*f2d0*/  LDL R2, [R1+0x8] ;  /* 0x0000080001027983 */ /* 0x008ee80000100800 */
[----:B--2---:R-:W2:Y:S04]  /*f2e0*/  LDL R10, [R1+0x4] ;  /* 0x00000400010a7983 */ /* 0x004ea80000100800 */
        /* <DEDUP_REMOVED lines=13> */
.L_x_2589:
        /* <DEDUP_REMOVED lines=16> */
.L_x_2590:
        /* <DEDUP_REMOVED lines=15> */
.L_x_2665:
[----:B------:R-:W-:Y:S05]  /*f5b0*/  BSYNC B2 ;  /* 0x0000000000027941 */ /* 0x000fea0003800000 */
.L_x_2591:
        /* <DEDUP_REMOVED lines=11> */
.L_x_2594:
[----:B------:R-:W-:Y:S05]  /*f670*/  BSYNC B2 ;  /* 0x0000000000027941 */ /* 0x000fea0003800000 */
.L_x_2593:
[----:B------:R-:W2:Y:S04]  /*f680*/  LDL R9, [R1+0x4] ;  /* 0x0000040001097983 */ /* 0x000ea80000100800 */
        /* <DEDUP_REMOVED lines=12> */
.L_x_2595:
        /* <DEDUP_REMOVED lines=16> */
.L_x_2596:
        /* <DEDUP_REMOVED lines=13> */
.L_x_2583:
[----:B------:R-:W-:Y:S05]  /*f920*/  BSYNC B1 ;  /* 0x0000000000017941 */ /* 0x000fea0003800000 */
.L_x_2582:
[C---:B------:R-:W-:Y:S01]  /*f930*/  ISETP.GT.AND P0, PT, R0.reuse, 0x1, PT ;  /* 0x000000010000780c */ /* 0x040fe20003f04270 */
[----:B------:R-:W-:-:S12]  /*f940*/  VIADD R0, R0, 0xfffffffe ;  /* 0xfffffffe00007836 */ /* 0x000fd80000000000 */
[----:B------:R-:W-:Y:S05]  /*f950*/  @P0 BRA `(.L_x_2597) ;  /* 0xffffffec00040947 */ /* 0x000fea000383ffff */
.L_x_2549:
[----:B------:R-:W-:Y:S05]  /*f960*/  BSYNC B0 ;  /* 0x0000000000007941 */ /* 0x000fea0003800000 */
.L_x_2548:
[----:B------:R-:W0:Y:S01]  /*f970*/  S2R R2, SR_TID.X ;  /* 0x0000000000027919 */ /* 0x000e220000002100 */
[----:B------:R-:W-:Y:S01]  /*f980*/  BSSY B0, `(.L_x_2598) ;  /* 0x0000010000007945 */ /* 0x000fe20003800000 */
[----:B0-----:R-:W-:-:S04]  /*f990*/  LOP3.LUT R3, R2, 0x7f, RZ, 0xc0, !PT ;  /* 0x0000007f02037812 */ /* 0x001fc800078ec0ff */
[----:B------:R-:W-:-:S13]  /*f9a0*/  ISETP.NE.AND P0, PT, R3, RZ, PT ;  /* 0x000000ff0300720c */ /* 0x000fda0003f05270 */
[----:B------:R-:W-:Y:S05]  /*f9b0*/  @P0 BRA `(.L_x_2599) ;  /* 0x0000000000300947 */ /* 0x000fea0003800000 */
[----:B------:R-:W0:Y:S01]  /*f9c0*/  S2R R2, SR_LANEID ;  /* 0x0000000000027919 */ /* 0x000e220000000000 */
[----:B------:R-:W-:Y:S01]  /*f9d0*/  VOTEU.ANY UR4, UPT, PT ;  /* 0x0000000000047886 */ /* 0x000fe200038e0100 */
[----:B------:R-:W4:Y:S01]  /*f9e0*/  LDC.64 R4, c[0x0][0xc60] ;  /* 0x00031800ff047b82 */ /* 0x000f220000000a00 */
[----:B------:R-:W0:Y:S02]  /*f9f0*/  FLO.U32 R0, UR4 ;  /* 0x0000000400007d00 */ /* 0x000e2400080e0000 */
[----:B0-----:R-:W-:-:S06]  /*fa00*/  ISETP.EQ.U32.AND P0, PT, R0, R2, PT ;  /* 0x000000020000720c */ /* 0x001fcc0003f02070 */
[----:B------:R-:W4:Y:S07]  /*fa10*/  POPC R2, UR4 ;  /* 0x0000000400027d09 */ /* 0x000f2e0008000000 */
[----:B----4-:R-:W4:Y:S04]  /*fa20*/  @P0 ATOMG.E.ADD.STRONG.GPU PT, R2, desc[UR40][R4.64], R2 ;  /* 0x00000002040209a8 */ /* 0x010f2800081ee1e8 */
[----:B----4-:R0:W4:Y:S02]  /*fa30*/  SHFL.IDX PT, R2, R2, R0, 0x1f ;  /* 0x00001f0002027589 */ /* 0x01012400000e0000 */
[----:B0-----:R-:W0:Y:S02]  /*fa40*/  S2R R0, SR_LTMASK ;  /* 0x0000000000007919 */ /* 0x001e240000003900 */
[----:B0-----:R-:W-:-:S06]  /*fa50*/  LOP3.LUT R0, R0, UR4, RZ, 0xc0, !PT ;  /* 0x0000000400007c12 */ /* 0x001fcc000f8ec0ff */
[----:B------:R-:W4:Y:S02]  /*fa60*/  POPC R0, R0 ;  /* 0x0000000000007309 */ /* 0x000f240000000000 */
[----:B----4-:R-:W-:-:S07]  /*fa70*/  IADD3 R16, R2, UR36, R0 ;  /* 0x0000002402107c10 */ /* 0x010fce000fffe000 */
.L_x_2599:
[----:B------:R-:W-:Y:S05]  /*fa80*/  BSYNC B0 ;  /* 0x0000000000007941 */ /* 0x000fea0003800000 */
.L_x_2598:
[----:B------:R-:W4:Y:S01]  /*fa90*/  LDL.LU R0, [R1+0x20] ;  /* 0x0000200001007983 */ /* 0x000f220000300800 */
[----:B------:R-:W-:Y:S01]  /*faa0*/  BSSY B0, `(.L_x_2600) ;  /* 0x0000040000007945 */ /* 0x000fe20003800000 */
[----:B----4-:R-:W-:-:S13]  /*fab0*/  ISETP.NE.AND P0, PT, R0, RZ, PT ;  /* 0x000000ff0000720c */ /* 0x010fda0003f05270 */
        /* <DEDUP_REMOVED lines=8> */
[----:B------:R-:W0:Y:S02]  /*fb40*/  SYNCS.PHASECHK.TRANS64.TRYWAIT P0, [R0+URZ+0x28860], R2 ;  /* 0x02886002000075a7 */ /* 0x000e24000800017f */
[----:B0-----:R-:W-:Y:S05]  /*fb50*/  @!P0 BRA `(.L_x_2603) ;  /* 0x0000002400708947 */ /* 0x001fea0003800000 */
.L_x_2666:
[----:B------:R-:W-:Y:S05]  /*fb60*/  BSYNC B1 ;  /* 0x0000000000017941 */ /* 0x000fea0003800000 */
.L_x_2602:
[----:B------:R-:W-:Y:S04]  /*fb70*/  BSSY B1, `(.L_x_2604) ;  /* 0x0000009000017945 */ /* 0x000fe80003800000 */
[----:B------:R-:W-:Y:S05]  /*fb80*/  @P1 BRA `(.L_x_2605) ;  /* 0x00000000001c1947 */ /* 0x000fea0003800000 */
[----:B------:R-:W2:Y:S01]  /*fb90*/  S2R R3, SR_TID.X ;  /* 0x0000000000037919 */ /* 0x000ea20000002100 */
[----:B0-----:R-:W-:-:S04]  /*fba0*/  IMAD.MOV.U32 R2, RZ, RZ, 0x8000 ;  /* 0x00008000ff027424 */ /* 0x001fc800078e00ff */
[----:B------:R4:W-:Y:S01]  /*fbb0*/  SYNCS.ARRIVE.TRANS64 RZ, [R0+URZ+0x28850], R2 ;  /* 0x0288500200ff79a7 */ /* 0x0009e2000800003f */
[----:B--2---:R-:W-:-:S04]  /*fbc0*/  LOP3.LUT R3, R3, 0x1f, RZ, 0xc0, !PT ;  /* 0x0000001f03037812 */ /* 0x004fc800078ec0ff */
[----:B------:R-:W-:-:S13]  /*fbd0*/  ISETP.NE.AND P0, PT, R3, RZ, PT ;  /* 0x000000ff0300720c */ /* 0x000fda0003f05270 */
[----:B----4-:R-:W-:Y:S05]  /*fbe0*/  @!P0 BRA `(.L_x_2605) ;  /* 0x0000000000048947 */ /* 0x010fea0003800000 */
[----:B------:R-:W-:Y:S01]  /*fbf0*/  BPT.TRAP 0x1 ;  /* 0x000000040000795c */ /* 0x000fe20000300000 */
.L_x_2605:
[----:B------:R-:W-:Y:S05]  /*fc00*/  BSYNC B1 ;  /* 0x0000000000017941 */ /* 0x000fea0003800000 */
.L_x_2604:
[----:B------:R-:W2:Y:S04]  /*fc10*/  LDL.LU R5, [R1+0x18] ;  /* 0x0000180001057983 */ /* 0x000ea80000300800 */
[----:B------:R-:W2:Y:S04]  /*fc20*/  LDL.LU R3, [R1+0xc] ;  /* 0x00000c0001037983 */ /* 0x000ea80000300800 */
[----:B------:R-:W4:Y:S04]  /*fc30*/  LDL R4, [R1+0x4] ;  /* 0x0000040001047983 */ /* 0x000f280000100800 */
[----:B0-----:R-:W4:Y:S01]  /*fc40*/  LDL R2, [R1+0x8] ;  /* 0x0000080001027983 */ /* 0x001f220000100800 */
[----:B------:R-:W-:Y:S01]  /*fc50*/  UIADD3 UR4, UP0, UR38, 0x470, URZ ;  /* 0x0000047026047890 */ /* 0x000fe2000ff1e03f */
[----:B------:R-:W-:Y:S01]  /*fc60*/  PLOP3.LUT P0, PT, PT, PT, PT, 0x80, 0x0 ;  /* 0x000000000000781c */ /* 0x000fe20003f0f070 */
[----:B------:R-:W-:Y:S01]  /*fc70*/  VIADD R0, R0, 0x28850 ;  /* 0x0002885000007836 */ /* 0x000fe20000000000 */
[----:B------:R-:W-:Y:S01]  /*fc80*/  UMOV UR6, 0x0 ;  /* 0x0000000000067882 */ /* 0x000fe20000000000 */
[----:B------:R-:W-:Y:S01]  /*fc90*/  UIADD3.X UR5, URZ, UR39, URZ, UP0, !UPT ;  /* 0x000000273f057290 */ /* 0x000fe200087fe43f */
[----:B------:R-:W-:Y:S01]  /*fca0*/  UMOV UR7, 0x14f00000 ;  /* 0x14f0000000077882 */ /* 0x000fe20000000000 */
[----:B------:R-:W-:Y:S01]  /*fcb0*/  UMOV UR10, URZ ;  /* 0x0000003f000a7c82 */ /* 0x000fe20008000000 */
[----:B--2---:R-:W-:-:S02]  /*fcc0*/  IMAD R3, R3, 0x80, R5 ;  /* 0x0000008003037824 */ /* 0x004fc400078e0205 */
[----:B----4-:R-:W-:-:S04]  /*fcd0*/  IMAD R2, R2, 0x8000, R4 ;  /* 0x0000800002027824 */ /* 0x010fc800078e0204 */
[----:B------:R-:W-:-:S07]  /*fce0*/  VIADD R4, R2, 0x400 ;  /* 0x0000040002047836 */ /* 0x000fce0000000000 */
.L_x_2606:
        /* <DEDUP_REMOVED lines=11> */
[----:B------:R-:W-:Y:S01]  /*fda0*/  PLOP3.LUT P0, PT, PT, PT, PT, 0x80, 0x0 ;  /* 0x000000000000781c */ /* 0x000fe20003f0f070 */
[----:B------:R-:W-:Y:S01]  /*fdb0*/  VIADD R2, R2, 0x4400 ;  /* 0x0000440002027836 */ /* 0x000fe20000000000 */
[----:B------:R-:W-:Y:S01]  /*fdc0*/  UMOV UR6, 0x0 ;  /* 0x0000000000067882 */ /* 0x000fe20000000000 */
[----:B------:R-:W-:Y:S01]  /*fdd0*/  UMOV UR7, 0x14f00000 ;  /* 0x14f0000000077882 */ /* 0x000fe20000000000 */
[----:B------:R-:W-:-:S09]  /*fde0*/  UMOV UR10, 0x40 ;  /* 0x00000040000a7882 */ /* 0x000fd20000000000 */
.L_x_2607:
        /* <DEDUP_REMOVED lines=11> */
.L_x_2601:
[----:B------:R-:W-:Y:S05]  /*fea0*/  BSYNC B0 ;  /* 0x0000000000007941 */ /* 0x000fea0003800000 */
.L_x_2600:
[----:B------:R-:W4:Y:S04]  /*feb0*/  LDL.LU R5, [R1+0x8] ;  /* 0x0000080001057983 */ /* 0x000f280000300800 */
        /* <DEDUP_REMOVED lines=8> */
.L_x_2528:
[----:B------:R-:W-:Y:S05]  /*ff40*/  BSYNC B7 ;  /* 0x0000000000077941 */ /* 0x000fea0003800000 */
.L_x_2526:
[----:B----4-:R-:W4:Y:S02]  /*ff50*/  LDL R0, [R1+0x50] ;  /* 0x0000500001007983 */ /* 0x010f240000100800 */
[----:B----4-:R-:W-:-:S13]  /*ff60*/  ISETP.NE.AND P0, PT, R0, RZ, PT ;  /* 0x000000ff0000720c */ /* 0x010fda0003f05270 */
[----:B------:R-:W-:Y:S05]  /*ff70*/  @!P0 BRA `(.L_x_2608) ;  /* 0x0000000000288947 */ /* 0x000fea0003800000 */
[----:B------:R-:W-:Y:S05]  /*ff80*/  WARPSYNC.ALL ;  /* 0x0000000000007948 */ /* 0x000fea0003800000 */
[----:B------:R-:W4:Y:S08]  /*ff90*/  S2UR UR5, SR_CgaCtaId ;  /* 0x00000000000579c3 */ /* 0x000f300000008800 */
[----:B------:R-:W-:Y:S06]  /*ffa0*/  BAR.SYNC.DEFER_BLOCKING 0x5, 0x180 ;  /* 0x0146000000007b1d */ /* 0x000fec0000010000 */
[----:B------:R-:W-:-:S02]  /*ffb0*/  UMOV UR4, 0x400 ;  /* 0x0000040000047882 */ /* 0x000fc40000000000 */
[----:B----4-:R-:W-:-:S06]  /*ffc0*/  ULEA UR4, UR5, UR4, 0x18 ;  /* 0x0000000405047291 */ /* 0x010fcc000f8ec03f */
[----:B------:R-:W-:-:S05]  /*ffd0*/  IMAD.U32 R0, RZ, RZ, UR4 ;  /* 0x00000004ff007e24 */ /* 0x000fca000f8e00ff */
[----:B------:R4:W0:Y:S04]  /*ffe0*/  LDS.128 R16, [R0+0x288d0] ;  /* 0x0288d00000107984 */ /* 0x0008280000000c00 */
[----:B------:R4:W-:Y:S01]  /*fff0*/  STL [R1+0x4], R0 ;  /* 0x0000040001007387 */ /* 0x0009e20000100800 */
[----:B------:R-:W-:Y:S06]  /*10000*/  BAR.ARV 0x4, 0x180 ;  /* 0x0106000000007b1d */ /* 0x000fec0000002000 */
[----:B------:R-:W-:Y:S05]  /*10010*/  BRA `(.L_x_2609) ;  /* 0x0000000800d47947 */ /* 0x000fea0003800000 */
.L_x_2608:
[----:B------:R-:W4:Y:S01]  /*10020*/  S2R R0, SR_TID.X ;  /* 0x0000000000007919 */ /* 0x000f220000002100 */
[----:B------:R-:W-:Y:S01]  /*10030*/  UMOV UR4, 0xffffffff ;  /* 0xffffffff00047882 */ /* 0x000fe20000000000 */
[----:B----4-:R-:W-:-:S04]  /*10040*/  LOP3.LUT R4, R0, 0x1f, RZ, 0xc0, !PT ;  /* 0x0000001f00047812 */ /* 0x010fc800078ec0ff */
[----:B------:R-:W-:Y:S01]  /*10050*/  ISETP.NE.AND P0, PT, R4, 0x1f, PT ;  /* 0x0000001f0400780c */ /* 0x000fe20003f05270 */
[----:B------:R-:W-:-:S12]  /*10060*/  BRA.DIV UR4, `(.L_x_2610) ;  /* 0x0000002204407947 */ /* 0x000fd8000b800000 */
[----:B------:R-:W-:Y:S01]  /*10070*/  IMAD.IADD R5, R19, 0x1, R4 ;  /* 0x0000000113057824 */ /* 0x000fe200078e0204 */
[----:B------:R-:W-:-:S04]  /*10080*/  ULDC UR4, c[0x0][0xc3c] ;  /* 0x00030f0000047ab9 */ /* 0x000fc80000000800 */
[----:B------:R-:W-:-:S13]  /*10090*/  ISETP.GE.OR P1, PT, R5, UR4, !P0 ;  /* 0x0000000405007c0c */ /* 0x000fda000c726670 */
[----:B------:R-:W4:Y:S02]  /*100a0*/  @!P1 LDC.64 R2, c[0x0][0xc80] ;  /* 0x00032000ff029b82 */ /* 0x000f240000000a00 */
[----:B----4-:R-:W-:-:S06]  /*100b0*/  @!P1 IMAD.WIDE R2, R5, 0x4, R2 ;  /* 0x0000000405029825 */ /* 0x010fcc00078e0202 */
[----:B------:R4:W2:Y:S01]  /*100c0*/  @!P1 LDG.E R3, desc[UR40][R2.64] ;  /* 0x0000002802039981 */ /* 0x0008a2000c1e1900 */
[C---:B------:R-:W-:Y:S02]  /*100d0*/  ISETP.GE.U32.AND P2, PT, R4.reuse, 0x2, PT ;  /* 0x000000020400780c */ /* 0x040fe40003f46070 */
[C---:B------:R-:W-:Y:S01]  /*100e0*/  ISETP.GE.U32.AND P3, PT, R4.reuse, 0x4, PT ;  /* 0x000000040400780c */ /* 0x040fe20003f66070 */
[----:B------:R-:W-:Y:S01]  /*100f0*/  SHFL.IDX PT, R0, R16, RZ, 0x1f ;  /* 0x00001fff10007589 */ /* 0x000fe200000e0000 */
[C---:B------:R-:W-:Y:S02]  /*10100*/  ISETP.GE.U32.AND P4, PT, R4.reuse, 0x8, PT ;  /* 0x000000080400780c */ /* 0x040fe40003f86070 */
[C---:B------:R-:W-:Y:S01]  /*10110*/  ISETP.GE.U32.AND P5, PT, R4.reuse, 0x10, PT ;  /* 0x000000100400780c */ /* 0x040fe20003fa6070 */
[----:B----4-:R-:W-:Y:S02]  /*10120*/  IMAD.MOV.U32 R2, RZ, RZ, RZ ;  /* 0x000000ffff027224 */ /* 0x010fe400078e00ff */
[----:B--2---:R-:W-:Y:S01]  /*10130*/  @!P1 IMAD.MOV.U32 R2, RZ, RZ, R3 ;  /* 0x000000ffff029224 */ /* 0x004fe200078e0003 */
        /* <DEDUP_REMOVED lines=18> */
.L_x_2676:
[----:B------:R-:W-:Y:S02]  /*10260*/  ULDC UR4, c[0x0][0xc38] ;  /* 0x00030e0000047ab9 */ /* 0x000fe40000000800 */
[----:B------:R-:W-:-:S04]  /*10270*/  IMAD.U32 R4, RZ, RZ, UR4 ;  /* 0x00000004ff047e24 */ /* 0x000fc8000f8e00ff */
[----:B----4-:R-:W-:-:S04]  /*10280*/  IMAD R16, R14, R4, RZ ;  /* 0x000000040e107224 */ /* 0x010fc800078e02ff */
[----:B------:R-:W-:-:S05]  /*10290*/  IMAD.IADD R5, R5, 0x1, R16 ;  /* 0x0000000105057824 */ /* 0x000fca00078e0210 */
[----:B------:R-:W-:-:S13]  /*102a0*/  ISETP.GT.AND P6, PT, R5, R0, PT ;  /* 0x000000000500720c */ /* 0x000fda0003fc4270 */
[----:B------:R-:W-:Y:S05]  /*102b0*/  @P6 BRA `(.L_x_2611) ;  /* 0x00000000009c6947 */ /* 0x000fea0003800000 */
.L_x_2616:
[----:B------:R-:W4:Y:S01]  /*102c0*/  LDC R2, c[0x0][0xc3c] ;  /* 0x00030f00ff027b82 */ /* 0x000f220000000800 */
[----:B------:R-:W-:-:S05]  /*102d0*/  VIADD R19, R19, 0x1f ;  /* 0x0000001f13137836 */ /* 0x000fca0000000000 */
[----:B----4-:R-:W-:-:S13]  /*102e0*/  ISETP.GE.AND P6, PT, R19, R2, PT ;  /* 0x000000021300720c */ /* 0x010fda0003fc6270 */
[----:B------:R-:W-:Y:S05]  /*102f0*/  @P6 BRA `(.L_x_2612) ;  /* 0x0000000400d06947 */ /* 0x000fea0003800000 */
[----:B--2---:R-:W2:Y:S01]  /*10300*/  S2R R3, SR_TID.X ;  /* 0x0000000000037919 */ /* 0x004ea20000002100 */
[----:B------:R-:W-:Y:S01]  /*10310*/  BSSY B0, `(.L_x_2613) ;  /* 0x0000009000007945 */ /* 0x000fe20003800000 */
[----:B--2---:R-:W-:-:S05]  /*10320*/  LOP3.LUT R3, R3, 0x1f, RZ, 0xc0, !PT ;  /* 0x0000001f03037812 */ /* 0x004fca00078ec0ff */
[----:B---3--:R-:W-:-:S05]  /*10330*/  IMAD.IADD R7, R19, 0x1, R3 ;  /* 0x0000000113077824 */ /* 0x008fca00078e0203 */
[----:B------:R-:W-:Y:S01]  /*10340*/  ISETP.GE.OR P6, PT, R7, R2, !P0 ;  /* 0x000000020700720c */ /* 0x000fe200047c6670 */
[----:B------:R-:W-:-:S12]  /*10350*/  IMAD.MOV.U32 R2, RZ, RZ, RZ ;  /* 0x000000ffff027224 */ /* 0x000fd800078e00ff */
[----:B------:R-:W-:Y:S05]  /*10360*/  @P6 BRA `(.L_x_2614) ;  /* 0x00000000000c6947 */ /* 0x000fea0003800000 */
[----:B------:R-:W2:Y:S02]  /*10370*/  LDC.64 R2, c[0x0][0xc80] ;  /* 0x00032000ff027b82 */ /* 0x000ea40000000a00 */
[----:B--2---:R-:W-:-:S06]  /*10380*/  IMAD.WIDE R2, R7, 0x4, R2 ;  /* 0x0000000407027825 */ /* 0x004fcc00078e0202 */
[----:B------:R2:W5:Y:S02]  /*10390*/  LDG.E R2, desc[UR40][R2.64] ;  /* 0x0000002802027981 */ /* 0x000564000c1e1900 */
.L_x_2614:
[----:B------:R-:W-:Y:S05]  /*103a0*/  BSYNC B0 ;  /* 0x0000000000007941 */ /* 0x000fea0003800000 */
.L_x_2613:
[----:B------:R-:W-:-:S03]  /*103b0*/  UMOV UR4, 0xffffffff ;  /* 0xffffffff00047882 */ /* 0x000fc60000000000 */
[----:B------:R-:W-:Y:S05]  /*103c0*/  BRA.DIV UR4, `(.L_x_2615) ;  /* 0x00000022048c7947 */ /* 0x000fea000b800000 */
[----:B-----5:R-:W2:Y:S02]  /*103d0*/  SHFL.UP PT, R14, R2, 0x1, RZ ;  /* 0x04200000020e7989 */ /* 0x020ea400000e00ff */
        /* <DEDUP_REMOVED lines=15> */
.L_x_2684:
[----:B------:R-:W-:Y:S02]  /*104d0*/  ULDC UR4, c[0x0][0xc38] ;  /* 0x00030e0000047ab9 */ /* 0x000fe40000000800 */
[----:B------:R-:W-:-:S04]  /*104e0*/  IMAD.U32 R4, RZ, RZ, UR4 ;  /* 0x00000004ff047e24 */ /* 0x000fc8000f8e00ff */
[----:B---3--:R-:W-:-:S04]  /*104f0*/  IMAD R16, R14, R4, RZ ;  /* 0x000000040e107224 */ /* 0x008fc800078e02ff */
[----:B------:R-:W-:-:S05]  /*10500*/  IMAD.IADD R5, R16, 0x1, R5 ;  /* 0x0000000110057824 */ /* 0x000fca00078e0205 */
[----:B------:R-:W-:-:S13]  /*10510*/  ISETP.GT.AND P6, PT, R5, R0, PT ;  /* 0x000000000500720c */ /* 0x000fda0003fc4270 */
[----:B------:R-:W-:Y:S05]  /*10520*/  @!P6 BRA `(.L_x_2616) ;  /* 0xfffffffc0064e947 */ /* 0x000fea000383ffff */
.L_x_2611:
        /* <DEDUP_REMOVED lines=8> */
.L_x_2688:
[----:B------:R-:W-:Y:S01]  /*105b0*/  ISETP.NE.AND P0, PT, R5, RZ, PT ;  /* 0x000000ff0500720c */ /* 0x000fe20003f05270 */
[----:B------:R-:W-:-:S12]  /*105c0*/  IMAD.MOV.U32 R5, RZ, RZ, RZ ;  /* 0x000000ffff057224 */ /* 0x000fd800078e00ff */
[----:B------:R-:W-:Y:S05]  /*105d0*/  @!P0 BRA `(.L_x_2618) ;  /* 0x0000000000108947 */ /* 0x000fea0003800000 */
[----:B------:R-:W-:Y:S01]  /*105e0*/  UMOV UR4, 0xffffffff ;  /* 0xffffffff00047882 */ /* 0x000fe20000000000 */
[----:B------:R-:W-:Y:S02]  /*105f0*/  VIADD R12, R6, 0xffffffff ;  /* 0xffffffff060c7836 */ /* 0x000fe40000000000 */
[----:B------:R-:W-:Y:S05]  /*10600*/  BRA.DIV UR4, `(.L_x_2619) ;  /* 0x0000002604047947 */ /* 0x000fea000b800000 */
[----:B------:R0:W0:Y:S02]  /*10610*/  SHFL.IDX PT, R5, R3, R12, 0x1f ;  /* 0x00001f0c03057589 */ /* 0x00002400000e0000 */
.L_x_2618:
[----:B0-2-4-:R-:W0:Y:S01]  /*10620*/  LDC.64 R2, c[0x0][0xc90] ;  /* 0x00032400ff027b82 */ /* 0x015e220000000a00 */
[----:B------:R-:W-:-:S04]  /*10630*/  IMAD.IADD R19, R6, 0x1, R19 ;  /* 0x0000000106137824 */ /* 0x000fc800078e0213 */
[----:B0-----:R-:W-:-:S05]  /*10640*/  IMAD.WIDE R2, R19, 0x4, R2 ;  /* 0x0000000413027825 */ /* 0x001fca00078e0202 */
[----:B---3--:R-:W2:Y:S01]  /*10650*/  LDG.E R7, desc[UR40][R2.64] ;  /* 0x0000002802077981 */ /* 0x008ea2000c1e1900 */
[----:B------:R-:W-:-:S04]  /*10660*/  IMAD R16, R5, R4, R16 ;  /* 0x0000000405107224 */ /* 0x000fc800078e0210 */
[----:B------:R-:W-:Y:S02]  /*10670*/  IMAD.IADD R0, R0, 0x1, -R16 ;  /* 0x0000000100007824 */ /* 0x000fe400078e0a10 */
[----:B--2---:R-:W-:-:S05]  /*10680*/  IMAD R6, R17, R7, RZ ;  /* 0x0000000711067224 */ /* 0x004fca00078e02ff */
[----:B-----5:R-:W-:-:S04]  /*10690*/  IABS R8, R6 ;  /* 0x0000000600087213 */ /* 0x020fc80000000000 */
        /* <DEDUP_REMOVED lines=58> */
.L_x_2612:
[----:B------:R-:W-:Y:S01]  /*10a40*/  UMOV UR4, URZ ;  /* 0x0000003f00047c82 */ /* 0x000fe20008000000 */
[----:B------:R-:W-:Y:S01]  /*10a50*/  UMOV UR5, URZ ;  /* 0x0000003f00057c82 */ /* 0x000fe20008000000 */
[----:B------:R-:W-:Y:S01]  /*10a60*/  ULDC UR6, c[0x0][0xc3c] ;  /* 0x00030f0000067ab9 */ /* 0x000fe20000000800 */
[----:B------:R-:W-:Y:S02]  /*10a70*/  IMAD.MOV.U32 R16, RZ, RZ, R0 ;  /* 0x000000ffff107224 */ /* 0x000fe400078e0000 */
[----:B------:R-:W-:Y:S02]  /*10a80*/  IMAD.U32 R17, RZ, RZ, UR4 ;  /* 0x00000004ff117e24 */ /* 0x000fe4000f8e00ff */
[----:B------:R-:W-:Y:S02]  /*10a90*/  IMAD.U32 R18, RZ, RZ, UR5 ;  /* 0x00000005ff127e24 */ /* 0x000fe4000f8e00ff */
[----:B------:R-:W-:-:S07]  /*10aa0*/  IMAD.U32 R19, RZ, RZ, UR6 ;  /* 0x00000006ff137e24 */ /* 0x000fce000f8e00ff */
.L_x_2620:
[----:B------:R4:W3:Y:S01]  /*10ab0*/  LDL R2, [R1+0x4] ;  /* 0x0000040001027983 */ /* 0x0008e20000100800 */
[----:B------:R-:W0:Y:S01]  /*10ac0*/  S2R R0, SR_TID.X ;  /* 0x0000000000007919 */ /* 0x000e220000002100 */
[----:B------:R-:W-:Y:S05]  /*10ad0*/  WARPSYNC.ALL ;  /* 0x0000000000007948 */ /* 0x000fea0003800000 */
[----:B0-----:R-:W-:Y:S01]  /*10ae0*/  LOP3.LUT R0, R0, 0x1f, RZ, 0xc0, !PT ;  /* 0x0000001f00007812 */ /* 0x001fe200078ec0ff */
[----:B------:R-:W-:Y:S03]  /*10af0*/  BAR.SYNC.DEFER_BLOCKING 0x4, 0x180 ;  /* 0x0106000000007b1d */ /* 0x000fe60000010000 */
[----:B------:R-:W-:-:S13]  /*10b00*/  ISETP.NE.AND P0, PT, R0, RZ, PT ;  /* 0x000000ff0000720c */ /* 0x000fda0003f05270 */
[----:B--2---:R-:W3:Y:S01]  /*10b10*/  @!P0 S2R R3, SR_CgaCtaId ;  /* 0x0000000000038919 */ /* 0x004ee20000008800 */
[----:B------:R-:W-:-:S04]  /*10b20*/  @!P0 MOV R0, 0x400 ;  /* 0x0000040000008802 */ /* 0x000fc80000000f00 */
[----:B---3--:R-:W-:-:S05]  /*10b30*/  @!P0 LEA R2, R3, R0, 0x18 ;  /* 0x0000000003028211 */ /* 0x008fca00078ec0ff */
[----:B------:R4:W-:Y:S04]  /*10b40*/  @!P0 STS.128 [R2+0x288d0], R16 ;  /* 0x0288d01002008388 */ /* 0x0009e80000000c00 */
[----:B------:R4:W-:Y:S01]  /*10b50*/  @!P0 STL [R1+0x4], R2 ;  /* 0x0000040201008387 */ /* 0x0009e20000100800 */
[----:B------:R-:W-:Y:S06]  /*10b60*/  BAR.ARV 0x5, 0x180 ;  /* 0x0146000000007b1d */ /* 0x000fec0000002000 */
.L_x_2609:
[----:B------:R-:W-:Y:S02]  /*10b70*/  ULDC UR4, c[0x0][0xc3c] ;  /* 0x00030f0000047ab9 */ /* 0x000fe40000000800 */
[----:B0-----:R-:W-:-:S13]  /*10b80*/  ISETP.GE.AND P0, PT, R19, UR4, PT ;  /* 0x0000000413007c0c */ /* 0x001fda000bf06270 */
[----:B------:R-:W-:Y:S05]  /*10b90*/  @!P0 BRA `(.L_x_2621) ;  /* 0xffffffac00c88947 */ /* 0x000fea000383ffff */
[----:B------:R-:W-:Y:S05]  /*10ba0*/  BSYNC B8 ;  /* 0x0000000000087941 */ /* 0x000fea0003800000 */
.L_x_2522:
[----:B----4-:R-:W4:Y:S01]  /*10bb0*/  LDL.LU R0, [R1+0x48] ;  /* 0x0000480001007983 */ /* 0x010f220000300800 */
[----:B------:R-:W-:Y:S01]  /*10bc0*/  BSSY B0, `(.L_x_2622) ;  /* 0x000000b000007945 */ /* 0x000fe20003800000 */
[----:B------:R-:W0:Y:S01]  /*10bd0*/  S2R R5, SR_CgaCtaId ;  /* 0x0000000000057919 */ /* 0x000e220000008800 */
[----:B----4-:R-:W-:-:S05]  /*10be0*/  VIADD R0, R0, 0x1 ;  /* 0x0000000100007836 */ /* 0x010fca0000000000 */
[----:B------:R-:W-:-:S04]  /*10bf0*/  LEA.HI R2, R0, R0, RZ, 0x1 ;  /* 0x0000000000027211 */ /* 0x000fc800078f08ff */
[----:B------:R-:W-:-:S05]  /*10c00*/  LOP3.LUT R3, R2, 0xfffffffe, RZ, 0xc0, !PT ;  /* 0xfffffffe02037812 */ /* 0x000fca00078ec0ff */
[----:B------:R-:W-:Y:S01]  /*10c10*/  IMAD.IADD R3, R0, 0x1, -R3 ;  /* 0x0000000100037824 */ /* 0x000fe200078e0a03 */
[----:B------:R-:W-:-:S04]  /*10c20*/  MOV R0, 0x400 ;  /* 0x0000040000007802 */ /* 0x000fc80000000f00 */
[----:B0-----:R-:W-:Y:S02]  /*10c30*/  LEA R0, R5, R0, 0x18 ;  /* 0x0000000005007211 */ /* 0x001fe400078ec0ff */
[----:B------:R-:W-:-:S04]  /*10c40*/  SHF.L.U32 R3, R3, 0x1f, RZ ;  /* 0x0000001f03037819 */ /* 0x000fc800000006ff */
[----:B------:R-:W0:Y:S02]  /*10c50*/  SYNCS.PHASECHK.TRANS64.TRYWAIT P0, [R0+URZ+0x28820], R3 ;  /* 0x02882003000075a7 */ /* 0x000e24000800017f */
[----:B0-----:R-:W-:Y:S05]  /*10c60*/  @!P0 BRA `(.L_x_2623) ;  /* 0x0000001c00948947 */ /* 0x001fea0003800000 */
.L_x_2691:
[----:B------:R-:W-:Y:S05]  /*10c70*/  BSYNC B0 ;  /* 0x0000000000007941 */ /* 0x000fea0003800000 */
.L_x_2622:
[----:B------:R-:W-:-:S03]  /*10c80*/  UMOV UR4, 0xffffffff ;  /* 0xffffffff00047882 */ /* 0x000fc60000000000 */
[----:B------:R-:W-:Y:S05]  /*10c90*/  BRA.DIV UR4, `(.L_x_2624) ;  /* 0x0000001e049c7947 */ /* 0x000fea000b800000 */
[----:B------:R-:W4:Y:S02]  /*10ca0*/  S2R R2, SR_TID.X ;  /* 0x0000000000027919 */ /* 0x000f240000002100 */
[----:B----4-:R-:W-:-:S04]  /*10cb0*/  SHF.R.U32.HI R2, RZ, 0x5, R2 ;  /* 0x00000005ff027819 */ /* 0x010fc80000011602 */
[----:B------:R-:W-:-:S05]  /*10cc0*/  LOP3.LUT R2, R2, 0x3, RZ, 0xc0, !PT ;  /* 0x0000000302027812 */ /* 0x000fca00078ec0ff */
[----:B------:R4:W0:Y:S02]  /*10cd0*/  SHFL.IDX PT, R14, R2, RZ, 0x1f ;  /* 0x00001fff020e7589 */ /* 0x00082400000e0000 */
.L_x_2694:
[----:B0-----:R-:W-:Y:S01]  /*10ce0*/  ISETP.NE.AND P0, PT, R14, RZ, PT ;  /* 0x000000ff0e00720c */ /* 0x001fe20003f05270 */
[----:B------:R-:W-:-:S12]  /*10cf0*/  BSSY B0, `(.L_x_2625) ;  /* 0x0000027000007945 */ /* 0x000fd80003800000 */
[----:B------:R-:W-:Y:S05]  /*10d00*/  @P0 BRA `(.L_x_2626) ;  /* 0x0000000000940947 */ /* 0x000fea0003800000 */
[----:B------:R-:W-:-:S03]  /*10d10*/  UMOV UR4, 0xffffffff ;  /* 0xffffffff00047882 */ /* 0x000fc60000000000 */
[----:B------:R-:W-:Y:S05]  /*10d20*/  BRA.DIV UR4, `(.L_x_2627) ;  /* 0x0000001e04ac7947 */ /* 0x000fea000b800000 */
[----:B------:R-:W-:-:S13]  /*10d30*/  ELECT P6, URZ, PT ;  /* 0x00000000003f782f */ /* 0x000fda00038c0000 */
.L_x_2697:
[----:B------:R-:W-:Y:S05]  /*10d40*/  @!P6 BRA `(.L_x_2626) ;  /* 0x000000000084e947 */ /* 0x000fea0003800000 */
[----:B----4-:R-:W4:Y:S02]  /*10d50*/  LDL.LU R2, [R1+0x54] ;  /* 0x0000540001027983 */ /* 0x010f240000300800 */
[----:B----4-:R-:W-:-:S04]  /*10d60*/  LOP3.LUT R2, R2, 0x2, RZ, 0xfc, !PT ;  /* 0x0000000202027812 */ /* 0x010fc800078efcff */
[----:B------:R-:W-:-:S13]  /*10d70*/  ISETP.NE.AND P2, PT, R2, 0x3, PT ;  /* 0x000000030200780c */ /* 0x000fda0003f45270 */
[----:B------:R-:W-:Y:S05]  /*10d80*/  @!P2 BRA `(.L_x_2628) ;  /* 0x000000000004a947 */ /* 0x000fea0003800000 */
[----:B------:R-:W-:Y:S01]  /*10d90*/  BPT.TRAP 0x1 ;  /* 0x000000040000795c */ /* 0x000fe20000300000 */
.L_x_2628:
[----:B------:R-:W4:Y:S04]  /*10da0*/  LDL R3, [R1+0x8] ;  /* 0x0000080001037983 */ /* 0x000f280000100800 */
[----:B--23--:R-:W2:Y:S01]  /*10db0*/  LDL.LU R7, [R1+0x14] ;  /* 0x0000140001077983 */ /* 0x00cea20000300800 */
[----:B------:R-:W-:-:S04]  /*10dc0*/  VIADD R2, R0, 0x28840 ;  /* 0x0002884000027836 */ /* 0x000fc80000000000 */
[C---:B----4-:R-:W-:Y:S02]  /*10dd0*/  IMAD R6, R3.reuse, 0x8, R2 ;  /* 0x0000000803067824 */ /* 0x050fe400078e0202 */
        /* <DEDUP_REMOVED lines=10> */
.L_x_2698:
[----:B------:R-:W2:Y:S02]  /*10e80*/  SYNCS.PHASECHK.TRANS64.TRYWAIT P0, [R7+URZ], R2 ;  /* 0x00000002070075a7 */ /* 0x000ea4000800017f */
[----:B--2---:R-:W-:Y:S05]  /*10e90*/  @!P0 BRA `(.L_x_2630) ;  /* 0x0000001c00848947 */ /* 0x004fea0003800000 */
.L_x_2699:
[----:B------:R-:W-:Y:S05]  /*10ea0*/  @!P2 BRA `(.L_x_2631) ;  /* 0x000000000004a947 */ /* 0x000fea0003800000 */
[----:B------:R-:W-:Y:S01]  /*10eb0*/  BPT.TRAP 0x1 ;  /* 0x000000040000795c */ /* 0x000fe20000300000 */
.L_x_2631:
[----:B------:R-:W3:Y:S01]  /*10ec0*/  LDL.LU R4, [R1+0x8] ;  /* 0x0000080001047983 */ /* 0x000ee20000300800 */
[----:B------:R-:W-:-:S04]  /*10ed0*/  VIADD R0, R0, 0x28860 ;  /* 0x0002886000007836 */ /* 0x000fc80000000000 */
[----:B---3--:R-:W-:-:S04]  /*10ee0*/  IMAD R4, R4, 0x8, R0 ;  /* 0x0000000804047824 */ /* 0x008fc800078e0200 */
[----:B------:R-:W3:Y:S02]  /*10ef0*/  SYNCS.PHASECHK.TRANS64.TRYWAIT P0, [R4+URZ], R5 ;  /* 0x00000005040075a7 */ /* 0x000ee4000800017f */
[----:B---3--:R-:W-:Y:S05]  /*10f00*/  @!P0 BRA `(.L_x_2632) ;  /* 0x0000001c007c8947 */ /* 0x008fea0003800000 */
.L_x_2700:
[----:B------:R-:W-:-:S07]  /*10f10*/  IMAD R3, R3, 0x8, R0 ;  /* 0x0000000803037824 */ /* 0x000fce00078e0200 */
.L_x_2633:
[----:B----4-:R4:W0:Y:S02]  /*10f20*/  SYNCS.PHASECHK.TRANS64.TRYWAIT P0, [R3+URZ], R2 ;  /* 0x00000002030075a7 */ /* 0x010824000800017f */
[----:B0-----:R-:W-:Y:S05]  /*10f30*/  @!P0 NANOSLEEP.SYNCS 0x989680 ;  /* 0x009896800000895d */ /* 0x001fea0003900000 */
[----:B------:R-:W0:Y:S02]  /*10f40*/  @!P0 SYNCS.PHASECHK.TRANS64 P0, [R3+URZ], R2 ;  /* 0x00000002030085a7 */ /* 0x000e24000800007f */
[----:B0-----:R-:W-:Y:S05]  /*10f50*/  @!P0 BRA `(.L_x_2633) ;  /* 0xfffffffc00f08947 */ /* 0x001fea000383ffff */
.L_x_2626:
[----:B------:R-:W-:Y:S05]  /*10f60*/  BSYNC B0 ;  /* 0x0000000000007941 */ /* 0x000fea0003800000 */
.L_x_2625:
[----:B------:R-:W-:Y:S05]  /*10f70*/  EXIT ;  /* 0x000000000000794d */ /* 0x000fea0003800000 */
.L_x_2464:
[----:B0-----:R-:W-:-:S04]  /*10f80*/  IMAD.U32 R3, RZ, RZ, UR38 ;  /* 0x00000026ff037e24 */ /* 0x001fc8000f8e00ff */
[----:B------:R0:W1:Y:S03]  /*10f90*/  SYNCS.PHASECHK.TRANS64.TRYWAIT P1, [R3+URZ+0x28800], R0 ;  /* 0x02880000030075a7 */ /* 0x000066000802017f */
[----:B-1----:R-:W-:Y:S05]  /*10fa0*/  @!P1 NANOSLEEP.SYNCS 0x989680 ;  /* 0x009896800000995d */ /* 0x002fea0003900000 */
[----:B------:R-:W1:Y:S02]  /*10fb0*/  @!P1 SYNCS.PHASECHK.TRANS64 P1, [R3+URZ+0x28800], R0 ;  /* 0x02880000030095a7 */ /* 0x000e64000802007f */
[----:B-1----:R-:W-:Y:S05]  /*10fc0*/  @!P1 BRA `(.L_x_2464) ;  /* 0xfffffffc00ec9947 */ /* 0x002fea000383ffff */
[----:B------:R-:W-:Y:S05]  /*10fd0*/  BRA `(.L_x_2634) ;  /* 0xffffff0400d87947 */ /* 0x000fea000383ffff */
.L_x_2468:
[----:B-1----:R1:W2:Y:S02]  /*10fe0*/  SYNCS.PHASECHK.TRANS64.TRYWAIT P2, [R3+URZ+0x28830], R0 ;  /* 0x02883000030075a7 */ /* 0x0022a4000804017f */
[----:B--2---:R-:W-:Y:S05]  /*10ff0*/  @!P2 NANOSLEEP.SYNCS 0x989680 ;  /* 0x009896800000a95d */ /* 0x004fea0003900000 */
[----:B------:R-:W2:Y:S02]  /*11000*/  @!P2 SYNCS.PHASECHK.TRANS64 P2, [R3+URZ+0x28830], R0 ;  /* 0x028830000300a5a7 */ /* 0x000ea4000804007f */
[----:B--2---:R-:W-:Y:S05]  /*11010*/  @!P2 BRA `(.L_x_2468) ;  /* 0xfffffffc00f0a947 */ /* 0x004fea000383ffff */
[----:B------:R-:W-:Y:S05]  /*11020*/  BRA `(.L_x_2467) ;  /* 0xffffff0400fc7947 */ /* 0x000fea000383ffff */
.L_x_2473:
[----:B-1----:R-:W-:-:S04]  /*11030*/  IMAD.U32 R5, RZ, RZ, UR6 ;  /* 0x00000006ff057e24 */ /* 0x002fc8000f8e00ff */
[----:B------:R1:W2:Y:S03]  /*11040*/  SYNCS.PHASECHK.TRANS64.TRYWAIT P3, [R5+URZ+0x28830], R0 ;  /* 0x02883000050075a7 */ /* 0x0002a6000806017f */
[----:B--2---:R-:W-:Y:S05]  /*11050*/  @!P3 NANOSLEEP.SYNCS 0x989680 ;  /* 0x009896800000b95d */ /* 0x004fea0003900000 */
[----:B------:R-:W2:Y:S02]  /*11060*/  @!P3 SYNCS.PHASECHK.TRANS64 P3, [R5+URZ+0x28830], R0 ;  /* 0x028830000500b5a7 */ /* 0x000ea4000806007f */
[----:B--2---:R-:W-:Y:S05]  /*11070*/  @!P3 BRA `(.L_x_2473) ;  /* 0xfffffffc00ecb947 */ /* 0x004fea000383ffff */
[----:B------:R-:W-:Y:S05]  /*11080*/  BRA `(.L_x_2470) ;  /* 0xffffff2800ec7947 */ /* 0x000fea000383ffff */
.L_x_2477:
[----:B-1----:R-:W-:-:S04]  /*11090*/  IMAD.U32 R5, RZ, RZ, UR6 ;  /* 0x00000006ff057e24 */ /* 0x002fc8000f8e00ff */
[----:B------:R1:W2:Y:S03]  /*110a0*/  SYNCS.PHASECHK.TRANS64.TRYWAIT P3, [R5+URZ+0x28850], R0 ;  /* 0x02885000050075a7 */ /* 0x0002a6000806017f */
[----:B--2---:R-:W-:Y:S05]  /*110b0*/  @!P3 NANOSLEEP.SYNCS 0x989680 ;  /* 0x009896800000b95d */ /* 0x004fea0003900000 */
[----:B------:R-:W2:Y:S02]  /*110c0*/  @!P3 SYNCS.PHASECHK.TRANS64 P3, [R5+URZ+0x28850], R0 ;  /* 0x028850000500b5a7 */ /* 0x000ea4000806007f */
[----:B--2---:R-:W-:Y:S05]  /*110d0*/  @!P3 BRA `(.L_x_2477) ;  /* 0xfffffffc00ecb947 */ /* 0x004fea000383ffff */
[----:B------:R-:W-:Y:S05]  /*110e0*/  BRA `(.L_x_2474) ;  /* 0xffffff2c00b47947 */ /* 0x000fea000383ffff */
.L_x_2483:
[----:B-1----:R-:W-:-:S04]  /*110f0*/  IMAD.U32 R5, RZ, RZ, UR6 ;  /* 0x00000006ff057e24 */ /* 0x002fc8000f8e00ff */
[----:B------:R1:W2:Y:S03]  /*11100*/  SYNCS.PHASECHK.TRANS64.TRYWAIT P2, [R5+URZ+0x28830], R0 ;  /* 0x02883000050075a7 */ /* 0x0002a6000804017f */
[----:B--2---:R-:W-:Y:S05]  /*11110*/  @!P2 NANOSLEEP.SYNCS 0x989680 ;  /* 0x009896800000a95d */ /* 0x004fea0003900000 */
[----:B------:R-:W2:Y:S02]  /*11120*/  @!P2 SYNCS.PHASECHK.TRANS64 P2, [R5+URZ+0x28830], R0 ;  /* 0x028830000500a5a7 */ /* 0x000ea4000804007f */
[----:B--2---:R-:W-:Y:S05]  /*11130*/  @!P2 BRA `(.L_x_2483) ;  /* 0xfffffffc00eca947 */ /* 0x004fea000383ffff */
[----:B------:R-:W-:Y:S05]  /*11140*/  BRA `(.L_x_2480) ;  /* 0xffffff5400107947 */ /* 0x000fea000383ffff */
.L_x_2487:
[----:B-1----:R-:W-:-:S04]  /*11150*/  IMAD.U32 R5, RZ, RZ, UR6 ;  /* 0x00000006ff057e24 */ /* 0x002fc8000f8e00ff */
[----:B------:R1:W2:Y:S03]  /*11160*/  SYNCS.PHASECHK.TRANS64.TRYWAIT P2, [R5+URZ+0x28850], R0 ;  /* 0x02885000050075a7 */ /* 0x0002a6000804017f */
[----:B--2---:R-:W-:Y:S05]  /*11170*/  @!P2 NANOSLEEP.SYNCS 0x989680 ;  /* 0x009896800000a95d */ /* 0x004fea0003900000 */
[----:B------:R-:W2:Y:S02]  /*11180*/  @!P2 SYNCS.PHASECHK.TRANS64 P2, [R5+URZ+0x28850], R0 ;  /* 0x028850000500a5a7 */ /* 0x000ea4000804007f */
[----:B--2---:R-:W-:Y:S05]  /*11190*/  @!P2 BRA `(.L_x_2487) ;  /* 0xfffffffc00eca947 */ /* 0x004fea000383ffff */
[----:B------:R-:W-:Y:S05]  /*111a0*/  BRA `(.L_x_2484) ;  /* 0xffffff5400d87947 */ /* 0x000fea000383ffff */
.L_x_2492:
[----:B-1----:R-:W-:-:S04]  /*111b0*/  IMAD.U32 R9, RZ, RZ, UR5 ;  /* 0x00000005ff097e24 */ /* 0x002fc8000f8e00ff */
[----:B------:R1:W2:Y:S03]  /*111c0*/  SYNCS.PHASECHK.TRANS64.TRYWAIT P0, [R9+URZ+0x28850], R6 ;  /* 0x02885006090075a7 */ /* 0x0002a6000800017f */
[----:B--2---:R-:W-:Y:S05]  /*111d0*/  @!P0 NANOSLEEP.SYNCS 0x989680 ;  /* 0x009896800000895d */ /* 0x004fea0003900000 */
[----:B------:R-:W2:Y:S02]  /*111e0*/  @!P0 SYNCS.PHASECHK.TRANS64 P0, [R9+URZ+0x28850], R6 ;  /* 0x02885006090085a7 */ /* 0x000ea4000800007f */
[----:B--2---:R-:W-:Y:S05]  /*111f0*/  @!P0 BRA `(.L_x_2492) ;  /* 0xfffffffc00ec8947 */ /* 0x004fea000383ffff */
[----:B------:R-:W-:Y:S05]  /*11200*/  BRA `(.L_x_2491) ;  /* 0xffffff7000b87947 */ /* 0x000fea000383ffff */
.L_x_2534:
        /* <DEDUP_REMOVED lines=11> */
.L_x_2636:
[----:B------:R-:W-:Y:S05]  /*112c0*/  BSYNC B0 ;  /* 0x0000000000007941 */ /* 0x000fea0003800000 */
.L_x_2635:
[----:B------:R-:W-:Y:S05]  /*112d0*/  BRA `(.L_x_2637) ;  /* 0xffffffb4000c7947 */ /* 0x000fea000383ffff */
.L_x_2536:
[----:B------:R-:W-:Y:S01]  /*112e0*/  BSSY B0, `(.L_x_2638) ;  /* 0x0000006000007945 */ /* 0x000fe20003800000 */
[----:B------:R-:W-:-:S07]  /*112f0*/  IMAD.MOV.U32 R15, RZ, RZ, -0x1 ;  /* 0xffffffffff0f7424 */ /* 0x000fce00078e00ff */
[----:B0123--:R-:W-:Y:S05]  /*11300*/  WARPSYNC.COLLECTIVE R15, `(.L_x_2639) ;  /* 0x000000000f0c7348 */ /* 0x00ffea0003c00000 */
[----:B------:R-:W-:Y:S02]  /*11310*/  ELECT P6, UR62, PT ;  /* 0x00000000003e782f */ /* 0x000fe400038c0000 */
[----:B------:R-:W-:Y:S01]  /*11320*/  MOV R14, UR62 ;  /* 0x0000003e000e7c02 */ /* 0x000fe20008000f00 */
[----:B0123--:R-:W-:Y:S10]  /*11330*/  ENDCOLLECTIVE ;  /* 0x000000000000791b */ /* 0x00fff40003800000 */
.L_x_2639:
[----:B------:R-:W-:Y:S05]  /*11340*/  BSYNC B0 ;  /* 0x0000000000007941 */ /* 0x000fea0003800000 */
.L_x_2638:
[----:B------:R-:W-:Y:S05]  /*11350*/  BRA `(.L_x_2640) ;  /* 0xffffffb400147947 */ /* 0x000fea000383ffff */
.L_x_2538:
[----:B---3--:R3:W4:Y:S02]  /*11360*/  SYNCS.PHASECHK.TRANS64.TRYWAIT P0, [R0+URZ+0x28840], R2 ;  /* 0x02884002000075a7 */ /* 0x008724000800017f */
[----:B----4-:R-:W-:Y:S05]  /*11370*/  @!P0 NANOSLEEP.SYNCS 0x989680 ;  /* 0x009896800000895d */ /* 0x010fea0003900000 */
[----:B------:R-:W4:Y:S02]  /*11380*/  @!P0 SYNCS.PHASECHK.TRANS64 P0, [R0+URZ+0x28840], R2 ;  /* 0x02884002000085a7 */ /* 0x000f24000800007f */
[----:B----4-:R-:W-:Y:S05]  /*11390*/  @!P0 BRA `(.L_x_2538) ;  /* 0xfffffffc00f08947 */ /* 0x010fea000383ffff */
[----:B------:R-:W-:Y:S05]  /*113a0*/  BRA `(.L_x_2641) ;  /* 0xffffffb400807947 */ /* 0x000fea000383ffff */
.L_x_2542:
[----:B------:R-:W-:Y:S01]  /*113b0*/  IMAD.MOV.U32 R13, RZ, RZ, R0 ;  /* 0x000000ffff0d7224 */ /* 0x000fe200078e0000 */
[----:B------:R-:W0:Y:S01]  /*113c0*/  S2R R6, SR_TID.X ;  /* 0x0000000000067919 */ /* 0x000e220000002100 */
[----:B------:R-:W-:Y:S02]  /*113d0*/  IMAD.MOV.U32 R12, RZ, RZ, RZ ;  /* 0x000000ffff0c7224 */ /* 0x000fe400078e00ff */
[----:B------:R-:W-:Y:S02]  /*113e0*/  IMAD.MOV.U32 R11, RZ, RZ, 0x181f ;  /* 0x0000181fff0b7424 */ /* 0x000fe400078e00ff */
[----:B------:R-:W-:Y:S02]  /*113f0*/  IMAD.MOV.U32 R15, RZ, RZ, -0x1 ;  /* 0xffffffffff0f7424 */ /* 0x000fe400078e00ff */
[----:B-----5:R-:W-:-:S07]  /*11400*/  IMAD R2, R10, R7, RZ ;  /* 0x000000070a027224 */ /* 0x020fce00078e02ff */
[----:B0-----:R-:W-:Y:S05]  /*11410*/  WARPSYNC.COLLECTIVE R15, `(.L_x_2642) ;  /* 0x000000000f087348 */ /* 0x001fea0003c00000 */
[----:B------:R1:W2:Y:S02]  /*11420*/  SHFL.IDX P6, R14, R13, R12, R11 ;  /* 0x0000000c0d0e7389 */ /* 0x0002a400000c000b */
[----:B012---:R-:W-:Y:S01]  /*11430*/  ENDCOLLECTIVE ;  /* 0x000000000000791b */ /* 0x007fe20003800000 */
.L_x_2642:
[----:B------:R-:W-:Y:S01]  /*11440*/  IMAD.MOV.U32 R13, RZ, RZ, R3 ;  /* 0x000000ffff0d7224 */ /* 0x000fe200078e0003 */
[----:B------:R-:W-:Y:S01]  /*11450*/  LOP3.LUT R6, R6, 0x7f, RZ, 0xc0, !PT ;  /* 0x0000007f06067812 */ /* 0x000fe200078ec0ff */
[----:B------:R-:W-:-:S07]  /*11460*/  IMAD.MOV.U32 R4, RZ, RZ, R14 ;  /* 0x000000ffff047224 */ /* 0x000fce00078e000e */
[----:B------:R-:W-:Y:S05]  /*11470*/  WARPSYNC.COLLECTIVE R15, `(.L_x_2643) ;  /* 0x000000000f087348 */ /* 0x000fea0003c00000 */
[----:B------:R0:W1:Y:S02]  /*11480*/  SHFL.IDX P6, R14, R13, R12, R11 ;  /* 0x0000000c0d0e7389 */ /* 0x00006400000c000b */
[----:B01----:R-:W-:Y:S01]  /*11490*/  ENDCOLLECTIVE ;  /* 0x000000000000791b */ /* 0x003fe20003800000 */
.L_x_2643:
[----:B------:R-:W-:-:S05]  /*114a0*/  SHF.R.U32.HI R6, RZ, 0x3, R6 ;  /* 0x00000003ff067819 */ /* 0x000fca0000011606 */
[----:B------:R-:W-:-:S05]  /*114b0*/  IMAD R17, R17, 0x80, R6 ;  /* 0x0000008011117824 */ /* 0x000fca00078e0206 */
[----:B------:R-:W-:Y:S01]  /*114c0*/  ISETP.GE.AND P2, PT, R17, R2, PT ;  /* 0x000000021100720c */ /* 0x000fe20003f46270 */
[----:B------:R-:W-:Y:S02]  /*114d0*/  IMAD.MOV.U32 R13, RZ, RZ, R0 ;  /* 0x000000ffff0d7224 */ /* 0x000fe400078e0000 */
[----:B------:R-:W-:Y:S02]  /*114e0*/  IMAD.MOV.U32 R12, RZ, RZ, 0x1 ;  /* 0x00000001ff0c7424 */ /* 0x000fe400078e00ff */
[----:B------:R-:W-:-:S08]  /*114f0*/  IMAD.MOV.U32 R5, RZ, RZ, R14 ;  /* 0x000000ffff057224 */ /* 0x000fd000078e000e */
[----:B------:R-:W-:Y:S05]  /*11500*/  WARPSYNC.COLLECTIVE R15, `(.L_x_2644) ;  /* 0x000000000f087348 */ /* 0x000fea0003c00000 */
[----:B------:R0:W1:Y:S02]  /*11510*/  SHFL.IDX P6, R14, R13, R12, R11 ;  /* 0x0000000c0d0e7389 */ /* 0x00006400000c000b */
[----:B01----:R-:W-:Y:S01]  /*11520*/  ENDCOLLECTIVE ;  /* 0x000000000000791b */ /* 0x003fe20003800000 */
.L_x_2644:
        /* <DEDUP_REMOVED lines=10> */
.L_x_2645:
[----:B------:R-:W-:Y:S01]  /*115d0*/  @!PT LDS RZ, [RZ] ;  /* 0x00000000fffff984 */ /* 0x000fe20000000800 */
[----:B------:R-:W-:Y:S01]  /*115e0*/  @!PT LDS RZ, [RZ] ;  /* 0x00000000fffff984 */ /* 0x000fe20000000800 */
[----:B------:R-:W-:Y:S01]  /*115f0*/  @!PT LDS RZ, [RZ] ;  /* 0x00000000fffff984 */ /* 0x000fe20000000800 */
[----:B------:R-:W-:Y:S04]  /*11600*/  @!P2 LDGSTS.E.BYPASS.LTC128B.128 [R8+0x10400], desc[UR40][R4.64], !P0 ;  /* 0x104000000408afae */ /* 0x000fe8000c101d68 */
[----:B------:R0:W-:Y:S01]  /*11610*/  @!P2 LDGSTS.E.BYPASS.LTC128B.128 [R8+0x14400], desc[UR40][R4.64+0x80], !P1 ;  /* 0x144000800408afae */ /* 0x0001e2000c901d68 */
[----:B------:R-:W-:Y:S02]  /*11620*/  IMAD.MOV.U32 R13, RZ, RZ, R0 ;  /* 0x000000ffff0d7224 */ /* 0x000fe400078e0000 */
[----:B------:R-:W-:Y:S02]  /*11630*/  IMAD.MOV.U32 R12, RZ, RZ, 0x2 ;  /* 0x00000002ff0c7424 */ /* 0x000fe400078e00ff */
[----:B0-----:R-:W-:Y:S02]  /*11640*/  VIADD R4, R17, 0x10 ;  /* 0x0000001011047836 */ /* 0x001fe40000000000 */
[----:B------:R-:W-:-:S03]  /*11650*/  IMAD.MOV.U32 R6, RZ, RZ, R14 ;  /* 0x000000ffff067224 */ /* 0x000fc600078e000e */
[----:B------:R-:W-:-:S13]  /*11660*/  ISETP.GE.AND P2, PT, R4, R2, PT ;  /* 0x000000020400720c */ /* 0x000fda0003f46270 */
[----:B------:R-:W-:Y:S05]  /*11670*/  WARPSYNC.COLLECTIVE R15, `(.L_x_2646) ;  /* 0x000000000f087348 */ /* 0x000fea0003c00000 */
[----:B------:R0:W1:Y:S02]  /*11680*/  SHFL.IDX P6, R14, R13, R12, R11 ;  /* 0x0000000c0d0e7389 */ /* 0x00006400000c000b */
[----:B01----:R-:W-:Y:S01]  /*11690*/  ENDCOLLECTIVE ;  /* 0x000000000000791b */ /* 0x003fe20003800000 */
.L_x_2646:
[----:B------:R-:W-:Y:S01]  /*116a0*/  @!P2 LEA R5, P3, R9, R6, 0x1 ;  /* 0x000000060905a211 */ /* 0x000fe200078608ff */
[----:B------:R-:W-:-:S04]  /*116b0*/  IMAD.MOV.U32 R13, RZ, RZ, R3 ;  /* 0x000000ffff0d7224 */ /* 0x000fc800078e0003 */
[----:B------:R-:W-:Y:S02]  /*116c0*/  @!P2 IMAD.X R4, RZ, RZ, R7, P3 ;  /* 0x000000ffff04a224 */ /* 0x000fe400018e0607 */
[----:B------:R-:W-:-:S03]  /*116d0*/  VIADD R7, R17, 0x60 ;  /* 0x0000006011077836 */ /* 0x000fc60000000000 */
[----:B------:R-:W-:-:S04]  /*116e0*/  @!P2 LOP3.LUT R5, R5, R4, RZ, 0x3c, !PT ;  /* 0x000000040505a212 */ /* 0x000fc800078e3cff */
[----:B------:R-:W-:-:S04]  /*116f0*/  @!P2 LOP3.LUT R4, R5, R4, RZ, 0x3c, !PT ;  /* 0x000000040504a212 */ /* 0x000fc800078e3cff */
[----:B------:R-:W-:-:S05]  /*11700*/  @!P2 LOP3.LUT R5, R5, R4, RZ, 0x3c, !PT ;  /* 0x000000040505a212 */ /* 0x000fca00078e3cff */
[----:B------:R-:W-:Y:S01]  /*11710*/  @!PT LDS RZ, [RZ] ;  /* 0x00000000fffff984 */ /* 0x000fe20000000800 */
[----:B------:R-:W-:Y:S01]  /*11720*/  @!PT LDS RZ, [RZ] ;  /* 0x00000000fffff984 */ /* 0x000fe20000000800 */
[----:B------:R-:W-:Y:S01]  /*11730*/  @!PT LDS RZ, [RZ] ;  /* 0x00000000fffff984 */ /* 0x000fe20000000800 */
[----:B------:R-:W-:Y:S04]  /*11740*/  @!P2 LDGSTS.E.BYPASS.LTC128B.128 [R8+0x10c00], desc[UR40][R4.64], !P0 ;  /* 0x10c000000408afae */ /* 0x000fe8000c101d68 */
[----:B------:R0:W-:Y:S02]  /*11750*/  @!P2 LDGSTS.E.BYPASS.LTC128B.128 [R8+0x14c00], desc[UR40][R4.64+0x80], !P1 ;  /* 0x14c000800408afae */ /* 0x0001e4000c901d68 */
[----:B0-----:R-:W-:-:S05]  /*11760*/  VIADD R4, R17, 0x20 ;  /* 0x0000002011047836 */ /* 0x001fca0000000000 */
[----:B------:R-:W-:Y:S01]  /*11770*/  ISETP.GE.AND P2, PT, R4, R2, PT ;  /* 0x000000020400720c */ /* 0x000fe20003f46270 */
[----:B------:R-:W-:-:S12]  /*11780*/  IMAD.MOV.U32 R4, RZ, RZ, R14 ;  /* 0x000000ffff047224 */ /* 0x000fd800078e000e */
[----:B------:R-:W-:Y:S05]  /*11790*/  WARPSYNC.COLLECTIVE R15, `(.L_x_2647) ;  /* 0x000000000f087348 */ /* 0x000fea0003c00000 */
[----:B------:R0:W1:Y:S02]  /*117a0*/  SHFL.IDX P6, R14, R13, R12, R11 ;  /* 0x0000000c0d0e7389 */ /* 0x00006400000c000b */
[----:B01----:R-:W-:Y:S01]  /*117b0*/  ENDCOLLECTIVE ;  /* 0x000000000000791b */ /* 0x003fe20003800000 */
.L_x_2647:
[----:B------:R-:W-:Y:S02]  /*117c0*/  IMAD.MOV.U32 R13, RZ, RZ, R0 ;  /* 0x000000ffff0d7224 */ /* 0x000fe400078e0000 */
[----:B------:R-:W-:Y:S02]  /*117d0*/  IMAD.MOV.U32 R12, RZ, RZ, 0x3 ;  /* 0x00000003ff0c7424 */ /* 0x000fe400078e00ff */
[----:B------:R-:W-:-:S07]  /*117e0*/  IMAD.MOV.U32 R5, RZ, RZ, R14 ;  /* 0x000000ffff057224 */ /* 0x000fce00078e000e */
[----:B------:R-:W-:Y:S05]  /*117f0*/  WARPSYNC.COLLECTIVE R15, `(.L_x_2648) ;  /* 0x000000000f087348 */ /* 0x000fea0003c00000 */
[----:B------:R0:W1:Y:S02]  /*11800*/  SHFL.IDX P6, R14, R13, R12, R11 ;  /* 0x0000000c0d0e7389 */ /* 0x00006400000c000b */
[----:B01----:R-:W-:Y:S01]  /*11810*/  ENDCOLLECTIVE ;  /* 0x000000000000791b */ /* 0x003fe20003800000 */
.L_x_2648:
[----:B------:R-:W-:-:S05]  /*11820*/  @!P2 LEA R5, P3, R9, R5, 0x1 ;  /* 0x000000050905a211 */ /* 0x000fca00078608ff */
        /* <DEDUP_REMOVED lines=16> */
.L_x_2649:
[----:B------:R-:W-:Y:S02]  /*11930*/  IMAD.MOV.U32 R13, RZ, RZ, R0 ;  /* 0x000000ffff0d7224 */ /* 0x000fe400078e0000 */
[----:B------:R-:W-:Y:S02]  /*11940*/  IMAD.MOV.U32 R12, RZ, RZ, 0x4 ;  /* 0x00000004ff0c7424 */ /* 0x000fe400078e00ff */
[----:B------:R-:W-:-:S07]  /*11950*/  IMAD.MOV.U32 R5, RZ, RZ, R14 ;  /* 0x000000ffff057224 */ /* 0x000fce00078e000e */
[----:B------:R-:W-:Y:S05]  /*11960*/  WARPSYNC.COLLECTIVE R15, `(.L_x_2650) ;  /* 0x000000000f087348 */ /* 0x000fea0003c00000 */
[----:B------:R0:W1:Y:S02]  /*11970*/  SHFL.IDX P6, R14, R13, R12, R11 ;  /* 0x0000000c0d0e7389 */ /* 0x00006400000c000b */
[----:B01----:R-:W-:Y:S01]  /*11980*/  ENDCOLLECTIVE ;  /* 0x000000000000791b */ /* 0x003fe20003800000 */
.L_x_2650:
        /* <DEDUP_REMOVED lines=17> */
.L_x_2651:
[----:B------:R-:W-:Y:S02]  /*11aa0*/  IMAD.MOV.U32 R13, RZ, RZ, R0 ;  /* 0x000000ffff0d7224 */ /* 0x000fe400078e0000 */
[----:B------:R-:W-:Y:S02]  /*11ab0*/  IMAD.MOV.U32 R12, RZ, RZ, 0x5 ;  /* 0x00000005ff0c7424 */ /* 0x000fe400078e00ff */
[----:B------:R-:W-:-:S07]  /*11ac0*/  IMAD.MOV.U32 R5, RZ, RZ, R14 ;  /* 0x000000ffff057224 */ /* 0x000fce00078e000e */
[----:B------:R-:W-:Y:S05]  /*11ad0*/  WARPSYNC.COLLECTIVE R15, `(.L_x_2652) ;  /* 0x000000000f087348 */ /* 0x000fea0003c00000 */
[----:B------:R0:W1:Y:S02]  /*11ae0*/  SHFL.IDX P6, R14, R13, R12, R11 ;  /* 0x0000000c0d0e7389 */ /* 0x00006400000c000b */
[----:B01----:R-:W-:Y:S01]  /*11af0*/  ENDCOLLECTIVE ;  /* 0x000000000000791b */ /* 0x003fe20003800000 */
.L_x_2652:
        /* <DEDUP_REMOVED lines=17> */
.L_x_2653:
[----:B------:R-:W-:Y:S02]  /*11c10*/  IMAD.MOV.U32 R13, RZ, RZ, R0 ;  /* 0x000000ffff0d7224 */ /* 0x000fe400078e0000 */
[----:B------:R-:W-:Y:S02]  /*11c20*/  IMAD.MOV.U32 R12, RZ, RZ, 0x6 ;  /* 0x00000006ff0c7424 */ /* 0x000fe400078e00ff */
[----:B------:R-:W-:-:S07]  /*11c30*/  IMAD.MOV.U32 R5, RZ, RZ, R14 ;  /* 0x000000ffff057224 */ /* 0x000fce00078e000e */
[----:B------:R-:W-:Y:S05]  /*11c40*/  WARPSYNC.COLLECTIVE R15, `(.L_x_2654) ;  /* 0x000000000f087348 */ /* 0x000fea0003c00000 */
[----:B------:R0:W1:Y:S02]  /*11c50*/  SHFL.IDX P6, R14, R13, R12, R11 ;  /* 0x0000000c0d0e7389 */ /* 0x00006400000c000b */
[----:B01----:R-:W-:Y:S01]  /*11c60*/  ENDCOLLECTIVE ;  /* 0x000000000000791b */ /* 0x003fe20003800000 */
.L_x_2654:
        /* <DEDUP_REMOVED lines=16> */
.L_x_2655:
[----:B------:R-:W-:Y:S02]  /*11d70*/  IMAD.MOV.U32 R13, RZ, RZ, R0 ;  /* 0x000000ffff0d7224 */ /* 0x000fe400078e0000 */
[----:B------:R-:W-:Y:S02]  /*11d80*/  IMAD.MOV.U32 R12, RZ, RZ, 0x7 ;  /* 0x00000007ff0c7424 */ /* 0x000fe400078e00ff */
[----:B------:R-:W-:-:S07]  /*11d90*/  IMAD.MOV.U32 R5, RZ, RZ, R14 ;  /* 0x000000ffff057224 */ /* 0x000fce00078e000e */
[----:B------:R-:W-:Y:S05]  /*11da0*/  WARPSYNC.COLLECTIVE R15, `(.L_x_2656) ;  /* 0x000000000f087348 */ /* 0x000fea0003c00000 */
[----:B------:R0:W1:Y:S02]  /*11db0*/  SHFL.IDX P6, R14, R13, R12, R11 ;  /* 0x0000000c0d0e7389 */ /* 0x00006400000c000b */
[----:B01----:R-:W-:Y:S01]  /*11dc0*/  ENDCOLLECTIVE ;  /* 0x000000000000791b */ /* 0x003fe20003800000 */
.L_x_2656:
        /* <DEDUP_REMOVED lines=10> */
.L_x_2657:
[----:B------:R-:W-:Y:S01]  /*11e70*/  @!PT LDS RZ, [RZ] ;  /* 0x00000000fffff984 */ /* 0x000fe20000000800 */
[----:B------:R-:W-:Y:S01]  /*11e80*/  @!PT LDS RZ, [RZ] ;  /* 0x00000000fffff984 */ /* 0x000fe20000000800 */
[----:B------:R-:W-:Y:S01]  /*11e90*/  @!PT LDS RZ, [RZ] ;  /* 0x00000000fffff984 */ /* 0x000fe20000000800 */
[----:B------:R0:W-:Y:S04]  /*11ea0*/  @!P2 LDGSTS.E.BYPASS.LTC128B.128 [R8+0x13400], desc[UR40][R4.64], !P0 ;  /* 0x134000000408afae */ /* 0x0001e8000c101d68 */
[----:B------:R0:W-:Y:S01]  /*11eb0*/  @!P2 LDGSTS.E.BYPASS.LTC128B.128 [R8+0x17400], desc[UR40][R4.64+0x80], !P1 ;  /* 0x174000800408afae */ /* 0x0001e2000c901d68 */
[----:B------:R-:W-:Y:S01]  /*11ec0*/  IMAD.MOV.U32 R3, RZ, RZ, R14 ;  /* 0x000000ffff037224 */ /* 0x000fe200078e000e */
[----:B------:R-:W-:Y:S06]  /*11ed0*/  BRA `(.L_x_2658) ;  /* 0xffffffb800447947 */ /* 0x000fec000383ffff */
.L_x_2547:
[----:B0-----:R-:W2:Y:S02]  /*11ee0*/  LDL R2, [R1+0x4] ;  /* 0x0000040001027983 */ /* 0x001ea40000100800 */
[----:B--2---:R0:W1:Y:S02]  /*11ef0*/  SYNCS.PHASECHK.TRANS64.TRYWAIT P0, [R2+URZ+0x28820], R0 ;  /* 0x02882000020075a7 */ /* 0x004064000800017f */
[----:B-1----:R-:W-:Y:S05]  /*11f00*/  @!P0 NANOSLEEP.SYNCS 0x989680 ;  /* 0x009896800000895d */ /* 0x002fea0003900000 */
[----:B------:R-:W1:Y:S02]  /*11f10*/  @!P0 SYNCS.PHASECHK.TRANS64 P0, [R2+URZ+0x28820], R0 ;  /* 0x02882000020085a7 */ /* 0x000e64000800007f */
[----:B-1----:R-:W-:Y:S05]  /*11f20*/  @!P0 BRA `(.L_x_2547) ;  /* 0xfffffffc00ec8947 */ /* 0x002fea000383ffff */
[----:B------:R-:W-:Y:S05]  /*11f30*/  BRA `(.L_x_2659) ;  /* 0xffffffb800b87947 */ /* 0x000fea000383ffff */
.L_x_2556:
[----:B-1----:R1:W2:Y:S02]  /*11f40*/  SYNCS.PHASECHK.TRANS64.TRYWAIT P0, [R2+URZ+0x28840], R0 ;  /* 0x02884000020075a7 */ /* 0x0022a4000800017f */
[----:B--2---:R-:W-:Y:S05]  /*11f50*/  @!P0 NANOSLEEP.SYNCS 0x989680 ;  /* 0x009896800000895d */ /* 0x004fea0003900000 */
[----:B------:R-:W2:Y:S02]  /*11f60*/  @!P0 SYNCS.PHASECHK.TRANS64 P0, [R2+URZ+0x28840], R0 ;  /* 0x02884000020085a7 */ /* 0x000ea4000800007f */
[----:B--2---:R-:W-:Y:S05]  /*11f70*/  @!P0 BRA `(.L_x_2556) ;  /* 0xfffffffc00f08947 */ /* 0x004fea000383ffff */
[----:B------:R-:W-:Y:S05]  /*11f80*/  BRA `(.L_x_2660) ;  /* 0xffffffbc007c7947 */ /* 0x000fea000383ffff */
.L_x_2562:
[----:B0-----:R0:W1:Y:S02]  /*11f90*/  SYNCS.PHASECHK.TRANS64.TRYWAIT P0, [R2+URZ+0x60], R0 ;  /* 0x00006000020075a7 */ /* 0x001064000800017f */
[----:B-1----:R-:W-:Y:S05]  /*11fa0*/  @!P0 NANOSLEEP.SYNCS 0x989680 ;  /* 0x009896800000895d */ /* 0x002fea0003900000 */
[----:B------:R-:W1:Y:S02]  /*11fb0*/  @!P0 SYNCS.PHASECHK.TRANS64 P0, [R2+URZ+0x60], R0 ;  /* 0x00006000020085a7 */ /* 0x000e64000800007f */
[----:B-1----:R-:W-:Y:S05]  /*11fc0*/  @!P0 BRA `(.L_x_2562) ;  /* 0xfffffffc00f08947 */ /* 0x002fea000383ffff */
[----:B------:R-:W-:Y:S05]  /*11fd0*/  BRA `(.L_x_2661) ;  /* 0xffffffc000587947 */ /* 0x000fea000383ffff */
.L_x_2571:
[----:B--2---:R2:W3:Y:S02]  /*11fe0*/  SYNCS.PHASECHK.TRANS64.TRYWAIT P0, [R3+URZ+0x28840], R2 ;  /* 0x02884002030075a7 */ /* 0x0044e4000800017f */
[----:B---3--:R-:W-:Y:S05]  /*11ff0*/  @!P0 NANOSLEEP.SYNCS 0x989680 ;  /* 0x009896800000895d */ /* 0x008fea0003900000 */
[----:B------:R-:W3:Y:S02]  /*12000*/  @!P0 SYNCS.PHASECHK.TRANS64 P0, [R3+URZ+0x28840], R2 ;  /* 0x02884002030085a7 */ /* 0x000ee4000800007f */
[----:B---3--:R-:W-:Y:S05]  /*12010*/  @!P0 BRA `(.L_x_2571) ;  /* 0xfffffffc00f08947 */ /* 0x008fea000383ffff */
[----:B------:R-:W-:Y:S05]  /*12020*/  BRA `(.L_x_2662) ;  /* 0xffffffc400f87947 */ /* 0x000fea000383ffff */
.L_x_2577:
[----:B0-----:R0:W2:Y:S02]  /*12030*/  SYNCS.PHASECHK.TRANS64.TRYWAIT P0, [R2+URZ+0x60], R3 ;  /* 0x00006003020075a7 */ /* 0x0010a4000800017f */
[----:B--2---:R-:W-:Y:S05]  /*12040*/  @!P0 NANOSLEEP.SYNCS 0x989680 ;  /* 0x009896800000895d */ /* 0x004fea0003900000 */
[----:B------:R-:W2:Y:S02]  /*12050*/  @!P0 SYNCS.PHASECHK.TRANS64 P0, [R2+URZ+0x60], R3 ;  /* 0x00006003020085a7 */ /* 0x000ea4000800007f */
[----:B--2---:R-:W-:Y:S05]  /*12060*/  @!P0 BRA `(.L_x_2577) ;  /* 0xfffffffc00f08947 */ /* 0x004fea000383ffff */
[----:B------:R-:W-:Y:S05]  /*12070*/  BRA `(.L_x_2663) ;  /* 0xffffffc800d47947 */ /* 0x000fea000383ffff */
.L_x_2586:
[----:B---3--:R3:W4:Y:S02]  /*12080*/  SYNCS.PHASECHK.TRANS64.TRYWAIT P0, [R2+URZ+0x28840], R3 ;  /* 0x02884003020075a7 */ /* 0x008724000800017f */
[----:B----4-:R-:W-:Y:S05]  /*12090*/  @!P0 NANOSLEEP.SYNCS 0x989680 ;  /* 0x009896800000895d */ /* 0x010fea0003900000 */
[----:B------:R-:W4:Y:S02]  /*120a0*/  @!P0 SYNCS.PHASECHK.TRANS64 P0, [R2+URZ+0x28840], R3 ;  /* 0x02884003020085a7 */ /* 0x000f24000800007f */
[----:B----4-:R-:W-:Y:S05]  /*120b0*/  @!P0 BRA `(.L_x_2586) ;  /* 0xfffffffc00f08947 */ /* 0x010fea000383ffff */
[----:B------:R-:W-:Y:S05]  /*120c0*/  BRA `(.L_x_2664) ;  /* 0xffffffd000487947 */ /* 0x000fea000383ffff */
.L_x_2592:
[----:B0-----:R0:W2:Y:S02]  /*120d0*/  SYNCS.PHASECHK.TRANS64.TRYWAIT P0, [R2+URZ+0x60], R5 ;  /* 0x00006005020075a7 */ /* 0x0010a4000800017f */
[----:B--2---:R-:W-:Y:S05]  /*120e0*/  @!P0 NANOSLEEP.SYNCS 0x989680 ;  /* 0x009896800000895d */ /* 0x004fea0003900000 */
[----:B------:R-:W2:Y:S02]  /*120f0*/  @!P0 SYNCS.PHASECHK.TRANS64 P0, [R2+URZ+0x60], R5 ;  /* 0x00006005020085a7 */ /* 0x000ea4000800007f */
[----:B--2---:R-:W-:Y:S05]  /*12100*/  @!P0 BRA `(.L_x_2592) ;  /* 0xfffffffc00f08947 */ /* 0x004fea000383ffff */
[----:B------:R-:W-:Y:S05]  /*12110*/  BRA `(.L_x_2665) ;  /* 0xffffffd400247947 */ /* 0x000fea000383ffff */
.L_x_2603:
[----:B0-----:R0:W2:Y:S02]  /*12120*/  SYNCS.PHASECHK.TRANS64.TRYWAIT P0, [R0+URZ+0x28860], R2 ;  /* 0x02886002000075a7 */ /* 0x0010a4000800017f */
[----:B--2---:R-:W-:Y:S05]  /*12130*/  @!P0 NANOSLEEP.SYNCS 0x989680 ;  /* 0x009896800000895d */ /* 0x004fea0003900000 */
[----:B------:R-:W2:Y:S02]  /*12140*/  @!P0 SYNCS.PHASECHK.TRANS64 P0, [R0+URZ+0x28860], R2 ;  /* 0x02886002000085a7 */ /* 0x000ea4000800007f */
[----:B--2---:R-:W-:Y:S05]  /*12150*/  @!P0 BRA `(.L_x_2603) ;  /* 0xfffffffc00f08947 */ /* 0x004fea000383ffff */
[----:B------:R-:W-:Y:S05]  /*12160*/  BRA `(.L_x_2666) ;  /* 0xffffffd8007c7947 */ /* 0x000fea000383ffff */
.L_x_2610:
[----:B------:R-:W-:Y:S01]  /*12170*/  BSSY B0, `(.L_x_2667) ;  /* 0x0000008000007945 */ /* 0x000fe20003800000 */
[----:B------:R-:W-:Y:S02]  /*12180*/  IMAD.MOV.U32 R13, RZ, RZ, R16 ;  /* 0x000000ffff0d7224 */ /* 0x000fe400078e0010 */
[----:B------:R-:W-:Y:S02]  /*12190*/  IMAD.MOV.U32 R12, RZ, RZ, RZ ;  /* 0x000000ffff0c7224 */ /* 0x000fe400078e00ff */
[----:B------:R-:W-:Y:S02]  /*121a0*/  IMAD.MOV.U32 R11, RZ, RZ, 0x1f ;  /* 0x0000001fff0b7424 */ /* 0x000fe400078e00ff */
[----:B------:R-:W-:-:S07]  /*121b0*/  IMAD.MOV.U32 R15, RZ, RZ, -0x1 ;  /* 0xffffffffff0f7424 */ /* 0x000fce00078e00ff */
[----:B0123-5:R-:W-:Y:S05]  /*121c0*/  WARPSYNC.COLLECTIVE R15, `(.L_x_2668) ;  /* 0x000000000f087348 */ /* 0x02ffea0003c00000 */
[----:B------:R4:W0:Y:S02]  /*121d0*/  SHFL.IDX P6, R14, R13, R12, R11 ;  /* 0x0000000c0d0e7389 */ /* 0x00082400000c000b */
[----:B012345:R-:W-:Y:S01]  /*121e0*/  ENDCOLLECTIVE ;  /* 0x000000000000791b */ /* 0x03ffe20003800000 */
.L_x_2668:
[----:B------:R-:W-:Y:S05]  /*121f0*/  BSYNC B0 ;  /* 0x0000000000007941 */ /* 0x000fea0003800000 */
.L_x_2667:
        /* <DEDUP_REMOVED lines=9> */
.L_x_2669:
        /* <DEDUP_REMOVED lines=18> */
.L_x_2670:
[----:B------:R-:W-:Y:S01]  /*123b0*/  IMAD.MOV.U32 R12, RZ, RZ, 0x2 ;  /* 0x00000002ff0c7424 */ /* 0x000fe200078e00ff */
[----:B------:R-:W-:-:S05]  /*123c0*/  SEL R7, R14, RZ, P1 ;  /* 0x000000ff0e077207 */ /* 0x000fca0000800000 */
[----:B------:R-:W-:-:S04]  /*123d0*/  IMAD.IADD R3, R2, 0x1, R7 ;  /* 0x0000000102037824 */ /* 0x000fc800078e0207 */
[----:B------:R-:W-:-:S07]  /*123e0*/  IMAD.MOV.U32 R13, RZ, RZ, R3 ;  /* 0x000000ffff0d7224 */ /* 0x000fce00078e0003 */
[----:B------:R-:W-:Y:S05]  /*123f0*/  WARPSYNC.COLLECTIVE R15, `(.L_x_2671) ;  /* 0x000000000f087348 */ /* 0x000fea0003c00000 */
[----:B------:R0:W1:Y:S02]  /*12400*/  SHFL.UP P6, R14, R13, R12, R11 ;  /* 0x0400000c0d0e7389 */ /* 0x00006400000c000b */
[----:B01----:R-:W-:Y:S01]  /*12410*/  ENDCOLLECTIVE ;  /* 0x000000000000791b */ /* 0x003fe20003800000 */
.L_x_2671:
[----:B------:R-:W-:Y:S01]  /*12420*/  IMAD.MOV.U32 R12, RZ, RZ, 0x4 ;  /* 0x00000004ff0c7424 */ /* 0x000fe200078e00ff */
[----:B------:R-:W-:-:S05]  /*12430*/  SEL R14, R14, RZ, P2 ;  /* 0x000000ff0e0e7207 */ /* 0x000fca0001000000 */
[----:B------:R-:W-:-:S04]  /*12440*/  IMAD.IADD R3, R3, 0x1, R14 ;  /* 0x0000000103037824 */ /* 0x000fc800078e020e */
[----:B------:R-:W-:-:S07]  /*12450*/  IMAD.MOV.U32 R13, RZ, RZ, R3 ;  /* 0x000000ffff0d7224 */ /* 0x000fce00078e0003 */
[----:B------:R-:W-:Y:S05]  /*12460*/  WARPSYNC.COLLECTIVE R15, `(.L_x_2672) ;  /* 0x000000000f087348 */ /* 0x000fea0003c00000 */
[----:B------:R0:W1:Y:S02]  /*12470*/  SHFL.UP P6, R14, R13, R12, R11 ;  /* 0x0400000c0d0e7389 */ /* 0x00006400000c000b */
[----:B01----:R-:W-:Y:S01]  /*12480*/  ENDCOLLECTIVE ;  /* 0x000000000000791b */ /* 0x003fe20003800000 */
.L_x_2672:
[----:B------:R-:W-:Y:S01]  /*12490*/  IMAD.MOV.U32 R12, RZ, RZ, 0x8 ;  /* 0x00000008ff0c7424 */ /* 0x000fe200078e00ff */
[----:B------:R-:W-:-:S05]  /*124a0*/  SEL R14, R14, RZ, P3 ;  /* 0x000000ff0e0e7207 */ /* 0x000fca0001800000 */
[----:B------:R-:W-:-:S04]  /*124b0*/  IMAD.IADD R3, R3, 0x1, R14 ;  /* 0x0000000103037824 */ /* 0x000fc800078e020e */
[----:B------:R-:W-:-:S07]  /*124c0*/  IMAD.MOV.U32 R13, RZ, RZ, R3 ;  /* 0x000000ffff0d7224 */ /* 0x000fce00078e0003 */
[----:B------:R-:W-:Y:S05]  /*124d0*/  WARPSYNC.COLLECTIVE R15, `(.L_x_2673) ;  /* 0x000000000f087348 */ /* 0x000fea0003c00000 */
[----:B------:R0:W1:Y:S02]  /*124e0*/  SHFL.UP P6, R14, R13, R12, R11 ;  /* 0x0400000c0d0e7389 */ /* 0x00006400000c000b */
[----:B01----:R-:W-:Y:S01]  /*124f0*/  ENDCOLLECTIVE ;  /* 0x000000000000791b */ /* 0x003fe20003800000 */
.L_x_2673:
[----:B------:R-:W-:Y:S01]  /*12500*/  IMAD.MOV.U32 R12, RZ, RZ, 0x10 ;  /* 0x00000010ff0c7424 */ /* 0x000fe200078e00ff */
[----:B------:R-:W-:-:S05]  /*12510*/  SEL R14, R14, RZ, P4 ;  /* 0x000000ff0e0e7207 */ /* 0x000fca0002000000 */
[----:B------:R-:W-:-:S04]  /*12520*/  IMAD.IADD R3, R3, 0x1, R14 ;  /* 0x0000000103037824 */ /* 0x000fc800078e020e */
[----:B------:R-:W-:-:S07]  /*12530*/  IMAD.MOV.U32 R13, RZ, RZ, R3 ;  /* 0x000000ffff0d7224 */ /* 0x000fce00078e0003 */
[----:B------:R-:W-:Y:S05]  /*12540*/  WARPSYNC.COLLECTIVE R15, `(.L_x_2674) ;  /* 0x000000000f087348 */ /* 0x000fea0003c00000 */
[----:B------:R0:W1:Y:S02]  /*12550*/  SHFL.UP P6, R14, R13, R12, R11 ;  /* 0x0400000c0d0e7389 */ /* 0x00006400000c000b */
[----:B01----:R-:W-:Y:S01]  /*12560*/  ENDCOLLECTIVE ;  /* 0x000000000000791b */ /* 0x003fe20003800000 */
.L_x_2674:
        /* <DEDUP_REMOVED lines=8> */
.L_x_2675:
[----:B------:R-:W-:Y:S05]  /*125f0*/  BRA `(.L_x_2676) ;  /* 0xffffffdc00187947 */ /* 0x000fea000383ffff */
.L_x_2615:
[----:B------:R-:W-:Y:S01]  /*12600*/  BSSY B0, `(.L_x_2677) ;  /* 0x0000008000007945 */ /* 0x000fe20003800000 */
[----:B-----5:R-:W-:Y:S02]  /*12610*/  IMAD.MOV.U32 R13, RZ, RZ, R2 ;  /* 0x000000ffff0d7224 */ /* 0x020fe400078e0002 */
[----:B------:R-:W-:Y:S02]  /*12620*/  IMAD.MOV.U32 R12, RZ, RZ, 0x1 ;  /* 0x00000001ff0c7424 */ /* 0x000fe400078e00ff */
[----:B------:R-:W-:Y:S02]  /*12630*/  IMAD.MOV.U32 R11, RZ, RZ, RZ ;  /* 0x000000ffff0b7224 */ /* 0x000fe400078e00ff */
[----:B------:R-:W-:-:S07]  /*12640*/  IMAD.MOV.U32 R15, RZ, RZ, -0x1 ;  /* 0xffffffffff0f7424 */ /* 0x000fce00078e00ff */
[----:B012---:R-:W-:Y:S05]  /*12650*/  WARPSYNC.COLLECTIVE R15, `(.L_x_2678) ;  /* 0x000000000f087348 */ /* 0x007fea0003c00000 */
[----:B------:R3:W4:Y:S02]  /*12660*/  SHFL.UP P6, R14, R13, R12, R11 ;  /* 0x0400000c0d0e7389 */ /* 0x00072400000c000b */
[----:B01234-:R-:W-:Y:S01]  /*12670*/  ENDCOLLECTIVE ;  /* 0x000000000000791b */ /* 0x01ffe20003800000 */
.L_x_2678:
[----:B------:R-:W-:Y:S05]  /*12680*/  BSYNC B0 ;  /* 0x0000000000007941 */ /* 0x000fea0003800000 */
.L_x_2677:
        /* <DEDUP_REMOVED lines=9> */
.L_x_2679:
[----:B------:R-:W-:Y:S01]  /*12720*/  IMAD.MOV.U32 R12, RZ, RZ, 0x4 ;  /* 0x00000004ff0c7424 */ /* 0x000fe200078e00ff */
[----:B------:R-:W-:-:S05]  /*12730*/  SEL R14, R14, RZ, P2 ;  /* 0x000000ff0e0e7207 */ /* 0x000fca0001000000 */
[----:B------:R-:W-:-:S04]  /*12740*/  IMAD.IADD R3, R3, 0x1, R14 ;  /* 0x0000000103037824 */ /* 0x000fc800078e020e */
[----:B------:R-:W-:-:S07]  /*12750*/  IMAD.MOV.U32 R13, RZ, RZ, R3 ;  /* 0x000000ffff0d7224 */ /* 0x000fce00078e0003 */
[----:B------:R-:W-:Y:S05]  /*12760*/  WARPSYNC.COLLECTIVE R15, `(.L_x_2680) ;  /* 0x000000000f087348 */ /* 0x000fea0003c00000 */
[----:B------:R0:W1:Y:S02]  /*12770*/  SHFL.UP P6, R14, R13, R12, R11 ;  /* 0x0400000c0d0e7389 */ /* 0x00006400000c000b */
[----:B01----:R-:W-:Y:S01]  /*12780*/  ENDCOLLECTIVE ;  /* 0x000000000000791b */ /* 0x003fe20003800000 */
.L_x_2680:
[----:B------:R-:W-:Y:S01]  /*12790*/  IMAD.MOV.U32 R12, RZ, RZ, 0x8 ;  /* 0x00000008ff0c7424 */ /* 0x000fe200078e00ff */
[----:B------:R-:W-:-:S05]  /*127a0*/  SEL R14, R14, RZ, P3 ;  /* 0x000000ff0e0e7207 */ /* 0x000fca0001800000 */
[----:B------:R-:W-:-:S04]  /*127b0*/  IMAD.IADD R3, R3, 0x1, R14 ;  /* 0x0000000103037824 */ /* 0x000fc800078e020e */
[----:B------:R-:W-:-:S07]  /*127c0*/  IMAD.MOV.U32 R13, RZ, RZ, R3 ;  /* 0x000000ffff0d7224 */ /* 0x000fce00078e0003 */
[----:B------:R-:W-:Y:S05]  /*127d0*/  WARPSYNC.COLLECTIVE R15, `(.L_x_2681) ;  /* 0x000000000f087348 */ /* 0x000fea0003c00000 */
[----:B------:R0:W1:Y:S02]  /*127e0*/  SHFL.UP P6, R14, R13, R12, R11 ;  /* 0x0400000c0d0e7389 */ /* 0x00006400000c000b */
[----:B01----:R-:W-:Y:S01]  /*127f0*/  ENDCOLLECTIVE ;  /* 0x000000000000791b */ /* 0x003fe20003800000 */
.L_x_2681:
[----:B------:R-:W-:Y:S01]  /*12800*/  IMAD.MOV.U32 R12, RZ, RZ, 0x10 ;  /* 0x00000010ff0c7424 */ /* 0x000fe200078e00ff */
[----:B------:R-:W-:-:S05]  /*12810*/  SEL R14, R14, RZ, P4 ;  /* 0x000000ff0e0e7207 */ /* 0x000fca0002000000 */
[----:B------:R-:W-:-:S04]  /*12820*/  IMAD.IADD R3, R3, 0x1, R14 ;  /* 0x0000000103037824 */ /* 0x000fc800078e020e */
[----:B------:R-:W-:-:S07]  /*12830*/  IMAD.MOV.U32 R13, RZ, RZ, R3 ;  /* 0x000000ffff0d7224 */ /* 0x000fce00078e0003 */
[----:B------:R-:W-:Y:S05]  /*12840*/  WARPSYNC.COLLECTIVE R15, `(.L_x_2682) ;  /* 0x000000000f087348 */ /* 0x000fea0003c00000 */
[----:B------:R0:W1:Y:S02]  /*12850*/  SHFL.UP P6, R14, R13, R12, R11 ;  /* 0x0400000c0d0e7389 */ /* 0x00006400000c000b */
[----:B01----:R-:W-:Y:S01]  /*12860*/  ENDCOLLECTIVE ;  /* 0x000000000000791b */ /* 0x003fe20003800000 */
.L_x_2682:
        /* <DEDUP_REMOVED lines=8> */
.L_x_2683:
[----:B------:R-:W-:Y:S05]  /*128f0*/  BRA `(.L_x_2684) ;  /* 0xffffffd800f47947 */ /* 0x000fea000383ffff */
.L_x_2617:
[----:B------:R-:W-:Y:S01]  /*12900*/  BSSY B0, `(.L_x_2685) ;  /* 0x0000006000007945 */ /* 0x000fe20003800000 */
[----:B------:R-:W-:Y:S01]  /*12910*/  PLOP3.LUT P6, PT, P6, PT, PT, 0x8, 0x0 ;  /* 0x000000000000781c */ /* 0x000fe200037ce170 */
[----:B------:R-:W-:-:S12]  /*12920*/  IMAD.MOV.U32 R15, RZ, RZ, -0x1 ;  /* 0xffffffffff0f7424 */ /* 0x000fd800078e00ff */
[----:B0123-5:R-:W-:Y:S05]  /*12930*/  WARPSYNC.COLLECTIVE R15, `(.L_x_2686) ;  /* 0x000000000f087348 */ /* 0x02ffea0003c00000 */
[----:B------:R-:W-:Y:S01]  /*12940*/  VOTE.ANY R14, PT, P6 ;  /* 0x00000000000e7806 */ /* 0x000fe200030e0100 */
[----:B0123-5:R-:W-:Y:S06]  /*12950*/  ENDCOLLECTIVE ;  /* 0x000000000000791b */ /* 0x02ffec0003800000 */
.L_x_2686:
[----:B------:R-:W-:Y:S05]  /*12960*/  BSYNC B0 ;  /* 0x0000000000007941 */ /* 0x000fea0003800000 */
.L_x_2685:
        /* <DEDUP_REMOVED lines=9> */
.L_x_2687:
[----:B------:R-:W-:Y:S01]  /*12a00*/  IMAD.MOV.U32 R17, RZ, RZ, R14 ;  /* 0x000000ffff117224 */ /* 0x000fe200078e000e */
[----:B------:R-:W-:Y:S06]  /*12a10*/  BRA `(.L_x_2688) ;  /* 0xffffffd800e47947 */ /* 0x000fec000383ffff */
.L_x_2619:
[----:B------:R-:W-:Y:S01]  /*12a20*/  BSSY B0, `(.L_x_2689) ;  /* 0x0000007000007945 */ /* 0x000fe20003800000 */
[----:B------:R-:W-:Y:S02]  /*12a30*/  IMAD.MOV.U32 R13, RZ, RZ, R3 ;  /* 0x000000ffff0d7224 */ /* 0x000fe400078e0003 */
[----:B------:R-:W-:Y:S02]  /*12a40*/  IMAD.MOV.U32 R11, RZ, RZ, 0x1f ;  /* 0x0000001fff0b7424 */ /* 0x000fe400078e00ff */
[----:B------:R-:W-:-:S07]  /*12a50*/  IMAD.MOV.U32 R15, RZ, RZ, -0x1 ;  /* 0xffffffffff0f7424 */ /* 0x000fce00078e00ff */
[----:B012345:R-:W-:Y:S05]  /*12a60*/  WARPSYNC.COLLECTIVE R15, `(.L_x_2690) ;  /* 0x000000000f087348 */ /* 0x03ffea0003c00000 */
[----:B------:R0:W0:Y:S02]  /*12a70*/  SHFL.IDX P6, R14, R13, R12, R11 ;  /* 0x0000000c0d0e7389 */ /* 0x00002400000c000b */
[----:B012345:R-:W-:Y:S01]  /*12a80*/  ENDCOLLECTIVE ;  /* 0x000000000000791b */ /* 0x03ffe20003800000 */
.L_x_2690:
[----:B------:R-:W-:Y:S05]  /*12a90*/  BSYNC B0 ;  /* 0x0000000000007941 */ /* 0x000fea0003800000 */
.L_x_2689:
[----:B------:R-:W-:Y:S01]  /*12aa0*/  IMAD.MOV.U32 R5, RZ, RZ, R14 ;  /* 0x000000ffff057224 */ /* 0x000fe200078e000e */
[----:B------:R-:W-:Y:S06]  /*12ab0*/  BRA `(.L_x_2618) ;  /* 0xffffffd800d87947 */ /* 0x000fec000383ffff */
.L_x_2623:
[----:B0-----:R0:W4:Y:S02]  /*12ac0*/  SYNCS.PHASECHK.TRANS64.TRYWAIT P0, [R0+URZ+0x28820], R3 ;  /* 0x02882003000075a7 */ /* 0x001124000800017f */
[----:B----4-:R-:W-:Y:S05]  /*12ad0*/  @!P0 NANOSLEEP.SYNCS 0x989680 ;  /* 0x009896800000895d */ /* 0x010fea0003900000 */
[----:B------:R-:W4:Y:S02]  /*12ae0*/  @!P0 SYNCS.PHASECHK.TRANS64 P0, [R0+URZ+0x28820], R3 ;  /* 0x02882003000085a7 */ /* 0x000f24000800007f */
[----:B----4-:R-:W-:Y:S05]  /*12af0*/  @!P0 BRA `(.L_x_2623) ;  /* 0xfffffffc00f08947 */ /* 0x010fea000383ffff */
[----:B------:R-:W-:Y:S05]  /*12b00*/  BRA `(.L_x_2691) ;  /* 0xffffffe000587947 */ /* 0x000fea000383ffff */
.L_x_2624:
[----:B------:R-:W4:Y:S01]  /*12b10*/  S2R R2, SR_TID.X ;  /* 0x0000000000027919 */ /* 0x000f220000002100 */
[----:B------:R-:W-:Y:S01]  /*12b20*/  BSSY B0, `(.L_x_2692) ;  /* 0x000000a000007945 */ /* 0x000fe20003800000 */
[----:B------:R-:W-:Y:S02]  /*12b30*/  IMAD.MOV.U32 R12, RZ, RZ, RZ ;  /* 0x000000ffff0c7224 */ /* 0x000fe400078e00ff */
[----:B------:R-:W-:Y:S02]  /*12b40*/  IMAD.MOV.U32 R11, RZ, RZ, 0x1f ;  /* 0x0000001fff0b7424 */ /* 0x000fe400078e00ff */
[----:B------:R-:W-:Y:S01]  /*12b50*/  IMAD.MOV.U32 R15, RZ, RZ, -0x1 ;  /* 0xffffffffff0f7424 */ /* 0x000fe200078e00ff */
[----:B----4-:R-:W-:-:S04]  /*12b60*/  SHF.R.U32.HI R2, RZ, 0x5, R2 ;  /* 0x00000005ff027819 */ /* 0x010fc80000011602 */
[----:B------:R-:W-:-:S05]  /*12b70*/  LOP3.LUT R2, R2, 0x3, RZ, 0xc0, !PT ;  /* 0x0000000302027812 */ /* 0x000fca00078ec0ff */
[----:B------:R-:W-:-:S07]  /*12b80*/  IMAD.MOV.U32 R13, RZ, RZ, R2 ;  /* 0x000000ffff0d7224 */ /* 0x000fce00078e0002 */
[----:B0123-5:R-:W-:Y:S05]  /*12b90*/  WARPSYNC.COLLECTIVE R15, `(.L_x_2693) ;  /* 0x000000000f087348 */ /* 0x02ffea0003c00000 */
[----:B------:R4:W0:Y:S02]  /*12ba0*/  SHFL.IDX P6, R14, R13, R12, R11 ;  /* 0x0000000c0d0e7389 */ /* 0x00082400000c000b */
[----:B012345:R-:W-:Y:S01]  /*12bb0*/  ENDCOLLECTIVE ;  /* 0x000000000000791b */ /* 0x03ffe20003800000 */
.L_x_2693:
[----:B------:R-:W-:Y:S05]  /*12bc0*/  BSYNC B0 ;  /* 0x0000000000007941 */ /* 0x000fea0003800000 */
.L_x_2692:
[----:B------:R-:W-:Y:S05]  /*12bd0*/  BRA `(.L_x_2694) ;  /* 0xffffffe000407947 */ /* 0x000fea000383ffff */
.L_x_2627:
[----:B------:R-:W-:Y:S01]  /*12be0*/  BSSY B1, `(.L_x_2695) ;  /* 0x0000006000017945 */ /* 0x000fe20003800000 */
[----:B------:R-:W-:-:S07]  /*12bf0*/  IMAD.MOV.U32 R15, RZ, RZ, -0x1 ;  /* 0xffffffffff0f7424 */ /* 0x000fce00078e00ff */
[----:B-12345:R-:W-:Y:S05]  /*12c00*/  WARPSYNC.COLLECTIVE R15, `(.L_x_2696) ;  /* 0x000000000f0c7348 */ /* 0x03efea0003c00000 */
[----:B------:R-:W-:Y:S02]  /*12c10*/  ELECT P6, UR62, PT ;  /* 0x00000000003e782f */ /* 0x000fe400038c0000 */
[----:B------:R-:W-:Y:S01]  /*12c20*/  MOV R14, UR62 ;  /* 0x0000003e000e7c02 */ /* 0x000fe20008000f00 */
[----:B-12345:R-:W-:Y:S10]  /*12c30*/  ENDCOLLECTIVE ;  /* 0x000000000000791b */ /* 0x03eff40003800000 */
.L_x_2696:
[----:B------:R-:W-:Y:S05]  /*12c40*/  BSYNC B1 ;  /* 0x0000000000017941 */ /* 0x000fea0003800000 */
.L_x_2695:
[----:B------:R-:W-:Y:S05]  /*12c50*/  BRA `(.L_x_2697) ;  /* 0xffffffe000387947 */ /* 0x000fea000383ffff */
.L_x_2629:
[----:B0-----:R0:W2:Y:S02]  /*12c60*/  SYNCS.PHASECHK.TRANS64.TRYWAIT P0, [R6+URZ], R5 ;  /* 0x00000005060075a7 */ /* 0x0010a4000800017f */
[----:B--2---:R-:W-:Y:S05]  /*12c70*/  @!P0 NANOSLEEP.SYNCS 0x989680 ;  /* 0x009896800000895d */ /* 0x004fea0003900000 */
[----:B------:R-:W2:Y:S02]  /*12c80*/  @!P0 SYNCS.PHASECHK.TRANS64 P0, [R6+URZ], R5 ;  /* 0x00000005060085a7 */ /* 0x000ea4000800007f */
[----:B--2---:R-:W-:Y:S05]  /*12c90*/  @!P0 BRA `(.L_x_2629) ;  /* 0xfffffffc00f08947 */ /* 0x004fea000383ffff */
[----:B------:R-:W-:Y:S05]  /*12ca0*/  BRA `(.L_x_2698) ;  /* 0xffffffe000747947 */ /* 0x000fea000383ffff */
.L_x_2630:
[----:B--2---:R2:W3:Y:S02]  /*12cb0*/  SYNCS.PHASECHK.TRANS64.TRYWAIT P0, [R7+URZ], R2 ;  /* 0x00000002070075a7 */ /* 0x0044e4000800017f */
[----:B---3--:R-:W-:Y:S05]  /*12cc0*/  @!P0 NANOSLEEP.SYNCS 0x989680 ;  /* 0x009896800000895d */ /* 0x008fea0003900000 */
[----:B------:R-:W3:Y:S02]  /*12cd0*/  @!P0 SYNCS.PHASECHK.TRANS64 P0, [R7+URZ], R2 ;  /* 0x00000002070085a7 */ /* 0x000ee4000800007f */
[----:B---3--:R-:W-:Y:S05]  /*12ce0*/  @!P0 BRA `(.L_x_2630) ;  /* 0xfffffffc00f08947 */ /* 0x008fea000383ffff */
[----:B------:R-:W-:Y:S05]  /*12cf0*/  BRA `(.L_x_2699) ;  /* 0xffffffe000687947 */ /* 0x000fea000383ffff */
.L_x_2632:
[----:B---3--:R3:W4:Y:S02]  /*12d00*/  SYNCS.PHASECHK.TRANS64.TRYWAIT P0, [R4+URZ], R5 ;  /* 0x00000005040075a7 */ /* 0x008724000800017f */
[----:B----4-:R-:W-:Y:S05]  /*12d10*/  @!P0 NANOSLEEP.SYNCS 0x989680 ;  /* 0x009896800000895d */ /* 0x010fea0003900000 */
[----:B------:R-:W4:Y:S02]  /*12d20*/  @!P0 SYNCS.PHASECHK.TRANS64 P0, [R4+URZ], R5 ;  /* 0x00000005040085a7 */ /* 0x000f24000800007f */
[----:B----4-:R-:W-:Y:S05]  /*12d30*/  @!P0 BRA `(.L_x_2632) ;  /* 0xfffffffc00f08947 */ /* 0x010fea000383ffff */
[----:B------:R-:W-:Y:S05]  /*12d40*/  BRA `(.L_x_2700) ;  /* 0xffffffe000707947 */ /* 0x000fea000383ffff */
.L_x_2701:
        /* <DEDUP_REMOVED lines=11> */
.L_x_3225:


//--------------------- .text._ZN7cutlass13device_kernelIN5flash11enable_sm90INS1_16FlashAttnFwdSm90INS1_25CollectiveMainloopFwdSm90ILi2EN4cute5tupleIJNS5_1CILi1EEES8_S8_EEENS6_IJNS7_ILi128EEESA_SA_EEELi128ENS_6half_tEfNS_4arch4Sm90ELb1ELb0ELb0ELb1ELb0ELb1ELb0ELb1ELb1ELb1ELb0ELb0EEENS1_21CollectiveEpilogueFwdISB_S9_SC_SE_Li256ELb1ELb1ELb0ELb0EEENS1_36VarlenDynamicPersistentTileSchedulerILi128ELi128ELi256ELi128ELb0ELb1ELb1ELb1ELb1ELb1EEEEEEEEEvNT_6ParamsE --------------------------
	.section	.text._ZN7cutlass13device_kernelIN5flash11enable_sm90INS1_16FlashAttnFwdSm90INS1_25CollectiveMainloopFwdSm90ILi2EN4cute5tupleIJNS5_1CILi1EEES8_S8_EEENS6_IJNS7_ILi128EEESA_SA_EEELi128ENS_6half_tEfNS_4arch4Sm90ELb1ELb0ELb0ELb1ELb0ELb1ELb0ELb1ELb1ELb1ELb0ELb0EEENS1_21CollectiveEpilogueFwdISB_S9_SC_SE_Li256ELb1ELb1ELb0ELb0EEENS1_36VarlenDynamicPersistentTileSchedulerILi128ELi128ELi256ELi128ELb0ELb1ELb1ELb1ELb1ELb1EEEEEEEEEvNT_6ParamsE,"ax",@progbits
	.align	128
.text._ZN7cutlass13device_kernelIN5flash11enable_sm90INS1_16FlashAttnFwdSm90INS1_25CollectiveMainloopFwdSm90ILi2EN4cute5tupleIJNS5_1CILi1EEES8_S8_EEENS6_IJNS7_ILi128EEESA_SA_EEELi128ENS_6half_tEfNS_4arch4Sm90ELb1ELb0ELb0ELb1ELb0ELb1ELb0ELb1ELb1ELb1ELb0ELb0EEENS1_21CollectiveEpilogueFwdISB_S9_SC_SE_Li256ELb1ELb1ELb0ELb0EEENS1_36VarlenDynamicPersistentTileSchedulerILi128ELi128ELi256ELi128ELb0ELb1ELb1ELb1ELb1ELb1EEEEEEEEEvNT_6ParamsE:
        .type           _ZN7cutlass13device_kernelIN5flash11enable_sm90INS1_16FlashAttnFwdSm90INS1_25CollectiveMainloopFwdSm90ILi2EN4cute5tupleIJNS5_1CILi1EEES8_S8_EEENS6_IJNS7_ILi128EEESA_SA_EEELi128ENS_6half_tEfNS_4arch4Sm90ELb1ELb0ELb0ELb1ELb0ELb1ELb0ELb1ELb1ELb1ELb0ELb0EEENS1_21CollectiveEpilogueFwdISB_S9_SC_SE_Li256ELb1ELb1ELb0ELb0EEENS1_36VarlenDynamicPersistentTileSchedulerILi128ELi128ELi256ELi128ELb0ELb1ELb1ELb1ELb1ELb1EEEEEEEEEvNT_6ParamsE,@function
        .size           _ZN7cutlass13device_kernelIN5flash11enable_sm90INS1_16FlashAttnFwdSm90INS1_25CollectiveMainloopFwdSm90ILi2EN4cute5tupleIJNS5_1CILi1EEES8_S8_EEENS6_IJNS7_ILi128EEESA_SA_EEELi128ENS_6half_tEfNS_4arch4Sm90ELb1ELb0ELb0ELb1ELb0ELb1ELb0ELb1ELb1ELb1ELb0ELb0EEENS1_21CollectiveEpilogueFwdISB_S9_SC_SE_Li256ELb1ELb1ELb0ELb0EEENS1_36VarlenDynamicPersistentTileSchedulerILi128ELi128ELi256ELi128ELb0ELb1ELb1ELb1ELb1ELb1EEEEEEEEEvNT_6ParamsE,(.L_x_3226 - _ZN7cutlass13device_kernelIN5flash11enable_sm90INS1_16FlashAttnFwdSm90INS1_25CollectiveMainloopFwdSm90ILi2EN4cute5tupleIJNS5_1CILi1EEES8_S8_EEENS6_IJNS7_ILi128EEESA_SA_EEELi128ENS_6half_tEfNS_4arch4Sm90ELb1ELb0ELb0ELb1ELb0ELb1ELb0ELb1ELb1ELb1ELb0ELb0EEENS1_21CollectiveEpilogueFwdISB_S9_SC_SE_Li256ELb1ELb1ELb0ELb0EEENS1_36VarlenDynamicPersistentTileSchedulerILi128ELi128ELi256ELi128ELb0ELb1ELb1ELb1ELb1ELb1EEEEEEEEEvNT_6ParamsE)
        .other          _ZN7cutlass13device_kernelIN5flash11enable_sm90INS1_16FlashAttnFwdSm90INS1_25CollectiveMainloopFwdSm90ILi2EN4cute5tupleIJNS5_1CILi1EEES8_S8_EEENS6_IJNS7_ILi128EEESA_SA_EEELi128ENS_6half_tEfNS_4arch4Sm90ELb1ELb0ELb0ELb1ELb0ELb1ELb0ELb1ELb1ELb1ELb0ELb0EEENS1_21CollectiveEpilogueFwdISB_S9_SC_SE_Li256ELb1ELb1ELb0ELb0EEENS1_36VarlenDynamicPersistentTileSchedulerILi128ELi128ELi256ELi128ELb0ELb1ELb1ELb1ELb1ELb1EEEEEEEEEvNT_6ParamsE,@"STO_CUDA_ENTRY STV_DEFAULT"
_ZN7cutlass13device_kernelIN5flash11enable_sm90INS1_16FlashAttnFwdSm90INS1_25CollectiveMainloopFwdSm90ILi2EN4cute5tupleIJNS5_1CILi1EEES8_S8_EEENS6_IJNS7_ILi128EEESA_SA_EEELi128ENS_6half_tEfNS_4arch4Sm90ELb1ELb0ELb0ELb1ELb0ELb1ELb0ELb1ELb1ELb1ELb0ELb0EEENS1_21CollectiveEpilogueFwdISB_S9_SC_SE_Li256ELb1ELb1ELb0ELb0EEENS1_36VarlenDynamicPersistentTileSchedulerILi128ELi128ELi256ELi128ELb0ELb1ELb1ELb1ELb1ELb1EEEEEEEEEvNT_6ParamsE:
        /* <DEDUP_REMOVED lines=23> */
.L_x_2703:
[----:B------:R-:W-:Y:S05]  /*0170*/  BSYNC B0 ;  /* 0x0000000000007941 */ /* 0x000fea0003800000 */
.L_x_2702:
        /* <DEDUP_REMOVED lines=40> */
.L_x_2704:
        /* <DEDUP_REMOVED lines=22> */
.L_x_2705:
        /* <DEDUP_REMOVED lines=18> */
.L_x_2706:
        /* <DEDUP_REMOVED lines=22> */
.L_x_2707:
        /* <DEDUP_REMOVED lines=22> */
.L_x_2708:
        /* <DEDUP_REMOVED lines=9> */
.L_x_2711:
        /* <DEDUP_REMOVED lines=20> */
[----:B------:R-:W-:Y:S01]  /*0b10*/  MOV R186, RZ ;  /* 0x000000ff00ba7202 */ /* 0x000fe20000000f00 */
[----:B------:R-:W-:Y:S02]  /*0b20*/  VIADD R219, R2, 0x10400 ;  /* 0x0001040002db7836 */ /* 0x000fe40000000000 */
        /* <DEDUP_REMOVED lines=8> */
[CC--:B------:R-:W-:Y:S01]  /*0bb0*/  LEA.HI R4, R0.reuse, R231.reuse, RZ, 0x4 ;  /* 0x000000e700047211 */ /* 0x0c0fe200078f20ff */
[----:B------:R-:W-:Y:S01]  /*0bc0*/  IMAD.SHL.U32 R5, R5, 0x20, RZ ;  /* 0x0000002005057824 */ /* 0x000fe200078e00ff */
[----:B------:R-:W-:Y:S01]  /*0bd0*/  LEA.HI R12, R0, R231, RZ, 0x2 ;  /* 0x000000e7000c7211 */ /* 0x000fe200078f10ff */
[----:B------:R-:W-:Y:S01]  /*0be0*/  IMAD.IADD R220, R231, 0x1, -R220 ;  /* 0x00000001e7dc7824 */ /* 0x000fe200078e0adc */
[----:B------:R-:W-:Y:S02]  /*0bf0*/  LOP3.LUT R6, R4, 0x3fffff0, RZ, 0xc0, !PT ;  /* 0x03fffff004067812 */ /* 0x000fe400078ec0ff */
[----:B------:R-:W-:Y:S02]  /*0c00*/  LOP3.LUT R5, R5, 0xfffffc00, RZ, 0xc0, !PT ;  /* 0xfffffc0005057812 */ /* 0x000fe400078ec0ff */
[----:B------:R-:W-:-:S02]  /*0c10*/  SHF.R.S32.HI R9, RZ, 0x1f, R220 ;  /* 0x0000001fff097819 */ /* 0x000fc400000114dc */
[----:B------:R-:W-:Y:S02]  /*0c20*/  IADD3 R6, R231, -R6, RZ ;  /* 0x80000006e7067210 */ /* 0x000fe40007ffe0ff */
[----:B------:R-:W-:Y:S02]  /*0c30*/  LEA.HI R8, R9, R220, RZ, 0x2 ;  /* 0x000000dc09087211 */ /* 0x000fe400078f10ff */
[----:B------:R-:W-:Y:S02]  /*0c40*/  LOP3.LUT R12, R12, 0xfffffffc, RZ, 0xc0, !PT ;  /* 0xfffffffc0c0c7812 */ /* 0x000fe400078ec0ff */
[--C-:B------:R-:W-:Y:S02]  /*0c50*/  SHF.R.S32.HI R10, RZ, 0x2, R8.reuse ;  /* 0x00000002ff0a7819 */ /* 0x100fe40000011408 */
[----:B------:R-:W-:Y:S01]  /*0c60*/  SHF.R.S32.HI R7, RZ, 0x1f, R8 ;  /* 0x0000001fff077819 */ /* 0x000fe20000011408 */
[----:B------:R-:W-:Y:S01]  /*0c70*/  IMAD.IADD R12, R231, 0x1, -R12 ;  /* 0x00000001e70c7824 */ /* 0x000fe200078e0a0c */
[----:B------:R-:W-:-:S02]  /*0c80*/  LEA.HI R22, R0, R231, RZ, 0x3 ;  /* 0x000000e700167211 */ /* 0x000fc400078f18ff */
[----:B------:R-:W-:Y:S02]  /*0c90*/  LEA.HI R7, R7, R10, RZ, 0x3 ;  /* 0x0000000a07077211 */ /* 0x000fe400078f18ff */
[----:B------:R-:W-:Y:S02]  /*0ca0*/  LEA.HI R0, R0, R231, RZ, 0x6 ;  /* 0x000000e700007211 */ /* 0x000fe400078f30ff */
[----:B------:R-:W-:Y:S01]  /*0cb0*/  LOP3.LUT R11, R7, 0xfffffff8, RZ, 0xc0, !PT ;  /* 0xfffffff8070b7812 */ /* 0x000fe200078ec0ff */
[----:B------:R-:W-:Y:S01]  /*0cc0*/  IMAD R7, R6, 0x40, R5 ;  /* 0x0000004006077824 */ /* 0x000fe200078e0205 */
[----:B------:R-:W-:Y:S01]  /*0cd0*/  SHF.R.S32.HI R5, RZ, 0x4, R4 ;  /* 0x00000004ff057819 */ /* 0x000fe20000011404 */
[----:B------:R-:W-:Y:S01]  /*0ce0*/  IMAD.SHL.U32 R0, R0, 0x8, RZ ;  /* 0x0000000800007824 */ /* 0x000fe200078e00ff */
[----:B------:R-:W-:Y:S01]  /*0cf0*/  LOP3.LUT R206, R22, 0xfffffff8, RZ, 0xc0, !PT ;  /* 0xfffffff816ce7812 */ /* 0x000fe200078ec0ff */
[----:B------:R-:W-:Y:S01]  /*0d00*/  IMAD.IADD R10, R10, 0x1, -R11 ;  /* 0x000000010a0a7824 */ /* 0x000fe200078e0a0b */
[----:B------:R-:W-:-:S02]  /*0d10*/  LEA.HI R4, R4, R5, RZ, 0x1 ;  /* 0x0000000504047211 */ /* 0x000fc400078f08ff */
[----:B------:R-:W-:Y:S01]  /*0d20*/  SHF.R.S32.HI R22, RZ, 0x3, R22 ;  /* 0x00000003ff167819 */ /* 0x000fe20000011416 */
[----:B------:R-:W-:Y:S01]  /*0d30*/  IMAD.IADD R206, R231, 0x1, -R206 ;  /* 0x00000001e7ce7824 */ /* 0x000fe200078e0ace */
[----:B------:R-:W-:Y:S02]  /*0d40*/  LOP3.LUT R4, R4, 0x1ffffffe, RZ, 0xc0, !PT ;  /* 0x1ffffffe04047812 */ /* 0x000fe400078ec0ff */
[----:B------:R-:W-:Y:S01]  /*0d50*/  SHF.R.S32.HI R224, RZ, 0x7, R3 ;  /* 0x00000007ffe07819 */ /* 0x000fe20000011403 */
[----:B------:R-:W-:Y:S01]  /*0d60*/  VIADD R213, R22, 0x20 ;  /* 0x0000002016d57836 */ /* 0x000fe20000000000 */
[----:B------:R-:W-:Y:S01]  /*0d70*/  LEA.HI R6, R12, R12, RZ, 0x1 ;  /* 0x0000000c0c067211 */ /* 0x000fe200078f08ff */
[----:B------:R-:W-:Y:S01]  /*0d80*/  IMAD.IADD R4, R5, 0x1, -R4 ;  /* 0x0000000105047824 */ /* 0x000fe200078e0a04 */
[----:B------:R-:W-:Y:S01]  /*0d90*/  LEA.HI R9, R9, R220, RZ, 0x5 ;  /* 0x000000dc09097211 */ /* 0x000fe200078f28ff */
[C---:B------:R-:W-:Y:S01]  /*0da0*/  VIADD R212, R22.reuse, 0x40 ;  /* 0x0000004016d47836 */ /* 0x040fe20000000000 */
[----:B------:R-:W-:Y:S01]  /*0db0*/  LEA.HI R3, R3, R224, RZ, 0x1 ;  /* 0x000000e003037211 */ /* 0x000fe200078f08ff */
[----:B------:R-:W-:Y:S01]  /*0dc0*/  IMAD.SHL.U32 R227, R22, 0x40, RZ ;  /* 0x0000004016e37824 */ /* 0x000fe200078e00ff */
[----:B------:R-:W-:Y:S01]  /*0dd0*/  LOP3.LUT R5, R6, 0x1ffffffe, RZ, 0xc0, !PT ;  /* 0x1ffffffe06057812 */ /* 0x000fe200078ec0ff */
[----:B------:R-:W-:Y:S01]  /*0de0*/  IMAD.SHL.U32 R196, R213, 0x40, RZ ;  /* 0x00000040d5c47824 */ /* 0x000fe200078e00ff */
[----:B------:R-:W-:Y:S01]  /*0df0*/  IADD3 R211, R22, 0x60, RZ ;  /* 0x0000006016d37810 */ /* 0x000fe20007ffe0ff */
[----:B------:R-:W-:Y:S01]  /*0e00*/  IMAD.SHL.U32 R195, R212, 0x40, RZ ;  /* 0x00000040d4c37824 */ /* 0x000fe200078e00ff */
[----:B------:R-:W-:Y:S01]  /*0e10*/  SHF.R.S32.HI R9, RZ, 0x5, R9 ;  /* 0x00000005ff097819 */ /* 0x000fe20000011409 */
[----:B------:R-:W-:Y:S01]  /*0e20*/  IMAD.IADD R204, R12, 0x1, -R5 ;  /* 0x000000010ccc7824 */ /* 0x000fe200078e0a05 */
[----:B------:R-:W-:Y:S01]  /*0e30*/  LOP3.LUT R3, R3, 0x3fffffe, RZ, 0xc0, !PT ;  /* 0x03fffffe03037812 */ /* 0x000fe200078ec0ff */
[----:B------:R-:W-:Y:S01]  /*0e40*/  IMAD.SHL.U32 R194, R211, 0x40, RZ ;  /* 0x00000040d3c27824 */ /* 0x000fe200078e00ff */
[----:B------:R-:W-:Y:S01]  /*0e50*/  LEA R226, R4, R7, 0x3 ;  /* 0x0000000704e27211 */ /* 0x000fe200078e18ff */
[----:B------:R-:W-:Y:S01]  /*0e60*/  IMAD R10, R9, 0x10, R10 ;  /* 0x00000010090a7824 */ /* 0x000fe200078e020a */
[----:B------:R-:W-:Y:S01]  /*0e70*/  LOP3.LUT R201, R0, 0xfffffe00, RZ, 0xc0, !PT ;  /* 0xfffffe0000c97812 */ /* 0x000fe200078ec0ff */
[----:B------:R-:W-:Y:S01]  /*0e80*/  IMAD.IADD R3, R224, 0x1, -R3 ;  /* 0x00000001e0037824 */ /* 0x000fe200078e0a03 */
[----:B------:R-:W-:Y:S01]  /*0e90*/  SHF.R.S32.HI R0, RZ, 0x1f, R213 ;  /* 0x0000001fff007819 */ /* 0x000fe200000114d5 */
[C---:B------:R-:W-:Y:S01]  /*0ea0*/  IMAD.SHL.U32 R16, R206.reuse, 0x8, RZ ;  /* 0x00000008ce107824 */ /* 0x040fe200078e00ff */
[----:B------:R-:W-:Y:S01]  /*0eb0*/  SHF.R.S32.HI R4, RZ, 0x1f, R211 ;  /* 0x0000001fff047819 */ /* 0x000fe200000114d3 */
[----:B------:R-:W-:Y:S01]  /*0ec0*/  IMAD R225, R3, 0x40, R10 ;  /* 0x0000004003e17824 */ /* 0x000fe200078e020a */
[----:B------:R-:W-:Y:S01]  /*0ed0*/  SHF.R.S32.HI R5, RZ, 0x1f, R212 ;  /* 0x0000001fff057819 */ /* 0x000fe200000114d4 */
[----:B------:R-:W-:Y:S01]  /*0ee0*/  IMAD.SHL.U32 R18, R206, 0x4, RZ ;  /* 0x00000004ce127824 */ /* 0x000fe200078e00ff */
[----:B------:R-:W-:Y:S01]  /*0ef0*/  LEA.HI R0, R0, R213, RZ, 0x3 ;  /* 0x000000d500007211 */ /* 0x000fe200078f18ff */
[----:B------:R-:W-:Y:S01]  /*0f00*/  IMAD R204, R204, 0x8, R225 ;  /* 0x00000008cccc7824 */ /* 0x000fe200078e02e1 */
[----:B------:R-:W-:Y:S01]  /*0f10*/  LEA.HI R4, R4, R211, RZ, 0x3 ;  /* 0x000000d304047211 */ /* 0x000fe200078f18ff */
[----:B------:R-:W-:Y:S01]  /*0f20*/  VIADD R185, R18, 0x20 ;  /* 0x0000002012b97836 */ /* 0x000fe20000000000 */
[----:B------:R-:W-:Y:S01]  /*0f30*/  LEA.HI R5, R5, R212, RZ, 0x3 ;  /* 0x000000d405057211 */ /* 0x000fe200078f18ff */
[----:B------:R-:W-:Y:S01]  /*0f40*/  IMAD.SHL.U32 R0, R0, 0x40, RZ ;  /* 0x0000004000007824 */ /* 0x000fe200078e00ff */
[----:B------:R-:W-:Y:S01]  /*0f50*/  LOP3.LUT R3, R227, 0x1c0, RZ, 0xc0, !PT ;  /* 0x000001c0e3037812 */ /* 0x000fe200078ec0ff */
[----:B------:R-:W-:Y:S01]  /*0f60*/  IMAD.SHL.U32 R4, R4, 0x40, RZ ;  /* 0x0000004004047824 */ /* 0x000fe200078e00ff */
[----:B------:R-:W-:Y:S01]  /*0f70*/  LOP3.LUT R196, R196, 0x1c0, RZ, 0xc0, !PT ;  /* 0x000001c0c4c47812 */ /* 0x000fe200078ec0ff */
[----:B------:R-:W-:Y:S01]  /*0f80*/  IMAD.SHL.U32 R5, R5, 0x40, RZ ;  /* 0x0000004005057824 */ /* 0x000fe200078e00ff */
[----:B------:R-:W-:-:S02]  /*0f90*/  LOP3.LUT R194, R194, 0x1c0, RZ, 0xc0, !PT ;  /* 0x000001c0c2c27812 */ /* 0x000fc400078ec0ff */
[----:B------:R-:W-:Y:S02]  /*0fa0*/  LOP3.LUT R195, R195, 0x1c0, RZ, 0xc0, !PT ;  /* 0x000001c0c3c37812 */ /* 0x000fe400078ec0ff */
[----:B------:R-:W-:Y:S02]  /*0fb0*/  SHF.R.U32.HI R200, RZ, 0x3, R3 ;  /* 0x00000003ffc87819 */ /* 0x000fe40000011603 */
[----:B------:R-:W-:Y:S02]  /*0fc0*/  LOP3.LUT R205, R3, 0x38, R16, 0xf8, !PT ;  /* 0x0000003803cd7812 */ /* 0x000fe400078ef810 */
[----:B------:R-:W-:Y:S02]  /*0fd0*/  SHF.R.U32.HI R230, RZ, 0x3, R196 ;  /* 0x00000003ffe67819 */ /* 0x000fe400000116c4 */
[----:B------:R-:W-:Y:S02]  /*0fe0*/  LOP3.LUT R3, R196, 0x38, R16, 0xf8, !PT ;  /* 0x00000038c4037812 */ /* 0x000fe400078ef810 */
[----:B------:R-:W-:-:S02]  /*0ff0*/  SHF.R.U32.HI R228, RZ, 0x3, R194 ;  /* 0x00000003ffe47819 */ /* 0x000fc400000116c2 */
[--C-:B------:R-:W-:Y:S02]  /*1000*/  LOP3.LUT R7, R194, 0x38, R16.reuse, 0xf8, !PT ;  /* 0x00000038c2077812 */ /* 0x100fe400078ef810 */
[----:B------:R-:W-:Y:S02]  /*1010*/  LOP3.LUT R199, R0, 0xfffffe00, RZ, 0xc0, !PT ;  /* 0xfffffe0000c77812 */ /* 0x000fe400078ec0ff */
[----:B------:R-:W-:Y:S02]  /*1020*/  LOP3.LUT R197, R4, 0xfffffe00, RZ, 0xc0, !PT ;  /* 0xfffffe0004c57812 */ /* 0x000fe400078ec0ff */
[----:B------:R-:W-:Y:S02]  /*1030*/  SHF.R.U32.HI R229, RZ, 0x3, R195 ;  /* 0x00000003ffe57819 */ /* 0x000fe400000116c3 */
[----:B------:R-:W-:Y:S02]  /*1040*/  LOP3.LUT R6, R195, 0x38, R16, 0xf8, !PT ;  /* 0x00000038c3067812 */ /* 0x000fe400078ef810 */
[----:B------:R-:W-:-:S02]  /*1050*/  LOP3.LUT R198, R5, 0xfffffe00, RZ, 0xc0, !PT ;  /* 0xfffffe0005c67812 */ /* 0x000fc400078ec0ff */
[----:B------:R-:W-:Y:S02]  /*1060*/  LOP3.LUT R203, R8, 0x7ffffffc, RZ, 0xc0, !PT ;  /* 0x7ffffffc08cb7812 */ /* 0x000fe400078ec0ff */
[----:B------:R-:W-:Y:S02]  /*1070*/  LOP3.LUT R205, R201, R205, R200, 0xf6, !PT ;  /* 0x000000cdc9cd7212 */ /* 0x000fe400078ef6c8 */
[----:B------:R-:W-:Y:S01]  /*1080*/  LOP3.LUT R0, R199, R3, R230, 0xf6, !PT ;  /* 0x00000003c7007212 */ /* 0x000fe200078ef6e6 */
[----:B------:R-:W-:Y:S01]  /*1090*/  IMAD.IADD R203, R220, 0x1, -R203 ;  /* 0x00000001dccb7824 */ /* 0x000fe200078e0acb */
[----:B------:R-:W-:Y:S01]  /*10a0*/  LOP3.LUT R4, R197, R7, R228, 0xf6, !PT ;  /* 0x00000007c5047212 */ /* 0x000fe200078ef6e4 */
[--C-:B------:R-:W-:Y:S01]  /*10b0*/  IMAD R202, R205, 0x2, R219.reuse ;  /* 0x00000002cdca7824 */ /* 0x100fe200078e02db */
[----:B------:R-:W-:Y:S01]  /*10c0*/  IADD3 R187, R16, 0x40, RZ ;  /* 0x0000004010bb7810 */ /* 0x000fe20007ffe0ff */
[----:B------:R-:W-:Y:S01]  /*10d0*/  IMAD R223, R0, 0x2, R219 ;  /* 0x0000000200df7824 */ /* 0x000fe200078e02db */
[----:B------:R-:W-:Y:S01]  /*10e0*/  LOP3.LUT R6, R198, R6, R229, 0xf6, !PT ;  /* 0x00000006c6067212 */ /* 0x000fe200078ef6e5 */
[----:B------:R-:W-:Y:S01]  /*10f0*/  IMAD R221, R4, 0x2, R219 ;  /* 0x0000000204dd7824 */ /* 0x000fe200078e02db */
[----:B------:R-:W-:-:S02]  /*1100*/  SHF.R.S32.HI R216, RZ, 0x1f, R22 ;  /* 0x0000001fffd87819 */ /* 0x000fc40000011416 */
[----:B------:R-:W-:Y:S02]  /*1110*/  SHF.R.S32.HI R17, RZ, 0x1f, R16 ;  /* 0x0000001fff117819 */ /* 0x000fe40000011410 */
[----:B------:R-:W-:Y:S02]  /*1120*/  SHF.R.S32.HI R19, RZ, 0x1f, R18 ;  /* 0x0000001fff137819 */ /* 0x000fe40000011412 */
[----:B------:R-:W-:Y:S02]  /*1130*/  SHF.R.S32.HI R218, RZ, 0x1f, R185 ;  /* 0x0000001fffda7819 */ /* 0x000fe400000114b9 */
[----:B------:R-:W-:Y:S02]  /*1140*/  SHF.R.S32.HI R215, RZ, 0x1f, R187 ;  /* 0x0000001fffd77819 */ /* 0x000fe400000114bb */
[----:B------:R-:W-:Y:S02]  /*1150*/  LEA R222, R6, R219, 0x1 ;  /* 0x000000db06de7211 */ /* 0x000fe400078e08ff */
[----:B--2---:R-:W-:-:S07]  /*1160*/  LOP3.LUT R189, R13, 0x1, RZ, 0xfc, !PT ;  /* 0x000000010dbd7812 */ /* 0x004fce00078efcff */
.L_x_2915:
[----:B0---4-:R-:W0:Y:S02]  /*1170*/  LDC.64 R4, c[0x0][0xc88] ;  /* 0x00032200ff047b82 */ /* 0x011e240000000a00 */
        /* <DEDUP_REMOVED lines=9> */
[----:B------:R-:W-:Y:S01]  /*1210*/  IMAD.MOV.U32 R31, RZ, RZ, RZ ;  /* 0x000000ffff1f7224 */ /* 0x000fe200078e00ff */
[----:B------:R-:W-:-:S02]  /*1220*/  ISETP.NE.AND.EX P1, PT, RZ, UR5, PT, P1 ;  /* 0x00000005ff007c0c */ /* 0x000fc4000bf25310 */
[----:B------:R-:W-:Y:S02]  /*1230*/  ISETP.NE.AND.EX P0, PT, RZ, UR7, PT, P0 ;  /* 0x00000007ff007c0c */ /* 0x000fe4000bf05300 */
[----:B--2---:R-:W-:Y:S01]  /*1240*/  SHF.R.S32.HI R217, RZ, 0x1f, R210 ;  /* 0x0000001fffd97819 */ /* 0x004fe200000114d2 */
[----:B------:R-:W-:-:S08]  /*1250*/  IMAD.SHL.U32 R208, R210, 0x4, RZ ;  /* 0x00000004d2d07824 */ /* 0x000fd000078e00ff */
[C---:B------:R-:W-:Y:S02]  /*1260*/  @P1 LEA R6, P2, R210.reuse, UR4, 0x2 ;  /* 0x00000004d2061c11 */ /* 0x040fe4000f8410ff */
[C-C-:B------:R-:W-:Y:S02]  /*1270*/  SHF.L.U64.HI R209, R210.reuse, 0x2, R217.reuse ;  /* 0x00000002d2d17819 */ /* 0x140fe400000102d9 */
[----:B------:R-:W-:Y:S02]  /*1280*/  @P1 LEA.HI.X R7, R210, UR5, R217, 0x2, P2 ;  /* 0x00000005d2071c11 */ /* 0x000fe400090f14d9 */
[----:B------:R-:W-:Y:S01]  /*1290*/  ISETP.NE.U32.AND P2, PT, RZ, UR8, PT ;  /* 0x00000008ff007c0c */ /* 0x000fe2000bf45070 */
[----:B------:R-:W-:Y:S01]  /*12a0*/  ULDC UR4, c[0x0][0x288] ;  /* 0x0000a20000047ab9 */ /* 0x000fe20000000800 */
[----:B------:R-:W-:Y:S01]  /*12b0*/  IADD3 R8, P3, R208, UR6, RZ ;  /* 0x00000006d0087c10 */ /* 0x000fe2000ff7e0ff */
[----:B------:R0:W5:Y:S01]  /*12c0*/  @P1 LDG.E R3, desc[UR40][R6.64] ;  /* 0x0000002806031981 */ /* 0x000162000c1e1900 */
[----:B------:R-:W-:Y:S01]  /*12d0*/  ISETP.NE.AND.EX P2, PT, RZ, UR9, PT, P2 ;  /* 0x00000009ff007c0c */ /* 0x000fe2000bf45320 */
[----:B------:R-:W-:Y:S01]  /*12e0*/  IMAD.U32 R192, RZ, RZ, UR4 ;  /* 0x00000004ffc07e24 */ /* 0x000fe2000f8e00ff */
[----:B------:R-:W-:Y:S01]  /*12f0*/  IADD3.X R9, R209, UR7, RZ, P3, !PT ;  /* 0x00000007d1097c10 */ /* 0x000fe20009ffe4ff */
[----:B------:R-:W-:-:S04]  /*1300*/  ULDC.64 UR4, c[0x0][0x418] ;  /* 0x0001060000047ab9 */ /* 0x000fc80000000a00 */
[----:B------:R0:W5:Y:S06]  /*1310*/  @P0 LDG.E R31, desc[UR40][R8.64] ;  /* 0x00000028081f0981 */ /* 0x00016c000c1e1900 */
[----:B------:R-:W-:-:S04]  /*1320*/  @P2 IADD3 R4, P1, R208, UR8, RZ ;  /* 0x00000008d0042c10 */ /* 0x000fc8000ff3e0ff */
[----:B------:R-:W-:-:S05]  /*1330*/  @P2 IADD3.X R5, R209, UR9, RZ, P1, !PT ;  /* 0x00000009d1052c10 */ /* 0x000fca0008ffe4ff */
        /* <DEDUP_REMOVED lines=8> */
[----:B------:R-:W-:Y:S01]  /*13c0*/  MOV R24, UR5 ;  /* 0x0000000500187c02 */ /* 0x000fe20008000f00 */
[----:B---3--:R-:W-:Y:S02]  /*13d0*/  IMAD.U32 R28, RZ, RZ, UR4 ;  /* 0x00000004ff1c7e24 */ /* 0x008fe4000f8e00ff */
[----:B------:R-:W-:Y:S01]  /*13e0*/  IMAD.MOV.U32 R27, RZ, RZ, R210 ;  /* 0x000000ffff1b7224 */ /* 0x000fe200078e00d2 */
[----:B0-----:R-:W-:Y:S06]  /*13f0*/  @P2 BRA `(.L_x_2713) ;  /* 0x0000000000242947 */ /* 0x001fec0003800000 */
        /* <DEDUP_REMOVED lines=9> */
.L_x_2713:
[----:B------:R-:W-:Y:S01]  /*1490*/  ULDC.64 UR4, c[0x0][0xa20] ;  /* 0x0002880000047ab9 */ /* 0x000fe20000000a00 */
[----:B------:R-:W-:Y:S01]  /*14a0*/  IMAD.MOV.U32 R207, RZ, RZ, R30 ;  /* 0x000000ffffcf7224 */ /* 0x000fe200078e001e */
[----:B------:R-:W-:-:S04]  /*14b0*/  ISETP.NE.U32.AND P1, PT, RZ, UR4, PT ;  /* 0x00000004ff007c0c */ /* 0x000fc8000bf25070 */
[----:B------:R-:W-:-:S13]  /*14c0*/  ISETP.NE.AND.EX P1, PT, RZ, UR5, PT, P1 ;  /* 0x00000005ff007c0c */ /* 0x000fda000bf25310 */
[----:B------:R-:W-:Y:S05]  /*14d0*/  @!P1 BRA `(.L_x_2714) ;  /* 0x0000000000109947 */ /* 0x000fea0003800000 */
[----:B------:R-:W-:-:S04]  /*14e0*/  IADD3 R4, P0, R208, UR4, RZ ;  /* 0x00000004d0047c10 */ /* 0x000fc8000ff1e0ff */
[----:B------:R-:W-:-:S05]  /*14f0*/  IADD3.X R5, R209, UR5, RZ, P0, !PT ;  /* 0x00000005d1057c10 */ /* 0x000fca00087fe4ff */
[----:B------:R0:W5:Y:S01]  /*1500*/  LDG.E R28, desc[UR40][R4.64] ;  /* 0x00000028041c7981 */ /* 0x000162000c1e1900 */
[----:B------:R-:W-:Y:S05]  /*1510*/  BRA `(.L_x_2715) ;  /* 0x0000000000107947 */ /* 0x000fea0003800000 */
.L_x_2714:
[----:B------:R-:W-:Y:S05]  /*1520*/  @!P0 BRA `(.L_x_2715) ;  /* 0x00000000000c8947 */ /* 0x000fea0003800000 */
[----:B------:R-:W2:Y:S04]  /*1530*/  LDG.E R5, desc[UR40][R8.64] ;  /* 0x0000002808057981 */ /* 0x000ea8000c1e1900 */
[----:B------:R-:W2:Y:S02]  /*1540*/  LDG.E R28, desc[UR40][R8.64+0x4] ;  /* 0x00000428081c7981 */ /* 0x000ea4000c1e1900 */
[----:B--2---:R-:W-:-:S07]  /*1550*/  IMAD.IADD R28, R28, 0x1, -R5 ;  /* 0x000000011c1c7824 */ /* 0x004fce00078e0a05 */
.L_x_2715:
[----:B------:R-:W-:Y:S01]  /*1560*/  ULDC.64 UR4, c[0x0][0xa10] ;  /* 0x0002840000047ab9 */ /* 0x000fe20000000a00 */
[----:B------:R-:W1:Y:S01]  /*1570*/  LDC R8, c[0x0][0x448] ;  /* 0x00011200ff087b82 */ /* 0x000e620000000800 */
[----:B------:R-:W-:-:S04]  /*1580*/  ISETP.NE.U32.AND P0, PT, RZ, UR4, PT ;  /* 0x00000004ff007c0c */ /* 0x000fc8000bf05070 */
[----:B------:R-:W-:Y:S01]  /*1590*/  ISETP.NE.AND.EX P0, PT, RZ, UR5, PT, P0 ;  /* 0x00000005ff007c0c */ /* 0x000fe2000bf05300 */
[----:B------:R-:W-:-:S12]  /*15a0*/  ULDC.64 UR4, c[0x0][0xa30] ;  /* 0x00028c0000047ab9 */ /* 0x000fd80000000a00 */
[----:B0-----:R-:W0:Y:S02]  /*15b0*/  @P0 LDC.64 R4, c[0x0][0xa10] ;  /* 0x00028400ff040b82 */ /* 0x001e240000000a00 */
[----:B0-----:R-:W-:-:S05]  /*15c0*/  @P0 IMAD.WIDE R4, R27, 0x4, R4 ;  /* 0x000000041b040825 */ /* 0x001fca00078e0204 */
[----:B------:R-:W2:Y:S04]  /*15d0*/  @P0 LDG.E R0, desc[UR40][R4.64] ;  /* 0x0000002804000981 */ /* 0x000ea8000c1e1900 */
[----:B------:R0:W2:Y:S01]  /*15e0*/  @P0 LDG.E R9, desc[UR40][R4.64+0x4] ;  /* 0x0000042804090981 */ /* 0x0000a2000c1e1900 */
[----:B------:R-:W-:Y:S01]  /*15f0*/  ISETP.NE.U32.AND P1, PT, RZ, UR4, PT ;  /* 0x00000004ff007c0c */ /* 0x000fe2000bf25070 */
[----:B-----5:R-:W-:-:S03]  /*1600*/  IMAD.MOV.U32 R113, RZ, RZ, R28 ;  /* 0x000000ffff717224 */ /* 0x020fc600078e001c */
[----:B------:R-:W-:-:S13]  /*1610*/  ISETP.NE.AND.EX P1, PT, RZ, UR5, PT, P1 ;  /* 0x00000005ff007c0c */ /* 0x000fda000bf25310 */
[----:B------:R-:W-:-:S04]  /*1620*/  @P1 IADD3 R6, P2, R208, UR4, RZ ;  /* 0x00000004d0061c10 */ /* 0x000fc8000ff5e0ff */
[----:B------:R-:W-:-:S05]  /*1630*/  @P1 IADD3.X R7, R209, UR5, RZ, P2, !PT ;  /* 0x00000005d1071c10 */ /* 0x000fca00097fe4ff */
[----:B------:R3:W5:Y:S01]  /*1640*/  @P1 LDG.E R113, desc[UR40][R6.64] ;  /* 0x0000002806711981 */ /* 0x000762000c1e1900 */
[----:B-1----:R-:W-:Y:S02]  /*1650*/  ISETP.NE.AND P1, PT, R8, 0x1, PT ;  /* 0x000000010800780c */ /* 0x002fe40003f25270 */
[----:B------:R-:W-:-:S05]  /*1660*/  SHF.L.U32 R191, R29, 0x7, RZ ;  /* 0x000000071dbf7819 */ /* 0x000fca00000006ff */
[----:B0-----:R-:W-:-:S06]  /*1670*/  VIADD R4, R191, 0x7f ;  /* 0x0000007fbf047836 */ /* 0x001fcc0000000000 */
[----:B------:R-:W0:Y:S08]  /*1680*/  @P1 LDC R11, c[0x0][0x44c] ;  /* 0x00011300ff0b1b82 */ /* 0x000e300000000800 */
[----:B------:R-:W1:Y:S01]  /*1690*/  @P1 LDC R5, c[0x0][0x450] ;  /* 0x00011400ff051b82 */ /* 0x000e620000000800 */
[----:B--2---:R-:W-:Y:S02]  /*16a0*/  @P0 IMAD.IADD R24, R9, 0x1, -R0 ;  /* 0x0000000109180824 */ /* 0x004fe400078e0a00 */
[----:B------:R-:W-:-:S02]  /*16b0*/  IMAD.IADD R9, R28, 0x1, -R3 ;  /* 0x000000011c097824 */ /* 0x000fc400078e0a03 */
[----:B0-----:R-:W-:-:S03]  /*16c0*/  @P1 IMAD.HI.U32 R0, R4, R11, RZ ;  /* 0x0000000b04001227 */ /* 0x001fc600078e00ff */
[C---:B------:R-:W-:Y:S01]  /*16d0*/  IADD3 R25, -R9.reuse, RZ, RZ ;  /* 0x000000ff09197210 */ /* 0x040fe20007ffe1ff */
[----:B------:R-:W-:Y:S01]  /*16e0*/  IMAD.IADD R193, R9, 0x1, R24 ;  /* 0x0000000109c17824 */ /* 0x000fe200078e0218 */
[----:B-1----:R-:W-:Y:S02]  /*16f0*/  @P1 SHF.R.U32.HI R4, RZ, R5, R0 ;  /* 0x00000005ff041219 */ /* 0x002fe40000011600 */
[----:B------:R-:W-:Y:S01]  /*1700*/  VIMNMX R25, RZ, R25, !PT ;  /* 0x00000019ff197248 */ /* 0x000fe20007fe0100 */
[C---:B------:R-:W-:Y:S01]  /*1710*/  VIADD R0, R193.reuse, 0x7f ;  /* 0x0000007fc1007836 */ /* 0x040fe20000000000 */
[----:B------:R-:W-:-:S04]  /*1720*/  IADD3 R128, R193, 0x80, -R192 ;  /* 0x00000080c1807810 */ /* 0x000fc80007ffe8c0 */
[----:B------:R-:W-:Y:S01]  /*1730*/  SHF.R.S32.HI R3, RZ, 0x1f, R0 ;  /* 0x0000001fff037819 */ /* 0x000fe20000011400 */
[----:B------:R-:W-:-:S03]  /*1740*/  IMAD.IADD R4, R128, 0x1, R4 ;  /* 0x0000000180047824 */ /* 0x000fc600078e0204 */
[----:B------:R-:W-:Y:S02]  /*1750*/  LEA.HI R3, R3, R0, RZ, 0x7 ;  /* 0x0000000003037211 */ /* 0x000fe400078f38ff */
[----:B------:R-:W-:Y:S02]  /*1760*/  SHF.R.S32.HI R5, RZ, 0x1f, R4 ;  /* 0x0000001fff057819 */ /* 0x000fe40000011404 */
[----:B------:R-:W-:Y:S02]  /*1770*/  SHF.R.S32.HI R129, RZ, 0x7, R3 ;  /* 0x00000007ff817819 */ /* 0x000fe40000011403 */
[----:B------:R-:W-:-:S04]  /*1780*/  LEA.HI R5, R5, R4, RZ, 0x7 ;  /* 0x0000000405057211 */ /* 0x000fc800078f38ff */
[----:B------:R-:W-:-:S04]  /*1790*/  SHF.R.S32.HI R0, RZ, 0x7, R5 ;  /* 0x00000007ff007819 */ /* 0x000fc80000011405 */
[----:B------:R-:W-:-:S05]  /*17a0*/  VIMNMX R0, R129, R0, PT ;  /* 0x0000000081007248 */ /* 0x000fca0003fe0100 */
[----:B------:R-:W-:-:S05]  /*17b0*/  IMAD R3, R0, 0x80, -R9 ;  /* 0x0000008000037824 */ /* 0x000fca00078e0a09 */
[----:B------:R-:W-:-:S04]  /*17c0*/  VIMNMX R0, R3, R24, PT ;  /* 0x0000001803007248 */ /* 0x000fc80003fe0100 */
[----:B------:R-:W-:Y:S02]  /*17d0*/  ISETP.GT.AND P0, PT, R0, R25, PT ;  /* 0x000000190000720c */ /* 0x000fe40003f04270 */
[----:B------:R-:W-:-:S05]  /*17e0*/  SHF.R.U32.HI R25, RZ, 0x7, R25 ;  /* 0x00000007ff197819 */ /* 0x000fca0000011619 */
[----:B------:R-:W-:-:S06]  /*17f0*/  IMAD.MOV.U32 R26, RZ, RZ, R25 ;  /* 0x000000ffff1a7224 */ /* 0x000fcc00078e0019 */
[----:B------:R-:W-:-:S05]  /*1800*/  @P0 VIADD R0, R0, 0x7f ;  /* 0x0000007f00000836 */ /* 0x000fca0000000000 */
[----:B------:R-:W-:-:S04]  /*1810*/  @P0 SHF.R.S32.HI R3, RZ, 0x1f, R0 ;  /* 0x0000001fff030819 */ /* 0x000fc80000011400 */
[----:B------:R-:W-:-:S04]  /*1820*/  @P0 LEA.HI R3, R3, R0, RZ, 0x7 ;  /* 0x0000000003030211 */ /* 0x000fc800078f38ff */
[----:B------:R-:W-:Y:S02]  /*1830*/  @P0 SHF.R.S32.HI R26, RZ, 0x7, R3 ;  /* 0x00000007ff1a0819 */ /* 0x000fe40000011403 */
[----:B------:R-:W-:Y:S02]  /*1840*/  PLOP3.LUT P0, PT, PT, PT, PT, 0x80, 0x0 ;  /* 0x000000000000781c */ /* 0x000fe40003f0f070 */
[----:B------:R-:W-:-:S13]  /*1850*/  ISETP.GT.AND P1, PT, R26, R25, PT ;  /* 0x000000191a00720c */ /* 0x000fda0003f24270 */
[----:B---3--:R-:W-:Y:S05]  /*1860*/  @!P1 BRA `(.L_x_2716) ;  /* 0x0000006c00089947 */ /* 0x008fea0003800000 */
        /* <DEDUP_REMOVED lines=20> */
.L_x_2718:
[----:B------:R-:W-:Y:S05]  /*19b0*/  BSYNC B6 ;  /* 0x0000000000067941 */ /* 0x000fea0003800000 */
.L_x_2717:
        /* <DEDUP_REMOVED lines=19> */
[----:B-1---5:R-:W-:Y:S05]  /*1af0*/  CALL.ABS.NOINC R14 ;  /* 0x000000000e007343 */ /* 0x022fea0003c00000 */
.L_x_2720:
[----:B------:R-:W-:Y:S05]  /*1b00*/  BSYNC B6 ;  /* 0x0000000000067941 */ /* 0x000fea0003800000 */
.L_x_2719:
[----:B------:R-:W-:Y:S01]  /*1b10*/  ULDC.64 UR4, c[0x0][0x9f8] ;  /* 0x00027e0000047ab9 */ /* 0x000fe20000000a00 */
[----:B------:R-:W0:Y:S01]  /*1b20*/  S2R R33, SR_TID.X ;  /* 0x0000000000217919 */ /* 0x000e220000002100 */
[----:B------:R-:W-:Y:S01]  /*1b30*/  ISETP.NE.U32.AND P0, PT, RZ, UR4, PT ;  /* 0x00000004ff007c0c */ /* 0x000fe2000bf05070 */
[----:B------:R-:W1:Y:S01]  /*1b40*/  LDC.64 R102, c[0x0][0x300] ;  /* 0x0000c000ff667b82 */ /* 0x000e620000000a00 */
[----:B------:R-:W-:Y:S01]  /*1b50*/  IMAD.IADD R47, R31, 0x1, R28 ;  /* 0x000000011f2f7824 */ /* 0x000fe200078e021c */
[----:B------:R-:W-:Y:S01]  /*1b60*/  ULDC.64 UR6, c[0x0][0xa08] ;  /* 0x0002820000067ab9 */ /* 0x000fe20000000a00 */
[----:B------:R-:W-:Y:S02]  /*1b70*/  ISETP.NE.AND.EX P0, PT, RZ, UR5, PT, P0 ;  /* 0x00000005ff007c0c */ /* 0x000fe4000bf05300 */
[----:B------:R-:W-:-:S03]  /*1b80*/  SHF.R.S32.HI R8, RZ, 0x1f, R30 ;  /* 0x0000001fff087819 */ /* 0x000fc6000001141e */
[----:B------:R-:W2:Y:S08]  /*1b90*/  LDC R39, c[0x0][0x3f4] ;  /* 0x0000fd00ff277b82 */ /* 0x000eb00000000800 */
[----:B------:R-:W-:Y:S01]  /*1ba0*/  @P0 IADD3 R4, P1, R208, UR4, RZ ;  /* 0x00000004d0040c10 */ /* 0x000fe2000ff3e0ff */
[----:B------:R-:W3:Y:S03]  /*1bb0*/  LDC.64 R12, c[0x0][0x3f8] ;  /* 0x0000fe00ff0c7b82 */ /* 0x000ee60000000a00 */
[----:B------:R-:W-:Y:S01]  /*1bc0*/  @P0 IADD3.X R5, R209, UR5, RZ, P1, !PT ;  /* 0x00000005d1050c10 */ /* 0x000fe20008ffe4ff */
[----:B------:R-:W-:-:S04]  /*1bd0*/  ULDC.64 UR4, c[0x0][0x308] ;  /* 0x0000c20000047ab9 */ /* 0x000fc80000000a00 */
[----:B------:R4:W4:Y:S01]  /*1be0*/  @P0 LDG.E R27, desc[UR40][R4.64] ;  /* 0x00000028041b0981 */ /* 0x000922000c1e1900 */
[----:B------:R-:W-:Y:S01]  /*1bf0*/  SHF.R.S32.HI R43, RZ, 0x1f, R47 ;  /* 0x0000001fff2b7819 */ /* 0x000fe2000001142f */
[-C--:B-1----:R-:W-:Y:S01]  /*1c00*/  IMAD.WIDE.U32 R6, R47, R102.reuse, RZ ;  /* 0x000000662f067225 */ /* 0x082fe200078e00ff */
[----:B------:R-:W-:Y:S02]  /*1c10*/  ISETP.NE.U32.AND P0, PT, RZ, UR6, PT ;  /* 0x00000006ff007c0c */ /* 0x000fe4000bf05070 */
[----:B0-----:R-:W-:Y:S01]  /*1c20*/  SHF.R.U32.HI R33, RZ, 0x7, R33 ;  /* 0x00000007ff217819 */ /* 0x001fe20000011621 */
[-C--:B------:R-:W-:Y:S01]  /*1c30*/  IMAD R0, R43, R102.reuse, RZ ;  /* 0x000000662b007224 */ /* 0x080fe200078e02ff */
[----:B------:R-:W-:Y:S01]  /*1c40*/  ISETP.NE.AND.EX P0, PT, RZ, UR7, PT, P0 ;  /* 0x00000007ff007c0c */ /* 0x000fe2000bf05300 */
[----:B------:R-:W-:Y:S01]  /*1c50*/  IMAD.SHL.U32 R92, R102, 0x20, RZ ;  /* 0x00000020665c7824 */ /* 0x000fe200078e00ff */
[----:B------:R-:W-:Y:S01]  /*1c60*/  ISETP.NE.AND P6, PT, R33, 0x1, PT ;  /* 0x000000012100780c */ /* 0x000fe20003fc5270 */
[----:B------:R-:W-:Y:S01]  /*1c70*/  IMAD R3, R47, R103, R0 ;  /* 0x000000672f037224 */ /* 0x000fe200078e0200 */
[----:B--2---:R-:W-:Y:S01]  /*1c80*/  ISETP.GE.AND P2, PT, R16, R39, PT ;  /* 0x000000271000720c */ /* 0x004fe20003f46270 */
[----:B------:R-:W-:Y:S01]  /*1c90*/  IMAD.WIDE.U32 R44, R22, R102, R16 ;  /* 0x00000066162c7225 */ /* 0x000fe200078e0010 */
[----:B-----5:R-:W-:-:S02]  /*1ca0*/  SHF.R.S32.HI R31, RZ, 0x1f, R113 ;  /* 0x0000001fff1f7819 */ /* 0x020fc40000011471 */
[----:B------:R-:W-:Y:S01]  /*1cb0*/  SHF.L.U64.HI R93, R102, 0x5, R103 ;  /* 0x00000005665d7819 */ /* 0x000fe20000010267 */
[----:B------:R-:W-:Y:S01]  /*1cc0*/  IMAD.IADD R7, R7, 0x1, R3 ;  /* 0x0000000107077824 */ /* 0x000fe200078e0203 */
[----:B---3--:R-:W-:Y:S01]  /*1cd0*/  SHF.L.U64.HI R21, R12, 0x5, R13 ;  /* 0x000000050c157819 */ /* 0x008fe2000001020d */
[----:B------:R-:W-:Y:S01]  /*1ce0*/  IMAD R3, R8, UR4, RZ ;  /* 0x0000000408037c24 */ /* 0x000fe2000f8e02ff */
[----:B------:R-:W-:Y:S01]  /*1cf0*/  SHF.R.S32.HI R118, RZ, 0x1f, R213 ;  /* 0x0000001fff767819 */ /* 0x000fe200000114d5 */
[C---:B----4-:R-:W-:Y:S01]  /*1d00*/  IMAD.WIDE.U32 R4, R30.reuse, UR4, R6 ;  /* 0x000000041e047c25 */ /* 0x050fe2000f8e0006 */
[----:B------:R-:W-:Y:S01]  /*1d10*/  SHF.R.S32.HI R117, RZ, 0x1f, R212 ;  /* 0x0000001fff757819 */ /* 0x000fe200000114d4 */
[----:B------:R-:W0:Y:S01]  /*1d20*/  LDC.64 R6, c[0x0][0x408] ;  /* 0x00010200ff067b82 */ /* 0x000e220000000a00 */
[----:B------:R-:W-:Y:S01]  /*1d30*/  SHF.R.S32.HI R116, RZ, 0x1f, R211 ;  /* 0x0000001fff747819 */ /* 0x000fe200000114d3 */
[----:B------:R-:W-:Y:S01]  /*1d40*/  IMAD R3, R30, UR5, R3 ;  /* 0x000000051e037c24 */ /* 0x000fe2000f8e0203 */
[----:B------:R-:W-:Y:S01]  /*1d50*/  ULDC.64 UR4, c[0x0][0x310] ;  /* 0x0000c40000047ab9 */ /* 0x000fe20000000a00 */
[----:B------:R-:W-:-:S04]  /*1d60*/  IMAD.WIDE.U32 R10, R22, R12, R16 ;  /* 0x0000000c160a7225 */ /* 0x000fc800078e0010 */
[----:B------:R-:W-:Y:S02]  /*1d70*/  IMAD.IADD R5, R5, 0x1, R3 ;  /* 0x0000000105057824 */ /* 0x000fe400078e0203 */
[----:B------:R-:W-:-:S04]  /*1d80*/  IMAD.WIDE.U32 R130, R22, R102, R92 ;  /* 0x0000006616827225 */ /* 0x000fc800078e005c */
[----:B------:R-:W-:Y:S02]  /*1d90*/  IMAD R32, R31, R12, RZ ;  /* 0x0000000c1f207224 */ /* 0x000fe400078e02ff */
[----:B------:R-:W-:Y:S02]  /*1da0*/  IMAD.SHL.U32 R112, R39, 0x2, RZ ;  /* 0x0000000227707824 */ /* 0x000fe400078e00ff */
[----:B------:R-:W-:Y:S02]  /*1db0*/  IMAD R37, R113, R13, R32 ;  /* 0x0000000d71257224 */ /* 0x000fe400078e0220 */
        /* <DEDUP_REMOVED lines=8> */
[----:B------:R-:W-:-:S04]  /*1e40*/  IMAD.WIDE.U32 R100, R99, UR4, R4 ;  /* 0x0000000463647c25 */ /* 0x000fc8000f8e0004 */
[----:B------:R-:W-:Y:S01]  /*1e50*/  IMAD R0, R9, UR4, RZ ;  /* 0x0000000409007c24 */ /* 0x000fe2000f8e02ff */
[----:B------:R-:W-:Y:S01]  /*1e60*/  IADD3 R42, P4, R100, 0x40, RZ ;  /* 0x00000040642a7810 */ /* 0x000fe20007f9e0ff */
[----:B------:R-:W-:Y:S02]  /*1e70*/  IMAD.X R47, R216, 0x1, R43, P0 ;  /* 0x00000001d82f7824 */ /* 0x000fe400000e062b */
        /* <DEDUP_REMOVED lines=11> */
[----:B------:R-:W-:Y:S01]  /*1f30*/  IMAD R0, R9, UR4, RZ ;  /* 0x0000000409007c24 */ /* 0x000fe2000f8e02ff */
[----:B------:R-:W-:Y:S01]  /*1f40*/  @!P6 BAR.SYNC.DEFER_BLOCKING 0x9, 0x100 ;  /* 0x024400000000eb1d */ /* 0x000fe20000010000 */
[----:B------:R-:W-:Y:S01]  /*1f50*/  IMAD.WIDE.U32 R8, R22, R6, R18 ;  /* 0x0000000616087225 */ /* 0x000fe200078e0012 */
[----:B------:R-:W-:-:S03]  /*1f60*/  IADD3 R39, P0, R100, R44, RZ ;  /* 0x0000002c64277210 */ /* 0x000fc60007f1e0ff */
[----:B------:R-:W-:Y:S01]  /*1f70*/  IMAD.IADD R3, R16, 0x1, R3 ;  /* 0x0000000110037824 */ /* 0x000fe200078e0203 */
[----:B------:R-:W-:Y:S01]  /*1f80*/  IADD3 R43, P3, R39, 0x40, RZ ;  /* 0x00000040272b7810 */ /* 0x000fe20007f7e0ff */
[C---:B------:R-:W-:Y:S02]  /*1f90*/  IMAD R109, R99.reuse, UR5, R0 ;  /* 0x00000005636d7c24 */ /* 0x040fe4000f8e0200 */
[-C--:B------:R-:W-:Y:S01]  /*1fa0*/  IMAD R0, R216, R12.reuse, RZ ;  /* 0x0000000cd8007224 */ /* 0x080fe200078e02ff */
[----:B------:R-:W-:Y:S01]  /*1fb0*/  SHF.R.S32.HI R20, RZ, 0x1f, R3 ;  /* 0x0000001fff147819 */ /* 0x000fe20000011403 */
[----:B------:R-:W-:Y:S01]  /*1fc0*/  IMAD.WIDE.U32 R98, R99, UR4, R4 ;  /* 0x0000000463627c25 */ /* 0x000fe2000f8e0004 */
[----:B------:R-:W-:Y:S02]  /*1fd0*/  ULDC UR4, c[0x0][0x2f4] ;  /* 0x0000bd0000047ab9 */ /* 0x000fe40000000800 */
[----:B------:R-:W-:Y:S01]  /*1fe0*/  LEA.HI R105, R20, R3, RZ, 0x3 ;  /* 0x0000000314697211 */ /* 0x000fe200078f18ff */
[----:B------:R-:W-:-:S03]  /*1ff0*/  IMAD.WIDE.U32 R4, R22, R12, R18 ;  /* 0x0000000c16047225 */ /* 0x000fc600078e0012 */
[----:B------:R-:W-:Y:S01]  /*2000*/  LOP3.LUT R40, R105, 0xfffffff8, RZ, 0xc0, !PT ;  /* 0xfffffff869287812 */ /* 0x000fe200078ec0ff */
[----:B------:R-:W-:Y:S01]  /*2010*/  IMAD R15, R22, R13, R0 ;  /* 0x0000000d160f7224 */ /* 0x000fe200078e0200 */
[----:B------:R-:W-:Y:S01]  /*2020*/  P2R R0, PR, RZ, 0x4 ;  /* 0x00000004ff007803 */ /* 0x000fe20000000000 */
[----:B------:R-:W-:Y:S01]  /*2030*/  IMAD.MOV.U32 R90, RZ, RZ, R8 ;  /* 0x000000ffff5a7224 */ /* 0x000fe200078e0008 */
[----:B------:R-:W-:Y:S01]  /*2040*/  LEA.HI R8, R20, R3, RZ, 0x6 ;  /* 0x0000000314087211 */ /* 0x000fe200078f30ff */
[----:B------:R-:W-:Y:S01]  /*2050*/  IMAD.IADD R11, R15, 0x1, R11 ;  /* 0x000000010f0b7824 */ /* 0x000fe200078e020b */
[----:B------:R-:W-:Y:S01]  /*2060*/  IADD3 R5, R5, R15, RZ ;  /* 0x0000000f05057210 */ /* 0x000fe20007ffe0ff */
[----:B------:R-:W-:Y:S01]  /*2070*/  IMAD.WIDE.U32 R14, R22, R6, R16 ;  /* 0x00000006160e7225 */ /* 0x000fe200078e0010 */
[----:B------:R-:W-:Y:S02]  /*2080*/  SHF.L.U32 R3, R8, 0x7, RZ ;  /* 0x0000000708037819 */ /* 0x000fe400000006ff */
[----:B------:R-:W-:Y:S01]  /*2090*/  LOP3.LUT R8, R105, 0x38, RZ, 0xc0, !PT ;  /* 0x0000003869087812 */ /* 0x000fe200078ec0ff */
[----:B------:R-:W-:Y:S01]  /*20a0*/  IMAD.MOV.U32 R88, RZ, RZ, R14 ;  /* 0x000000ffff587224 */ /* 0x000fe200078e000e */
[----:B------:R-:W-:Y:S01]  /*20b0*/  LOP3.LUT R14, R3, 0xffffe000, RZ, 0xc0, !PT ;  /* 0xffffe000030e7812 */ /* 0x000fe200078ec0ff */
[----:B------:R-:W-:Y:S01]  /*20c0*/  IMAD.WIDE.U32 R96, R113, R12, R4 ;  /* 0x0000000c71607225 */ /* 0x000fe200078e0004 */
[----:B------:R-:W-:-:S02]  /*20d0*/  LOP3.LUT R3, R8, 0x1c0, R227, 0xf8, !PT ;  /* 0x000001c008037812 */ /* 0x000fc400078ef8e3 */
[----:B------:R-:W-:Y:S01]  /*20e0*/  LOP3.LUT R20, R195, 0x38, R105, 0xf8, !PT ;  /* 0x00000038c3147812 */ /* 0x000fe200078ef869 */
[----:B------:R-:W-:Y:S01]  /*20f0*/  IMAD R4, R31, R6, RZ ;  /* 0x000000061f047224 */ /* 0x000fe200078e02ff */
[----:B------:R-:W-:Y:S01]  /*2100*/  LOP3.LUT R3, R3, R200, RZ, 0x3c, !PT ;  /* 0x000000c803037212 */ /* 0x000fe200078e3cff */
[----:B------:R-:W-:Y:S01]  /*2110*/  IMAD.IADD R91, R9, 0x1, R89 ;  /* 0x00000001095b7824 */ /* 0x000fe200078e0259 */
[----:B------:R-:W-:Y:S01]  /*2120*/  LOP3.LUT R9, R196, 0x38, R105, 0xf8, !PT ;  /* 0x00000038c4097812 */ /* 0x000fe200078ef869 */
[----:B------:R-:W-:Y:S01]  /*2130*/  IMAD R49, R113, R7, R4 ;  /* 0x0000000771317224 */ /* 0x000fe200078e0204 */
[----:B------:R-:W-:Y:S01]  /*2140*/  IADD3 R27, R3, R14, R201 ;  /* 0x0000000e031b7210 */ /* 0x000fe20007ffe0c9 */
[----:B------:R-:W-:Y:S01]  /*2150*/  IMAD R3, R216, R102, RZ ;  /* 0x00000066d8037224 */ /* 0x000fe200078e02ff */
[----:B------:R-:W-:Y:S01]  /*2160*/  IADD3 R4, P1, R92, R130, RZ ;  /* 0x000000825c047210 */ /* 0x000fe20007f3e0ff */
[----:B------:R-:W-:Y:S01]  /*2170*/  IMAD.IADD R89, R89, 0x1, R15 ;  /* 0x0000000159597824 */ /* 0x000fe200078e020f */
[----:B------:R-:W-:Y:S01]  /*2180*/  LOP3.LUT R15, R194, 0x38, R105, 0xf8, !PT ;  /* 0x00000038c20f7812 */ /* 0x000fe200078ef869 */
[----:B------:R-:W-:Y:S01]  /*2190*/  IMAD R35, R22, R103, R3 ;  /* 0x0000006716237224 */ /* 0x000fe200078e0203 */
[----:B------:R-:W-:Y:S01]  /*21a0*/  LOP3.LUT R9, R9, R230, RZ, 0x3c, !PT ;  /* 0x000000e609097212 */ /* 0x000fe200078e3cff */
[----:B------:R-:W-:Y:S01]  /*21b0*/  IMAD.WIDE.U32 R88, R113, R6, R88 ;  /* 0x0000000671587225 */ /* 0x000fe200078e0058 */
[----:B------:R-:W-:-:S02]  /*21c0*/  LOP3.LUT R15, R15, R228, RZ, 0x3c, !PT ;  /* 0x000000e40f0f7212 */ /* 0x000fc400078e3cff */
[----:B------:R-:W-:Y:S01]  /*21d0*/  IADD3 R34, R45, R35, RZ ;  /* 0x000000232d227210 */ /* 0x000fe20007ffe0ff */
[----:B------:R-:W-:Y:S01]  /*21e0*/  IMAD.IADD R5, R35, 0x1, R131 ;  /* 0x0000000123057824 */ /* 0x000fe200078e0283 */
[----:B------:R-:W-:Y:S01]  /*21f0*/  LOP3.LUT R29, R20, R229, RZ, 0x3c, !PT ;  /* 0x000000e5141d7212 */ /* 0x000fe200078e3cff */
[----:B------:R-:W-:Y:S01]  /*2200*/  IMAD.WIDE.U32 R94, R113, R12, R10 ;  /* 0x0000000c715e7225 */ /* 0x000fe200078e000a */
[C-C-:B------:R-:W-:Y:S02]  /*2210*/  SHF.L.U64.HI R3, R102.reuse, 0x7, R103.reuse ;  /* 0x0000000766037819 */ /* 0x140fe40000010267 */
[----:B------:R-:W-:Y:S01]  /*2220*/  SHF.L.U64.HI R31, R102, 0x6, R103 ;  /* 0x00000006661f7819 */ /* 0x000fe20000010267 */
[----:B------:R-:W-:Y:S01]  /*2230*/  IMAD.X R32, R5, 0x1, R93, P1 ;  /* 0x0000000105207824 */ /* 0x000fe200008e065d */
[----:B------:R-:W-:Y:S01]  /*2240*/  IADD3 R33, P1, R4, R92, RZ ;  /* 0x0000005c04217210 */ /* 0x000fe20007f3e0ff */
[----:B------:R-:W-:Y:S01]  /*2250*/  IMAD.WIDE.U32 R90, R113, R6, R90 ;  /* 0x00000006715a7225 */ /* 0x000fe200078e005a */
[----:B------:R-:W-:-:S02]  /*2260*/  IADD3 R30, R9, R14, R199 ;  /* 0x0000000e091e7210 */ /* 0x000fc40007ffe0c7 */
[-C--:B------:R-:W-:Y:S01]  /*2270*/  IADD3 R28, R15, R14.reuse, R197 ;  /* 0x0000000e0f1c7210 */ /* 0x080fe20007ffe0c5 */
[----:B------:R-:W-:Y:S01]  /*2280*/  IMAD.X R103, R34, 0x1, R41, P0 ;  /* 0x0000000122677824 */ /* 0x000fe200000e0629 */
[----:B------:R-:W-:Y:S01]  /*2290*/  IADD3 R29, R29, R14, R198 ;  /* 0x0000000e1d1d7210 */ /* 0x000fe20007ffe0c6 */
[C---:B------:R-:W-:Y:S01]  /*22a0*/  IMAD.SHL.U32 R14, R12.reuse, 0x20, RZ ;  /* 0x000000200c0e7824 */ /* 0x040fe200078e00ff */
[--C-:B------:R-:W-:Y:S01]  /*22b0*/  SHF.L.U64.HI R20, R12, 0x6, R13.reuse ;  /* 0x000000060c147819 */ /* 0x100fe2000001020d */
[----:B------:R-:W-:Y:S01]  /*22c0*/  IMAD.SHL.U32 R8, R6, 0x20, RZ ;  /* 0x0000002006087824 */ /* 0x000fe200078e00ff */
[C---:B------:R-:W-:Y:S01]  /*22d0*/  SHF.L.U64.HI R15, R12.reuse, 0x7, R13 ;  /* 0x000000070c0f7819 */ /* 0x040fe2000001020d */
[----:B------:R-:W-:Y:S01]  /*22e0*/  IMAD.SHL.U32 R13, R12, 0x40, RZ ;  /* 0x000000400c0d7824 */ /* 0x000fe200078e00ff */
[----:B------:R-:W-:Y:S01]  /*22f0*/  SHF.L.U64.HI R11, R6, 0x5, R7 ;  /* 0x00000005060b7819 */ /* 0x000fe20000010207 */
[----:B------:R-:W-:Y:S01]  /*2300*/  IMAD.X R35, R32, 0x1, R93, P1 ;  /* 0x0000000120237824 */ /* 0x000fe200008e065d */
[C---:B------:R-:W-:Y:S01]  /*2310*/  SHF.L.U64.HI R10, R6.reuse, 0x6, R7 ;  /* 0x00000006060a7819 */ /* 0x040fe20000010207 */
[----:B------:R-:W-:Y:S01]  /*2320*/  IMAD.IADD R36, R97, 0x1, R37 ;  /* 0x0000000161247824 */ /* 0x000fe200078e0225 */
[C---:B------:R-:W-:Y:S01]  /*2330*/  SHF.L.U64.HI R9, R6.reuse, 0x7, R7 ;  /* 0x0000000706097819 */ /* 0x040fe20000010207 */
[C---:B------:R-:W-:Y:S01]  /*2340*/  IMAD.SHL.U32 R7, R6.reuse, 0x40, RZ ;  /* 0x0000004006077824 */ /* 0x040fe200078e00ff */
[----:B------:R-:W-:Y:S01]  /*2350*/  SHF.L.U32 R6, R6, 0x7, RZ ;  /* 0x0000000706067819 */ /* 0x000fe200000006ff */
[----:B------:R-:W-:Y:S01]  /*2360*/  IMAD.SHL.U32 R12, R12, 0x80, RZ ;  /* 0x000000800c0c7824 */ /* 0x000fe200078e00ff */
[----:B------:R-:W-:Y:S01]  /*2370*/  ISETP.GE.AND P2, PT, R16, UR4, PT ;  /* 0x0000000410007c0c */ /* 0x000fe2000bf46270 */
[----:B------:R-:W-:Y:S01]  /*2380*/  IMAD.IADD R37, R37, 0x1, R95 ;  /* 0x0000000125257824 */ /* 0x000fe200078e025f */
[----:B------:R-:W-:Y:S01]  /*2390*/  ISETP.GE.AND P1, PT, R187, UR4, PT ;  /* 0x00000004bb007c0c */ /* 0x000fe2000bf26270 */
[----:B------:R-:W-:Y:S01]  /*23a0*/  IMAD.IADD R38, R91, 0x1, R49 ;  /* 0x000000015b267824 */ /* 0x000fe200078e0231 */
[----:B------:R-:W-:Y:S01]  /*23b0*/  IADD3 R104, R49, R89, RZ ;  /* 0x0000005931687210 */ /* 0x000fe20007ffe0ff */
[----:B------:R-:W-:Y:S01]  /*23c0*/  IMAD.X R108, RZ, RZ, R103, P3 ;  /* 0x000000ffff6c7224 */ /* 0x000fe200018e0667 */
[----:B------:R-:W-:Y:S01]  /*23d0*/  SHF.R.S32.HI R105, RZ, 0x3, R105 ;  /* 0x00000003ff697819 */ /* 0x000fe20000011469 */
[----:B------:R-:W-:Y:S01]  /*23e0*/  IMAD.IADD R109, R99, 0x1, R109 ;  /* 0x00000001636d7824 */ /* 0x000fe200078e026d */
[----:B------:R-:W-:-:S07]  /*23f0*/  SHF.R.S32.HI R106, RZ, 0x1f, R40 ;  /* 0x0000001fff6a7819 */ /* 0x000fce0000011428 */
.L_x_2806:
        /* <DEDUP_REMOVED lines=18> */
[----:B------:R-:W-:Y:S02]  /*2520*/  IMAD R115, R26, -0x80, R24 ;  /* 0xffffff801a737824 */ /* 0x000fe400078e0218 */
[----:B------:R-:W-:-:S03]  /*2530*/  IMAD.WIDE.U32 R120, R127, R26, RZ ;  /* 0x0000001a7f787225 */ /* 0x000fc600078e00ff */
[----:B------:R-:W-:Y:S01]  /*2540*/  VIMNMX R115, R115, 0x80, PT ;  /* 0x0000008073737848 */ /* 0x000fe20003fe0100 */
        /* <DEDUP_REMOVED lines=35> */
.L_x_2725:
[----:B------:R-:W-:Y:S05]  /*2780*/  BSYNC B1 ;  /* 0x0000000000017941 */ /* 0x000fea0003800000 */
.L_x_2724:
[----:B------:R-:W-:Y:S01]  /*2790*/  ISETP.GE.AND P4, PT, R213, R115, PT ;  /* 0x00000073d500720c */ /* 0x000fe20003f86270 */
[----:B0----5:R-:W-:Y:S01]  /*27a0*/  IMAD.MOV.U32 R48, RZ, RZ, R76 ;  /* 0x000000ffff307224 */ /* 0x021fe200078e004c */
[----:B------:R-:W-:Y:S01]  /*27b0*/  MOV R50, R84 ;  /* 0x0000005400327202 */ /* 0x000fe20000000f00 */
[----:B------:R-:W-:Y:S01]  /*27c0*/  IMAD.MOV.U32 R49, RZ, RZ, R77 ;  /* 0x000000ffff317224 */ /* 0x000fe200078e004d */
[----:B------:R-:W-:Y:S01]  /*27d0*/  BSSY B1, `(.L_x_2726) ;  /* 0x0000024000017945 */ /* 0x000fe20003800000 */
        /* <DEDUP_REMOVED lines=9> */
[----:B------:R-:W-:-:S02]  /*2870*/  CS2R R72, SRZ ;  /* 0x0000000000487805 */ /* 0x000fc4000001ff00 */
[----:B------:R-:W-:Y:S02]  /*2880*/  CS2R R70, SRZ ;  /* 0x0000000000467805 */ /* 0x000fe4000001ff00 */
[----:B------:R-:W-:Y:S02]  /*2890*/  PRMT R138, R48, 0x5410, R49 ;  /* 0x00005410308a7816 */ /* 0x000fe40000000031 */
[----:B------:R-:W-:Y:S02]  /*28a0*/  CS2R R74, SRZ ;  /* 0x00000000004a7805 */ /* 0x000fe4000001ff00 */
        /* <DEDUP_REMOVED lines=22> */
.L_x_2727:
[----:B------:R-:W-:Y:S05]  /*2a10*/  BSYNC B1 ;  /* 0x0000000000017941 */ /* 0x000fea0003800000 */
.L_x_2726:
        /* <DEDUP_REMOVED lines=8> */
[----:B------:R-:W-:Y:S01]  /*2aa0*/  CS2R R52, SRZ ;  /* 0x0000000000347805 */ /* 0x000fe2000001ff00 */
[----:B------:R-:W-:Y:S01]  /*2ab0*/  IMAD.MOV.U32 R49, RZ, RZ, R71 ;  /* 0x000000ffff317224 */ /* 0x000fe200078e0047 */
[----:B------:R-:W-:Y:S01]  /*2ac0*/  PRMT R132, R50, 0x5410, R51 ;  /* 0x0000541032847816 */ /* 0x000fe20000000033 */
[----:B------:R-:W-:Y:S01]  /*2ad0*/  IMAD.MOV.U32 R50, RZ, RZ, R74 ;  /* 0x000000ffff327224 */ /* 0x000fe200078e004a */
[----:B------:R-:W-:Y:S01]  /*2ae0*/  CS2R R60, SRZ ;  /* 0x00000000003c7805 */ /* 0x000fe2000001ff00 */
[----:B------:R-:W-:Y:S01]  /*2af0*/  IMAD.MOV.U32 R51, RZ, RZ, R75 ;  /* 0x000000ffff337224 */ /* 0x000fe200078e004b */
[----:B------:R-:W-:-:S02]  /*2b00*/  PRMT R125, R48, 0x5410, R49 ;  /* 0x00005410307d7816 */ /* 0x000fc40000000031 */
[----:B------:R-:W-:Y:S02]  /*2b10*/  CS2R R64, SRZ ;  /* 0x0000000000407805 */ /* 0x000fe4000001ff00 */
[----:B------:R-:W-:Y:S02]  /*2b20*/  CS2R R62, SRZ ;  /* 0x00000000003e7805 */ /* 0x000fe4000001ff00 */
        /* <DEDUP_REMOVED lines=27> */
.L_x_2729:
[----:B------:R-:W-:Y:S05]  /*2ce0*/  BSYNC B1 ;  /* 0x0000000000017941 */ /* 0x000fea0003800000 */
.L_x_2728:
[----:B------:R-:W-:Y:S01]  /*2cf0*/  ISETP.GE.AND P5, PT, R211, R115, PT ;  /* 0x00000073d300720c */ /* 0x000fe20003fa6270 */
[----:B------:R-:W-:-:S12]  /*2d00*/  BSSY B1, `(.L_x_2730) ;  /* 0x000001e000017945 */ /* 0x000fd80003800000 */
[----:B------:R-:W-:Y:S05]  /*2d10*/  @P5 BRA `(.L_x_2731) ;  /* 0x0000000000705947 */ /* 0x000fea0003800000 */
[----:B0-----:R-:W0:Y:S01]  /*2d20*/  LDC.64 R48, c[0x0][0x3f8] ;  /* 0x0000fe00ff307b82 */ /* 0x001e220000000a00 */
[----:B------:R-:W-:Y:S01]  /*2d30*/  MOV R83, R119 ;  /* 0x0000007700537202 */ /* 0x000fe20000000f00 */
[----:B------:R-:W-:Y:S01]  /*2d40*/  IMAD.MOV.U32 R81, RZ, RZ, R110 ;  /* 0x000000ffff517224 */ /* 0x000fe200078e006e */
[----:B------:R-:W-:Y:S01]  /*2d50*/  ULDC.64 UR4, c[0x0][0x3e8] ;  /* 0x0000fa0000047ab9 */ /* 0x000fe20000000a00 */
        /* <DEDUP_REMOVED lines=24> */
.L_x_2731:
[----:B------:R-:W-:Y:S05]  /*2ee0*/  BSYNC B1 ;  /* 0x0000000000017941 */ /* 0x000fea0003800000 */
.L_x_2730:
[----:B01---5:R-:W-:Y:S01]  /*2ef0*/  IMAD.MOV.U32 R48, RZ, RZ, R60 ;  /* 0x000000ffff307224 */ /* 0x023fe200078e003c */
[----:B------:R-:W-:Y:S01]  /*2f00*/  ISETP.NE.AND P0, PT, R189, 0x3, PT ;  /* 0x00000003bd00780c */ /* 0x000fe20003f05270 */
[----:B------:R-:W-:Y:S02]  /*2f10*/  IMAD.MOV.U32 R49, RZ, RZ, R61 ;  /* 0x000000ffff317224 */ /* 0x000fe400078e003d */
[----:B------:R-:W-:Y:S02]  /*2f20*/  IMAD.MOV.U32 R50, RZ, RZ, R64 ;  /* 0x000000ffff327224 */ /* 0x000fe400078e0040 */
[----:B------:R-:W-:Y:S01]  /*2f30*/  IMAD.MOV.U32 R51, RZ, RZ, R65 ;  /* 0x000000ffff337224 */ /* 0x000fe200078e0041 */
[----:B------:R-:W-:Y:S01]  /*2f40*/  PRMT R139, R48, 0x5410, R49 ;  /* 0x00005410308b7816 */ /* 0x000fe20000000031 */
[----:B------:R-:W-:Y:S01]  /*2f50*/  IMAD.MOV.U32 R49, RZ, RZ, R63 ;  /* 0x000000ffff317224 */ /* 0x000fe200078e003f */
[----:B------:R-:W-:Y:S02]  /*2f60*/  MOV R48, R62 ;  /* 0x0000003e00307202 */ /* 0x000fe40000000f00 */
[----:B------:R-:W-:Y:S01]  /*2f70*/  PRMT R141, R50, 0x5410, R51 ;  /* 0x00005410328d7816 */ /* 0x000fe20000000033 */
[----:B------:R-:W-:Y:S01]  /*2f80*/  IMAD.MOV.U32 R50, RZ, RZ, R66 ;  /* 0x000000ffff327224 */ /* 0x000fe200078e0042 */
[----:B------:R-:W-:Y:S01]  /*2f90*/  PRMT R140, R48, 0x5410, R49 ;  /* 0x00005410308c7816 */ /* 0x000fe20000000031 */
[----:B------:R-:W-:-:S02]  /*2fa0*/  IMAD.MOV.U32 R51, RZ, RZ, R67 ;  /* 0x000000ffff337224 */ /* 0x000fc400078e0043 */
        /* <DEDUP_REMOVED lines=11> */
[----:B------:R-:W-:-:S04]  /*3060*/  PRMT R83, R48, 0x5410, R49 ;  /* 0x0000541030537816 */ /* 0x000fc80000000031 */
[----:B------:R-:W-:Y:S01]  /*3070*/  PRMT R135, R50, 0x5410, R51 ;  /* 0x0000541032877816 */ /* 0x000fe20000000033 */
[----:B------:R-:W-:Y:S06]  /*3080*/  @!P0 BRA `(.L_x_2732) ;  /* 0x0000000000048947 */ /* 0x000fec0003800000 */
[----:B------:R-:W-:Y:S01]  /*3090*/  BPT.TRAP 0x1 ;  /* 0x000000040000795c */ /* 0x000fe20000300000 */
.L_x_2732:
[----:B------:R-:W-:Y:S01]  /*30a0*/  LEA R110, R23, R2, 0x3 ;  /* 0x00000002176e7211 */ /* 0x000fe200078e18ff */
[----:B------:R-:W-:Y:S01]  /*30b0*/  BSSY B1, `(.L_x_2733) ;  /* 0x0000004000017945 */ /* 0x000fe20003800000 */
[----:B------:R-:W-:-:S04]  /*30c0*/  SHF.L.U32 R119, R188, 0x1f, RZ ;  /* 0x0000001fbc777819 */ /* 0x000fc800000006ff */
[----:B------:R-:W0:Y:S02]  /*30d0*/  SYNCS.PHASECHK.TRANS64.TRYWAIT P6, [R110+URZ+0x28890], R119 ;  /* 0x028890776e0075a7 */ /* 0x000e2400080c017f */
[----:B0-----:R-:W-:Y:S05]  /*30e0*/  @!P6 BRA `(.L_x_2734) ;  /* 0x000001bc0000e947 */ /* 0x001fea0003800000 */
.L_x_3071:
[----:B------:R-:W-:Y:S05]  /*30f0*/  BSYNC B1 ;  /* 0x0000000000017941 */ /* 0x000fea0003800000 */
.L_x_2733:
        /* <DEDUP_REMOVED lines=53> */
.L_x_2740:
[----:B------:R-:W-:Y:S05]  /*3450*/  BSYNC B3 ;  /* 0x0000000000037941 */ /* 0x000fea0003800000 */
.L_x_2739:
[----:B------:R-:W-:Y:S02]  /*3460*/  ULDC.64 UR4, c[0x0][0x2e8] ;  /* 0x0000ba0000047ab9 */ /* 0x000fe40000000a00 */
[----:B------:R-:W-:-:S04]  /*3470*/  LEA R80, P3, R81, UR4, 0x1 ;  /* 0x0000000451507c11 */ /* 0x000fc8000f8608ff */
[----:B------:R-:W-:-:S05]  /*3480*/  LEA.HI.X R81, R81, UR5, R146, 0x1, P3 ;  /* 0x0000000551517c11 */ /* 0x000fca00098f0c92 */
[----:B--2---:R1:W-:Y:S04]  /*3490*/  STG.E.128 desc[UR40][R80.64], R48 ;  /* 0x0000003050007986 */ /* 0x0043e8000c101d28 */
.L_x_2738:
[----:B------:R-:W-:Y:S05]  /*34a0*/  BSYNC B2 ;  /* 0x0000000000027941 */ /* 0x000fea0003800000 */
.L_x_2737:
        /* <DEDUP_REMOVED lines=48> */
.L_x_2742:
[----:B------:R-:W-:Y:S05]  /*37b0*/  BSYNC B2 ;  /* 0x0000000000027941 */ /* 0x000fea0003800000 */
.L_x_2741:
[----:B------:R-:W-:Y:S02]  /*37c0*/  ULDC.64 UR4, c[0x0][0x2e8] ;  /* 0x0000ba0000047ab9 */ /* 0x000fe40000000a00 */
[----:B------:R-:W-:-:S04]  /*37d0*/  LEA R76, P3, R143, UR4, 0x1 ;  /* 0x000000048f4c7c11 */ /* 0x000fc8000f8608ff */
[----:B------:R-:W-:-:S05]  /*37e0*/  LEA.HI.X R77, R143, UR5, R144, 0x1, P3 ;  /* 0x000000058f4d7c11 */ /* 0x000fca00098f0c90 */
[----:B--2---:R2:W-:Y:S04]  /*37f0*/  STG.E.128 desc[UR40][R76.64], R48 ;  /* 0x000000304c007986 */ /* 0x0045e8000c101d28 */
.L_x_2736:
[----:B------:R-:W-:Y:S05]  /*3800*/  BSYNC B1 ;  /* 0x0000000000017941 */ /* 0x000fea0003800000 */
.L_x_2735:
        /* <DEDUP_REMOVED lines=8> */
[----:B------:R-:W-:Y:S03]  /*3890*/  BSSY B3, `(.L_x_2747) ;  /* 0x000002d000037945 */ /* 0x000fe60003800000 */
[----:B------:R-:W-:Y:S02]  /*38a0*/  IADD3.X R79, R76, R41, RZ, P3, !PT ;  /* 0x000000294c4f7210 */ /* 0x000fe40001ffe4ff */
        /* <DEDUP_REMOVED lines=43> */
.L_x_2748:
[----:B------:R-:W-:Y:S05]  /*3b60*/  BSYNC B3 ;  /* 0x0000000000037941 */ /* 0x000fea0003800000 */
.L_x_2747:
[----:B------:R-:W-:Y:S02]  /*3b70*/  ULDC.64 UR4, c[0x0][0x2e8] ;  /* 0x0000ba0000047ab9 */ /* 0x000fe40000000a00 */
[----:B------:R-:W-:-:S04]  /*3b80*/  LEA R72, P3, R78, UR4, 0x1 ;  /* 0x000000044e487c11 */ /* 0x000fc8000f8608ff */
[----:B------:R-:W-:-:S05]  /*3b90*/  LEA.HI.X R73, R78, UR5, R79, 0x1, P3 ;  /* 0x000000054e497c11 */ /* 0x000fca00098f0c4f */
[----:B--2---:R2:W-:Y:S04]  /*3ba0*/  STG.E.128 desc[UR40][R72.64], R48 ;  /* 0x0000003048007986 */ /* 0x0045e8000c101d28 */
.L_x_2746:
[----:B------:R-:W-:Y:S05]  /*3bb0*/  BSYNC B2 ;  /* 0x0000000000027941 */ /* 0x000fea0003800000 */
.L_x_2745:
        /* <DEDUP_REMOVED lines=48> */
.L_x_2750:
[----:B------:R-:W-:Y:S05]  /*3ec0*/  BSYNC B2 ;  /* 0x0000000000027941 */ /* 0x000fea0003800000 */
.L_x_2749:
[----:B------:R-:W-:Y:S02]  /*3ed0*/  ULDC.64 UR4, c[0x0][0x2e8] ;  /* 0x0000ba0000047ab9 */ /* 0x000fe40000000a00 */
[----:B------:R-:W-:-:S04]  /*3ee0*/  LEA R68, P3, R79, UR4, 0x1 ;  /* 0x000000044f447c11 */ /* 0x000fc8000f8608ff */
[----:B------:R-:W-:-:S05]  /*3ef0*/  LEA.HI.X R69, R79, UR5, R80, 0x1, P3 ;  /* 0x000000054f457c11 */ /* 0x000fca00098f0c50 */
[----:B--2---:R3:W-:Y:S04]  /*3f00*/  STG.E.128 desc[UR40][R68.64], R48 ;  /* 0x0000003044007986 */ /* 0x0047e8000c101d28 */
.L_x_2744:
[----:B------:R-:W-:Y:S05]  /*3f10*/  BSYNC B1 ;  /* 0x0000000000017941 */ /* 0x000fea0003800000 */
.L_x_2743:
        /* <DEDUP_REMOVED lines=54> */
.L_x_2756:
[----:B------:R-:W-:Y:S05]  /*4280*/  BSYNC B3 ;  /* 0x0000000000037941 */ /* 0x000fea0003800000 */
.L_x_2755:
[----:B------:R-:W-:Y:S02]  /*4290*/  ULDC.64 UR4, c[0x0][0x2e8] ;  /* 0x0000ba0000047ab9 */ /* 0x000fe40000000a00 */
[----:B------:R-:W-:-:S04]  /*42a0*/  LEA R64, P3, R75, UR4, 0x1 ;  /* 0x000000044b407c11 */ /* 0x000fc8000f8608ff */
[----:B------:R-:W-:-:S05]  /*42b0*/  LEA.HI.X R65, R75, UR5, R76, 0x1, P3 ;  /* 0x000000054b417c11 */ /* 0x000fca00098f0c4c */
[----:B--2---:R2:W-:Y:S04]  /*42c0*/  STG.E.128 desc[UR40][R64.64], R48 ;  /* 0x0000003040007986 */ /* 0x0045e8000c101d28 */
.L_x_2754:
[----:B------:R-:W-:Y:S05]  /*42d0*/  BSYNC B2 ;  /* 0x0000000000027941 */ /* 0x000fea0003800000 */
.L_x_2753:
[----:B------:R-:W-:Y:S05]  /*42e0*/  @P1 BRA `(.L_x_2752) ;  /* 0x0000000000d01947 */ /* 0x000fea0003800000 */
[----:B-123--:R1:W2:Y:S01]  /*42f0*/  LDS.128 R48, [R114+0x1e400] ;  /* 0x01e4000072307984 */ /* 0x00e2a20000000c00 */
        /* <DEDUP_REMOVED lines=46> */
.L_x_2758:
[----:B------:R-:W-:Y:S05]  /*45e0*/  BSYNC B2 ;  /* 0x0000000000027941 */ /* 0x000fea0003800000 */
.L_x_2757:
[----:B------:R-:W-:Y:S02]  /*45f0*/  ULDC.64 UR4, c[0x0][0x2e8] ;  /* 0x0000ba0000047ab9 */ /* 0x000fe40000000a00 */
[----:B------:R-:W-:-:S04]  /*4600*/  LEA R60, P3, R71, UR4, 0x1 ;  /* 0x00000004473c7c11 */ /* 0x000fc8000f8608ff */
[----:B------:R-:W-:-:S05]  /*4610*/  LEA.HI.X R61, R71, UR5, R72, 0x1, P3 ;  /* 0x00000005473d7c11 */ /* 0x000fca00098f0c48 */
[----:B--2---:R4:W-:Y:S04]  /*4620*/  STG.E.128 desc[UR40][R60.64], R48 ;  /* 0x000000303c007986 */ /* 0x0049e8000c101d28 */
.L_x_2752:
[----:B------:R-:W-:Y:S05]  /*4630*/  BSYNC B1 ;  /* 0x0000000000017941 */ /* 0x000fea0003800000 */
.L_x_2751:
        /* <DEDUP_REMOVED lines=51> */
.L_x_2763:
[----:B------:R-:W-:Y:S05]  /*4970*/  BSYNC B2 ;  /* 0x0000000000027941 */ /* 0x000fea0003800000 */
.L_x_2762:
[----:B------:R-:W-:Y:S01]  /*4980*/  ULDC.64 UR4, c[0x0][0x2e8] ;  /* 0x0000ba0000047ab9 */ /* 0x000fe20000000a00 */
[----:B------:R-:W-:Y:S01]  /*4990*/  IMAD.X R58, R122, 0x1, R41, P3 ;  /* 0x000000017a3a7824 */ /* 0x000fe200018e0629 */
[----:B------:R-:W-:-:S04]  /*49a0*/  LEA R56, P3, R67, UR4, 0x1 ;  /* 0x0000000443387c11 */ /* 0x000fc8000f8608ff */
[----:B------:R-:W-:-:S05]  /*49b0*/  LEA.HI.X R57, R67, UR5, R58, 0x1, P3 ;  /* 0x0000000543397c11 */ /* 0x000fca00098f0c3a */
[----:B--2---:R1:W-:Y:S04]  /*49c0*/  STG.E.128 desc[UR40][R56.64], R48 ;  /* 0x0000003038007986 */ /* 0x0043e8000c101d28 */
.L_x_2761:
[----:B------:R-:W-:Y:S05]  /*49d0*/  BSYNC B1 ;  /* 0x0000000000017941 */ /* 0x000fea0003800000 */
.L_x_2760:
        /* <DEDUP_REMOVED lines=47> */
.L_x_2765:
[----:B------:R-:W-:Y:S05]  /*4cd0*/  BSYNC B1 ;  /* 0x0000000000017941 */ /* 0x000fea0003800000 */
.L_x_2764:
[----:B------:R-:W-:Y:S01]  /*4ce0*/  ULDC.64 UR4, c[0x0][0x2e8] ;  /* 0x0000ba0000047ab9 */ /* 0x000fe20000000a00 */
[----:B------:R-:W-:Y:S01]  /*4cf0*/  IMAD.X R122, R122, 0x1, R107, P3 ;  /* 0x000000017a7a7824 */ /* 0x000fe200018e066b */
[----:B------:R-:W-:-:S04]  /*4d00*/  LEA R52, P3, R63, UR4, 0x1 ;  /* 0x000000043f347c11 */ /* 0x000fc8000f8608ff */
[----:B------:R-:W-:-:S05]  /*4d10*/  LEA.HI.X R53, R63, UR5, R122, 0x1, P3 ;  /* 0x000000053f357c11 */ /* 0x000fca00098f0c7a */
[----:B--2---:R1:W-:Y:S01]  /*4d20*/  STG.E.128 desc[UR40][R52.64], R48 ;  /* 0x0000003034007986 */ /* 0x0043e2000c101d28 */
[----:B------:R-:W-:Y:S05]  /*4d30*/  BRA `(.L_x_2759) ;  /* 0x0000002c00d87947 */ /* 0x000fea0003800000 */
.L_x_2723:
        /* <DEDUP_REMOVED lines=20> */
[----:B------:R-:W-:-:S04]  /*4e80*/  @!P4 IADD3 R52, P5, R94, R82, RZ ;  /* 0x000000525e34c210 */ /* 0x000fc80007fbe0ff */
[----:B------:R-:W-:-:S03]  /*4e90*/  @!P4 IADD3.X R53, R119, R37, RZ, P5, !PT ;  /* 0x000000257735c210 */ /* 0x000fc60002ffe4ff */
        /* <DEDUP_REMOVED lines=62> */
.L_x_2767:
[----:B------:R-:W-:Y:S05]  /*5280*/  BSYNC B1 ;  /* 0x0000000000017941 */ /* 0x000fea0003800000 */
.L_x_2766:
[----:B-----5:R-:W-:Y:S01]  /*5290*/  IMAD.MOV.U32 R80, RZ, RZ, R74 ;  /* 0x000000ffff507224 */ /* 0x020fe200078e004a */
[----:B------:R-:W-:Y:S01]  /*52a0*/  MOV R81, R75 ;  /* 0x0000004b00517202 */ /* 0x000fe20000000f00 */
[----:B------:R-:W-:Y:S01]  /*52b0*/  IMAD.MOV.U32 R82, RZ, RZ, R72 ;  /* 0x000000ffff527224 */ /* 0x000fe200078e0048 */
[----:B------:R-:W-:Y:S01]  /*52c0*/  ISETP.NE.AND P0, PT, R189, 0x3, PT ;  /* 0x00000003bd00780c */ /* 0x000fe20003f05270 */
        /* <DEDUP_REMOVED lines=27> */
[----:B------:R-:W-:Y:S02]  /*5480*/  PRMT R154, R154, 0x5410, R83 ;  /* 0x000054109a9a7816 */ /* 0x000fe40000000053 */
[----:B------:R-:W-:Y:S02]  /*5490*/  MOV R83, R57 ;  /* 0x0000003900537202 */ /* 0x000fe40000000f00 */
[----:B------:R-:W-:Y:S01]  /*54a0*/  PRMT R146, R82, 0x5410, R81 ;  /* 0x0000541052927816 */ /* 0x000fe20000000051 */
[----:B------:R-:W-:Y:S01]  /*54b0*/  IMAD.MOV.U32 R81, RZ, RZ, R63 ;  /* 0x000000ffff517224 */ /* 0x000fe200078e003f */
[----:B------:R-:W-:Y:S01]  /*54c0*/  PRMT R147, R80, 0x5410, R83 ;  /* 0x0000541050937816 */ /* 0x000fe20000000053 */
[----:B------:R-:W-:-:S02]  /*54d0*/  IMAD.MOV.U32 R80, RZ, RZ, R62 ;  /* 0x000000ffff507224 */ /* 0x000fc400078e003e */
[----:B------:R-:W-:Y:S02]  /*54e0*/  IMAD.MOV.U32 R82, RZ, RZ, R60 ;  /* 0x000000ffff527224 */ /* 0x000fe400078e003c */
[----:B------:R-:W-:-:S03]  /*54f0*/  IMAD.MOV.U32 R83, RZ, RZ, R61 ;  /* 0x000000ffff537224 */ /* 0x000fc600078e003d */
        /* <DEDUP_REMOVED lines=9> */
[----:B------:R-:W-:Y:S01]  /*5590*/  IMAD.MOV.U32 R81, RZ, RZ, R71 ;  /* 0x000000ffff517224 */ /* 0x000fe200078e0047 */
[----:B------:R-:W-:Y:S01]  /*55a0*/  MOV R83, R69 ;  /* 0x0000004500537202 */ /* 0x000fe20000000f00 */
[----:B------:R-:W-:-:S03]  /*55b0*/  IMAD.MOV.U32 R82, RZ, RZ, R68 ;  /* 0x000000ffff527224 */ /* 0x000fc600078e0044 */
[----:B------:R-:W-:Y:S02]  /*55c0*/  PRMT R140, R80, 0x5410, R81 ;  /* 0x00005410508c7816 */ /* 0x000fe40000000051 */
[----:B------:R-:W-:Y:S01]  /*55d0*/  PRMT R141, R82, 0x5410, R83 ;  /* 0x00005410528d7816 */ /* 0x000fe20000000053 */
[----:B------:R-:W-:Y:S06]  /*55e0*/  @!P0 BRA `(.L_x_2768) ;  /* 0x0000000000048947 */ /* 0x000fec0003800000 */
[----:B------:R-:W-:Y:S01]  /*55f0*/  BPT.TRAP 0x1 ;  /* 0x000000040000795c */ /* 0x000fe20000300000 */
.L_x_2768:
        /* <DEDUP_REMOVED lines=9> */
.L_x_3072:
[----:B------:R-:W-:Y:S05]  /*5690*/  BSYNC B1 ;  /* 0x0000000000017941 */ /* 0x000fea0003800000 */
.L_x_2769:
        /* <DEDUP_REMOVED lines=18> */
[----:B------:R-:W-:Y:S02]  /*57c0*/  LOP3.LUT R80, R145, 0x38, RZ, 0xc0, !PT ;  /* 0x0000003891507812 */ /* 0x000fe400078ec0ff */
[----:B------:R-:W-:Y:S02]  /*57d0*/  SHF.L.U32 R82, R81, 0xa, RZ ;  /* 0x0000000a51527819 */ /* 0x000fe400000006ff */
[----:B------:R-:W-:Y:S02]  /*57e0*/  LOP3.LUT R81, R80, 0x1c0, R227, 0xf8, !PT ;  /* 0x000001c050517812 */ /* 0x000fe400078ef8e3 */
        /* <DEDUP_REMOVED lines=10> */
[--C-:B------:R-:W-:Y:S01]  /*5890*/  SHF.R.U64 R48, R48, 0x10, R49.reuse ;  /* 0x0000001030307819 */ /* 0x100fe20000001231 */
[--C-:B------:R-:W-:Y:S01]  /*58a0*/  HADD2.F32 R156, -RZ, R154.reuse.H1_H1 ;  /* 0x3000009aff9c7230 */ /* 0x100fe20000004100 */
[----:B------:R-:W-:Y:S01]  /*58b0*/  SHF.R.U32.HI R152, RZ, 0x10, R49 ;  /* 0x00000010ff987819 */ /* 0x000fe20000011631 */
[----:B------:R-:W-:Y:S01]  /*58c0*/  HADD2.F32 R155, -RZ, R154.H0_H0 ;  /* 0x2000009aff9b7230 */ /* 0x000fe20000004100 */
[--C-:B------:R-:W-:Y:S02]  /*58d0*/  SHF.R.U32.HI R158, RZ, 0x10, R53.reuse ;  /* 0x00000010ff9e7819 */ /* 0x100fe40000011635 */
[----:B------:R-:W-:Y:S01]  /*58e0*/  SHF.R.U64 R49, R52, 0x10, R53 ;  /* 0x0000001034317819 */ /* 0x000fe20000001235 */
[--C-:B-1----:R-:W-:Y:S01]  /*58f0*/  HADD2.F32 R53, -RZ, R81.reuse.H0_H0 ;  /* 0x20000051ff357230 */ /* 0x102fe20000004100 */
[--C-:B------:R-:W-:Y:S01]  /*5900*/  SHF.R.U64 R50, R50, 0x10, R51.reuse ;  /* 0x0000001032327819 */ /* 0x100fe20000001233 */
[----:B------:R-:W-:Y:S01]  /*5910*/  HADD2.F32 R158, -RZ, R158.H0_H0 ;  /* 0x2000009eff9e7230 */ /* 0x000fe20000004100 */
[----:B------:R-:W-:Y:S01]  /*5920*/  SHF.R.U32.HI R52, RZ, 0x10, R51 ;  /* 0x00000010ff347819 */ /* 0x000fe20000011633 */
[----:B------:R-:W-:Y:S01]  /*5930*/  HADD2.F32 R81, -RZ, R81.H1_H1 ;  /* 0x30000051ff517230 */ /* 0x000fe20000004100 */
[----:B------:R-:W-:Y:S01]  /*5940*/  SHF.R.U64 R51, R54, 0x10, R55 ;  /* 0x0000001036337819 */ /* 0x000fe20000001237 */
[----:B--2---:R-:W-:-:S02]  /*5950*/  HADD2.F32 R54, -RZ, R85.H0_H0 ;  /* 0x20000055ff367230 */ /* 0x004fc40000004100 */
[-C--:B------:R-:W-:Y:S01]  /*5960*/  FMUL.FTZ R157, R53, R156.reuse ;  /* 0x0000009c359d7220 */ /* 0x080fe20000410000 */
[----:B------:R-:W-:Y:S01]  /*5970*/  HADD2.F32 R85, -RZ, R85.H1_H1 ;  /* 0x30000055ff557230 */ /* 0x000fe20000004100 */
[----:B------:R-:W-:Y:S01]  /*5980*/  SHF.R.U32.HI R55, RZ, 0x10, R55 ;  /* 0x00000010ff377819 */ /* 0x000fe20000011637 */
[----:B------:R-:W-:Y:S02]  /*5990*/  HADD2.F32 R154, -RZ, R152.H0_H0 ;  /* 0x20000098ff9a7230 */ /* 0x000fe40000004100 */
[C---:B------:R-:W-:Y:S01]  /*59a0*/  FMUL.FTZ R152, R54.reuse, R156 ;  /* 0x0000009c36987220 */ /* 0x040fe20000410000 */
[-C--:B------:R-:W-:Y:S01]  /*59b0*/  FFMA.FTZ R54, R54, R155.reuse, R157 ;  /* 0x0000009b36367223 */ /* 0x080fe2000001009d */
[-C--:B------:R-:W-:Y:S01]  /*59c0*/  FMUL.FTZ R156, R85, R158.reuse ;  /* 0x0000009e559c7220 */ /* 0x080fe20000410000 */
[----:B------:R-:W-:Y:S01]  /*59d0*/  FMUL.FTZ R158, R81, R158 ;  /* 0x0000009e519e7220 */ /* 0x000fe20000410000 */
[----:B------:R-:W-:Y:S01]  /*59e0*/  FFMA.FTZ R53, R53, R155, -R152 ;  /* 0x0000009b35357223 */ /* 0x000fe20000010898 */
[----:B------:R-:W-:-:S02]  /*59f0*/  HADD2.F32 R160, -RZ, R55.H0_H0 ;  /* 0x20000037ffa07230 */ /* 0x000fc40000004100 */
[-C--:B------:R-:W-:Y:S01]  /*5a00*/  FFMA.FTZ R152, R81, R154.reuse, -R156 ;  /* 0x0000009a51987223 */ /* 0x080fe2000001089c */
[----:B------:R-:W-:Y:S01]  /*5a10*/  FFMA.FTZ R81, R85, R154, R158 ;  /* 0x0000009a55517223 */ /* 0x000fe2000001009e */
[--C-:B------:R-:W-:Y:S02]  /*5a20*/  HADD2.F32 R154, -RZ, R153.reuse.H1_H1 ;  /* 0x30000099ff9a7230 */ /* 0x100fe40000004100 */
[----:B------:R-:W-:Y:S01]  /*5a30*/  HADD2.F32 R158, -RZ, R153.H0_H0 ;  /* 0x20000099ff9e7230 */ /* 0x000fe20000004100 */
[----:B------:R-:W-:Y:S01]  /*5a40*/  F2FP.F16.F32.PACK_AB R53, R152, R53 ;  /* 0x000000359835723e */ /* 0x000fe200000000ff */
[--C-:B------:R-:W-:Y:S02]  /*5a50*/  HADD2.F32 R153, -RZ, R87.reuse.H0_H0 ;  /* 0x20000057ff997230 */ /* 0x100fe40000004100 */
[----:B------:R-:W-:Y:S02]  /*5a60*/  HADD2.F32 R87, -RZ, R87.H1_H1 ;  /* 0x30000057ff577230 */ /* 0x000fe40000004100 */
[----:B------:R-:W-:-:S02]  /*5a70*/  HADD2.F32 R85, -RZ, R83.H0_H0 ;  /* 0x20000053ff557230 */ /* 0x000fc40000004100 */
[----:B------:R-:W-:Y:S02]  /*5a80*/  HADD2.F32 R83, -RZ, R83.H1_H1 ;  /* 0x30000053ff537230 */ /* 0x000fe40000004100 */
[----:B------:R-:W-:Y:S01]  /*5a90*/  FMUL.FTZ R162, R87, R160 ;  /* 0x000000a057a27220 */ /* 0x000fe20000410000 */
[----:B------:R-:W-:Y:S02]  /*5aa0*/  HADD2.F32 R156, -RZ, R52.H0_H0 ;  /* 0x20000034ff9c7230 */ /* 0x000fe40000004100 */
[-C--:B------:R-:W-:Y:S01]  /*5ab0*/  FMUL.FTZ R52, R153, R158.reuse ;  /* 0x0000009e99347220 */ /* 0x080fe20000410000 */
[----:B------:R-:W-:Y:S01]  /*5ac0*/  FMUL.FTZ R158, R85, R158 ;  /* 0x0000009e559e7220 */ /* 0x000fe20000410000 */
[----:B------:R-:W-:Y:S02]  /*5ad0*/  FMUL.FTZ R160, R83, R160 ;  /* 0x000000a053a07220 */ /* 0x000fe40000410000 */
[-C--:B------:R-:W-:Y:S01]  /*5ae0*/  FFMA.FTZ R52, R85, R154.reuse, -R52 ;  /* 0x0000009a55347223 */ /* 0x080fe20000010834 */
[----:B------:R-:W-:Y:S01]  /*5af0*/  FFMA.FTZ R55, R153, R154, R158 ;  /* 0x0000009a99377223 */ /* 0x000fe2000001009e */
[-C--:B------:R-:W-:Y:S01]  /*5b00*/  FFMA.FTZ R83, R83, R156.reuse, -R162 ;  /* 0x0000009c53537223 */ /* 0x080fe200000108a2 */
[----:B------:R-:W-:Y:S01]  /*5b10*/  FFMA.FTZ R154, R87, R156, R160 ;  /* 0x0000009c579a7223 */ /* 0x000fe200000100a0 */
[----:B------:R-:W-:-:S02]  /*5b20*/  HADD2.F32 R156, -RZ, R151.H0_H0 ;  /* 0x20000097ff9c7230 */ /* 0x000fc40000004100 */
[----:B------:R-:W-:Y:S01]  /*5b30*/  HADD2.F32 R158, -RZ, R151.H1_H1 ;  /* 0x30000097ff9e7230 */ /* 0x000fe20000004100 */
[----:B------:R-:W-:Y:S01]  /*5b40*/  F2FP.F16.F32.PACK_AB R83, R83, R52 ;  /* 0x000000345353723e */ /* 0x000fe200000000ff */
[----:B------:R-:W-:Y:S02]  /*5b50*/  HADD2.F32 R151, -RZ, R49.H0_H0 ;  /* 0x20000031ff977230 */ /* 0x000fe40000004100 */
[----:B------:R-:W-:Y:S02]  /*5b60*/  HADD2.F32 R85, -RZ, R84.H0_H0 ;  /* 0x20000054ff557230 */ /* 0x000fe40000004100 */
[----:B------:R-:W-:Y:S02]  /*5b70*/  HADD2.F32 R49, -RZ, R80.H0_H0 ;  /* 0x20000050ff317230 */ /* 0x000fe40000004100 */
[----:B------:R-:W-:Y:S02]  /*5b80*/  HADD2.F32 R84, -RZ, R84.H1_H1 ;  /* 0x30000054ff547230 */ /* 0x000fe40000004100 */
[----:B------:R-:W-:-:S02]  /*5b90*/  HADD2.F32 R80, -RZ, R80.H1_H1 ;  /* 0x30000050ff507230 */ /* 0x000fc40000004100 */
[----:B------:R-:W-:Y:S02]  /*5ba0*/  HADD2.F32 R87, -RZ, R48.H0_H0 ;  /* 0x20000030ff577230 */ /* 0x000fe40000004100 */
[-C--:B------:R-:W-:Y:S01]  /*5bb0*/  FMUL.FTZ R48, R85, R158.reuse ;  /* 0x0000009e55307220 */ /* 0x080fe20000410000 */
[C---:B------:R-:W-:Y:S01]  /*5bc0*/  FMUL.FTZ R158, R49.reuse, R158 ;  /* 0x0000009e319e7220 */ /* 0x040fe20000410000 */
[-C--:B------:R-:W-:Y:S01]  /*5bd0*/  FMUL.FTZ R153, R84, R151.reuse ;  /* 0x0000009754997220 */ /* 0x080fe20000410000 */
[C---:B------:R-:W-:Y:S01]  /*5be0*/  FMUL.FTZ R151, R80.reuse, R151 ;  /* 0x0000009750977220 */ /* 0x040fe20000410000 */
[-C--:B------:R-:W-:Y:S01]  /*5bf0*/  FFMA.FTZ R48, R49, R156.reuse, -R48 ;  /* 0x0000009c31307223 */ /* 0x080fe20000010830 */
[----:B------:R-:W-:Y:S01]  /*5c00*/  FFMA.FTZ R49, R85, R156, R158 ;  /* 0x0000009c55317223 */ /* 0x000fe2000001009e */
[-C--:B------:R-:W-:Y:S01]  /*5c10*/  FFMA.FTZ R153, R80, R87.reuse, -R153 ;  /* 0x0000005750997223 */ /* 0x080fe20000010899 */
[----:B------:R-:W-:Y:S01]  /*5c20*/  FFMA.FTZ R156, R84, R87, R151 ;  /* 0x00000057549c7223 */ /* 0x000fe20000010097 */
[----:B------:R-:W-:-:S02]  /*5c30*/  HADD2.F32 R87, -RZ, R51.H0_H0 ;  /* 0x20000033ff577230 */ /* 0x000fc40000004100 */
[----:B------:R-:W-:Y:S02]  /*5c40*/  HADD2.F32 R80, -RZ, R86.H0_H0 ;  /* 0x20000056ff507230 */ /* 0x000fe40000004100 */
[----:B------:R-:W-:Y:S02]  /*5c50*/  HADD2.F32 R84, -RZ, R150.H0_H0 ;  /* 0x20000096ff547230 */ /* 0x000fe40000004100 */
[----:B------:R-:W-:Y:S02]  /*5c60*/  HADD2.F32 R51, -RZ, R82.H0_H0 ;  /* 0x20000052ff337230 */ /* 0x000fe40000004100 */
[----:B------:R-:W-:Y:S02]  /*5c70*/  HADD2.F32 R86, -RZ, R86.H1_H1 ;  /* 0x30000056ff567230 */ /* 0x000fe40000004100 */
[----:B------:R-:W-:Y:S02]  /*5c80*/  HADD2.F32 R150, -RZ, R150.H1_H1 ;  /* 0x30000096ff967230 */ /* 0x000fe40000004100 */
[----:B------:R-:W-:-:S02]  /*5c90*/  HADD2.F32 R82, -RZ, R82.H1_H1 ;  /* 0x30000052ff527230 */ /* 0x000fc40000004100 */
[-C--:B------:R-:W-:Y:S01]  /*5ca0*/  FMUL.FTZ R155, R86, R87.reuse ;  /* 0x00000057569b7220 */ /* 0x080fe20000410000 */
[----:B------:R-:W-:Y:S02]  /*5cb0*/  HADD2.F32 R85, -RZ, R50.H0_H0 ;  /* 0x20000032ff557230 */ /* 0x000fe40000004100 */
[-C--:B------:R-:W-:Y:S01]  /*5cc0*/  FMUL.FTZ R50, R80, R150.reuse ;  /* 0x0000009650327220 */ /* 0x080fe20000410000 */
[C---:B------:R-:W-:Y:S01]  /*5cd0*/  FMUL.FTZ R151, R51.reuse, R150 ;  /* 0x0000009633977220 */ /* 0x040fe20000410000 */
[----:B------:R-:W-:Y:S02]  /*5ce0*/  FMUL.FTZ R87, R82, R87 ;  /* 0x0000005752577220 */ /* 0x000fe40000410000 */
        /* <DEDUP_REMOVED lines=9> */
[----:B------:R-:W-:Y:S02]  /*5d80*/  F2FP.F16.F32.PACK_AB R82, R155, R50 ;  /* 0x000000329b52723e */ /* 0x000fe400000000ff */
[----:B------:R-:W-:-:S07]  /*5d90*/  F2FP.F16.F32.PACK_AB R86, R86, R151 ;  /* 0x000000975656723e */ /* 0x000fce00000000ff */
.L_x_2774:
[----:B------:R-:W-:Y:S05]  /*5da0*/  BSYNC B2 ;  /* 0x0000000000027941 */ /* 0x000fea0003800000 */
.L_x_2773:
        /* <DEDUP_REMOVED lines=11> */
.L_x_2772:
[----:B------:R-:W-:Y:S05]  /*5e60*/  BSYNC B1 ;  /* 0x0000000000017941 */ /* 0x000fea0003800000 */
.L_x_2771:
        /* <DEDUP_REMOVED lines=9> */
[----:B------:R-:W-:Y:S02]  /*5f00*/  IADD3 R82, P4, P5, R100, R80, R40 ;  /* 0x0000005064527210 */ /* 0x000fe40007d9e028 */
[----:B------:R-:W-:-:S02]  /*5f10*/  IADD3 R84, R81, R49, RZ ;  /* 0x0000003151547210 */ /* 0x000fc40007ffe0ff */
[----:B------:R-:W-:Y:S02]  /*5f20*/  SHF.R.S32.HI R49, RZ, 0x1f, R48 ;  /* 0x0000001fff317819 */ /* 0x000fe40000011430 */
[----:B------:R-:W-:Y:S02]  /*5f30*/  IADD3.X R83, R41, R84, R106, P4, P5 ;  /* 0x0000005429537210 */ /* 0x000fe400027ea46a */
[----:B------:R-:W-:-:S04]  /*5f40*/  LEA.HI R48, R49, R48, RZ, 0x4 ;  /* 0x0000003031307211 */ /* 0x000fc800078f20ff */
[----:B------:R-:W-:-:S04]  /*5f50*/  LEA.HI.SX32 R48, R48, R105, 0x1c ;  /* 0x0000006930307211 */ /* 0x000fc800078fe2ff */
[----:B------:R-:W-:Y:S01]  /*5f60*/  SHF.R.S32.HI R49, RZ, 0x1f, R48 ;  /* 0x0000001fff317819 */ /* 0x000fe20000011430 */
[----:B------:R-:W-:-:S03]  /*5f70*/  IMAD.SHL.U32 R85, R48, 0x8, RZ ;  /* 0x0000000830557824 */ /* 0x000fc600078e00ff */
[----:B------:R-:W-:Y:S02]  /*5f80*/  LEA.HI R48, R49, R48, RZ, 0x3 ;  /* 0x0000003031307211 */ /* 0x000fe400078f18ff */
[----:B------:R-:W-:-:S03]  /*5f90*/  LOP3.LUT R49, R196, 0x38, R85, 0xf8, !PT ;  /* 0x00000038c4317812 */ /* 0x000fc600078ef855 */
[----:B------:R-:W-:Y:S01]  /*5fa0*/  IMAD.SHL.U32 R50, R48, 0x400, RZ ;  /* 0x0000040030327824 */ /* 0x000fe200078e00ff */
[----:B------:R-:W-:Y:S01]  /*5fb0*/  LOP3.LUT R48, R49, R230, RZ, 0x3c, !PT ;  /* 0x000000e631307212 */ /* 0x000fe200078e3cff */
[----:B------:R-:W-:-:S03]  /*5fc0*/  IMAD R49, R23, 0x4000, R30 ;  /* 0x0000400017317824 */ /* 0x000fc600078e021e */
[----:B------:R-:W-:Y:S01]  /*5fd0*/  LOP3.LUT R50, R50, 0x7fffe000, RZ, 0xc0, !PT ;  /* 0x7fffe00032327812 */ /* 0x000fe200078ec0ff */
[----:B------:R-:W-:-:S03]  /*5fe0*/  IMAD R49, R49, 0x2, R2 ;  /* 0x0000000231317824 */ /* 0x000fc600078e0202 */
[----:B------:R-:W-:-:S05]  /*5ff0*/  IADD3 R48, R48, R50, R199 ;  /* 0x0000003230307210 */ /* 0x000fca0007ffe0c7 */
[----:B------:R-:W-:-:S05]  /*6000*/  IMAD R51, R23, 0x4000, R48 ;  /* 0x0000400017337824 */ /* 0x000fca00078e0230 */
[----:B------:R-:W-:Y:S02]  /*6010*/  LEA R52, R51, R2, 0x1 ;  /* 0x0000000233347211 */ /* 0x000fe400078e08ff */
[----:B------:R-:W1:Y:S04]  /*6020*/  LDS.128 R48, [R49+0x18400] ;  /* 0x0184000031307984 */ /* 0x000e680000000c00 */
[----:B------:R-:W2:Y:S01]  /*6030*/  LDS.128 R52, [R52+0x18400] ;  /* 0x0184000034347984 */ /* 0x000ea20000000c00 */
[----:B------:R-:W-:Y:S05]  /*6040*/  @P3 BRA `(.L_x_2778) ;  /* 0x00000004005c3947 */ /* 0x000fea0003800000 */
[----:B------:R-:W-:Y:S01]  /*6050*/  SHF.R.U64 R86, R56, 0x10, R57 ;  /* 0x0000001038567819 */ /* 0x000fe20000001239 */
[----:B------:R-:W-:Y:S01]  /*6060*/  HADD2.F32 R87, -RZ, R149.H1_H1 ;  /* 0x30000095ff577230 */ /* 0x000fe20000004100 */
[----:B------:R-:W-:Y:S01]  /*6070*/  SHF.R.U64 R56, R58, 0x10, R59 ;  /* 0x000000103a387819 */ /* 0x000fe2000000123b */
[----:B-1----:R-:W-:Y:S01]  /*6080*/  IMAD.MOV.U32 R58, RZ, RZ, R48 ;  /* 0x000000ffff3a7224 */ /* 0x002fe200078e0030 */
[----:B------:R-:W-:Y:S01]  /*6090*/  SHF.R.U32.HI R124, RZ, 0x10, R61 ;  /* 0x00000010ff7c7819 */ /* 0x000fe2000001163d */
[----:B--2---:R-:W-:Y:S01]  /*60a0*/  IMAD.MOV.U32 R48, RZ, RZ, R53 ;  /* 0x000000ffff307224 */ /* 0x004fe200078e0035 */
[----:B------:R-:W-:Y:S01]  /*60b0*/  SHF.R.U64 R60, R60, 0x10, R61 ;  /* 0x000000103c3c7819 */ /* 0x000fe2000000123d */
[----:B------:R-:W-:Y:S01]  /*60c0*/  IMAD.MOV.U32 R61, RZ, RZ, R55 ;  /* 0x000000ffff3d7224 */ /* 0x000fe200078e0037 */
[----:B------:R-:W-:Y:S01]  /*60d0*/  SHF.R.U32.HI R143, RZ, 0x10, R59 ;  /* 0x00000010ff8f7819 */ /* 0x000fe2000001163b */
[----:B------:R-:W-:Y:S01]  /*60e0*/  IMAD.MOV.U32 R59, RZ, RZ, R52 ;  /* 0x000000ffff3b7224 */ /* 0x000fe200078e0034 */
[----:B------:R-:W-:Y:S01]  /*60f0*/  SHF.R.U32.HI R142, RZ, 0x10, R57 ;  /* 0x00000010ff8e7819 */ /* 0x000fe20000011639 */
[--C-:B------:R-:W-:Y:S01]  /*6100*/  HADD2.F32 R52, -RZ, R48.reuse.H0_H0 ;  /* 0x20000030ff347230 */ /* 0x100fe20000004100 */
[--C-:B------:R-:W-:Y:S01]  /*6110*/  SHF.R.U64 R57, R62, 0x10, R63.reuse ;  /* 0x000000103e397819 */ /* 0x100fe2000000123f */
[----:B------:R-:W-:Y:S01]  /*6120*/  HADD2.F32 R55, -RZ, R48.H1_H1 ;  /* 0x30000030ff377230 */ /* 0x000fe20000004100 */
[----:B------:R-:W-:Y:S01]  /*6130*/  SHF.R.U32.HI R125, RZ, 0x10, R63 ;  /* 0x00000010ff7d7819 */ /* 0x000fe2000001163f */
[----:B------:R-:W-:-:S02]  /*6140*/  IMAD.MOV.U32 R53, RZ, RZ, R51 ;  /* 0x000000ffff357224 */ /* 0x000fc400078e0033 */
[--C-:B------:R-:W-:Y:S02]  /*6150*/  HADD2.F32 R48, -RZ, R49.reuse.H0_H0 ;  /* 0x20000031ff307230 */ /* 0x100fe40000004100 */
[----:B------:R-:W-:Y:S02]  /*6160*/  HADD2.F32 R124, -RZ, R124.H0_H0 ;  /* 0x2000007cff7c7230 */ /* 0x000fe40000004100 */
[----:B------:R-:W-:Y:S02]  /*6170*/  HADD2.F32 R51, -RZ, R49.H1_H1 ;  /* 0x30000031ff337230 */ /* 0x000fe40000004100 */
[-C--:B------:R-:W-:Y:S01]  /*6180*/  FMUL.FTZ R49, R52, R87.reuse ;  /* 0x0000005734317220 */ /* 0x080fe20000410000 */
[----:B------:R-:W-:Y:S02]  /*6190*/  HADD2.F32 R63, -RZ, R147.H1_H1 ;  /* 0x30000093ff3f7230 */ /* 0x000fe40000004100 */
[----:B------:R-:W-:Y:S01]  /*61a0*/  FMUL.FTZ R87, R48, R87 ;  /* 0x0000005730577220 */ /* 0x000fe20000410000 */
[----:B------:R-:W-:-:S02]  /*61b0*/  HADD2.F32 R62, -RZ, R142.H0_H0 ;  /* 0x2000008eff3e7230 */ /* 0x000fc40000004100 */
[-C--:B------:R-:W-:Y:S01]  /*61c0*/  FMUL.FTZ R142, R55, R124.reuse ;  /* 0x0000007c378e7220 */ /* 0x080fe20000410000 */
[C---:B------:R-:W-:Y:S01]  /*61d0*/  FMUL.FTZ R124, R51.reuse, R124 ;  /* 0x0000007c337c7220 */ /* 0x040fe20000410000 */
[-C--:B------:R-:W-:Y:S01]  /*61e0*/  FFMA.FTZ R48, R48, R63.reuse, -R49 ;  /* 0x0000003f30307223 */ /* 0x080fe20000010831 */
[----:B------:R-:W-:Y:S01]  /*61f0*/  FFMA.FTZ R49, R52, R63, R87 ;  /* 0x0000003f34317223 */ /* 0x000fe20000010057 */
[-C--:B------:R-:W-:Y:S01]  /*6200*/  FFMA.FTZ R51, R51, R62.reuse, -R142 ;  /* 0x0000003e33337223 */ /* 0x080fe2000001088e */
[----:B------:R-:W-:Y:S01]  /*6210*/  FFMA.FTZ R52, R55, R62, R124 ;  /* 0x0000003e37347223 */ /* 0x000fe2000001007c */
[----:B------:R-:W-:Y:S02]  /*6220*/  HADD2.F32 R149, -RZ, R149.H0_H0 ;  /* 0x20000095ff957230 */ /* 0x000fe40000004100 */
[--C-:B------:R-:W-:Y:S01]  /*6230*/  HADD2.F32 R62, -RZ, R61.reuse.H0_H0 ;  /* 0x2000003dff3e7230 */ /* 0x100fe20000004100 */
[----:B------:R-:W-:Y:S01]  /*6240*/  F2FP.F16.F32.PACK_AB R51, R51, R48 ;  /* 0x000000303333723e */ /* 0x000fe200000000ff */
[----:B------:R-:W-:-:S02]  /*6250*/  HADD2.F32 R63, -RZ, R61.H1_H1 ;  /* 0x3000003dff3f7230 */ /* 0x000fc40000004100 */
[----:B------:R-:W-:Y:S02]  /*6260*/  HADD2.F32 R142, -RZ, R125.H0_H0 ;  /* 0x2000007dff8e7230 */ /* 0x000fe40000004100 */
[-C--:B------:R-:W-:Y:S01]  /*6270*/  FMUL.FTZ R144, R62, R149.reuse ;  /* 0x000000953e907220 */ /* 0x080fe20000410000 */
[--C-:B------:R-:W-:Y:S02]  /*6280*/  HADD2.F32 R55, -RZ, R53.reuse.H0_H0 ;  /* 0x20000035ff377230 */ /* 0x100fe40000004100 */
[----:B------:R-:W-:Y:S02]  /*6290*/  HADD2.F32 R61, -RZ, R53.H1_H1 ;  /* 0x30000035ff3d7230 */ /* 0x000fe40000004100 */
[----:B------:R-:W-:Y:S01]  /*62a0*/  FMUL.FTZ R150, R63, R142 ;  /* 0x0000008e3f967220 */ /* 0x000fe20000410000 */
[----:B------:R-:W-:Y:S02]  /*62b0*/  HADD2.F32 R87, -RZ, R146.H1_H1 ;  /* 0x30000092ff577230 */ /* 0x000fe40000004100 */
[----:B------:R-:W-:Y:S01]  /*62c0*/  FMUL.FTZ R149, R55, R149 ;  /* 0x0000009537957220 */ /* 0x000fe20000410000 */
[----:B------:R-:W-:-:S02]  /*62d0*/  HADD2.F32 R124, -RZ, R143.H0_H0 ;  /* 0x2000008fff7c7230 */ /* 0x000fc40000004100 */
[----:B------:R-:W-:Y:S01]  /*62e0*/  FMUL.FTZ R142, R61, R142 ;  /* 0x0000008e3d8e7220 */ /* 0x000fe20000410000 */
[----:B------:R-:W-:Y:S02]  /*62f0*/  HADD2.F32 R146, -RZ, R146.H0_H0 ;  /* 0x20000092ff927230 */ /* 0x000fe40000004100 */
[-C--:B------:R-:W-:Y:S01]  /*6300*/  FFMA.FTZ R53, R55, R87.reuse, -R144 ;  /* 0x0000005737357223 */ /* 0x080fe20000010890 */
[----:B------:R-:W-:Y:S01]  /*6310*/  FFMA.FTZ R55, R62, R87, R149 ;  /* 0x000000573e377223 */ /* 0x000fe20000010095 */
[-C--:B------:R-:W-:Y:S01]  /*6320*/  FFMA.FTZ R150, R61, R124.reuse, -R150 ;  /* 0x0000007c3d967223 */ /* 0x080fe20000010896 */
[----:B------:R-:W-:Y:S01]  /*6330*/  FFMA.FTZ R142, R63, R124, R142 ;  /* 0x0000007c3f8e7223 */ /* 0x000fe2000001008e */
[----:B------:R-:W-:Y:S02]  /*6340*/  HADD2.F32 R62, -RZ, R148.H1_H1 ;  /* 0x30000094ff3e7230 */ /* 0x000fe40000004100 */
[----:B------:R-:W-:Y:S01]  /*6350*/  HADD2.F32 R63, -RZ, R60.H0_H0 ;  /* 0x2000003cff3f7230 */ /* 0x000fe20000004100 */
[----:B------:R-:W-:Y:S01]  /*6360*/  F2FP.F16.F32.PACK_AB R150, R150, R53 ;  /* 0x000000359696723e */ /* 0x000fe200000000ff */
[--C-:B------:R-:W-:Y:S01]  /*6370*/  HADD2.F32 R61, -RZ, R59.reuse.H0_H0 ;  /* 0x2000003bff3d7230 */ /* 0x100fe20000004100 */
[----:B------:R-:W-:Y:S01]  /*6380*/  F2FP.F16.F32.PACK_AB R53, R52, R49 ;  /* 0x000000313435723e */ /* 0x000fe200000000ff */
[----:B------:R-:W-:Y:S01]  /*6390*/  HADD2.F32 R60, -RZ, R58.H0_H0 ;  /* 0x2000003aff3c7230 */ /* 0x000fe20000004100 */
[----:B------:R-:W-:Y:S01]  /*63a0*/  MOV R49, R51 ;  /* 0x0000003300317202 */ /* 0x000fe20000000f00 */
[----:B------:R-:W-:-:S02]  /*63b0*/  HADD2.F32 R59, -RZ, R59.H1_H1 ;  /* 0x3000003bff3b7230 */ /* 0x000fc40000004100 */
[-C--:B------:R-:W-:Y:S01]  /*63c0*/  FMUL.FTZ R87, R61, R62.reuse ;  /* 0x0000003e3d577220 */ /* 0x080fe20000410000 */
[----:B------:R-:W-:Y:S02]  /*63d0*/  HADD2.F32 R58, -RZ, R58.H1_H1 ;  /* 0x3000003aff3a7230 */ /* 0x000fe40000004100 */
[C---:B------:R-:W-:Y:S01]  /*63e0*/  FMUL.FTZ R62, R60.reuse, R62 ;  /* 0x0000003e3c3e7220 */ /* 0x040fe20000410000 */
[----:B------:R-:W-:Y:S02]  /*63f0*/  HADD2.F32 R86, -RZ, R86.H0_H0 ;  /* 0x20000056ff567230 */ /* 0x000fe40000004100 */
[-C--:B------:R-:W-:Y:S01]  /*6400*/  FMUL.FTZ R125, R59, R63.reuse ;  /* 0x0000003f3b7d7220 */ /* 0x080fe20000410000 */
[-C--:B------:R-:W-:Y:S01]  /*6410*/  FFMA.FTZ R87, R60, R146.reuse, -R87 ;  /* 0x000000923c577223 */ /* 0x080fe20000010857 */
[C---:B------:R-:W-:Y:S01]  /*6420*/  FMUL.FTZ R124, R58.reuse, R63 ;  /* 0x0000003f3a7c7220 */ /* 0x040fe20000410000 */
[----:B------:R-:W-:Y:S01]  /*6430*/  FFMA.FTZ R62, R61, R146, R62 ;  /* 0x000000923d3e7223 */ /* 0x000fe2000001003e */
[----:B------:R-:W-:Y:S01]  /*6440*/  FFMA.FTZ R60, R58, R86, -R125 ;  /* 0x000000563a3c7223 */ /* 0x000fe2000001087d */
[----:B------:R-:W-:-:S02]  /*6450*/  HADD2.F32 R61, -RZ, R57.H0_H0 ;  /* 0x20000039ff3d7230 */ /* 0x000fc40000004100 */
[----:B------:R-:W-:Y:S01]  /*6460*/  FFMA.FTZ R63, R59, R86, R124 ;  /* 0x000000563b3f7223 */ /* 0x000fe2000001007c */
[----:B------:R-:W-:Y:S01]  /*6470*/  HADD2.F32 R58, -RZ, R54.H0_H0 ;  /* 0x20000036ff3a7230 */ /* 0x000fe20000004100 */
[----:B------:R-:W-:Y:S01]  /*6480*/  F2FP.F16.F32.PACK_AB R55, R142, R55 ;  /* 0x000000378e37723e */ /* 0x000fe200000000ff */
[----:B------:R-:W-:Y:S01]  /*6490*/  HADD2.F32 R57, -RZ, R50.H0_H0 ;  /* 0x20000032ff397230 */ /* 0x000fe20000004100 */
[----:B------:R-:W-:Y:S01]  /*64a0*/  F2FP.F16.F32.PACK_AB R48, R60, R87 ;  /* 0x000000573c30723e */ /* 0x000fe200000000ff */
[----:B------:R-:W-:Y:S01]  /*64b0*/  HADD2.F32 R54, -RZ, R54.H1_H1 ;  /* 0x30000036ff367230 */ /* 0x000fe20000004100 */
[----:B------:R-:W-:Y:S01]  /*64c0*/  F2FP.F16.F32.PACK_AB R52, R63, R62 ;  /* 0x0000003e3f34723e */ /* 0x000fe200000000ff */
[----:B------:R-:W-:Y:S02]  /*64d0*/  HADD2.F32 R148, -RZ, R148.H0_H0 ;  /* 0x20000094ff947230 */ /* 0x000fe40000004100 */
[----:B------:R-:W-:Y:S02]  /*64e0*/  HADD2.F32 R50, -RZ, R50.H1_H1 ;  /* 0x30000032ff327230 */ /* 0x000fe40000004100 */
[----:B------:R-:W-:Y:S01]  /*64f0*/  FMUL.FTZ R143, R54, R61 ;  /* 0x0000003d368f7220 */ /* 0x000fe20000410000 */
[----:B------:R-:W-:-:S02]  /*6500*/  HADD2.F32 R147, -RZ, R147.H0_H0 ;  /* 0x20000093ff937230 */ /* 0x000fc40000004100 */
[CC--:B------:R-:W-:Y:S01]  /*6510*/  FMUL.FTZ R125, R57.reuse, R148.reuse ;  /* 0x00000094397d7220 */ /* 0x0c0fe20000410000 */
[----:B------:R-:W-:Y:S02]  /*6520*/  HADD2.F32 R59, -RZ, R56.H0_H0 ;  /* 0x20000038ff3b7230 */ /* 0x000fe40000004100 */
[----:B------:R-:W-:Y:S01]  /*6530*/  FMUL.FTZ R56, R58, R148 ;  /* 0x000000943a387220 */ /* 0x000fe20000410000 */
[----:B------:R-:W-:Y:S01]  /*6540*/  FMUL.FTZ R61, R50, R61 ;  /* 0x0000003d323d7220 */ /* 0x000fe20000410000 */
[-C--:B------:R-:W-:Y:S01]  /*6550*/  FFMA.FTZ R125, R58, R147.reuse, R125 ;  /* 0x000000933a7d7223 */ /* 0x080fe2000001007d */
[----:B------:R-:W-:Y:S02]  /*6560*/  IMAD.MOV.U32 R51, RZ, RZ, R150 ;  /* 0x000000ffff337224 */ /* 0x000fe400078e0096 */
[----:B------:R-:W-:Y:S01]  /*6570*/  FFMA.FTZ R56, R57, R147, -R56 ;  /* 0x0000009339387223 */ /* 0x000fe20000010838 */
[-C--:B------:R-:W-:Y:S01]  /*6580*/  FFMA.FTZ R143, R50, R59.reuse, -R143 ;  /* 0x0000003b328f7223 */ /* 0x080fe2000001088f */
[----:B------:R-:W-:-:S04]  /*6590*/  FFMA.FTZ R54, R54, R59, R61 ;  /* 0x0000003b36367223 */ /* 0x000fc8000001003d */
[----:B------:R-:W-:Y:S02]  /*65a0*/  F2FP.F16.F32.PACK_AB R50, R143, R56 ;  /* 0x000000388f32723e */ /* 0x000fe400000000ff */
[----:B------:R-:W-:-:S07]  /*65b0*/  F2FP.F16.F32.PACK_AB R54, R54, R125 ;  /* 0x0000007d3636723e */ /* 0x000fce00000000ff */
.L_x_2778:
[----:B------:R-:W-:Y:S05]  /*65c0*/  BSYNC B2 ;  /* 0x0000000000027941 */ /* 0x000fea0003800000 */
.L_x_2777:
        /* <DEDUP_REMOVED lines=11> */
.L_x_2776:
[----:B------:R-:W-:Y:S05]  /*6680*/  BSYNC B1 ;  /* 0x0000000000017941 */ /* 0x000fea0003800000 */
.L_x_2775:
        /* <DEDUP_REMOVED lines=23> */
[----:B------:R-:W-:-:S03]  /*6800*/  IMAD R49, R23, 0x4000, R29 ;  /* 0x0000400017317824 */ /* 0x000fc600078e021d */
[----:B------:R-:W-:Y:S01]  /*6810*/  LEA R51, R23, R48, 0xe ;  /* 0x0000003017337211 */ /* 0x000fe200078e70ff */
[----:B------:R-:W-:-:S04]  /*6820*/  IMAD R49, R49, 0x2, R2 ;  /* 0x0000000231317824 */ /* 0x000fc800078e0202 */
[----:B------:R-:W-:Y:S02]  /*6830*/  IMAD R52, R51, 0x2, R2 ;  /* 0x0000000233347824 */ /* 0x000fe400078e0202 */
[----:B------:R-:W1:Y:S04]  /*6840*/  LDS.128 R48, [R49+0x18400] ;  /* 0x0184000031307984 */ /* 0x000e680000000c00 */
[----:B------:R-:W2:Y:S01]  /*6850*/  LDS.128 R52, [R52+0x18400] ;  /* 0x0184000034347984 */ /* 0x000ea20000000c00 */
[----:B------:R-:W-:Y:S05]  /*6860*/  @P3 BRA `(.L_x_2782) ;  /* 0x0000000400583947 */ /* 0x000fea0003800000 */
[----:B------:R-:W-:Y:S02]  /*6870*/  SHF.R.U32.HI R80, RZ, 0x10, R69 ;  /* 0x00000010ff507819 */ /* 0x000fe40000011645 */
[--C-:B------:R-:W-:Y:S01]  /*6880*/  SHF.R.U64 R62, R66, 0x10, R67.reuse ;  /* 0x00000010423e7819 */ /* 0x100fe20000001243 */
[----:B--2---:R-:W-:Y:S01]  /*6890*/  IMAD.MOV.U32 R66, RZ, RZ, R52 ;  /* 0x000000ffff427224 */ /* 0x004fe200078e0034 */
[----:B------:R-:W-:Y:S01]  /*68a0*/  SHF.R.U32.HI R85, RZ, 0x10, R67 ;  /* 0x00000010ff557819 */ /* 0x000fe20000011643 */
[----:B-1----:R-:W-:Y:S01]  /*68b0*/  IMAD.MOV.U32 R52, RZ, RZ, R51 ;  /* 0x000000ffff347224 */ /* 0x002fe200078e0033 */
[----:B------:R-:W-:Y:S01]  /*68c0*/  MOV R67, R55 ;  /* 0x0000003700437202 */ /* 0x000fe20000000f00 */
[--C-:B------:R-:W-:Y:S01]  /*68d0*/  HADD2.F32 R55, -RZ, R53.reuse.H0_H0 ;  /* 0x20000035ff377230 */ /* 0x100fe20000004100 */
[--C-:B------:R-:W-:Y:S01]  /*68e0*/  SHF.R.U32.HI R82, RZ, 0x10, R65.reuse ;  /* 0x00000010ff527819 */ /* 0x100fe20000011641 */
[----:B------:R-:W-:Y:S01]  /*68f0*/  HADD2.F32 R53, -RZ, R53.H1_H1 ;  /* 0x30000035ff357230 */ /* 0x000fe20000004100 */
[----:B------:R-:W-:Y:S01]  /*6900*/  SHF.R.U64 R64, R64, 0x10, R65 ;  /* 0x0000001040407819 */ /* 0x000fe20000001241 */
[----:B------:R-:W-:Y:S01]  /*6910*/  HADD2.F32 R80, -RZ, R80.H0_H0 ;  /* 0x20000050ff507230 */ /* 0x000fe20000004100 */
[----:B------:R-:W-:Y:S01]  /*6920*/  SHF.R.U64 R83, R68, 0x10, R69 ;  /* 0x0000001044537819 */ /* 0x000fe20000001245 */
[----:B------:R-:W-:Y:S01]  /*6930*/  HADD2.F32 R51, -RZ, R49.H1_H1 ;  /* 0x30000031ff337230 */ /* 0x000fe20000004100 */
[----:B------:R-:W-:Y:S01]  /*6940*/  SHF.R.U64 R63, R70, 0x10, R71 ;  /* 0x00000010463f7819 */ /* 0x000fe20000001247 */
[----:B------:R-:W-:-:S02]  /*6950*/  IMAD.MOV.U32 R65, RZ, RZ, R48 ;  /* 0x000000ffff417224 */ /* 0x000fc400078e0030 */
[-C--:B------:R-:W-:Y:S01]  /*6960*/  FMUL.FTZ R84, R53, R80.reuse ;  /* 0x0000005035547220 */ /* 0x080fe20000410000 */
[----:B------:R-:W-:Y:S02]  /*6970*/  HADD2.F32 R69, -RZ, R141.H1_H1 ;  /* 0x3000008dff457230 */ /* 0x000fe40000004100 */
[----:B------:R-:W-:Y:S01]  /*6980*/  FMUL.FTZ R80, R51, R80 ;  /* 0x0000005033507220 */ /* 0x000fe20000410000 */
[----:B------:R-:W-:Y:S01]  /*6990*/  HADD2.F32 R70, -RZ, R82.H0_H0 ;  /* 0x20000052ff467230 */ /* 0x000fe20000004100 */
[----:B------:R-:W-:Y:S01]  /*69a0*/  SHF.R.U32.HI R81, RZ, 0x10, R71 ;  /* 0x00000010ff517819 */ /* 0x000fe20000011647 */
[----:B------:R-:W-:Y:S02]  /*69b0*/  HADD2.F32 R48, -RZ, R49.H0_H0 ;  /* 0x20000031ff307230 */ /* 0x000fe40000004100 */
[----:B------:R-:W-:Y:S01]  /*69c0*/  FMUL.FTZ R49, R55, R69 ;  /* 0x0000004537317220 */ /* 0x000fe20000410000 */
[----:B------:R-:W-:Y:S02]  /*69d0*/  HADD2.F32 R68, -RZ, R139.H1_H1 ;  /* 0x3000008bff447230 */ /* 0x000fe40000004100 */
[----:B------:R-:W-:Y:S01]  /*69e0*/  FFMA.FTZ R80, R53, R70, R80 ;  /* 0x0000004635507223 */ /* 0x000fe20000010050 */
[----:B------:R-:W-:-:S02]  /*69f0*/  HADD2.F32 R53, -RZ, R67.H0_H0 ;  /* 0x20000043ff357230 */ /* 0x000fc40000004100 */
[C---:B------:R-:W-:Y:S01]  /*6a00*/  FMUL.FTZ R82, R48.reuse, R69 ;  /* 0x0000004530527220 */ /* 0x040fe20000410000 */
[----:B------:R-:W-:Y:S01]  /*6a10*/  FFMA.FTZ R71, R51, R70, -R84 ;  /* 0x0000004633477223 */ /* 0x000fe20000010854 */
[----:B------:R-:W-:Y:S02]  /*6a20*/  HADD2.F32 R67, -RZ, R67.H1_H1 ;  /* 0x30000043ff437230 */ /* 0x000fe40000004100 */
[-C--:B------:R-:W-:Y:S01]  /*6a30*/  FFMA.FTZ R48, R48, R68.reuse, -R49 ;  /* 0x0000004430307223 */ /* 0x080fe20000010831 */
[----:B------:R-:W-:Y:S02]  /*6a40*/  HADD2.F32 R69, -RZ, R81.H0_H0 ;  /* 0x20000051ff457230 */ /* 0x000fe40000004100 */
[----:B------:R-:W-:Y:S01]  /*6a50*/  FFMA.FTZ R49, R55, R68, R82 ;  /* 0x0000004437317223 */ /* 0x000fe20000010052 */
[----:B------:R-:W-:Y:S02]  /*6a60*/  HADD2.F32 R70, -RZ, R140.H1_H1 ;  /* 0x3000008cff467230 */ /* 0x000fe40000004100 */
[----:B------:R-:W-:-:S02]  /*6a70*/  HADD2.F32 R51, -RZ, R52.H0_H0 ;  /* 0x20000034ff337230 */ /* 0x000fc40000004100 */
[-C--:B------:R-:W-:Y:S01]  /*6a80*/  FMUL.FTZ R81, R67, R69.reuse ;  /* 0x0000004543517220 */ /* 0x080fe20000410000 */
[----:B------:R-:W-:Y:S02]  /*6a90*/  HADD2.F32 R52, -RZ, R52.H1_H1 ;  /* 0x30000034ff347230 */ /* 0x000fe40000004100 */
[-C--:B------:R-:W-:Y:S01]  /*6aa0*/  FMUL.FTZ R82, R53, R70.reuse ;  /* 0x0000004635527220 */ /* 0x080fe20000410000 */
[----:B------:R-:W-:Y:S02]  /*6ab0*/  HADD2.F32 R55, -RZ, R85.H0_H0 ;  /* 0x20000055ff377230 */ /* 0x000fe40000004100 */
[----:B------:R-:W-:Y:S01]  /*6ac0*/  FMUL.FTZ R70, R51, R70 ;  /* 0x0000004633467220 */ /* 0x000fe20000410000 */
[----:B------:R-:W-:Y:S02]  /*6ad0*/  HADD2.F32 R68, -RZ, R138.H1_H1 ;  /* 0x3000008aff447230 */ /* 0x000fe40000004100 */
[----:B------:R-:W-:Y:S01]  /*6ae0*/  FMUL.FTZ R84, R52, R69 ;  /* 0x0000004534547220 */ /* 0x000fe20000410000 */
[----:B------:R-:W-:-:S02]  /*6af0*/  HADD2.F32 R141, -RZ, R141.H0_H0 ;  /* 0x2000008dff8d7230 */ /* 0x000fc40000004100 */
[----:B------:R-:W-:Y:S01]  /*6b00*/  FFMA.FTZ R81, R52, R55, -R81 ;  /* 0x0000003734517223 */ /* 0x000fe20000010851 */
        /* <DEDUP_REMOVED lines=15> */
[C---:B------:R-:W-:Y:S01]  /*6c00*/  FMUL.FTZ R53, R65.reuse, R53 ;  /* 0x0000003541357220 */ /* 0x040fe20000410000 */
[----:B------:R-:W-:Y:S02]  /*6c10*/  HADD2.F32 R63, -RZ, R63.H0_H0 ;  /* 0x2000003fff3f7230 */ /* 0x000fe40000004100 */
[-C--:B------:R-:W-:Y:S01]  /*6c20*/  FFMA.FTZ R65, R65, R64.reuse, -R70 ;  /* 0x0000004041417223 */ /* 0x080fe20000010846 */
[----:B------:R-:W-:Y:S02]  /*6c30*/  HADD2.F32 R51, -RZ, R50.H0_H0 ;  /* 0x20000032ff337230 */ /* 0x000fe40000004100 */
[----:B------:R-:W-:Y:S01]  /*6c40*/  FFMA.FTZ R84, R67, R55, R84 ;  /* 0x0000003743547223 */ /* 0x000fe20000010054 */
[----:B------:R-:W-:Y:S02]  /*6c50*/  HADD2.F32 R54, -RZ, R54.H1_H1 ;  /* 0x30000036ff367230 */ /* 0x000fe40000004100 */
[----:B------:R-:W-:Y:S01]  /*6c60*/  FFMA.FTZ R64, R66, R64, R53 ;  /* 0x0000004042407223 */ /* 0x000fe20000010035 */
[----:B------:R-:W-:Y:S01]  /*6c70*/  HADD2.F32 R140, -RZ, R140.H0_H0 ;  /* 0x2000008cff8c7230 */ /* 0x000fe20000004100 */
[----:B------:R-:W-:Y:S01]  /*6c80*/  F2FP.F16.F32.PACK_AB R71, R71, R48 ;  /* 0x000000304747723e */ /* 0x000fe200000000ff */
[----:B------:R-:W-:-:S02]  /*6c90*/  HADD2.F32 R50, -RZ, R50.H1_H1 ;  /* 0x30000032ff327230 */ /* 0x000fc40000004100 */
[-C--:B------:R-:W-:Y:S01]  /*6ca0*/  FMUL.FTZ R67, R54, R63.reuse ;  /* 0x0000003f36437220 */ /* 0x080fe20000410000 */
[----:B------:R-:W-:Y:S02]  /*6cb0*/  HADD2.F32 R138, -RZ, R138.H0_H0 ;  /* 0x2000008aff8a7230 */ /* 0x000fe40000004100 */
[CC--:B------:R-:W-:Y:S01]  /*6cc0*/  FMUL.FTZ R55, R51.reuse, R140.reuse ;  /* 0x0000008c33377220 */ /* 0x0c0fe20000410000 */
[----:B------:R-:W-:Y:S02]  /*6cd0*/  HADD2.F32 R53, -RZ, R62.H0_H0 ;  /* 0x2000003eff357230 */ /* 0x000fe40000004100 */
[----:B------:R-:W-:Y:S01]  /*6ce0*/  FMUL.FTZ R63, R50, R63 ;  /* 0x0000003f323f7220 */ /* 0x000fe20000410000 */
[C---:B------:R-:W-:Y:S01]  /*6cf0*/  FMUL.FTZ R62, R52.reuse, R140 ;  /* 0x0000008c343e7220 */ /* 0x040fe20000410000 */
[-C--:B------:R-:W-:Y:S01]  /*6d00*/  FFMA.FTZ R55, R52, R138.reuse, R55 ;  /* 0x0000008a34377223 */ /* 0x080fe20000010037 */
[----:B------:R-:W-:Y:S01]  /*6d10*/  F2FP.F16.F32.PACK_AB R69, R84, R69 ;  /* 0x000000455445723e */ /* 0x000fe200000000ff */
[-C--:B------:R-:W-:Y:S01]  /*6d20*/  FFMA.FTZ R54, R54, R53.reuse, R63 ;  /* 0x0000003536367223 */ /* 0x080fe2000001003f */
[----:B------:R-:W-:Y:S01]  /*6d30*/  FFMA.FTZ R62, R51, R138, -R62 ;  /* 0x0000008a333e7223 */ /* 0x000fe2000001083e */
[----:B------:R-:W-:Y:S01]  /*6d40*/  FFMA.FTZ R67, R50, R53, -R67 ;  /* 0x0000003532437223 */ /* 0x000fe20000010843 */
[----:B------:R-:W-:Y:S01]  /*6d50*/  F2FP.F16.F32.PACK_AB R53, R80, R49 ;  /* 0x000000315035723e */ /* 0x000fe200000000ff */
[----:B------:R-:W-:Y:S01]  /*6d60*/  IMAD.MOV.U32 R49, RZ, RZ, R71 ;  /* 0x000000ffff317224 */ /* 0x000fe200078e0047 */
[----:B------:R-:W-:Y:S01]  /*6d70*/  F2FP.F16.F32.PACK_AB R54, R54, R55 ;  /* 0x000000373636723e */ /* 0x000fe200000000ff */
[----:B------:R-:W-:Y:S01]  /*6d80*/  IMAD.MOV.U32 R55, RZ, RZ, R69 ;  /* 0x000000ffff377224 */ /* 0x000fe200078e0045 */
[----:B------:R-:W-:-:S02]  /*6d90*/  F2FP.F16.F32.PACK_AB R51, R81, R82 ;  /* 0x000000525133723e */ /* 0x000fc400000000ff */
[----:B------:R-:W-:Y:S02]  /*6da0*/  F2FP.F16.F32.PACK_AB R48, R65, R68 ;  /* 0x000000444130723e */ /* 0x000fe400000000ff */
[----:B------:R-:W-:Y:S02]  /*6db0*/  F2FP.F16.F32.PACK_AB R52, R64, R141 ;  /* 0x0000008d4034723e */ /* 0x000fe400000000ff */
[----:B------:R-:W-:-:S07]  /*6dc0*/  F2FP.F16.F32.PACK_AB R50, R67, R62 ;  /* 0x0000003e4332723e */ /* 0x000fce00000000ff */
.L_x_2782:
[----:B------:R-:W-:Y:S05]  /*6dd0*/  BSYNC B2 ;  /* 0x0000000000027941 */ /* 0x000fea0003800000 */
.L_x_2781:
        /* <DEDUP_REMOVED lines=11> */
.L_x_2780:
[----:B------:R-:W-:Y:S05]  /*6e90*/  BSYNC B1 ;  /* 0x0000000000017941 */ /* 0x000fea0003800000 */
.L_x_2779:
[C---:B------:R-:W-:Y:S01]  /*6ea0*/  ISETP.GE.OR P4, PT, R211.reuse, R115, P2 ;  /* 0x00000073d300720c */ /* 0x040fe20001786670 */
        /* <DEDUP_REMOVED lines=21> */
[----:B------:R-:W-:Y:S02]  /*7000*/  LOP3.LUT R48, R49, R228, RZ, 0x3c, !PT ;  /* 0x000000e431307212 */ /* 0x000fe400078e3cff */
[----:B------:R-:W-:Y:S02]  /*7010*/  LEA R49, R23, R28, 0xe ;  /* 0x0000001c17317211 */ /* 0x000fe400078e70ff */
[----:B------:R-:W-:-:S03]  /*7020*/  LOP3.LUT R50, R50, 0x7fffe000, RZ, 0xc0, !PT ;  /* 0x7fffe00032327812 */ /* 0x000fc600078ec0ff */
[----:B------:R-:W-:Y:S01]  /*7030*/  IMAD R49, R49, 0x2, R2 ;  /* 0x0000000231317824 */ /* 0x000fe200078e0202 */
[----:B------:R-:W-:-:S05]  /*7040*/  IADD3 R48, R48, R50, R197 ;  /* 0x0000003230307210 */ /* 0x000fca0007ffe0c5 */
[----:B------:R-:W-:-:S04]  /*7050*/  IMAD R51, R23, 0x4000, R48 ;  /* 0x0000400017337824 */ /* 0x000fc800078e0230 */
[----:B------:R-:W-:Y:S02]  /*7060*/  IMAD R52, R51, 0x2, R2 ;  /* 0x0000000233347824 */ /* 0x000fe400078e0202 */
[----:B------:R-:W1:Y:S04]  /*7070*/  LDS.128 R48, [R49+0x18400] ;  /* 0x0184000031307984 */ /* 0x000e680000000c00 */
[----:B------:R-:W2:Y:S01]  /*7080*/  LDS.128 R52, [R52+0x18400] ;  /* 0x0184000034347984 */ /* 0x000ea20000000c00 */
[----:B------:R-:W-:Y:S05]  /*7090*/  @P3 BRA `(.L_x_2784) ;  /* 0x0000000400583947 */ /* 0x000fea0003800000 */
[----:B------:R-:W-:Y:S01]  /*70a0*/  SHF.R.U32.HI R66, RZ, 0x10, R77 ;  /* 0x00000010ff427819 */ /* 0x000fe2000001164d */
[----:B--2---:R-:W-:Y:S01]  /*70b0*/  IMAD.MOV.U32 R62, RZ, RZ, R52 ;  /* 0x000000ffff3e7224 */ /* 0x004fe200078e0034 */
[----:B------:R-:W-:Y:S01]  /*70c0*/  MOV R63, R54 ;  /* 0x00000036003f7202 */ /* 0x000fe20000000f00 */
[----:B-1----:R-:W-:Y:S01]  /*70d0*/  IMAD.MOV.U32 R52, RZ, RZ, R50 ;  /* 0x000000ffff347224 */ /* 0x002fe200078e0032 */
[----:B------:R-:W-:Y:S01]  /*70e0*/  SHF.R.U32.HI R64, RZ, 0x10, R73 ;  /* 0x00000010ff407819 */ /* 0x000fe20000011649 */
[--C-:B------:R-:W-:Y:S01]  /*70f0*/  HADD2.F32 R54, -RZ, R53.reuse.H0_H0 ;  /* 0x20000035ff367230 */ /* 0x100fe20000004100 */
[--C-:B------:R-:W-:Y:S01]  /*7100*/  SHF.R.U64 R71, R78, 0x10, R79.reuse ;  /* 0x000000104e477819 */ /* 0x100fe2000000124f */
[----:B------:R-:W-:Y:S01]  /*7110*/  HADD2.F32 R53, -RZ, R53.H1_H1 ;  /* 0x30000035ff357230 */ /* 0x000fe20000004100 */
[----:B------:R-:W-:Y:S01]  /*7120*/  SHF.R.U32.HI R78, RZ, 0x10, R79 ;  /* 0x00000010ff4e7819 */ /* 0x000fe2000001164f */
[--C-:B------:R-:W-:Y:S01]  /*7130*/  HADD2.F32 R50, -RZ, R49.reuse.H0_H0 ;  /* 0x20000031ff327230 */ /* 0x100fe20000004100 */
[----:B------:R-:W-:Y:S01]  /*7140*/  SHF.R.U64 R76, R76, 0x10, R77 ;  /* 0x000000104c4c7819 */ /* 0x000fe2000000124d */
[----:B------:R-:W-:Y:S01]  /*7150*/  HADD2.F32 R66, -RZ, R66.H0_H0 ;  /* 0x20000042ff427230 */ /* 0x000fe20000004100 */
[--C-:B------:R-:W-:Y:S01]  /*7160*/  SHF.R.U64 R77, R74, 0x10, R75.reuse ;  /* 0x000000104a4d7819 */ /* 0x100fe2000000124b */
[----:B------:R-:W-:Y:S01]  /*7170*/  HADD2.F32 R49, -RZ, R49.H1_H1 ;  /* 0x30000031ff317230 */ /* 0x000fe20000004100 */
[----:B------:R-:W-:Y:S01]  /*7180*/  SHF.R.U32.HI R74, RZ, 0x10, R75 ;  /* 0x00000010ff4a7819 */ /* 0x000fe2000001164b */
[----:B------:R-:W-:-:S02]  /*7190*/  HADD2.F32 R67, -RZ, R132.H0_H0 ;  /* 0x20000084ff437230 */ /* 0x000fc40000004100 */
        /* <DEDUP_REMOVED lines=11> */
[----:B------:R-:W-:Y:S01]  /*7250*/  HADD2.F32 R49, -RZ, R51.H0_H0 ;  /* 0x20000033ff317230 */ /* 0x000fe20000004100 */
[----:B------:R-:W-:Y:S01]  /*7260*/  SHF.R.U64 R80, R72, 0x10, R73 ;  /* 0x0000001048507819 */ /* 0x000fe20000001249 */
[--C-:B------:R-:W-:Y:S02]  /*7270*/  HADD2.F32 R50, -RZ, R55.reuse.H0_H0 ;  /* 0x20000037ff327230 */ /* 0x100fe40000004100 */
[----:B------:R-:W-:Y:S02]  /*7280*/  HADD2.F32 R55, -RZ, R55.H1_H1 ;  /* 0x30000037ff377230 */ /* 0x000fe40000004100 */
[-C--:B------:R-:W-:Y:S01]  /*7290*/  FMUL.FTZ R65, R49, R64.reuse ;  /* 0x0000004031417220 */ /* 0x080fe20000410000 */
[----:B------:R-:W-:Y:S02]  /*72a0*/  HADD2.F32 R66, -RZ, R78.H0_H0 ;  /* 0x2000004eff427230 */ /* 0x000fe40000004100 */
[----:B------:R-:W-:Y:S01]  /*72b0*/  FMUL.FTZ R72, R50, R64 ;  /* 0x0000004032487220 */ /* 0x000fe20000410000 */
[----:B------:R-:W-:Y:S01]  /*72c0*/  HADD2.F32 R51, -RZ, R51.H1_H1 ;  /* 0x30000033ff337230 */ /* 0x000fe20000004100 */
[----:B------:R-:W-:Y:S01]  /*72d0*/  F2FP.F16.F32.PACK_AB R67, R70, R67 ;  /* 0x000000434643723e */ /* 0x000fe200000000ff */
[----:B------:R-:W-:-:S02]  /*72e0*/  HADD2.F32 R53, -RZ, R137.H0_H0 ;  /* 0x20000089ff357230 */ /* 0x000fc40000004100 */
[-C--:B------:R-:W-:Y:S01]  /*72f0*/  FMUL.FTZ R64, R55, R66.reuse ;  /* 0x0000004237407220 */ /* 0x080fe20000410000 */
[----:B------:R-:W-:Y:S02]  /*7300*/  HADD2.F32 R54, -RZ, R74.H0_H0 ;  /* 0x2000004aff367230 */ /* 0x000fe40000004100 */
[----:B------:R-:W-:Y:S01]  /*7310*/  FMUL.FTZ R74, R51, R66 ;  /* 0x00000042334a7220 */ /* 0x000fe20000410000 */
[----:B------:R-:W-:Y:S02]  /*7320*/  HADD2.F32 R132, -RZ, R132.H1_H1 ;  /* 0x30000084ff847230 */ /* 0x000fe40000004100 */
[-C--:B------:R-:W-:Y:S01]  /*7330*/  FFMA.FTZ R66, R50, R53.reuse, R65 ;  /* 0x0000003532427223 */ /* 0x080fe20000010041 */
[----:B------:R-:W-:Y:S01]  /*7340*/  FFMA.FTZ R72, R49, R53, -R72 ;  /* 0x0000003531487223 */ /* 0x000fe20000010848 */
[----:B------:R-:W-:Y:S02]  /*7350*/  HADD2.F32 R50, -RZ, R62.H0_H0 ;  /* 0x2000003eff327230 */ /* 0x000fe40000004100 */
[----:B------:R-:W-:Y:S01]  /*7360*/  FFMA.FTZ R73, R51, R54, -R64 ;  /* 0x0000003633497223 */ /* 0x000fe20000010840 */
[----:B------:R-:W-:-:S02]  /*7370*/  HADD2.F32 R53, -RZ, R76.H0_H0 ;  /* 0x2000004cff357230 */ /* 0x000fc40000004100 */
[----:B------:R-:W-:Y:S01]  /*7380*/  FFMA.FTZ R75, R55, R54, R74 ;  /* 0x00000036374b7223 */ /* 0x000fe2000001004a */
[----:B------:R-:W-:Y:S02]  /*7390*/  HADD2.F32 R49, -RZ, R48.H0_H0 ;  /* 0x20000030ff317230 */ /* 0x000fe40000004100 */
[-C--:B------:R-:W-:Y:S01]  /*73a0*/  FMUL.FTZ R54, R50, R132.reuse ;  /* 0x0000008432367220 */ /* 0x080fe20000410000 */
[----:B------:R-:W-:Y:S02]  /*73b0*/  HADD2.F32 R62, -RZ, R62.H1_H1 ;  /* 0x3000003eff3e7230 */ /* 0x000fe40000004100 */
[----:B------:R-:W-:Y:S02]  /*73c0*/  HADD2.F32 R48, -RZ, R48.H1_H1 ;  /* 0x30000030ff307230 */ /* 0x000fe40000004100 */
[----:B------:R-:W-:Y:S01]  /*73d0*/  FMUL.FTZ R55, R49, R132 ;  /* 0x0000008431377220 */ /* 0x000fe20000410000 */
[----:B------:R-:W-:Y:S02]  /*73e0*/  HADD2.F32 R136, -RZ, R136.H1_H1 ;  /* 0x30000088ff887230 */ /* 0x000fe40000004100 */
[----:B------:R-:W-:Y:S01]  /*73f0*/  FMUL.FTZ R65, R62, R53 ;  /* 0x000000353e417220 */ /* 0x000fe20000410000 */
[----:B------:R-:W-:-:S02]  /*7400*/  HADD2.F32 R51, -RZ, R80.H0_H0 ;  /* 0x20000050ff337230 */ /* 0x000fc40000004100 */
[C---:B------:R-:W-:Y:S01]  /*7410*/  FMUL.FTZ R53, R48.reuse, R53 ;  /* 0x0000003530357220 */ /* 0x040fe20000410000 */
[----:B------:R-:W-:Y:S02]  /*7420*/  HADD2.F32 R134, -RZ, R134.H1_H1 ;  /* 0x30000086ff867230 */ /* 0x000fe40000004100 */
[-C--:B------:R-:W-:Y:S01]  /*7430*/  FFMA.FTZ R54, R49, R136.reuse, -R54 ;  /* 0x0000008831367223 */ /* 0x080fe20000010836 */
[----:B------:R-:W-:Y:S02]  /*7440*/  HADD2.F32 R49, -RZ, R63.H0_H0 ;  /* 0x2000003fff317230 */ /* 0x000fe40000004100 */
[-C--:B------:R-:W-:Y:S01]  /*7450*/  FFMA.FTZ R65, R48, R51.reuse, -R65 ;  /* 0x0000003330417223 */ /* 0x080fe20000010841 */
[----:B------:R-:W-:Y:S01]  /*7460*/  FFMA.FTZ R62, R62, R51, R53 ;  /* 0x000000333e3e7223 */ /* 0x000fe20000010035 */
[----:B------:R-:W-:Y:S02]  /*7470*/  HADD2.F32 R51, -RZ, R71.H0_H0 ;  /* 0x20000047ff337230 */ /* 0x000fe40000004100 */
[----:B------:R-:W-:Y:S01]  /*7480*/  FFMA.FTZ R55, R50, R136, R55 ;  /* 0x0000008832377223 */ /* 0x000fe20000010037 */
[----:B------:R-:W-:-:S02]  /*7490*/  HADD2.F32 R48, -RZ, R52.H0_H0 ;  /* 0x20000034ff307230 */ /* 0x000fc40000004100 */
[----:B------:R-:W-:Y:S01]  /*74a0*/  FMUL.FTZ R53, R49, R134 ;  /* 0x0000008631357220 */ /* 0x000fe20000410000 */
[----:B------:R-:W-:Y:S01]  /*74b0*/  HADD2.F32 R63, -RZ, R63.H1_H1 ;  /* 0x3000003fff3f7230 */ /* 0x000fe20000004100 */
[----:B------:R-:W-:Y:S01]  /*74c0*/  F2FP.F16.F32.PACK_AB R75, R75, R66 ;  /* 0x000000424b4b723e */ /* 0x000fe200000000ff */
[----:B------:R-:W-:Y:S02]  /*74d0*/  HADD2.F32 R52, -RZ, R52.H1_H1 ;  /* 0x30000034ff347230 */ /* 0x000fe40000004100 */
[----:B------:R-:W-:Y:S01]  /*74e0*/  FMUL.FTZ R134, R48, R134 ;  /* 0x0000008630867220 */ /* 0x000fe20000410000 */
[----:B------:R-:W-:Y:S02]  /*74f0*/  HADD2.F32 R137, -RZ, R137.H1_H1 ;  /* 0x30000089ff897230 */ /* 0x000fe40000004100 */
        /* <DEDUP_REMOVED lines=13> */
[----:B------:R-:W-:Y:S01]  /*75d0*/  F2FP.F16.F32.PACK_AB R51, R73, R72 ;  /* 0x000000484933723e */ /* 0x000fe200000000ff */
[----:B------:R-:W-:Y:S01]  /*75e0*/  IMAD.MOV.U32 R53, RZ, RZ, R67 ;  /* 0x000000ffff357224 */ /* 0x000fe200078e0043 */
[----:B------:R-:W-:-:S07]  /*75f0*/  F2FP.F16.F32.PACK_AB R54, R63, R134 ;  /* 0x000000863f36723e */ /* 0x000fce00000000ff */
.L_x_2784:
[----:B------:R-:W-:Y:S05]  /*7600*/  BSYNC B1 ;  /* 0x0000000000017941 */ /* 0x000fea0003800000 */
.L_x_2783:
        /* <DEDUP_REMOVED lines=10> */
.L_x_2722:
[----:B------:R-:W-:-:S13]  /*76b0*/  ISETP.NE.AND P0, PT, R189, 0x3, PT ;  /* 0x00000003bd00780c */ /* 0x000fda0003f05270 */
[----:B------:R-:W-:Y:S05]  /*76c0*/  @!P0 BRA `(.L_x_2785) ;  /* 0x0000000000048947 */ /* 0x000fea0003800000 */
[----:B------:R-:W-:Y:S01]  /*76d0*/  BPT.TRAP 0x1 ;  /* 0x000000040000795c */ /* 0x000fe20000300000 */
.L_x_2785:
        /* <DEDUP_REMOVED lines=9> */
.L_x_3073:
[----:B------:R-:W-:Y:S05]  /*7770*/  BSYNC B1 ;  /* 0x0000000000017941 */ /* 0x000fea0003800000 */
.L_x_2786:
        /* <DEDUP_REMOVED lines=9> */
[----:B------:R-:W3:Y:S01]  /*7810*/  @!P1 LDS.128 R52, [R114+0x1c400] ;  /* 0x01c4000072349984 */ /* 0x000ee20000000c00 */
[----:B------:R-:W-:Y:S02]  /*7820*/  @!P2 IADD3.X R63, R65, R103, RZ, P3, !PT ;  /* 0x00000067413fa210 */ /* 0x000fe40001ffe4ff */
        /* <DEDUP_REMOVED lines=9> */
.L_x_2789:
[----:B------:R-:W-:Y:S05]  /*78c0*/  BSYNC B1 ;  /* 0x0000000000017941 */ /* 0x000fea0003800000 */
.L_x_2788:
        /* <DEDUP_REMOVED lines=19> */
.L_x_2791:
[----:B------:R-:W-:Y:S05]  /*7a00*/  BSYNC B1 ;  /* 0x0000000000017941 */ /* 0x000fea0003800000 */
.L_x_2790:
        /* <DEDUP_REMOVED lines=9> */
[----:B------:R-:W-:-:S04]  /*7aa0*/  @!P2 IADD3 R62, P3, R64, R39, RZ ;  /* 0x00000027403ea210 */ /* 0x000fc80007f7e0ff */
[----:B------:R-:W-:Y:S02]  /*7ab0*/  @!P2 IADD3.X R63, R66, R103, RZ, P3, !PT ;  /* 0x00000067423fa210 */ /* 0x000fe40001ffe4ff */
        /* <DEDUP_REMOVED lines=8> */
.L_x_2793:
[----:B------:R-:W-:Y:S05]  /*7b40*/  BSYNC B1 ;  /* 0x0000000000017941 */ /* 0x000fea0003800000 */
.L_x_2792:
[----:B------:R-:W-:-:S13]  /*7b50*/  ISETP.GE.AND P3, PT, R211, R115, PT ;  /* 0x00000073d300720c */ /* 0x000fda0003f66270 */
[----:B------:R-:W-:Y:S05]  /*7b60*/  @P3 BRA `(.L_x_2759) ;  /* 0x00000000004c3947 */ /* 0x000fea0003800000 */
[----:B------:R-:W3:Y:S01]  /*7b70*/  LDC.64 R62, c[0x0][0x300] ;  /* 0x0000c000ff3e7b82 */ /* 0x000ee20000000a00 */
[----:B-12-4-:R-:W1:Y:S01]  /*7b80*/  @!P2 LDS.128 R48, [R114+0x1b400] ;  /* 0x01b400007230a984 */ /* 0x016e620000000c00 */
[----:B------:R-:W-:-:S03]  /*7b90*/  IMAD.MOV.U32 R57, RZ, RZ, R65 ;  /* 0x000000ffff397224 */ /* 0x000fc600078e0041 */
        /* <DEDUP_REMOVED lines=16> */
.L_x_2759:
[----:B------:R-:W-:Y:S05]  /*7ca0*/  BSYNC B0 ;  /* 0x0000000000007941 */ /* 0x000fea0003800000 */
.L_x_2721:
        /* <DEDUP_REMOVED lines=12> */
[----:B------:R-:W-:-:S04]  /*7d70*/  @!P3 IADD3 R48, R110, 0x288a0, RZ ;  /* 0x000288a06e30b810 */ /* 0x000fc80007ffe0ff */
[----:B------:R-:W-:-:S04]  /*7d80*/  @!P3 PRMT R48, RZ, 0x654, R48 ;  /* 0x00000654ff30b816 */ /* 0x000fc80000000030 */
[----:B------:R1:W-:Y:S01]  /*7d90*/  @!P3 SYNCS.ARRIVE.TRANS64.RED.A1T0 RZ, [R48+URZ], RZ ;  /* 0x000000ff30ffb9a7 */ /* 0x0003e2000810043f */
[----:B------:R-:W-:Y:S05]  /*7da0*/  @!P0 BRA `(.L_x_2795) ;  /* 0x0000000000048947 */ /* 0x000fea0003800000 */
[----:B------:R-:W-:Y:S01]  /*7db0*/  BPT.TRAP 0x1 ;  /* 0x000000040000795c */ /* 0x000fe20000300000 */
.L_x_2795:
[----:B------:R-:W-:Y:S05]  /*7dc0*/  BSYNC B0 ;  /* 0x0000000000007941 */ /* 0x000fea0003800000 */
.L_x_2794:
[----:B------:R-:W2:Y:S01]  /*7dd0*/  SYNCS.PHASECHK.TRANS64.TRYWAIT P0, [R110+URZ+0x288b0], R119 ;  /* 0x0288b0776e0075a7 */ /* 0x000ea2000800017f */
[----:B------:R-:W-:Y:S01]  /*7de0*/  ULDC UR42, c[0x0][0x2f4] ;  /* 0x0000bd00002a7ab9 */ /* 0x000fe20000000800 */
[----:B------:R-:W-:Y:S01]  /*7df0*/  ULDC.64 UR36, c[0x0][0x328] ;  /* 0x0000ca0000247ab9 */ /* 0x000fe20000000a00 */
[----:B------:R-:W-:Y:S01]  /*7e00*/  ULDC.64 UR38, c[0x0][0x318] ;  /* 0x0000c60000267ab9 */ /* 0x000fe20000000a00 */
[----:B------:R-:W-:Y:S04]  /*7e10*/  BSSY B0, `(.L_x_2796) ;  /* 0x0000002000007945 */ /* 0x000fe80003800000 */
[----:B--2---:R-:W-:Y:S05]  /*7e20*/  @!P0 BRA `(.L_x_2797) ;  /* 0x0000016c00ec8947 */ /* 0x004fea0003800000 */
.L_x_3074:
[----:B------:R-:W-:Y:S05]  /*7e30*/  BSYNC B0 ;  /* 0x0000000000007941 */ /* 0x000fea0003800000 */
.L_x_2796:
        /* <DEDUP_REMOVED lines=18> */
.L_x_2799:
[----:B------:R-:W-:Y:S05]  /*7f60*/  BSYNC B0 ;  /* 0x0000000000007941 */ /* 0x000fea0003800000 */
.L_x_2798:
[----:B------:R-:W-:Y:S01]  /*7f70*/  ISETP.GE.AND P0, PT, R213, R115, PT ;  /* 0x00000073d500720c */ /* 0x000fe20003f06270 */
[----:B------:R-:W-:-:S12]  /*7f80*/  BSSY B0, `(.L_x_2800) ;  /* 0x0000012000007945 */ /* 0x000fd80003800000 */
[----:B------:R-:W-:Y:S05]  /*7f90*/  @P0 BRA `(.L_x_2801) ;  /* 0x0000000000400947 */ /* 0x000fea0003800000 */
[----:B---3--:R-:W-:Y:S02]  /*7fa0*/  IADD3 R51, P0, R52, 0x20, RZ ;  /* 0x0000002034337810 */ /* 0x008fe40007f1e0ff */
[----:B------:R-:W-:-:S03]  /*7fb0*/  MOV R49, R109 ;  /* 0x0000006d00317202 */ /* 0x000fc60000000f00 */
        /* <DEDUP_REMOVED lines=14> */
.L_x_2801:
[----:B------:R-:W-:Y:S05]  /*80a0*/  BSYNC B0 ;  /* 0x0000000000007941 */ /* 0x000fea0003800000 */
.L_x_2800:
        /* <DEDUP_REMOVED lines=19> */
.L_x_2803:
[----:B------:R-:W-:Y:S05]  /*81e0*/  BSYNC B0 ;  /* 0x0000000000007941 */ /* 0x000fea0003800000 */
.L_x_2802:
[----:B------:R-:W-:Y:S01]  /*81f0*/  ISETP.GE.AND P0, PT, R211, R115, PT ;  /* 0x00000073d300720c */ /* 0x000fe20003f06270 */
[----:B------:R-:W-:-:S12]  /*8200*/  BSSY B0, `(.L_x_2804) ;  /* 0x0000012000007945 */ /* 0x000fd80003800000 */
[----:B------:R-:W-:Y:S05]  /*8210*/  @P0 BRA `(.L_x_2805) ;  /* 0x0000000000400947 */ /* 0x000fea0003800000 */
[----:B-1-34-:R-:W-:Y:S01]  /*8220*/  IADD3 R51, P0, R52, 0x60, RZ ;  /* 0x0000006034337810 */ /* 0x01afe20007f1e0ff */
[----:B------:R-:W-:Y:S02]  /*8230*/  IMAD.MOV.U32 R48, RZ, RZ, R98 ;  /* 0x000000ffff307224 */ /* 0x000fe400078e0062 */
[----:B------:R-:W-:Y:S01]  /*8240*/  IMAD.MOV.U32 R49, RZ, RZ, R109 ;  /* 0x000000ffff317224 */ /* 0x000fe200078e006d */
[----:B------:R-:W-:Y:S01]  /*8250*/  IADD3.X R52, RZ, R53, RZ, P0, !PT ;  /* 0x00000035ff347210 */ /* 0x000fe200007fe4ff */
        /* <DEDUP_REMOVED lines=12> */
.L_x_2805:
[----:B------:R-:W-:Y:S05]  /*8320*/  BSYNC B0 ;  /* 0x0000000000007941 */ /* 0x000fea0003800000 */
.L_x_2804:
        /* <DEDUP_REMOVED lines=22> */
.L_x_2716:
[----:B------:R-:W1:Y:S01]  /*8490*/  LDC R0, c[0x0][0x448] ;  /* 0x00011200ff007b82 */ /* 0x000e620000000800 */
[----:B------:R-:W-:Y:S01]  /*84a0*/  IADD3 R3, R191, 0x7f, RZ ;  /* 0x0000007fbf037810 */ /* 0x000fe20007ffe0ff */
[----:B------:R-:W-:Y:S01]  /*84b0*/  IMAD.MOV.U32 R40, RZ, RZ, RZ ;  /* 0x000000ffff287224 */ /* 0x000fe200078e00ff */
        /* <DEDUP_REMOVED lines=8> */
[----:B------:R-:W-:Y:S01]  /*8540*/  MOV R138, RZ ;  /* 0x000000ff008a7202 */ /* 0x000fe20000000f00 */
        /* <DEDUP_REMOVED lines=12> */
[----:B-1----:R-:W-:Y:S01]  /*8610*/  ISETP.NE.AND P1, PT, R0, 0x1, PT ;  /* 0x000000010000780c */ /* 0x002fe20003f25270 */
[----:B------:R-:W-:Y:S01]  /*8620*/  IMAD.MOV.U32 R112, RZ, RZ, RZ ;  /* 0x000000ffff707224 */ /* 0x000fe200078e00ff */
[----:B0-----:R-:W-:Y:S02]  /*8630*/  CS2R R110, SRZ ;  /* 0x00000000006e7805 */ /* 0x001fe4000001ff00 */
        /* <DEDUP_REMOVED lines=8> */
[----:B------:R-:W-:Y:S01]  /*86c0*/  MOV R94, RZ ;  /* 0x000000ff005e7202 */ /* 0x000fe20000000f00 */
[----:B------:R-:W-:Y:S01]  /*86d0*/  IMAD.MOV.U32 R93, RZ, RZ, RZ ;  /* 0x000000ffff5d7224 */ /* 0x000fe200078e00ff */
[----:B------:R-:W0:Y:S01]  /*86e0*/  @P1 LDC R0, c[0x0][0x44c] ;  /* 0x00011300ff001b82 */ /* 0x000e220000000800 */
[----:B------:R-:W-:-:S07]  /*86f0*/  CS2R R90, SRZ ;  /* 0x00000000005a7805 */ /* 0x000fce000001ff00 */
[----:B------:R-:W1:Y:S01]  /*8700*/  @P1 LDC R5, c[0x0][0x450] ;  /* 0x00011400ff051b82 */ /* 0x000e620000000800 */
[----:B0-----:R-:W-:-:S05]  /*8710*/  @P1 IMAD.HI.U32 R0, R3, R0, RZ ;  /* 0x0000000003001227 */ /* 0x001fca00078e00ff */
[----:B-1----:R-:W-:Y:S02]  /*8720*/  @P1 SHF.R.U32.HI R3, RZ, R5, R0 ;  /* 0x00000005ff031219 */ /* 0x002fe40000011600 */
[----:B------:R-:W-:-:S03]  /*8730*/  PLOP3.LUT P1, PT, PT, PT, PT, 0x80, 0x0 ;  /* 0x000000000000781c */ /* 0x000fc60003f2f070 */
[----:B------:R-:W-:Y:S02]  /*8740*/  IMAD.IADD R3, R128, 0x1, R3 ;  /* 0x0000000180037824 */ /* 0x000fe400078e0203 */
[----:B------:R-:W-:-:S03]  /*8750*/  IMAD.MOV.U32 R128, RZ, RZ, RZ ;  /* 0x000000ffff807224 */ /* 0x000fc600078e00ff */
[----:B------:R-:W-:-:S04]  /*8760*/  SHF.R.S32.HI R0, RZ, 0x1f, R3 ;  /* 0x0000001fff007819 */ /* 0x000fc80000011403 */
[----:B------:R-:W-:Y:S01]  /*8770*/  LEA.HI R0, R0, R3, RZ, 0x7 ;  /* 0x0000000300007211 */ /* 0x000fe200078f38ff */
[----:B------:R-:W-:-:S03]  /*8780*/  IMAD.MOV.U32 R3, RZ, RZ, RZ ;  /* 0x000000ffff037224 */ /* 0x000fc600078e00ff */
[----:B------:R-:W-:Y:S01]  /*8790*/  SHF.R.S32.HI R4, RZ, 0x7, R0 ;  /* 0x00000007ff047819 */ /* 0x000fe20000011400 */
[----:B------:R-:W-:-:S03]  /*87a0*/  IMAD.MOV.U32 R0, RZ, RZ, RZ ;  /* 0x000000ffff007224 */ /* 0x000fc600078e00ff */
[----:B------:R-:W-:-:S04]  /*87b0*/  VIMNMX R129, R129, R4, PT ;  /* 0x0000000481817248 */ /* 0x000fc80003fe0100 */
[----:B------:R-:W-:Y:S01]  /*87c0*/  ISETP.GE.AND P2, PT, R129, 0x1, PT ;  /* 0x000000018100780c */ /* 0x000fe20003f46270 */
[----:B------:R-:W-:-:S12]  /*87d0*/  @P0 BRA `(.L_x_2807) ;  /* 0x00000000000c0947 */ /* 0x000fd80003800000 */
[----:B------:R-:W0:Y:S01]  /*87e0*/  FENCE.VIEW.ASYNC.G ;  /* 0x00000000000073c6 */ /* 0x000e220000000100 */
[----:B------:R-:W-:Y:S05]  /*87f0*/  WARPSYNC.ALL ;  /* 0x0000000000007948 */ /* 0x000fea0003800000 */
[----:B0-----:R-:W-:Y:S06]  /*8800*/  BAR.ARV 0xc, 0x180 ;  /* 0x0306000000007b1d */ /* 0x001fec0000002000 */
.L_x_2807:
[----:B------:R-:W-:Y:S01]  /*8810*/  CS2R R88, SRZ ;  /* 0x0000000000587805 */ /* 0x000fe2000001ff00 */
[----:B------:R-:W-:Y:S06]  /*8820*/  @!P2 BRA `(.L_x_2808) ;  /* 0x000000cc0084a947 */ /* 0x000fec0003800000 */
[----:B------:R-:W-:-:S03]  /*8830*/  UMOV UR4, 0xffffffff ;  /* 0xffffffff00047882 */ /* 0x000fc60000000000 */
[----:B------:R-:W-:Y:S05]  /*8840*/  BRA.DIV UR4, `(.L_x_2809) ;  /* 0x0000016604787947 */ /* 0x000fea000b800000 */
[----:B------:R0:W1:Y:S02]  /*8850*/  SHFL.IDX PT, R190, R224, RZ, 0x1f ;  /* 0x00001fffe0be7589 */ /* 0x00006400000e0000 */
.L_x_3077:
        /* <DEDUP_REMOVED lines=16> */
[----:B------:R-:W-:Y:S01]  /*8960*/  MOV R6, UR6 ;  /* 0x0000000600067c02 */ /* 0x000fe20008000f00 */
[----:B------:R-:W-:Y:S01]  /*8970*/  IMAD.U32 R7, RZ, RZ, UR7 ;  /* 0x00000007ff077e24 */ /* 0x000fe2000f8e00ff */
[----:B------:R-:W-:Y:S01]  /*8980*/  MOV R13, RZ ;  /* 0x000000ff000d7202 */ /* 0x000fe20000000f00 */
[----:B------:R-:W-:-:S02]  /*8990*/  IMAD.U32 R10, RZ, RZ, UR4 ;  /* 0x00000004ff0a7e24 */ /* 0x000fc4000f8e00ff */
[----:B------:R-:W-:Y:S02]  /*89a0*/  IMAD.U32 R11, RZ, RZ, UR5 ;  /* 0x00000005ff0b7e24 */ /* 0x000fe4000f8e00ff */
[----:B------:R-:W-:Y:S02]  /*89b0*/  IMAD.MOV.U32 R8, RZ, RZ, 0x70 ;  /* 0x00000070ff087424 */ /* 0x000fe400078e00ff */
[----:B-1----:R-:W-:-:S07]  /*89c0*/  IMAD.MOV.U32 R12, RZ, RZ, 0x1 ;  /* 0x00000001ff0c7424 */ /* 0x002fce00078e00ff */
[----:B------:R-:W-:-:S07]  /*89d0*/  LEPC R20, `(.L_x_2810) ;  /* 0x000000001014794e */ /* 0x000fce0000000000 */
[----:B0-2--5:R-:W-:Y:S05]  /*89e0*/  CALL.ABS.NOINC R14 ;  /* 0x000000000e007343 */ /* 0x025fea0003c00000 */
.L_x_2810:
        /* <DEDUP_REMOVED lines=12> */
.L_x_2814:
[----:B--2---:R2:W3:Y:S02]  /*8ab0*/  SYNCS.PHASECHK.TRANS64.TRYWAIT P0, [R2+URZ+0x28800], R3 ;  /* 0x02880003020075a7 */ /* 0x0044e4000800017f */
[----:B---3--:R-:W-:Y:S05]  /*8ac0*/  @!P0 NANOSLEEP.SYNCS 0x989680 ;  /* 0x009896800000895d */ /* 0x008fea0003900000 */
[----:B------:R-:W3:Y:S02]  /*8ad0*/  @!P0 SYNCS.PHASECHK.TRANS64 P0, [R2+URZ+0x28800], R3 ;  /* 0x02880003020085a7 */ /* 0x000ee4000800007f */
[----:B---3--:R-:W-:Y:S05]  /*8ae0*/  @!P0 BRA `(.L_x_2814) ;  /* 0xfffffffc00f08947 */ /* 0x008fea000383ffff */
.L_x_2813:
[----:B------:R-:W-:Y:S05]  /*8af0*/  BSYNC B0 ;  /* 0x0000000000007941 */ /* 0x000fea0003800000 */
.L_x_2812:
[----:B------:R-:W-:Y:S05]  /*8b00*/  BRA `(.L_x_2815) ;  /* 0x0000004c00907947 */ /* 0x000fea0003800000 */
.L_x_2811:
        /* <DEDUP_REMOVED lines=26> */
[----:B-1----:R-:W-:-:S07]  /*8cb0*/  IMAD.MOV.U32 R12, RZ, RZ, 0x1 ;  /* 0x00000001ff0c7424 */ /* 0x002fce00078e00ff */
[----:B------:R-:W-:-:S07]  /*8cc0*/  LEPC R20, `(.L_x_2816) ;  /* 0x000000001014794e */ /* 0x000fce0000000000 */
[----:B0-2---:R-:W-:Y:S05]  /*8cd0*/  CALL.ABS.NOINC R14 ;  /* 0x000000000e007343 */ /* 0x005fea0003c00000 */
.L_x_2816:
        /* <DEDUP_REMOVED lines=8> */
[----:B------:R-:W-:Y:S01]  /*8d60*/  ULDC.64 UR6, c[0x0][0x408] ;  /* 0x0001020000067ab9 */ /* 0x000fe20000000a00 */
[----:B------:R-:W-:Y:S01]  /*8d70*/  MOV R9, R31 ;  /* 0x0000001f00097202 */ /* 0x000fe20000000f00 */
        /* <DEDUP_REMOVED lines=29> */
.L_x_3083:
        /* <DEDUP_REMOVED lines=18> */
[C---:B0-----:R-:W-:Y:S02]  /*9070*/  @!P4 IADD3 R12, P1, R14.reuse, R12, RZ ;  /* 0x0000000c0e0cc210 */ /* 0x041fe40007f3e0ff */
[-C--:B------:R-:W-:Y:S02]  /*9080*/  @!P5 IADD3 R20, P2, R3, R15.reuse, RZ ;  /* 0x0000000f0314d210 */ /* 0x080fe40007f5e0ff */
[----:B------:R-:W-:Y:S02]  /*9090*/  @!P5 IADD3 R14, P3, R14, R15, RZ ;  /* 0x0000000f0e0ed210 */ /* 0x000fe40007f7e0ff */
[----:B------:R-:W-:-:S02]  /*90a0*/  CS2R R46, SRZ ;  /* 0x00000000002e7805 */ /* 0x000fc4000001ff00 */
[C---:B--2---:R-:W-:Y:S02]  /*90b0*/  @!P4 IADD3.X R11, R0.reuse, R13, RZ, P0, !PT ;  /* 0x0000000d000bc210 */ /* 0x044fe400007fe4ff */
[----:B------:R-:W-:Y:S01]  /*90c0*/  CS2R R48, SRZ ;  /* 0x0000000000307805 */ /* 0x000fe2000001ff00 */
[----:B------:R-:W-:Y:S02]  /*90d0*/  @!P5 IMAD.X R21, R0, 0x1, R9, P2 ;  /* 0x000000010015d824 */ /* 0x000fe400010e0609 */
[C---:B----4-:R-:W-:Y:S01]  /*90e0*/  @!P4 IMAD.X R13, R4.reuse, 0x1, R13, P1 ;  /* 0x00000001040dc824 */ /* 0x050fe200008e060d */
[----:B------:R0:W5:Y:S01]  /*90f0*/  @!P4 LD.E.64 R46, desc[UR40][R10.64] ;  /* 0x000000280a2ec980 */ /* 0x000162000c101b00 */
[----:B------:R-:W-:-:S03]  /*9100*/  @!P5 IMAD.X R15, R4, 0x1, R9, P3 ;  /* 0x00000001040fd824 */ /* 0x000fc600018e0609 */
[----:B------:R0:W5:Y:S04]  /*9110*/  @!P5 LD.E.64 R40, desc[UR40][R20.64] ;  /* 0x000000281428d980 */ /* 0x000168000c101b00 */
[----:B------:R0:W5:Y:S04]  /*9120*/  @!P5 LD.E.64 R44, desc[UR40][R14.64] ;  /* 0x000000280e2cd980 */ /* 0x000168000c101b00 */
[----:B------:R0:W5:Y:S02]  /*9130*/  @!P4 LD.E.64 R48, desc[UR40][R12.64] ;  /* 0x000000280c30c980 */ /* 0x000164000c101b00 */
.L_x_2821:
[----:B------:R-:W-:Y:S05]  /*9140*/  BSYNC B1 ;  /* 0x0000000000017941 */ /* 0x000fea0003800000 */
.L_x_2820:
[----:B--2--5:R-:W-:Y:S01]  /*9150*/  IMAD.MOV.U32 R0, RZ, RZ, R48 ;  /* 0x000000ffff007224 */ /* 0x024fe200078e0030 */
[----:B------:R-:W-:Y:S01]  /*9160*/  MOV R9, R45 ;  /* 0x0000002d00097202 */ /* 0x000fe20000000f00 */
[----:B---3--:R-:W-:Y:S01]  /*9170*/  IMAD.MOV.U32 R3, RZ, RZ, R49 ;  /* 0x000000ffff037224 */ /* 0x008fe200078e0031 */
[----:B------:R-:W-:Y:S01]  /*9180*/  UMOV UR4, 0xffffffff ;  /* 0xffffffff00047882 */ /* 0x000fe20000000000 */
[----:B----4-:R-:W-:Y:S01]  /*9190*/  IMAD.MOV.U32 R4, RZ, RZ, R44 ;  /* 0x000000ffff047224 */ /* 0x010fe200078e002c */
        /* <DEDUP_REMOVED lines=8> */
[----:B------:R-:W-:-:S02]  /*9220*/  PRMT R65, R65, 0x5410, R0 ;  /* 0x0000541041417816 */ /* 0x000fc40000000000 */
[----:B------:R-:W-:Y:S02]  /*9230*/  CS2R R38, SRZ ;  /* 0x0000000000267805 */ /* 0x000fe4000001ff00 */
        /* <DEDUP_REMOVED lines=8> */
.L_x_3089:
        /* <DEDUP_REMOVED lines=11> */
[----:B------:R-:W-:Y:S02]  /*9370*/  ISETP.GE.AND P5, PT, R185, UR4, PT ;  /* 0x00000004b9007c0c */ /* 0x000fe4000bfa6270 */
[----:B------:R-:W-:-:S07]  /*9380*/  CS2R R36, SRZ ;  /* 0x0000000000247805 */ /* 0x000fce000001ff00 */
[----:B------:R-:W-:-:S04]  /*9390*/  @!P4 SHF.L.U32 R12, R18, 0x1, RZ ;  /* 0x00000001120cc819 */ /* 0x000fc800000006ff */
[C---:B------:R-:W-:Y:S01]  /*93a0*/  @!P5 IMAD.SHL.U32 R11, R185.reuse, 0x2, RZ ;  /* 0x00000002b90bd824 */ /* 0x040fe200078e00ff */
[----:B------:R-:W-:Y:S02]  /*93b0*/  @!P5 SHF.L.U64.HI R15, R185, 0x1, R218 ;  /* 0x00000001b90fd819 */ /* 0x000fe400000102da */
[CC--:B----4-:R-:W-:Y:S02]  /*93c0*/  @!P4 IADD3 R10, P0, R3.reuse, R12.reuse, RZ ;  /* 0x0000000c030ac210 */ /* 0x0d0fe40007f1e0ff */
[-C--:B------:R-:W-:Y:S02]  /*93d0*/  @!P5 IADD3 R20, P2, R3, R11.reuse, RZ ;  /* 0x0000000b0314d210 */ /* 0x080fe40007f5e0ff */
[----:B0-----:R-:W-:Y:S02]  /*93e0*/  @!P4 IADD3 R12, P1, R14, R12, RZ ;  /* 0x0000000c0e0cc210 */ /* 0x001fe40007f3e0ff */
[----:B------:R-:W-:Y:S01]  /*93f0*/  @!P4 SHF.L.U64.HI R9, R18, 0x1, R19 ;  /* 0x000000011209c819 */ /* 0x000fe20000010213 */
[----:B---3--:R-:W-:Y:S01]  /*9400*/  @!P5 IMAD.X R21, R0, 0x1, R15, P2 ;  /* 0x000000010015d824 */ /* 0x008fe200010e060f */
[----:B------:R-:W-:-:S02]  /*9410*/  @!P5 IADD3 R14, P3, R14, R11, RZ ;  /* 0x0000000b0e0ed210 */ /* 0x000fc40007f7e0ff */
[----:B------:R-:W-:Y:S01]  /*9420*/  CS2R R38, SRZ ;  /* 0x0000000000267805 */ /* 0x000fe2000001ff00 */
[--C-:B------:R-:W-:Y:S01]  /*9430*/  @!P4 IMAD.X R11, R0, 0x1, R9.reuse, P0 ;  /* 0x00000001000bc824 */ /* 0x100fe200000e0609 */
[----:B------:R0:W5:Y:S01]  /*9440*/  @!P5 LD.E.64 R32, desc[UR40][R20.64] ;  /* 0x000000281420d980 */ /* 0x000162000c101b00 */
[C---:B-1----:R-:W-:Y:S02]  /*9450*/  @!P4 IMAD.X R13, R4.reuse, 0x1, R9, P1 ;  /* 0x00000001040dc824 */ /* 0x042fe400008e0609 */
[----:B------:R-:W-:Y:S01]  /*9460*/  @!P5 IMAD.X R15, R4, 0x1, R15, P3 ;  /* 0x00000001040fd824 */ /* 0x000fe200018e060f */
[----:B------:R0:W5:Y:S04]  /*9470*/  @!P4 LD.E.64 R36, desc[UR40][R10.64] ;  /* 0x000000280a24c980 */ /* 0x000168000c101b00 */
[----:B------:R0:W5:Y:S04]  /*9480*/  @!P5 LD.E.64 R34, desc[UR40][R14.64] ;  /* 0x000000280e22d980 */ /* 0x000168000c101b00 */
[----:B------:R0:W5:Y:S02]  /*9490*/  @!P4 LD.E.64 R38, desc[UR40][R12.64] ;  /* 0x000000280c26c980 */ /* 0x000164000c101b00 */
.L_x_2824:
[----:B------:R-:W-:Y:S05]  /*94a0*/  BSYNC B1 ;  /* 0x0000000000017941 */ /* 0x000fea0003800000 */
.L_x_2823:
[----:B----45:R-:W-:Y:S01]  /*94b0*/  IMAD.MOV.U32 R3, RZ, RZ, R39 ;  /* 0x000000ffff037224 */ /* 0x030fe200078e0027 */
[----:B---3--:R-:W-:Y:S01]  /*94c0*/  MOV R0, R38 ;  /* 0x0000002600007202 */ /* 0x008fe20000000f00 */
[----:B-1----:R-:W-:Y:S01]  /*94d0*/  IMAD.MOV.U32 R4, RZ, RZ, R34 ;  /* 0x000000ffff047224 */ /* 0x002fe200078e0022 */
[----:B------:R-:W-:Y:S01]  /*94e0*/  UMOV UR4, 0xffffffff ;  /* 0xffffffff00047882 */ /* 0x000fe20000000000 */
        /* <DEDUP_REMOVED lines=16> */
.L_x_3095:
        /* <DEDUP_REMOVED lines=23> */
[----:B------:R-:W-:Y:S02]  /*9760*/  CS2R R30, SRZ ;  /* 0x00000000001e7805 */ /* 0x000fe4000001ff00 */
[----:B------:R-:W-:Y:S01]  /*9770*/  @!P4 IADD3.X R11, R0, R9, RZ, P0, !PT ;  /* 0x00000009000bc210 */ /* 0x000fe200007fe4ff */
[C---:B-1----:R-:W-:Y:S01]  /*9780*/  @!P4 IMAD.X R13, R4.reuse, 0x1, R9, P1 ;  /* 0x00000001040dc824 */ /* 0x042fe200008e0609 */
[----:B------:R0:W5:Y:S01]  /*9790*/  @!P5 LD.E.64 R24, desc[UR40][R26.64] ;  /* 0x000000281a18d980 */ /* 0x000162000c101b00 */
[----:B------:R-:W-:-:S03]  /*97a0*/  @!P5 IMAD.X R15, R4, 0x1, R15, P3 ;  /* 0x00000001040fd824 */ /* 0x000fc600018e060f */
[----:B------:R0:W5:Y:S04]  /*97b0*/  @!P4 LD.E.64 R28, desc[UR40][R10.64] ;  /* 0x000000280a1cc980 */ /* 0x000168000c101b00 */
[----:B------:R0:W5:Y:S04]  /*97c0*/  @!P5 LD.E.64 R20, desc[UR40][R14.64] ;  /* 0x000000280e14d980 */ /* 0x000168000c101b00 */
[----:B------:R0:W5:Y:S02]  /*97d0*/  @!P4 LD.E.64 R30, desc[UR40][R12.64] ;  /* 0x000000280c1ec980 */ /* 0x000164000c101b00 */
.L_x_2827:
[----:B------:R-:W-:Y:S05]  /*97e0*/  BSYNC B1 ;  /* 0x0000000000017941 */ /* 0x000fea0003800000 */
.L_x_2826:
[----:B---3-5:R-:W-:Y:S01]  /*97f0*/  IMAD.MOV.U32 R0, RZ, RZ, R30 ;  /* 0x000000ffff007224 */ /* 0x028fe200078e001e */
[----:B------:R-:W-:Y:S01]  /*9800*/  MOV R9, R21 ;  /* 0x0000001500097202 */ /* 0x000fe20000000f00 */
[----:B----4-:R-:W-:Y:S01]  /*9810*/  IMAD.MOV.U32 R3, RZ, RZ, R31 ;  /* 0x000000ffff037224 */ /* 0x010fe200078e001f */
[----:B------:R-:W-:Y:S01]  /*9820*/  UMOV UR4, 0xffffffff ;  /* 0xffffffff00047882 */ /* 0x000fe20000000000 */
[----:B-1----:R-:W-:Y:S01]  /*9830*/  IMAD.MOV.U32 R4, RZ, RZ, R20 ;  /* 0x000000ffff047224 */ /* 0x002fe200078e0014 */
[----:B0-----:R-:W-:Y:S02]  /*9840*/  CS2R R26, SRZ ;  /* 0x00000000001a7805 */ /* 0x001fe4000001ff00 */
        /* <DEDUP_REMOVED lines=13> */
.L_x_3101:
        /* <DEDUP_REMOVED lines=20> */
[-C--:B------:R-:W-:Y:S02]  /*9a60*/  @!P5 IADD3 R62, P2, R3, R15.reuse, RZ ;  /* 0x0000000f033ed210 */ /* 0x080fe40007f5e0ff */
[----:B------:R-:W-:Y:S01]  /*9a70*/  @!P4 IADD3 R60, P1, R14, R60, RZ ;  /* 0x0000003c0e3cc210 */ /* 0x000fe20007f3e0ff */
[----:B-1----:R-:W-:Y:S01]  /*9a80*/  @!P4 IMAD.X R7, R0, 0x1, R11, P0 ;  /* 0x000000010007c824 */ /* 0x002fe200000e060b */
[----:B------:R-:W-:Y:S01]  /*9a90*/  @!P5 IADD3 R14, P3, R14, R15, RZ ;  /* 0x0000000f0e0ed210 */ /* 0x000fe20007f7e0ff */
[----:B------:R-:W-:Y:S01]  /*9aa0*/  @!P5 IMAD.X R63, R0, 0x1, R13, P2 ;  /* 0x00000001003fd824 */ /* 0x000fe200010e060d */
[----:B------:R-:W-:Y:S01]  /*9ab0*/  CS2R R26, SRZ ;  /* 0x00000000001a7805 */ /* 0x000fe2000001ff00 */
[C---:B----4-:R-:W-:Y:S01]  /*9ac0*/  @!P4 IMAD.X R61, R4.reuse, 0x1, R11, P1 ;  /* 0x00000001043dc824 */ /* 0x050fe200008e060b */
[----:B------:R-:W-:-:S02]  /*9ad0*/  @!P5 IADD3.X R15, R4, R13, RZ, P3, !PT ;  /* 0x0000000d040fd210 */ /* 0x000fc40001ffe4ff */
[----:B------:R-:W-:Y:S02]  /*9ae0*/  CS2R R10, SRZ ;  /* 0x00000000000a7805 */ /* 0x000fe4000001ff00 */
[----:B------:R-:W-:Y:S01]  /*9af0*/  CS2R R12, SRZ ;  /* 0x00000000000c7805 */ /* 0x000fe2000001ff00 */
[----:B------:R0:W5:Y:S04]  /*9b00*/  @!P5 LD.E.64 R8, desc[UR40][R62.64] ;  /* 0x000000283e08d980 */ /* 0x000168000c101b00 */
[----:B------:R0:W5:Y:S04]  /*9b10*/  @!P5 LD.E.64 R10, desc[UR40][R14.64] ;  /* 0x000000280e0ad980 */ /* 0x000168000c101b00 */
[----:B------:R0:W5:Y:S04]  /*9b20*/  @!P4 LD.E.64 R12, desc[UR40][R6.64] ;  /* 0x00000028060cc980 */ /* 0x000168000c101b00 */
[----:B------:R0:W5:Y:S02]  /*9b30*/  @!P4 LD.E.64 R26, desc[UR40][R60.64] ;  /* 0x000000283c1ac980 */ /* 0x000164000c101b00 */
.L_x_2830:
[----:B------:R-:W-:Y:S05]  /*9b40*/  BSYNC B1 ;  /* 0x0000000000017941 */ /* 0x000fea0003800000 */
.L_x_2829:
[----:B------:R-:W2:Y:S01]  /*9b50*/  SYNCS.PHASECHK.TRANS64.TRYWAIT P0, [R2+URZ+0x28800], R5 ;  /* 0x02880005020075a7 */ /* 0x000ea2000800017f */
[----:B---3-5:R-:W-:Y:S01]  /*9b60*/  IMAD.MOV.U32 R3, RZ, RZ, R26 ;  /* 0x000000ffff037224 */ /* 0x028fe200078e001a */
[----:B0-----:R-:W-:Y:S01]  /*9b70*/  MOV R7, R13 ;  /* 0x0000000d00077202 */ /* 0x001fe20000000f00 */
[----:B----4-:R-:W-:Y:S01]  /*9b80*/  IMAD.MOV.U32 R4, RZ, RZ, R27 ;  /* 0x000000ffff047224 */ /* 0x010fe200078e001b */
[----:B-1----:R-:W-:Y:S01]  /*9b90*/  VIADDMNMX R0, R64, -R191, 0x80, PT ;  /* 0x0000008040007446 */ /* 0x002fe200038009bf */
[----:B------:R-:W-:Y:S01]  /*9ba0*/  IMAD.MOV.U32 R6, RZ, RZ, R12 ;  /* 0x000000ffff067224 */ /* 0x000fe200078e000c */
[----:B------:R-:W-:Y:S02]  /*9bb0*/  BSSY B1, `(.L_x_2831) ;  /* 0x000000a000017945 */ /* 0x000fe40003800000 */
[----:B------:R-:W-:Y:S01]  /*9bc0*/  PRMT R15, R3, 0x5410, R4 ;  /* 0x00005410030f7816 */ /* 0x000fe20000000004 */
[----:B------:R-:W-:Y:S01]  /*9bd0*/  IMAD.MOV.U32 R3, RZ, RZ, R10 ;  /* 0x000000ffff037224 */ /* 0x000fe200078e000a */
[----:B------:R-:W-:Y:S01]  /*9be0*/  PRMT R55, R6, 0x5410, R7 ;  /* 0x0000541006377816 */ /* 0x000fe20000000007 */
[----:B------:R-:W-:Y:S01]  /*9bf0*/  IMAD.MOV.U32 R4, RZ, RZ, R11 ;  /* 0x000000ffff047224 */ /* 0x000fe200078e000b */
[----:B------:R-:W-:Y:S01]  /*9c00*/  ISETP.GE.AND P1, PT, R22, R0, PT ;  /* 0x000000001600720c */ /* 0x000fe20003f26270 */
[----:B------:R-:W-:-:S03]  /*9c10*/  IMAD.MOV.U32 R6, RZ, RZ, R9 ;  /* 0x000000ffff067224 */ /* 0x000fc600078e0009 */
[----:B------:R-:W-:Y:S01]  /*9c20*/  PRMT R3, R3, 0x5410, R4 ;  /* 0x0000541003037816 */ /* 0x000fe20000000004 */
[----:B------:R-:W-:Y:S01]  /*9c30*/  IMAD.MOV.U32 R4, RZ, RZ, R8 ;  /* 0x000000ffff047224 */ /* 0x000fe200078e0008 */
[----:B--2---:R-:W-:Y:S07]  /*9c40*/  @!P0 BRA `(.L_x_2832) ;  /* 0x0000015800648947 */ /* 0x004fee0003800000 */
.L_x_3102:
[----:B------:R-:W-:Y:S05]  /*9c50*/  BSYNC B1 ;  /* 0x0000000000017941 */ /* 0x000fea0003800000 */
.L_x_2831:
        /* <DEDUP_REMOVED lines=50> */
.L_x_2836:
[----:B------:R-:W-:Y:S05]  /*9f80*/  BSYNC B2 ;  /* 0x0000000000027941 */ /* 0x000fea0003800000 */
.L_x_2835:
        /* <DEDUP_REMOVED lines=20> */
[--C-:B------:R-:W-:Y:S02]  /*a0d0*/  HADD2.F32 R45, -RZ, R58.reuse.H0_H0 ;  /* 0x2000003aff2d7230 */ /* 0x100fe40000004100 */
[----:B------:R-:W-:Y:S01]  /*a0e0*/  FFMA.FTZ R49, R44, R47, -R49 ;  /* 0x0000002f2c317223 */ /* 0x000fe20000010831 */
[--C-:B------:R-:W-:Y:S02]  /*a0f0*/  HADD2.F32 R6, -RZ, R5.reuse.H0_H0 ;  /* 0x20000005ff067230 */ /* 0x100fe40000004100 */
[-C--:B------:R-:W-:Y:S01]  /*a100*/  FMUL.FTZ R48, R4, R46.reuse ;  /* 0x0000002e04307220 */ /* 0x080fe20000410000 */
[----:B------:R-:W-:Y:S02]  /*a110*/  HADD2.F32 R58, -RZ, R58.H1_H1 ;  /* 0x3000003aff3a7230 */ /* 0x000fe40000004100 */
        /* <DEDUP_REMOVED lines=18> */
.L_x_2834:
[----:B------:R-:W-:Y:S05]  /*a240*/  BSYNC B1 ;  /* 0x0000000000017941 */ /* 0x000fea0003800000 */
.L_x_2833:
        /* <DEDUP_REMOVED lines=50> */
.L_x_2840:
[----:B------:R-:W-:Y:S05]  /*a570*/  BSYNC B2 ;  /* 0x0000000000027941 */ /* 0x000fea0003800000 */
.L_x_2839:
        /* <DEDUP_REMOVED lines=43> */
.L_x_2838:
[----:B------:R-:W-:Y:S05]  /*a830*/  BSYNC B1 ;  /* 0x0000000000017941 */ /* 0x000fea0003800000 */
.L_x_2837:
        /* <DEDUP_REMOVED lines=50> */
.L_x_2844:
[----:B------:R-:W-:Y:S05]  /*ab60*/  BSYNC B2 ;  /* 0x0000000000027941 */ /* 0x000fea0003800000 */
.L_x_2843:
        /* <DEDUP_REMOVED lines=43> */
.L_x_2842:
[----:B------:R-:W-:Y:S05]  /*ae20*/  BSYNC B1 ;  /* 0x0000000000017941 */ /* 0x000fea0003800000 */
.L_x_2841:
        /* <DEDUP_REMOVED lines=49> */
.L_x_2847:
[----:B------:R-:W-:Y:S05]  /*b140*/  BSYNC B1 ;  /* 0x0000000000017941 */ /* 0x000fea0003800000 */
.L_x_2846:
        /* <DEDUP_REMOVED lines=44> */
.L_x_2818:
        /* <DEDUP_REMOVED lines=22> */
[----:B------:R-:W-:-:S02]  /*b570*/  LEA R34, P1, R26, UR6, 0x1 ;  /* 0x000000061a227c11 */ /* 0x000fc4000f8208ff */
[----:B------:R-:W-:Y:S02]  /*b580*/  IADD3 R3, R27, R3, RZ ;  /* 0x000000031b037210 */ /* 0x000fe40007ffe0ff */
[----:B------:R-:W-:Y:S02]  /*b590*/  LEA.HI.X R35, R24, UR5, R7, 0x1, P0 ;  /* 0x0000000518237c11 */ /* 0x000fe400080f0c07 */
        /* <DEDUP_REMOVED lines=17> */
[----:B----4-:R-:W-:-:S04]  /*b6b0*/  @!P1 IADD3 R14, P2, R14, R7, RZ ;  /* 0x000000070e0e9210 */ /* 0x010fc80007f5e0ff */
[----:B------:R-:W-:Y:S01]  /*b6c0*/  @!P1 MOV R4, R14 ;  /* 0x0000000e00049202 */ /* 0x000fe20000000f00 */
[----:B-----5:R-:W-:-:S06]  /*b6d0*/  @!P1 IMAD.X R5, R5, 0x1, R6, P2 ;  /* 0x0000000105059824 */ /* 0x020fcc00010e0606 */
[----:B------:R-:W3:Y:S01]  /*b6e0*/  @!P1 LD.E.128 R4, desc[UR40][R4.64] ;  /* 0x0000002804049980 */ /* 0x000ee2000c101d00 */
[----:B------:R-:W-:Y:S02]  /*b6f0*/  CS2R R46, SRZ ;  /* 0x00000000002e7805 */ /* 0x000fe4000001ff00 */
[----:B------:R-:W-:Y:S02]  /*b700*/  CS2R R48, SRZ ;  /* 0x0000000000307805 */ /* 0x000fe4000001ff00 */
[----:B------:R-:W-:Y:S01]  /*b710*/  CS2R R36, SRZ ;  /* 0x0000000000247805 */ /* 0x000fe2000001ff00 */
[----:B------:R1:W4:Y:S01]  /*b720*/  SHFL.IDX PT, R9, R33, 0x1, 0x181f ;  /* 0x00381f0021097f89 */ /* 0x00032200000e0000 */
[----:B------:R-:W-:-:S03]  /*b730*/  CS2R R20, SRZ ;  /* 0x0000000000147805 */ /* 0x000fc6000001ff00 */
[----:B------:R1:W0:Y:S01]  /*b740*/  SHFL.IDX PT, R14, R34, 0x1, 0x181f ;  /* 0x00381f00220e7f89 */ /* 0x00022200000e0000 */
[----:B--2---:R-:W-:Y:S01]  /*b750*/  @!P1 IMAD.MOV.U32 R46, RZ, RZ, R24 ;  /* 0x000000ffff2e9224 */ /* 0x004fe200078e0018 */
[----:B------:R-:W-:Y:S01]  /*b760*/  @!P1 MOV R49, R27 ;  /* 0x0000001b00319202 */ /* 0x000fe20000000f00 */
[----:B------:R-:W-:Y:S01]  /*b770*/  @!P1 IMAD.MOV.U32 R47, RZ, RZ, R25 ;  /* 0x000000ffff2f9224 */ /* 0x000fe200078e0019 */
[----:B------:R-:W-:Y:S01]  /*b780*/  CS2R R24, SRZ ;  /* 0x0000000000187805 */ /* 0x000fe2000001ff00 */
[----:B------:R-:W-:Y:S02]  /*b790*/  IMAD.MOV.U32 R3, RZ, RZ, R46 ;  /* 0x000000ffff037224 */ /* 0x000fe400078e002e */
[----:B------:R-:W-:Y:S02]  /*b7a0*/  IMAD.MOV.U32 R8, RZ, RZ, R47 ;  /* 0x000000ffff087224 */ /* 0x000fe400078e002f */
[----:B------:R-:W-:Y:S01]  /*b7b0*/  @!P1 IMAD.MOV.U32 R48, RZ, RZ, R26 ;  /* 0x000000ffff309224 */ /* 0x000fe200078e001a */
[----:B------:R-:W-:Y:S01]  /*b7c0*/  PRMT R64, R3, 0x7610, R64 ;  /* 0x0000761003407816 */ /* 0x000fe20000000040 */
[----:B------:R-:W-:Y:S01]  /*b7d0*/  IMAD.MOV.U32 R11, RZ, RZ, R49 ;  /* 0x000000ffff0b7224 */ /* 0x000fe200078e0031 */
[----:B------:R-:W-:Y:S01]  /*b7e0*/  PRMT R66, R8, 0x7610, R66 ;  /* 0x0000761008427816 */ /* 0x000fe20000000042 */
[----:B------:R1:W2:Y:S01]  /*b7f0*/  SHFL.IDX PT, R3, R35, 0x1, 0x181f ;  /* 0x00381f0023037f89 */ /* 0x0002a200000e0000 */
[----:B---3--:R-:W-:Y:S01]  /*b800*/  @!P1 MOV R37, R7 ;  /* 0x0000000700259202 */ /* 0x008fe20000000f00 */
[----:B------:R-:W-:-:S02]  /*b810*/  @!P1 IMAD.MOV.U32 R20, RZ, RZ, R4 ;  /* 0x000000ffff149224 */ /* 0x000fc400078e0004 */
[----:B------:R1:W3:Y:S01]  /*b820*/  SHFL.IDX PT, R8, R32, 0x1, 0x181f ;  /* 0x00381f0020087f89 */ /* 0x0002e200000e0000 */
[----:B------:R-:W-:Y:S02]  /*b830*/  @!P1 IMAD.MOV.U32 R21, RZ, RZ, R5 ;  /* 0x000000ffff159224 */ /* 0x000fe400078e0005 */
[----:B------:R-:W-:Y:S02]  /*b840*/  @!P1 IMAD.MOV.U32 R36, RZ, RZ, R6 ;  /* 0x000000ffff249224 */ /* 0x000fe400078e0006 */
[----:B------:R-:W-:Y:S02]  /*b850*/  IMAD.MOV.U32 R10, RZ, RZ, R48 ;  /* 0x000000ffff0a7224 */ /* 0x000fe400078e0030 */
[----:B------:R-:W-:Y:S02]  /*b860*/  IMAD.MOV.U32 R4, RZ, RZ, R20 ;  /* 0x000000ffff047224 */ /* 0x000fe400078e0014 */
[----:B------:R-:W-:Y:S01]  /*b870*/  IMAD.MOV.U32 R5, RZ, RZ, R21 ;  /* 0x000000ffff057224 */ /* 0x000fe200078e0015 */
[----:B------:R-:W-:Y:S01]  /*b880*/  PRMT R43, R10, 0x5410, R11 ;  /* 0x000054100a2b7816 */ /* 0x000fe2000000000b */
[----:B------:R-:W-:-:S02]  /*b890*/  IMAD.MOV.U32 R6, RZ, RZ, R36 ;  /* 0x000000ffff067224 */ /* 0x000fc400078e0024 */
[----:B------:R-:W-:Y:S01]  /*b8a0*/  IMAD.MOV.U32 R7, RZ, RZ, R37 ;  /* 0x000000ffff077224 */ /* 0x000fe200078e0025 */
[----:B------:R-:W-:Y:S02]  /*b8b0*/  PRMT R68, R5, 0x7610, R68 ;  /* 0x0000761005447816 */ /* 0x000fe40000000044 */
[----:B------:R-:W-:Y:S02]  /*b8c0*/  PRMT R65, R6, 0x5410, R4 ;  /* 0x0000541006417816 */ /* 0x000fe40000000004 */
[----:B01--4-:R-:W-:-:S07]  /*b8d0*/  PRMT R64, R64, 0x5410, R7 ;  /* 0x0000541040407816 */ /* 0x013fce0000000007 */
.L_x_3112:
        /* <DEDUP_REMOVED lines=11> */
[C---:B------:R-:W-:Y:S02]  /*b990*/  SHF.L.U32 R15, R16.reuse, 0x1, RZ ;  /* 0x00000001100f7819 */ /* 0x040fe400000006ff */
[----:B------:R-:W-:Y:S02]  /*b9a0*/  SHF.L.U64.HI R6, R16, 0x1, R17 ;  /* 0x0000000110067819 */ /* 0x000fe40000010211 */
[-C--:B---3--:R-:W-:Y:S02]  /*b9b0*/  IADD3 R4, P1, R8, R15.reuse, RZ ;  /* 0x0000000f08047210 */ /* 0x088fe40007f3e0ff */
[----:B------:R-:W-:-:S03]  /*b9c0*/  IADD3 R14, P2, R14, R15, RZ ;  /* 0x0000000f0e0e7210 */ /* 0x000fc60007f5e0ff */
[--C-:B--2---:R-:W-:Y:S02]  /*b9d0*/  IMAD.X R5, R3, 0x1, R6.reuse, P1 ;  /* 0x0000000103057824 */ /* 0x104fe400008e0606 */
[----:B------:R-:W-:-:S04]  /*b9e0*/  IMAD.X R15, R9, 0x1, R6, P2 ;  /* 0x00000001090f7824 */ /* 0x000fc800010e0606 */
[----:B------:R-:W5:Y:S04]  /*b9f0*/  LD.E.128 R4, desc[UR40][R4.64] ;  /* 0x0000002804047980 */ /* 0x000f68000c101d00 */
[----:B------:R0:W5:Y:S02]  /*ba00*/  LD.E.128 R24, desc[UR40][R14.64] ;  /* 0x000000280e187980 */ /* 0x000164000c101d00 */
.L_x_2850:
[----:B------:R-:W-:Y:S05]  /*ba10*/  BSYNC B1 ;  /* 0x0000000000017941 */ /* 0x000fea0003800000 */
.L_x_2849:
[----:B--2--5:R-:W-:Y:S01]  /*ba20*/  IMAD.MOV.U32 R3, RZ, RZ, R24 ;  /* 0x000000ffff037224 */ /* 0x024fe200078e0018 */
[----:B------:R-:W-:Y:S01]  /*ba30*/  MOV R10, R27 ;  /* 0x0000001b000a7202 */ /* 0x000fe20000000f00 */
[----:B---3--:R-:W-:Y:S01]  /*ba40*/  IMAD.MOV.U32 R8, RZ, RZ, R25 ;  /* 0x000000ffff087224 */ /* 0x008fe200078e0019 */
[----:B------:R-:W-:Y:S01]  /*ba50*/  UMOV UR4, 0xffffffff ;  /* 0xffffffff00047882 */ /* 0x000fe20000000000 */
[----:B------:R-:W-:-:S03]  /*ba60*/  IMAD.MOV.U32 R9, RZ, RZ, R26 ;  /* 0x000000ffff097224 */ /* 0x000fc600078e001a */
        /* <DEDUP_REMOVED lines=15> */
[----:B------:R-:W-:-:S02]  /*bb60*/  @!P1 SHF.L.U32 R31, R16, 0x1, RZ ;  /* 0x00000001101f9819 */ /* 0x000fc400000006ff */
[----:B------:R-:W-:Y:S02]  /*bb70*/  @!P1 SHF.L.U64.HI R29, R16, 0x1, R17 ;  /* 0x00000001101d9819 */ /* 0x000fe40000010211 */
        /* <DEDUP_REMOVED lines=16> */
[----:B------:R-:W-:Y:S01]  /*bc80*/  @!P1 IMAD.MOV.U32 R52, RZ, RZ, R10 ;  /* 0x000000ffff349224 */ /* 0x000fe200078e000a */
[----:B------:R-:W-:Y:S01]  /*bc90*/  MOV R3, R50 ;  /* 0x0000003200037202 */ /* 0x000fe20000000f00 */
[----:B------:R-:W-:-:S02]  /*bca0*/  IMAD.MOV.U32 R12, RZ, RZ, R51 ;  /* 0x000000ffff0c7224 */ /* 0x000fc400078e0033 */
[----:B------:R-:W-:Y:S02]  /*bcb0*/  @!P1 IMAD.MOV.U32 R53, RZ, RZ, R11 ;  /* 0x000000ffff359224 */ /* 0x000fe400078e000b */
[----:B------:R-:W-:Y:S01]  /*bcc0*/  IMAD.MOV.U32 R8, RZ, RZ, R52 ;  /* 0x000000ffff087224 */ /* 0x000fe200078e0034 */
[----:B------:R-:W-:Y:S01]  /*bcd0*/  PRMT R59, R3, 0x5410, R12 ;  /* 0x00005410033b7816 */ /* 0x000fe2000000000c */
[----:B------:R-:W-:Y:S01]  /*bce0*/  IMAD.MOV.U32 R9, RZ, RZ, R53 ;  /* 0x000000ffff097224 */ /* 0x000fe200078e0035 */
[----:B------:R2:W0:Y:S01]  /*bcf0*/  SHFL.IDX PT, R3, R35, 0x3, 0x181f ;  /* 0x00781f0023037f89 */ /* 0x00042200000e0000 */
[----:B---3--:R-:W-:Y:S01]  /*bd00*/  @!P1 MOV R38, R28 ;  /* 0x0000001c00269202 */ /* 0x008fe20000000f00 */
[----:B------:R-:W-:Y:S02]  /*bd10*/  @!P1 IMAD.MOV.U32 R39, RZ, RZ, R29 ;  /* 0x000000ffff279224 */ /* 0x000fe400078e001d */
[----:B------:R-:W-:Y:S01]  /*bd20*/  PRMT R44, R8, 0x5410, R9 ;  /* 0x00005410082c7816 */ /* 0x000fe20000000009 */
[----:B------:R-:W-:-:S02]  /*bd30*/  @!P1 IMAD.MOV.U32 R40, RZ, RZ, R30 ;  /* 0x000000ffff289224 */ /* 0x000fc400078e001e */
[----:B------:R-:W-:Y:S02]  /*bd40*/  @!P1 IMAD.MOV.U32 R41, RZ, RZ, R31 ;  /* 0x000000ffff299224 */ /* 0x000fe400078e001f */
[----:B------:R-:W-:Y:S01]  /*bd50*/  IMAD.MOV.U32 R8, RZ, RZ, R38 ;  /* 0x000000ffff087224 */ /* 0x000fe200078e0026 */
[----:B------:R-:W-:Y:S01]  /*bd60*/  MOV R10, R40 ;  /* 0x00000028000a7202 */ /* 0x000fe20000000f00 */
[----:B------:R-:W-:Y:S02]  /*bd70*/  IMAD.MOV.U32 R9, RZ, RZ, R39 ;  /* 0x000000ffff097224 */ /* 0x000fe400078e0027 */
[----:B------:R-:W-:-:S03]  /*bd80*/  IMAD.MOV.U32 R11, RZ, RZ, R41 ;  /* 0x000000ffff0b7224 */ /* 0x000fc600078e0029 */
[----:B------:R-:W-:Y:S02]  /*bd90*/  PRMT R62, R8, 0x5410, R9 ;  /* 0x00005410083e7816 */ /* 0x000fe40000000009 */
[----:B------:R-:W-:Y:S02]  /*bda0*/  CS2R R8, SRZ ;  /* 0x0000000000087805 */ /* 0x000fe4000001ff00 */
[----:B-12-4-:R-:W-:-:S07]  /*bdb0*/  PRMT R63, R10, 0x5410, R11 ;  /* 0x000054100a3f7816 */ /* 0x016fce000000000b */
.L_x_3122:
        /* <DEDUP_REMOVED lines=19> */
[----:B------:R-:W-:Y:S01]  /*bef0*/  IMAD.X R13, R3, 0x1, R10, P1 ;  /* 0x00000001030d7824 */ /* 0x000fe200008e060a */
[----:B------:R-:W-:-:S05]  /*bf00*/  IADD3.X R9, R33, R10, RZ, P2, !PT ;  /* 0x0000000a21097210 */ /* 0x000fca00017fe4ff */
[----:B------:R-:W5:Y:S04]  /*bf10*/  LD.E.128 R12, desc[UR40][R12.64] ;  /* 0x000000280c0c7980 */ /* 0x000f68000c101d00 */
[----:B------:R-:W5:Y:S02]  /*bf20*/  LD.E.128 R8, desc[UR40][R8.64] ;  /* 0x0000002808087980 */ /* 0x000f64000c101d00 */
.L_x_2853:
[----:B------:R-:W-:Y:S05]  /*bf30*/  BSYNC B1 ;  /* 0x0000000000017941 */ /* 0x000fea0003800000 */
.L_x_2852:
[----:B------:R-:W1:Y:S01]  /*bf40*/  SYNCS.PHASECHK.TRANS64.TRYWAIT P4, [R2+URZ+0x28800], R29 ;  /* 0x0288001d020075a7 */ /* 0x000e62000808017f */
[----:B------:R-:W-:Y:S01]  /*bf50*/  VIADDMNMX R0, R0, -R191, 0x80, PT ;  /* 0x0000008000007446 */ /* 0x000fe200038009bf */
[----:B0----5:R-:W-:Y:S01]  /*bf60*/  IMAD.MOV.U32 R3, RZ, RZ, R8 ;  /* 0x000000ffff037224 */ /* 0x021fe200078e0008 */
[----:B------:R-:W-:Y:S01]  /*bf70*/  MOV R30, R13 ;  /* 0x0000000d001e7202 */ /* 0x000fe20000000f00 */
[----:B------:R-:W-:Y:S01]  /*bf80*/  IMAD.MOV.U32 R28, RZ, RZ, R9 ;  /* 0x000000ffff1c7224 */ /* 0x000fe200078e0009 */
[-C--:B------:R-:W-:Y:S01]  /*bf90*/  ISETP.GE.OR P3, PT, R22, R0.reuse, P0 ;  /* 0x000000001600720c */ /* 0x080fe20000766670 */
[----:B------:R-:W-:Y:S01]  /*bfa0*/  BSSY B1, `(.L_x_2854) ;  /* 0x000000d000017945 */ /* 0x000fe20003800000 */
        /* <DEDUP_REMOVED lines=9> */
[----:B------:R-:W-:Y:S01]  /*c040*/  PRMT R61, R28, 0x5410, R30 ;  /* 0x000054101c3d7816 */ /* 0x000fe2000000001e */
[----:B------:R-:W-:Y:S01]  /*c050*/  IMAD.MOV.U32 R3, RZ, RZ, R15 ;  /* 0x000000ffff037224 */ /* 0x000fe200078e000f */
[----:B-1----:R-:W-:Y:S06]  /*c060*/  @!P4 BRA `(.L_x_2855) ;  /* 0x000001400034c947 */ /* 0x002fec0003800000 */
.L_x_3123:
[----:B------:R-:W-:Y:S05]  /*c070*/  BSYNC B1 ;  /* 0x0000000000017941 */ /* 0x000fea0003800000 */
.L_x_2854:
        /* <DEDUP_REMOVED lines=97> */
.L_x_2857:
[----:B------:R-:W-:Y:S05]  /*c690*/  BSYNC B1 ;  /* 0x0000000000017941 */ /* 0x000fea0003800000 */
.L_x_2856:
[----:B------:R-:W-:Y:S04]  /*c6a0*/  BSSY B1, `(.L_x_2858) ;  /* 0x0000060000017945 */ /* 0x000fe80003800000 */
[----:B------:R-:W-:Y:S05]  /*c6b0*/  @P2 BRA `(.L_x_2859) ;  /* 0x0000000400782947 */ /* 0x000fea0003800000 */
[----:B------:R-:W-:Y:S01]  /*c6c0*/  LEA.HI R20, R45, R206, RZ, 0x1d ;  /* 0x000000ce2d147211 */ /* 0x000fe200078fe8ff */
[----:B------:R-:W-:Y:S01]  /*c6d0*/  HADD2.F32 R36, -RZ, R54.H1_H1 ;  /* 0x30000036ff247230 */ /* 0x000fe20000004100 */
[----:B------:R-:W-:Y:S02]  /*c6e0*/  SHF.R.U64 R49, R24, 0x10, R25 ;  /* 0x0000001018317819 */ /* 0x000fe40000001219 */
[----:B01----:R-:W-:Y:S02]  /*c6f0*/  SHF.R.S32.HI R29, RZ, 0x1f, R20 ;  /* 0x0000001fff1d7819 */ /* 0x003fe40000011414 */
[----:B------:R-:W-:Y:S02]  /*c700*/  SHF.L.U32 R21, R20, 0x3, RZ ;  /* 0x0000000314157819 */ /* 0x000fe400000006ff */
[----:B------:R-:W-:Y:S02]  /*c710*/  LEA.HI R29, R29, R20, RZ, 0x3 ;  /* 0x000000141d1d7211 */ /* 0x000fe400078f18ff */
[----:B------:R-:W-:-:S02]  /*c720*/  LOP3.LUT R21, R196, 0x38, R21, 0xf8, !PT ;  /* 0x00000038c4157812 */ /* 0x000fc400078ef815 */
[----:B------:R-:W-:Y:S01]  /*c730*/  SHF.R.U32.HI R46, RZ, 0x10, R25 ;  /* 0x00000010ff2e7819 */ /* 0x000fe20000011619 */
[----:B------:R-:W-:Y:S01]  /*c740*/  IMAD.SHL.U32 R29, R29, 0x400, RZ ;  /* 0x000004001d1d7824 */ /* 0x000fe200078e00ff */
[----:B------:R-:W-:Y:S02]  /*c750*/  LOP3.LUT R20, R21, R230, RZ, 0x3c, !PT ;  /* 0x000000e615147212 */ /* 0x000fe400078e3cff */
[--C-:B------:R-:W-:Y:S01]  /*c760*/  SHF.R.U64 R47, R26, 0x10, R27.reuse ;  /* 0x000000101a2f7819 */ /* 0x100fe2000000121b */
[----:B------:R-:W-:Y:S01]  /*c770*/  HADD2.F32 R46, -RZ, R46.H0_H0 ;  /* 0x2000002eff2e7230 */ /* 0x000fe20000004100 */
[----:B------:R-:W-:Y:S02]  /*c780*/  LOP3.LUT R21, R29, 0x7fffe000, RZ, 0xc0, !PT ;  /* 0x7fffe0001d157812 */ /* 0x000fe400078ec0ff */
[----:B------:R-:W0:Y:S01]  /*c790*/  LDS.128 R28, [R223] ;  /* 0x00000000df1c7984 */ /* 0x000e220000000c00 */
[----:B------:R-:W-:Y:S01]  /*c7a0*/  SHF.R.U32.HI R43, RZ, 0x10, R27 ;  /* 0x00000010ff2b7819 */ /* 0x000fe2000001161b */
[--C-:B------:R-:W-:Y:S01]  /*c7b0*/  HADD2.F32 R27, -RZ, R57.reuse.H1_H1 ;  /* 0x30000039ff1b7230 */ /* 0x100fe20000004100 */
[----:B------:R-:W-:Y:S01]  /*c7c0*/  IADD3 R21, R20, R21, R199 ;  /* 0x0000001514157210 */ /* 0x000fe20007ffe0c7 */
[----:B------:R-:W-:Y:S01]  /*c7d0*/  HADD2.F32 R57, -RZ, R57.H0_H0 ;  /* 0x20000039ff397230 */ /* 0x000fe20000004100 */
[----:B------:R-:W-:-:S02]  /*c7e0*/  SHF.R.U64 R67, R4, 0x10, R5 ;  /* 0x0000001004437819 */ /* 0x000fc40000001205 */
[----:B------:R-:W-:Y:S01]  /*c7f0*/  SHF.R.U32.HI R37, RZ, 0x10, R5 ;  /* 0x00000010ff257819 */ /* 0x000fe20000011605 */
        /* <DEDUP_REMOVED lines=11> */
[--C-:B-1----:R-:W-:Y:S02]  /*c8b0*/  HADD2.F32 R24, -RZ, R33.reuse.H0_H0 ;  /* 0x20000021ff187230 */ /* 0x102fe40000004100 */
[----:B------:R-:W-:-:S02]  /*c8c0*/  HADD2.F32 R33, -RZ, R33.H1_H1 ;  /* 0x30000021ff217230 */ /* 0x000fc40000004100 */
[----:B------:R-:W-:Y:S02]  /*c8d0*/  HADD2.F32 R20, -RZ, R32.H0_H0 ;  /* 0x20000020ff147230 */ /* 0x000fe40000004100 */
[C---:B------:R-:W-:Y:S01]  /*c8e0*/  FMUL.FTZ R48, R24.reuse, R36 ;  /* 0x0000002418307220 */ /* 0x040fe20000410000 */
[-C--:B------:R-:W-:Y:S01]  /*c8f0*/  FMUL.FTZ R64, R24, R27.reuse ;  /* 0x0000001b18407220 */ /* 0x080fe20000410000 */
[----:B------:R-:W-:Y:S02]  /*c900*/  HADD2.F32 R24, -RZ, R37.H0_H0 ;  /* 0x20000025ff187230 */ /* 0x000fe40000004100 */
[----:B------:R-:W-:Y:S01]  /*c910*/  FFMA.FTZ R48, R5, R27, -R48 ;  /* 0x0000001b05307223 */ /* 0x000fe20000010830 */
[----:B------:R-:W-:Y:S02]  /*c920*/  HADD2.F32 R27, -RZ, R54.H0_H0 ;  /* 0x20000036ff1b7230 */ /* 0x000fe40000004100 */
[----:B------:R-:W-:Y:S01]  /*c930*/  FMUL.FTZ R54, R33, R46 ;  /* 0x0000002e21367220 */ /* 0x000fe20000410000 */
[----:B------:R-:W-:Y:S01]  /*c940*/  FFMA.FTZ R64, R5, R36, R64 ;  /* 0x0000002405407223 */ /* 0x000fe20000010040 */
[----:B------:R-:W-:Y:S01]  /*c950*/  FMUL.FTZ R36, R33, R24 ;  /* 0x0000001821247220 */ /* 0x000fe20000410000 */
[----:B------:R-:W-:-:S02]  /*c960*/  HADD2.F32 R25, -RZ, R34.H0_H0 ;  /* 0x20000022ff197230 */ /* 0x000fc40000004100 */
[C---:B------:R-:W-:Y:S01]  /*c970*/  FFMA.FTZ R33, R29.reuse, R24, -R54 ;  /* 0x000000181d217223 */ /* 0x040fe20000010836 */
[C---:B------:R-:W-:Y:S01]  /*c980*/  FMUL.FTZ R5, R20.reuse, R27 ;  /* 0x0000001b14057220 */ /* 0x040fe20000410000 */
[----:B------:R-:W-:Y:S02]  /*c990*/  HADD2.F32 R24, -RZ, R56.H0_H0 ;  /* 0x20000038ff187230 */ /* 0x000fe40000004100 */
[-C--:B------:R-:W-:Y:S01]  /*c9a0*/  FMUL.FTZ R20, R20, R57.reuse ;  /* 0x0000003914147220 */ /* 0x080fe20000410000 */
[----:B------:R-:W-:Y:S01]  /*c9b0*/  FFMA.FTZ R37, R29, R46, R36 ;  /* 0x0000002e1d257223 */ /* 0x000fe20000010024 */
[C---:B------:R-:W-:Y:S01]  /*c9c0*/  FFMA.FTZ R57, R4.reuse, R57, -R5 ;  /* 0x0000003904397223 */ /* 0x040fe20000010805 */
[----:B------:R-:W-:Y:S02]  /*c9d0*/  HADD2.F32 R5, -RZ, R58.H0_H0 ;  /* 0x2000003aff057230 */ /* 0x000fe40000004100 */
[----:B------:R-:W-:Y:S01]  /*c9e0*/  FFMA.FTZ R29, R4, R27, R20 ;  /* 0x0000001b041d7223 */ /* 0x000fe20000010014 */
[----:B------:R-:W-:-:S02]  /*c9f0*/  HADD2.F32 R26, -RZ, R35.H0_H0 ;  /* 0x20000023ff1a7230 */ /* 0x000fc40000004100 */
[C---:B------:R-:W-:Y:S01]  /*ca00*/  FMUL.FTZ R27, R25.reuse, R24 ;  /* 0x00000018191b7220 */ /* 0x040fe20000410000 */
[----:B------:R-:W-:Y:S02]  /*ca10*/  HADD2.F32 R58, -RZ, R58.H1_H1 ;  /* 0x3000003aff3a7230 */ /* 0x000fe40000004100 */
[-C--:B------:R-:W-:Y:S01]  /*ca20*/  FMUL.FTZ R25, R25, R5.reuse ;  /* 0x0000000519197220 */ /* 0x080fe20000410000 */
[----:B------:R-:W-:Y:S02]  /*ca30*/  HADD2.F32 R56, -RZ, R56.H1_H1 ;  /* 0x30000038ff387230 */ /* 0x000fe40000004100 */
[----:B------:R-:W-:Y:S01]  /*ca40*/  FFMA.FTZ R36, R6, R5, -R27 ;  /* 0x0000000506247223 */ /* 0x000fe2000001081b */
[----:B------:R-:W-:Y:S02]  /*ca50*/  HADD2.F32 R35, -RZ, R35.H1_H1 ;  /* 0x30000023ff237230 */ /* 0x000fe40000004100 */
[----:B------:R-:W-:Y:S01]  /*ca60*/  FMUL.FTZ R5, R26, R58 ;  /* 0x0000003a1a057220 */ /* 0x000fe20000410000 */
[----:B------:R-:W-:-:S02]  /*ca70*/  HADD2.F32 R20, -RZ, R43.H0_H0 ;  /* 0x2000002bff147230 */ /* 0x000fc40000004100 */
[----:B------:R-:W-:Y:S01]  /*ca80*/  FMUL.FTZ R46, R26, R56 ;  /* 0x000000381a2e7220 */ /* 0x000fe20000410000 */
[----:B------:R-:W-:Y:S02]  /*ca90*/  HADD2.F32 R4, -RZ, R65.H0_H0 ;  /* 0x20000041ff047230 */ /* 0x000fe40000004100 */
        /* <DEDUP_REMOVED lines=15> */
[----:B------:R-:W-:-:S02]  /*cb90*/  HADD2.F32 R30, -RZ, R30.H1_H1 ;  /* 0x3000001eff1e7230 */ /* 0x000fc40000004100 */
[-C--:B------:R-:W-:Y:S01]  /*cba0*/  FMUL.FTZ R32, R32, R5.reuse ;  /* 0x0000000520207220 */ /* 0x080fe20000410000 */
[----:B------:R-:W-:Y:S01]  /*cbb0*/  FFMA.FTZ R4, R28, R5, -R31 ;  /* 0x000000051c047223 */ /* 0x000fe2000001081f */
[-C--:B------:R-:W-:Y:S01]  /*cbc0*/  FMUL.FTZ R34, R34, R7.reuse ;  /* 0x0000000722227220 */ /* 0x080fe20000410000 */
[----:B------:R-:W-:Y:S01]  /*cbd0*/  F2FP.F16.F32.PACK_AB R5, R33, R48 ;  /* 0x000000302105723e */ /* 0x000fe200000000ff */
[----:B------:R-:W-:Y:S01]  /*cbe0*/  FFMA.FTZ R35, R30, R7, -R35 ;  /* 0x000000071e237223 */ /* 0x000fe20000010823 */
[----:B------:R-:W-:Y:S01]  /*cbf0*/  FFMA.FTZ R24, R28, R25, R32 ;  /* 0x000000191c187223 */ /* 0x000fe20000010020 */
[----:B------:R-:W-:Y:S01]  /*cc00*/  FFMA.FTZ R31, R30, R27, R34 ;  /* 0x0000001b1e1f7223 */ /* 0x000fe20000010022 */
[----:B------:R-:W-:Y:S02]  /*cc10*/  F2FP.F16.F32.PACK_AB R7, R43, R46 ;  /* 0x0000002e2b07723e */ /* 0x000fe400000000ff */
[----:B------:R-:W-:Y:S02]  /*cc20*/  F2FP.F16.F32.PACK_AB R4, R4, R57 ;  /* 0x000000390404723e */ /* 0x000fe400000000ff */
[----:B------:R-:W-:-:S02]  /*cc30*/  F2FP.F16.F32.PACK_AB R6, R35, R36 ;  /* 0x000000242306723e */ /* 0x000fc400000000ff */
[----:B------:R-:W-:Y:S02]  /*cc40*/  F2FP.F16.F32.PACK_AB R27, R47, R56 ;  /* 0x000000382f1b723e */ /* 0x000fe400000000ff */
[----:B------:R-:W-:Y:S01]  /*cc50*/  F2FP.F16.F32.PACK_AB R25, R37, R64 ;  /* 0x000000402519723e */ /* 0x000fe200000000ff */
[----:B------:R2:W-:Y:S01]  /*cc60*/  STS.128 [R223], R4 ;  /* 0x00000004df007388 */ /* 0x0005e20000000c00 */
[----:B------:R-:W-:Y:S02]  /*cc70*/  F2FP.F16.F32.PACK_AB R24, R24, R29 ;  /* 0x0000001d1818723e */ /* 0x000fe400000000ff */
[----:B------:R-:W-:-:S05]  /*cc80*/  F2FP.F16.F32.PACK_AB R26, R31, R26 ;  /* 0x0000001a1f1a723e */ /* 0x000fca00000000ff */
[----:B------:R2:W-:Y:S02]  /*cc90*/  STS.128 [R21+0x10400], R24 ;  /* 0x0104001815007388 */ /* 0x0005e40000000c00 */
.L_x_2859:
[----:B------:R-:W-:Y:S05]  /*cca0*/  BSYNC B1 ;  /* 0x0000000000017941 */ /* 0x000fea0003800000 */
.L_x_2858:
        /* <DEDUP_REMOVED lines=73> */
[----:B------:R-:W-:Y:S02]  /*d140*/  HADD2.F32 R29, -RZ, R47.H0_H0 ;  /* 0x2000002fff1d7230 */ /* 0x000fe40000004100 */
[----:B------:R-:W-:Y:S01]  /*d150*/  FFMA.FTZ R47, R7, R28, R30 ;  /* 0x0000001c072f7223 */ /* 0x000fe2000001001e */
        /* <DEDUP_REMOVED lines=21> */
.L_x_2861:
[----:B------:R-:W-:Y:S05]  /*d2b0*/  BSYNC B1 ;  /* 0x0000000000017941 */ /* 0x000fea0003800000 */
.L_x_2860:
[----:B-1----:R-:W-:Y:S01]  /*d2c0*/  PRMT R32, R0, 0x5410, R3 ;  /* 0x0000541000207816 */ /* 0x002fe20000000003 */
[----:B------:R-:W-:Y:S06]  /*d2d0*/  @P0 BRA `(.L_x_2845) ;  /* 0x0000000400780947 */ /* 0x000fec0003800000 */
[----:B------:R-:W-:Y:S01]  /*d2e0*/  LEA.HI R45, R45, R206, RZ, 0x1d ;  /* 0x000000ce2d2d7211 */ /* 0x000fe200078fe8ff */
[--C-:B--23--:R-:W-:Y:S01]  /*d2f0*/  HADD2.F32 R21, -RZ, R55.reuse.H1_H1 ;  /* 0x30000037ff157230 */ /* 0x10cfe20000004100 */
[----:B------:R-:W-:Y:S01]  /*d300*/  SHF.R.U32.HI R20, RZ, 0x10, R9 ;  /* 0x00000010ff147819 */ /* 0x000fe20000011609 */
[----:B------:R-:W-:Y:S01]  /*d310*/  HADD2.F32 R55, -RZ, R55.H0_H0 ;  /* 0x20000037ff377230 */ /* 0x000fe20000004100 */
[----:B------:R-:W-:Y:S02]  /*d320*/  SHF.R.S32.HI R0, RZ, 0x1f, R45 ;  /* 0x0000001fff007819 */ /* 0x000fe4000001142d */
[----:B------:R-:W-:Y:S01]  /*d330*/  SHF.L.U32 R3, R45, 0x3, RZ ;  /* 0x000000032d037819 */ /* 0x000fe200000006ff */
[----:B------:R-:W-:Y:S01]  /*d340*/  HADD2.F32 R20, -RZ, R20.H0_H0 ;  /* 0x20000014ff147230 */ /* 0x000fe20000004100 */
[----:B------:R-:W-:Y:S02]  /*d350*/  LEA.HI R0, R0, R45, RZ, 0x3 ;  /* 0x0000002d00007211 */ /* 0x000fe400078f18ff */
[----:B------:R-:W-:-:S02]  /*d360*/  LOP3.LUT R3, R194, 0x38, R3, 0xf8, !PT ;  /* 0x00000038c2037812 */ /* 0x000fc400078ef803 */
[----:B------:R-:W-:Y:S01]  /*d370*/  SHF.R.U64 R38, R12, 0x10, R13 ;  /* 0x000000100c267819 */ /* 0x000fe2000000120d */
[----:B------:R-:W-:Y:S01]  /*d380*/  IMAD.SHL.U32 R4, R0, 0x400, RZ ;  /* 0x0000040000047824 */ /* 0x000fe200078e00ff */
[----:B------:R-:W-:Y:S02]  /*d390*/  LOP3.LUT R0, R3, R228, RZ, 0x3c, !PT ;  /* 0x000000e403007212 */ /* 0x000fe400078e3cff */
[--C-:B------:R-:W-:Y:S02]  /*d3a0*/  SHF.R.U64 R37, R14, 0x10, R15.reuse ;  /* 0x000000100e257819 */ /* 0x100fe4000000120f */
[----:B------:R-:W-:Y:S02]  /*d3b0*/  LOP3.LUT R3, R4, 0x7fffe000, RZ, 0xc0, !PT ;  /* 0x7fffe00004037812 */ /* 0x000fe400078ec0ff */
[----:B------:R-:W1:Y:S01]  /*d3c0*/  LDS.128 R4, [R221] ;  /* 0x00000000dd047984 */ /* 0x000e620000000c00 */
        /* <DEDUP_REMOVED lines=9> */
[----:B------:R-:W2:Y:S01]  /*d460*/  LDS.128 R24, [R3+0x10400] ;  /* 0x0104000003187984 */ /* 0x000ea20000000c00 */
[--C-:B-1----:R-:W-:Y:S02]  /*d470*/  HADD2.F32 R8, -RZ, R5.reuse.H0_H0 ;  /* 0x20000005ff087230 */ /* 0x102fe40000004100 */
[----:B------:R-:W-:Y:S02]  /*d480*/  HADD2.F32 R5, -RZ, R5.H1_H1 ;  /* 0x30000005ff057230 */ /* 0x000fe40000004100 */
[----:B------:R-:W-:-:S02]  /*d490*/  HADD2.F32 R0, -RZ, R4.H0_H0 ;  /* 0x20000004ff007230 */ /* 0x000fc40000004100 */
[----:B------:R-:W-:Y:S02]  /*d4a0*/  HADD2.F32 R9, -RZ, R6.H0_H0 ;  /* 0x20000006ff097230 */ /* 0x000fe40000004100 */
[--C-:B------:R-:W-:Y:S02]  /*d4b0*/  HADD2.F32 R10, -RZ, R7.reuse.H0_H0 ;  /* 0x20000007ff0a7230 */ /* 0x100fe40000004100 */
[----:B------:R-:W-:Y:S02]  /*d4c0*/  HADD2.F32 R7, -RZ, R7.H1_H1 ;  /* 0x30000007ff077230 */ /* 0x000fe40000004100 */
[----:B------:R-:W-:Y:S02]  /*d4d0*/  HADD2.F32 R4, -RZ, R4.H1_H1 ;  /* 0x30000004ff047230 */ /* 0x000fe40000004100 */
[--C-:B--2---:R-:W-:Y:S02]  /*d4e0*/  HADD2.F32 R12, -RZ, R25.reuse.H0_H0 ;  /* 0x20000019ff0c7230 */ /* 0x104fe40000004100 */
[----:B------:R-:W-:-:S02]  /*d4f0*/  HADD2.F32 R25, -RZ, R25.H1_H1 ;  /* 0x30000019ff197230 */ /* 0x000fc40000004100 */
[----:B------:R-:W-:Y:S02]  /*d500*/  HADD2.F32 R11, -RZ, R24.H0_H0 ;  /* 0x20000018ff0b7230 */ /* 0x000fe40000004100 */
[C---:B0-----:R-:W-:Y:S01]  /*d510*/  FMUL.FTZ R29, R12.reuse, R21 ;  /* 0x000000150c1d7220 */ /* 0x041fe20000410000 */
[-C--:B------:R-:W-:Y:S01]  /*d520*/  FMUL.FTZ R31, R12, R15.reuse ;  /* 0x0000000f0c1f7220 */ /* 0x080fe20000410000 */
[----:B------:R-:W-:Y:S02]  /*d530*/  HADD2.F32 R12, -RZ, R28.H0_H0 ;  /* 0x2000001cff0c7230 */ /* 0x000fe40000004100 */
[C---:B------:R-:W-:Y:S01]  /*d540*/  FMUL.FTZ R28, R25.reuse, R20 ;  /* 0x00000014191c7220 */ /* 0x040fe20000410000 */
[C---:B------:R-:W-:Y:S01]  /*d550*/  FFMA.FTZ R29, R8.reuse, R15, -R29 ;  /* 0x0000000f081d7223 */ /* 0x040fe2000001081d */
[----:B------:R-:W-:Y:S01]  /*d560*/  FFMA.FTZ R31, R8, R21, R31 ;  /* 0x00000015081f7223 */ /* 0x000fe2000001001f */
[----:B------:R-:W-:Y:S02]  /*d570*/  HADD2.F32 R13, -RZ, R26.H0_H0 ;  /* 0x2000001aff0d7230 */ /* 0x000fe40000004100 */
[-C--:B------:R-:W-:Y:S01]  /*d580*/  FMUL.FTZ R8, R25, R12.reuse ;  /* 0x0000000c19087220 */ /* 0x080fe20000410000 */
[----:B------:R-:W-:Y:S01]  /*d590*/  FFMA.FTZ R30, R5, R12, -R28 ;  /* 0x0000000c051e7223 */ /* 0x000fe2000001081c */
[----:B------:R-:W-:Y:S01]  /*d5a0*/  FMUL.FTZ R15, R11, R55 ;  /* 0x000000370b0f7220 */ /* 0x000fe20000410000 */
[----:B------:R-:W-:-:S02]  /*d5b0*/  HADD2.F32 R12, -RZ, R60.H0_H0 ;  /* 0x2000003cff0c7230 */ /* 0x000fc40000004100 */
[-C--:B------:R-:W-:Y:S01]  /*d5c0*/  FMUL.FTZ R28, R11, R61.reuse ;  /* 0x0000003d0b1c7220 */ /* 0x080fe20000410000 */
[----:B------:R-:W-:Y:S01]  /*d5d0*/  FFMA.FTZ R20, R5, R20, R8 ;  /* 0x0000001405147223 */ /* 0x000fe20000010008 */
[----:B------:R-:W-:Y:S02]  /*d5e0*/  HADD2.F32 R8, -RZ, R32.H0_H0 ;  /* 0x20000020ff087230 */ /* 0x000fe40000004100 */
[C---:B------:R-:W-:Y:S01]  /*d5f0*/  FFMA.FTZ R15, R0.reuse, R61, -R15 ;  /* 0x0000003d000f7223 */ /* 0x040fe2000001080f */
[----:B------:R-:W-:Y:S02]  /*d600*/  HADD2.F32 R14, -RZ, R27.H0_H0 ;  /* 0x2000001bff0e7230 */ /* 0x000fe40000004100 */
        /* <DEDUP_REMOVED lines=43> */
.L_x_2845:
[----:B------:R-:W-:Y:S05]  /*d8c0*/  BSYNC B0 ;  /* 0x0000000000007941 */ /* 0x000fea0003800000 */
.L_x_2817:
        /* <DEDUP_REMOVED lines=8> */
.L_x_2815:
[----:B------:R-:W-:-:S13]  /*d950*/  ISETP.NE.AND P0, PT, R189, 0x3, PT ;  /* 0x00000003bd00780c */ /* 0x000fda0003f05270 */
[----:B------:R-:W-:Y:S05]  /*d960*/  @!P0 BRA `(.L_x_2862) ;  /* 0x0000000000048947 */ /* 0x000fea0003800000 */
[----:B------:R-:W-:Y:S01]  /*d970*/  BPT.TRAP 0x1 ;  /* 0x000000040000795c */ /* 0x000fe20000300000 */
.L_x_2862:
[----:B------:R-:W-:Y:S01]  /*d980*/  IMAD R0, R184, 0x8, R2 ;  /* 0x00000008b8007824 */ /* 0x000fe200078e0202 */
[----:B012---:R-:W-:-:S04]  /*d990*/  SHF.L.U32 R3, R186, 0x1f, RZ ;  /* 0x0000001fba037819 */ /* 0x007fc800000006ff */
[----:B------:R0:W1:Y:S01]  /*d9a0*/  SYNCS.PHASECHK.TRANS64.TRYWAIT P2, [R0+URZ+0x28830], R3 ;  /* 0x02883003000075a7 */ /* 0x000062000804017f */
[----:B------:R-:W-:Y:S05]  /*d9b0*/  @!P0 BRA `(.L_x_2863) ;  /* 0x0000000000048947 */ /* 0x000fea0003800000 */
[----:B------:R-:W-:Y:S01]  /*d9c0*/  BPT.TRAP 0x1 ;  /* 0x000000040000795c */ /* 0x000fe20000300000 */
.L_x_2863:
[----:B---34-:R-:W2:Y:S02]  /*d9d0*/  S2R R4, SR_TID.X ;  /* 0x0000000000047919 */ /* 0x018ea40000002100 */
[----:B--2---:R-:W-:-:S04]  /*d9e0*/  LOP3.LUT R4, R4, 0x7f, RZ, 0xc0, !PT ;  /* 0x0000007f04047812 */ /* 0x004fc800078ec0ff */
[----:B------:R-:W-:Y:S01]  /*d9f0*/  ISETP.NE.AND P1, PT, R4, RZ, PT ;  /* 0x000000ff0400720c */ /* 0x000fe20003f25270 */
[----:B-1----:R-:W-:-:S12]  /*da00*/  @P2 BRA `(.L_x_2864) ;  /* 0x0000000000082947 */ /* 0x002fd80003800000 */
[----:B------:R-:W1:Y:S02]  /*da10*/  SYNCS.PHASECHK.TRANS64.TRYWAIT P2, [R0+URZ+0x28830], R3 ;  /* 0x02883003000075a7 */ /* 0x000e64000804017f */
[----:B-1----:R-:W-:Y:S05]  /*da20*/  @!P2 BRA `(.L_x_2865) ;  /* 0x0000012400d8a947 */ /* 0x002fea0003800000 */
.L_x_2864:
[----:B------:R-:W-:Y:S05]  /*da30*/  WARPSYNC.ALL ;  /* 0x0000000000007948 */ /* 0x000fea0003800000 */
[----:B01----:R-:W-:Y:S01]  /*da40*/  VIADD R3, R2, 0x18400 ;  /* 0x0001840002037836 */ /* 0x003fe20000000000 */
[----:B------:R-:W-:Y:S01]  /*da50*/  R2UR UR24, R42 ;  /* 0x000000002a1872ca */ /* 0x000fe200000e0000 */
[----:B------:R-:W-:Y:S01]  /*da60*/  UMOV UR25, 0x40000040 ;  /* 0x4000004000197882 */ /* 0x000fe20000000000 */
[----:B------:R-:W-:Y:S01]  /*da70*/  MOV R7, 0x40000040 ;  /* 0x4000004000077802 */ /* 0x000fe20000000f00 */
        /* <DEDUP_REMOVED lines=16> */
[----:B------:R-:W-:Y:S01]  /*db80*/  MOV R9, 0x40000040 ;  /* 0x4000004000097802 */ /* 0x000fe20000000f00 */
        /* <DEDUP_REMOVED lines=21> */
[----:B------:R-:W-:Y:S01]  /*dce0*/  MOV R9, 0x40000040 ;  /* 0x4000004000097802 */ /* 0x000fe20000000f00 */
[----:B------:R-:W-:Y:S01]  /*dcf0*/  UIADD3 UR16, UR24, 0x404, URZ ;  /* 0x0000040418107890 */ /* 0x000fe2000fffe03f */
[----:B------:R-:W0:Y:S01]  /*dd00*/  LDC R3, c[0x0][0x448] ;  /* 0x00011200ff037b82 */ /* 0x000e220000000800 */
[----:B------:R-:W-:Y:S01]  /*dd10*/  UMOV UR17, 0x40000040 ;  /* 0x4000004000117882 */ /* 0x000fe20000000000 */
[----:B------:R-:W-:Y:S01]  /*dd20*/  R2UR UR10, R8 ;  /* 0x00000000080a72ca */ /* 0x000fe200000e0000 */
[----:B------:R-:W-:Y:S01]  /*dd30*/  VIADD R8, R6, 0x402 ;  /* 0x0000040206087836 */ /* 0x000fe20000000000 */
[----:B------:R-:W-:Y:S01]  /*dd40*/  R2UR UR19, R9 ;  /* 0x00000000091372ca */ /* 0x000fe200000e0000 */
[----:B------:R-:W-:Y:S01]  /*dd50*/  UIADD3 UR20, UR24, 0x406, URZ ;  /* 0x0000040618147890 */ /* 0x000fe2000fffe03f */
[----:B------:R-:W-:Y:S01]  /*dd60*/  @!P1 VIADD R0, R0, 0x28840 ;  /* 0x0002884000009836 */ /* 0x000fe20000000000 */
[----:B------:R-:W-:Y:S01]  /*dd70*/  UMOV UR21, 0x40000040 ;  /* 0x4000004000157882 */ /* 0x000fe20000000000 */
[----:B------:R-:W-:Y:S01]  /*dd80*/  R2UR UR14, R8 ;  /* 0x00000000080e72ca */ /* 0x000fe200000e0000 */
[C---:B------:R-:W-:Y:S01]  /*dd90*/  VIADD R8, R6.reuse, 0x404 ;  /* 0x0000040406087836 */ /* 0x040fe20000000000 */
[----:B------:R-:W-:Y:S01]  /*dda0*/  ULDC UR43, c[0x0][0x988] ;  /* 0x00026200002b7ab9 */ /* 0x000fe20000000800 */
[----:B------:R-:W-:Y:S01]  /*ddb0*/  VIADD R6, R6, 0x406 ;  /* 0x0000040606067836 */ /* 0x000fe20000000000 */
[----:B------:R-:W-:Y:S01]  /*ddc0*/  @!P1 PRMT R0, RZ, 0x654, R0 ;  /* 0x00000654ff009816 */ /* 0x000fe20000000000 */
[----:B------:R-:W-:Y:S01]  /*ddd0*/  ULDC UR44, c[0x0][0x988] ;  /* 0x00026200002c7ab9 */ /* 0x000fe20000000800 */
[----:B------:R-:W-:-:S02]  /*dde0*/  R2UR UR18, R8 ;  /* 0x00000000081272ca */ /* 0x000fc400000e0000 */
[----:B------:R-:W-:Y:S02]  /*ddf0*/  CS2R R150, SRZ ;  /* 0x0000000000967805 */ /* 0x000fe4000001ff00 */
[----:B------:R-:W-:Y:S02]  /*de00*/  R2UR UR22, R6 ;  /* 0x00000000061672ca */ /* 0x000fe400000e0000 */
[----:B------:R-:W-:Y:S02]  /*de10*/  CS2R R148, SRZ ;  /* 0x0000000000947805 */ /* 0x000fe4000001ff00 */
[----:B------:R-:W-:Y:S02]  /*de20*/  CS2R R146, SRZ ;  /* 0x0000000000927805 */ /* 0x000fe4000001ff00 */
[----:B------:R-:W-:Y:S02]  /*de30*/  CS2R R144, SRZ ;  /* 0x0000000000907805 */ /* 0x000fe4000001ff00 */
[----:B------:R-:W-:-:S02]  /*de40*/  CS2R R142, SRZ ;  /* 0x00000000008e7805 */ /* 0x000fc4000001ff00 */
[----:B------:R-:W-:Y:S02]  /*de50*/  CS2R R140, SRZ ;  /* 0x00000000008c7805 */ /* 0x000fe4000001ff00 */
[----:B------:R-:W-:Y:S02]  /*de60*/  CS2R R138, SRZ ;  /* 0x00000000008a7805 */ /* 0x000fe4000001ff00 */
[----:B------:R-:W-:Y:S02]  /*de70*/  CS2R R136, SRZ ;  /* 0x0000000000887805 */ /* 0x000fe4000001ff00 */
[----:B0-----:R-:W-:Y:S01]  /*de80*/  ISETP.NE.AND P2, PT, R3, 0x1, PT ;  /* 0x000000010300780c */ /* 0x001fe20003f45270 */
[----:B------:R-:W-:Y:S01]  /*de90*/  IMAD.IADD R3, R204, 0x1, R191 ;  /* 0x00000001cc037824 */ /* 0x000fe200078e02bf */
[----:B------:R-:W-:Y:S02]  /*dea0*/  CS2R R134, SRZ ;  /* 0x0000000000867805 */ /* 0x000fe4000001ff00 */
[----:B------:R-:W-:-:S02]  /*deb0*/  CS2R R132, SRZ ;  /* 0x0000000000847805 */ /* 0x000fc4000001ff00 */
[----:B------:R-:W-:Y:S02]  /*dec0*/  CS2R R130, SRZ ;  /* 0x0000000000827805 */ /* 0x000fe4000001ff00 */
[----:B------:R-:W-:Y:S02]  /*ded0*/  CS2R R126, SRZ ;  /* 0x00000000007e7805 */ /* 0x000fe4000001ff00 */
[----:B------:R-:W-:Y:S02]  /*dee0*/  CS2R R124, SRZ ;  /* 0x00000000007c7805 */ /* 0x000fe4000001ff00 */
[----:B------:R-:W-:Y:S02]  /*def0*/  CS2R R122, SRZ ;  /* 0x00000000007a7805 */ /* 0x000fe4000001ff00 */
[----:B------:R-:W-:Y:S01]  /*df00*/  CS2R R120, SRZ ;  /* 0x0000000000787805 */ /* 0x000fe2000001ff00 */
[----:B------:R-:W0:Y:S08]  /*df10*/  @P2 LDC R4, c[0x0][0x44c] ;  /* 0x00011300ff042b82 */ /* 0x000e300000000800 */
[----:B------:R-:W1:Y:S01]  /*df20*/  @P2 LDC R7, c[0x0][0x450] ;  /* 0x00011400ff072b82 */ /* 0x000e620000000800 */
[----:B0-----:R-:W-:-:S05]  /*df30*/  @P2 IMAD.HI.U32 R4, R3, R4, RZ ;  /* 0x0000000403042227 */ /* 0x001fca00078e00ff */
[----:B-1----:R-:W-:Y:S01]  /*df40*/  @P2 SHF.R.U32.HI R3, RZ, R7, R4 ;  /* 0x00000007ff032219 */ /* 0x002fe20000011604 */
[----:B------:R-:W-:-:S04]  /*df50*/  IMAD.MOV.U32 R4, RZ, RZ, -0x80 ;  /* 0xffffff80ff047424 */ /* 0x000fc800078e00ff */
[----:B------:R-:W0:Y:S01]  /*df60*/  SHFL.IDX PT, R8, R3, 0x1, 0x1c1f ;  /* 0x003c1f0003087f89 */ /* 0x000e2200000e0000 */
[----:B------:R-:W-:-:S03]  /*df70*/  IMAD R4, R129, R4, 0x80 ;  /* 0x0000008081047424 */ /* 0x000fc600078e0204 */
[----:B------:R-:W1:Y:S01]  /*df80*/  SHFL.IDX PT, R11, R3, RZ, 0x1c1f ;  /* 0x001c1fff030b7589 */ /* 0x000e6200000e0000 */
[----:B------:R-:W-:Y:S01]  /*df90*/  VIADD R6, R4, 0x1 ;  /* 0x0000000104067836 */ /* 0x000fe20000000000 */
[----:B------:R-:W-:-:S03]  /*dfa0*/  IADD3 R4, R193, R4, RZ ;  /* 0x00000004c1047210 */ /* 0x000fc60007ffe0ff */
[C---:B------:R-:W-:Y:S02]  /*dfb0*/  IMAD R6, R203.reuse, -0x2, R6 ;  /* 0xfffffffecb067824 */ /* 0x040fe400078e0206 */
[----:B------:R-:W-:-:S03]  /*dfc0*/  IMAD R4, R203, -0x2, R4 ;  /* 0xfffffffecb047824 */ /* 0x000fc600078e0204 */
[----:B------:R-:W-:-:S04]  /*dfd0*/  IADD3 R7, -R192, R6, R193 ;  /* 0x00000006c0077210 */ /* 0x000fc80007ffe1c1 */
[----:B0-----:R-:W-:-:S04]  /*dfe0*/  VIADDMNMX R8, R8, R7, R4, PT ;  /* 0x0000000708087246 */ /* 0x001fc80003800104 */
[C---:B------:R-:W-:Y:S02]  /*dff0*/  ISETP.GT.AND P4, PT, R8.reuse, RZ, PT ;  /* 0x000000ff0800720c */ /* 0x040fe40003f84270 */
[C---:B------:R-:W-:Y:S02]  /*e000*/  ISETP.GT.AND P5, PT, R8.reuse, 0x1, PT ;  /* 0x000000010800780c */ /* 0x040fe40003fa4270 */
[----:B------:R-:W-:Y:S02]  /*e010*/  ISETP.GT.AND P3, PT, R8, 0x8, PT ;  /* 0x000000080800780c */ /* 0x000fe40003f64270 */
[----:B-1----:R-:W-:Y:S01]  /*e020*/  VIADDMNMX R11, R11, R7, R4, PT ;  /* 0x000000070b0b7246 */ /* 0x002fe20003800104 */
        /* <DEDUP_REMOVED lines=8> */
[----:B------:R-:W-:Y:S01]  /*e0b0*/  HGMMA.64x128x16.F32 R24, gdesc[UR4], R24, gsb0 ;  /* 0x01e00000041879f0 */ /* 0x000fe20008000818 */
[----:B------:R-:W-:Y:S02]  /*e0c0*/  ULDC UR6, c[0x0][0x988] ;  /* 0x0002620000067ab9 */ /* 0x000fe40000000800 */
[----:B------:R-:W-:Y:S01]  /*e0d0*/  IMAD.U32 R3, RZ, RZ, UR6 ;  /* 0x00000006ff037e24 */ /* 0x000fe2000f8e00ff */
        /* <DEDUP_REMOVED lines=39> */
[----:B------:R-:W-:Y:S01]  /*e350*/  IMAD.MOV.U32 R43, RZ, RZ, R191 ;  /* 0x000000ffff2b7224 */ /* 0x000fe200078e00bf */
        /* <DEDUP_REMOVED lines=66> */
[C---:B------:R-:W-:Y:S02]  /*e780*/  ISETP.GT.AND P4, PT, R11.reuse, RZ, PT ;  /* 0x000000ff0b00720c */ /* 0x040fe40003f84270 */
[----:B------:R-:W-:Y:S02]  /*e790*/  FMNMX.FTZ R13, R46, R9, !PT ;  /* 0x000000092e0d7209 */ /* 0x000fe40007810000 */
[----:B------:R-:W-:-:S02]  /*e7a0*/  ISETP.GT.AND P5, PT, R11, 0x1, PT ;  /* 0x000000010b00780c */ /* 0x000fc40003fa4270 */
[----:B------:R-:W-:Y:S01]  /*e7b0*/  FSEL R92, R24, -INF , P4 ;  /* 0xff800000185c7808 */ /* 0x000fe20002000000 */
[----:B------:R-:W1:Y:S01]  /*e7c0*/  SHFL.BFLY PT, R8, R13, 0x2, 0x1f ;  /* 0x0c401f000d087f89 */ /* 0x000e6200000e0000 */
[----:B------:R-:W-:Y:S02]  /*e7d0*/  FSEL R25, R25, -INF , P5 ;  /* 0xff80000019197808 */ /* 0x000fe40002800000 */
[----:B------:R-:W-:Y:S02]  /*e7e0*/  ISETP.GT.AND P4, PT, R11, 0x9, PT ;  /* 0x000000090b00780c */ /* 0x000fe40003f84270 */
[----:B------:R-:W-:Y:S02]  /*e7f0*/  FMNMX.FTZ R7, R92, R25, !PT ;  /* 0x000000195c077209 */ /* 0x000fe40007810000 */
[----:B-1----:R-:W-:-:S05]  /*e800*/  FMNMX.FTZ R15, R13, R8, !PT ;  /* 0x000000080d0f7209 */ /* 0x002fca0007810000 */
[----:B------:R-:W1:Y:S02]  /*e810*/  SHFL.BFLY PT, R8, R15, 0x1, 0x1f ;  /* 0x0c201f000f087f89 */ /* 0x000e6400000e0000 */
[----:B-1----:R-:W-:-:S04]  /*e820*/  FMNMX.FTZ R8, R15, R8, !PT ;  /* 0x000000080f087209 */ /* 0x002fc80007810000 */
[C---:B------:R-:W-:Y:S01]  /*e830*/  FSETP.NEU.FTZ.AND P3, PT, R8.reuse, -INF , PT ;  /* 0xff8000000800780b */ /* 0x040fe20003f7d000 */
[----:B------:R-:W-:-:S05]  /*e840*/  FMUL.FTZ R9, R8, R3 ;  /* 0x0000000308097220 */ /* 0x000fca0000410000 */
[----:B------:R-:W-:Y:S02]  /*e850*/  FSEL R9, R9, RZ, P3 ;  /* 0x000000ff09097208 */ /* 0x000fe40001800000 */
[----:B------:R-:W-:-:S03]  /*e860*/  ISETP.GT.AND P3, PT, R11, 0x8, PT ;  /* 0x000000080b00780c */ /* 0x000fc60003f64270 */
[-CC-:B------:R-:W-:Y:S01]  /*e870*/  FFMA.FTZ R181, R12, R3.reuse, -R9.reuse ;  /* 0x000000030cb57223 */ /* 0x180fe20000010809 */
[-CC-:B------:R-:W-:Y:S01]  /*e880*/  FFMA.FTZ R12, R88, R3.reuse, -R9.reuse ;  /* 0x00000003580c7223 */ /* 0x180fe20000010809 */
[----:B------:R-:W-:Y:S01]  /*e890*/  FSEL R88, R28, -INF , P3 ;  /* 0xff8000001c587808 */ /* 0x000fe20001800000 */
[-CC-:B------:R-:W-:Y:S01]  /*e8a0*/  FFMA.FTZ R183, R90, R3.reuse, -R9.reuse ;  /* 0x000000035ab77223 */ /* 0x180fe20000010809 */
[----:B------:R-:W-:Y:S01]  /*e8b0*/  ISETP.GT.AND P3, PT, R11, 0x10, PT ;  /* 0x000000100b00780c */ /* 0x000fe20003f64270 */
[-CC-:B------:R-:W-:Y:S01]  /*e8c0*/  FFMA.FTZ R13, R94, R3.reuse, -R9.reuse ;  /* 0x000000035e0d7223 */ /* 0x180fe20000010809 */
[----:B------:R-:W-:Y:S01]  /*e8d0*/  FSEL R90, R29, -INF , P4 ;  /* 0xff8000001d5a7808 */ /* 0x000fe20002000000 */
[--C-:B------:R-:W-:Y:S01]  /*e8e0*/  FFMA.FTZ R177, R96, R3, -R9.reuse ;  /* 0x0000000360b17223 */ /* 0x100fe20000010809 */
[----:B------:R-:W-:Y:S01]  /*e8f0*/  FMNMX.FTZ R7, R88, R7, !PT ;  /* 0x0000000758077209 */ /* 0x000fe20007810000 */
[-CC-:B------:R-:W-:Y:S01]  /*e900*/  FFMA.FTZ R24, R100, R3.reuse, -R9.reuse ;  /* 0x0000000364187223 */ /* 0x180fe20000010809 */
[C---:B------:R-:W-:Y:S01]  /*e910*/  ISETP.GT.AND P4, PT, R11.reuse, 0x11, PT ;  /* 0x000000110b00780c */ /* 0x040fe20003f84270 */
[-CC-:B------:R-:W-:Y:S01]  /*e920*/  FFMA.FTZ R179, R102, R3.reuse, -R9.reuse ;  /* 0x0000000366b37223 */ /* 0x180fe20000010809 */
[----:B------:R-:W-:Y:S01]  /*e930*/  FSEL R94, R32, -INF , P3 ;  /* 0xff800000205e7808 */ /* 0x000fe20001800000 */
[--C-:B------:R-:W-:Y:S01]  /*e940*/  FFMA.FTZ R28, R104, R3, -R9.reuse ;  /* 0x00000003681c7223 */ /* 0x100fe20000010809 */
[----:B------:R-:W-:Y:S01]  /*e950*/  FMNMX.FTZ R7, R90, R7, !PT ;  /* 0x000000075a077209 */ /* 0x000fe20007810000 */
        /* <DEDUP_REMOVED lines=19> */
[C---:B------:R-:W-:Y:S01]  /*ea90*/  ISETP.GT.AND P4, PT, R11.reuse, 0x21, PT ;  /* 0x000000210b00780c */ /* 0x040fe20003f84270 */
[-CC-:B------:R-:W-:Y:S01]  /*eaa0*/  FFMA.FTZ R42, R42, R3.reuse, -R9.reuse ;  /* 0x000000032a2a7223 */ /* 0x180fe20000010809 */
[----:B------:R-:W-:Y:S01]  /*eab0*/  FSEL R40, R40, -INF , P3 ;  /* 0xff80000028287808 */ /* 0x000fe20001800000 */
[--C-:B------:R-:W-:Y:S01]  /*eac0*/  FFMA.FTZ R6, R6, R3, -R9.reuse ;  /* 0x0000000306067223 */ /* 0x100fe20000010809 */
[----:B------:R-:W-:Y:S01]  /*ead0*/  FMNMX.FTZ R7, R100, R7, !PT ;  /* 0x0000000764077209 */ /* 0x000fe20007810000 */
[----:B------:R-:W1:Y:S01]  /*eae0*/  MUFU.EX2 R4, R12 ;  /* 0x0000000c00047308 */ /* 0x000e620000000800 */
[----:B------:R-:W-:Y:S01]  /*eaf0*/  ISETP.GT.AND P3, PT, R11, 0x28, PT ;  /* 0x000000280b00780c */ /* 0x000fe20003f64270 */
[-CC-:B------:R-:W-:Y:S01]  /*eb00*/  FFMA.FTZ R10, R10, R3.reuse, -R9.reuse ;  /* 0x000000030a0a7223 */ /* 0x180fe20000010809 */
[----:B------:R-:W-:Y:S01]  /*eb10*/  FSEL R102, R41, -INF , P4 ;  /* 0xff80000029667808 */ /* 0x000fe20002000000 */
[--C-:B------:R-:W-:Y:S01]  /*eb20*/  FFMA.FTZ R157, R66, R3, -R9.reuse ;  /* 0x00000003429d7223 */ /* 0x100fe20000010809 */
[----:B------:R-:W-:Y:S01]  /*eb30*/  FMNMX.FTZ R7, R40, R7, !PT ;  /* 0x0000000728077209 */ /* 0x000fe20007810000 */
[-CC-:B------:R-:W-:Y:S01]  /*eb40*/  FFMA.FTZ R14, R14, R3.reuse, -R9.reuse ;  /* 0x000000030e0e7223 */ /* 0x180fe20000010809 */
[C---:B------:R-:W-:Y:S01]  /*eb50*/  ISETP.GT.AND P4, PT, R11.reuse, 0x29, PT ;  /* 0x000000290b00780c */ /* 0x040fe20003f84270 */
[----:B------:R-:W2:Y:S01]  /*eb60*/  MUFU.EX2 R183, R183 ;  /* 0x000000b700b77308 */ /* 0x000ea20000000800 */
[----:B------:R-:W-:Y:S01]  /*eb70*/  FSEL R44, R44, -INF , P3 ;  /* 0xff8000002c2c7808 */ /* 0x000fe20001800000 */
[--C-:B------:R-:W-:Y:S01]  /*eb80*/  FFMA.FTZ R159, R70, R3, -R9.reuse ;  /* 0x00000003469f7223 */ /* 0x100fe20000010809 */
[----:B------:R-:W-:Y:S01]  /*eb90*/  FMNMX.FTZ R7, R102, R7, !PT ;  /* 0x0000000766077209 */ /* 0x000fe20007810000 */
[-CC-:B------:R-:W-:Y:S01]  /*eba0*/  FFMA.FTZ R20, R20, R3.reuse, -R9.reuse ;  /* 0x0000000314147223 */ /* 0x180fe20000010809 */
[----:B------:R-:W-:Y:S01]  /*ebb0*/  ISETP.GT.AND P3, PT, R11, 0x30, PT ;  /* 0x000000300b00780c */ /* 0x000fe20003f64270 */
[--C-:B------:R-:W-:Y:S01]  /*ebc0*/  FFMA.FTZ R161, R74, R3, -R9.reuse ;  /* 0x000000034aa17223 */ /* 0x100fe20000010809 */
[----:B------:R-:W-:Y:S01]  /*ebd0*/  FSEL R104, R45, -INF , P4 ;  /* 0xff8000002d687808 */ /* 0x000fe20002000000 */
[----:B------:R3:W4:Y:S01]  /*ebe0*/  MUFU.EX2 R12, R13 ;  /* 0x0000000d000c7308 */ /* 0x0007220000000800 */
        /* <DEDUP_REMOVED lines=13> */
[----:B------:R-:W-:Y:S01]  /*ecc0*/  FFMA.FTZ R46, R46, R3, -R9 ;  /* 0x000000032e2e7223 */ /* 0x000fe20000010809 */
[----:B------:R-:W-:Y:S01]  /*ecd0*/  ISETP.GT.AND P4, PT, R11, 0x39, PT ;  /* 0x000000390b00780c */ /* 0x000fe20003f84270 */
[----:B------:R-:W0:Y:S01]  /*ece0*/  MUFU.EX2 R177, R177 ;  /* 0x000000b100b17308 */ /* 0x000e220000000800 */
[----:B------:R-:W-:-:S02]  /*ecf0*/  FSEL R52, R52, -INF , P3 ;  /* 0xff80000034347808 */ /* 0x000fc40001800000 */
[----:B------:R-:W-:Y:S02]  /*ed00*/  FMNMX.FTZ R7, R106, R7, !PT ;  /* 0x000000076a077209 */ /* 0x000fe40007810000 */
[----:B------:R-:W-:Y:S02]  /*ed10*/  ISETP.GT.AND P3, PT, R11, 0x40, PT ;  /* 0x000000400b00780c */ /* 0x000fe40003f64270 */
[----:B------:R-:W-:Y:S01]  /*ed20*/  FSEL R108, R53, -INF , P4 ;  /* 0xff800000356c7808 */ /* 0x000fe20002000000 */
[----:B------:R-:W0:Y:S01]  /*ed30*/  MUFU.EX2 R24, R24 ;  /* 0x0000001800187308 */ /* 0x000e220000000800 */
[----:B------:R-:W-:Y:S02]  /*ed40*/  FMNMX.FTZ R7, R52, R7, !PT ;  /* 0x0000000734077209 */ /* 0x000fe40007810000 */
[----:B------:R-:W-:Y:S02]  /*ed50*/  ISETP.GT.AND P4, PT, R11, 0x41, PT ;  /* 0x000000410b00780c */ /* 0x000fe40003f84270 */
[----:B------:R-:W-:-:S02]  /*ed60*/  FSEL R56, R56, -INF , P3 ;  /* 0xff80000038387808 */ /* 0x000fc40001800000 */
[----:B------:R-:W-:Y:S01]  /*ed70*/  FMNMX.FTZ R7, R108, R7, !PT ;  /* 0x000000076c077209 */ /* 0x000fe20007810000 */
[----:B------:R-:W0:Y:S01]  /*ed80*/  MUFU.EX2 R179, R179 ;  /* 0x000000b300b37308 */ /* 0x000e220000000800 */
[----:B------:R-:W-:Y:S02]  /*ed90*/  ISETP.GT.AND P3, PT, R11, 0x48, PT ;  /* 0x000000480b00780c */ /* 0x000fe40003f64270 */
[----:B------:R-:W-:Y:S02]  /*eda0*/  FSEL R110, R57, -INF , P4 ;  /* 0xff800000396e7808 */ /* 0x000fe40002000000 */
[----:B------:R-:W-:Y:S02]  /*edb0*/  FMNMX.FTZ R7, R56, R7, !PT ;  /* 0x0000000738077209 */ /* 0x000fe40007810000 */
[----:B------:R-:W-:Y:S01]  /*edc0*/  ISETP.GT.AND P4, PT, R11, 0x49, PT ;  /* 0x000000490b00780c */ /* 0x000fe20003f84270 */
[----:B------:R-:W0:Y:S01]  /*edd0*/  MUFU.EX2 R28, R28 ;  /* 0x0000001c001c7308 */ /* 0x000e220000000800 */
[----:B------:R-:W-:-:S02]  /*ede0*/  FSEL R112, R60, -INF , P3 ;  /* 0xff8000003c707808 */ /* 0x000fc40001800000 */
[----:B------:R-:W-:Y:S02]  /*edf0*/  FMNMX.FTZ R7, R110, R7, !PT ;  /* 0x000000076e077209 */ /* 0x000fe40007810000 */
[----:B------:R-:W-:Y:S02]  /*ee00*/  ISETP.GT.AND P3, PT, R11, 0x50, PT ;  /* 0x000000500b00780c */ /* 0x000fe40003f64270 */
[----:B------:R-:W-:Y:S01]  /*ee10*/  FSEL R60, R61, -INF , P4 ;  /* 0xff8000003d3c7808 */ /* 0x000fe20002000000 */
[----:B------:R-:W-:Y:S01]  /*ee20*/  MUFU.EX2 R173, R173 ;  /* 0x000000ad00ad7308 */ /* 0x000fe20000000800 */
[----:B------:R-:W-:Y:S02]  /*ee30*/  FMNMX.FTZ R7, R112, R7, !PT ;  /* 0x0000000770077209 */ /* 0x000fe40007810000 */
[----:B------:R-:W-:Y:S02]  /*ee40*/  ISETP.GT.AND P4, PT, R11, 0x51, PT ;  /* 0x000000510b00780c */ /* 0x000fe40003f84270 */
[----:B------:R-:W-:-:S02]  /*ee50*/  FSEL R64, R64, -INF , P3 ;  /* 0xff80000040407808 */ /* 0x000fc40001800000 */
[----:B------:R-:W-:Y:S01]  /*ee60*/  FMNMX.FTZ R7, R60, R7, !PT ;  /* 0x000000073c077209 */ /* 0x000fe20007810000 */
[----:B------:R-:W-:Y:S01]  /*ee70*/  MUFU.EX2 R32, R32 ;  /* 0x0000002000207308 */ /* 0x000fe20000000800 */
[----:B------:R-:W-:Y:S02]  /*ee80*/  ISETP.GT.AND P3, PT, R11, 0x58, PT ;  /* 0x000000580b00780c */ /* 0x000fe40003f64270 */
[----:B------:R-:W-:Y:S02]  /*ee90*/  FSEL R50, R65, -INF , P4 ;  /* 0xff80000041327808 */ /* 0x000fe40002000000 */
[----:B------:R-:W-:Y:S02]  /*eea0*/  FMNMX.FTZ R7, R64, R7, !PT ;  /* 0x0000000740077209 */ /* 0x000fe40007810000 */
[----:B------:R-:W-:Y:S01]  /*eeb0*/  ISETP.GT.AND P4, PT, R11, 0x59, PT ;  /* 0x000000590b00780c */ /* 0x000fe20003f84270 */
[----:B------:R-:W-:Y:S01]  /*eec0*/  MUFU.EX2 R175, R175 ;  /* 0x000000af00af7308 */ /* 0x000fe20000000800 */
        /* <DEDUP_REMOVED lines=32> */
[----:B------:R-:W-:Y:S02]  /*f0d0*/  FSEL R118, R85, -INF , P4 ;  /* 0xff80000055767808 */ /* 0x000fe40002000000 */
[----:B------:R-:W-:Y:S01]  /*f0e0*/  FMNMX.FTZ R7, R84, R7, !PT ;  /* 0x0000000754077209 */ /* 0x000fe20007810000 */
[----:B------:R-:W-:Y:S03]  /*f0f0*/  MUFU.EX2 R6, R6 ;  /* 0x0000000600067308 */ /* 0x000fe60000000800 */
[----:B------:R-:W-:-:S05]  /*f100*/  FMNMX.FTZ R7, R118, R7, !PT ;  /* 0x0000000776077209 */ /* 0x000fca0007810000 */
[----:B------:R-:W1:Y:S01]  /*f110*/  SHFL.BFLY PT, R62, R7, 0x2, 0x1f ;  /* 0x0c401f00073e7f89 */ /* 0x000e6200000e0000 */
[----:B------:R-:W-:Y:S08]  /*f120*/  MUFU.EX2 R155, R155 ;  /* 0x0000009b009b7308 */ /* 0x000ff00000000800 */
[----:B------:R-:W-:Y:S08]  /*f130*/  MUFU.EX2 R10, R10 ;  /* 0x0000000a000a7308 */ /* 0x000ff00000000800 */
[----:B------:R-:W-:Y:S01]  /*f140*/  MUFU.EX2 R157, R157 ;  /* 0x0000009d009d7308 */ /* 0x000fe20000000800 */
[----:B-1----:R-:W-:-:S07]  /*f150*/  FMNMX.FTZ R62, R7, R62, !PT ;  /* 0x0000003e073e7209 */ /* 0x002fce0007810000 */
[----:B------:R-:W-:Y:S01]  /*f160*/  MUFU.EX2 R14, R14 ;  /* 0x0000000e000e7308 */ /* 0x000fe20000000800 */
[----:B------:R-:W1:Y:S07]  /*f170*/  SHFL.BFLY PT, R7, R62, 0x1, 0x1f ;  /* 0x0c201f003e077f89 */ /* 0x000e6e00000e0000 */
[----:B------:R-:W-:Y:S08]  /*f180*/  MUFU.EX2 R159, R159 ;  /* 0x0000009f009f7308 */ /* 0x000ff00000000800 */
[----:B------:R-:W-:Y:S08]  /*f190*/  MUFU.EX2 R20, R20 ;  /* 0x0000001400147308 */ /* 0x000ff00000000800 */
[----:B------:R-:W-:Y:S01]  /*f1a0*/  MUFU.EX2 R161, R161 ;  /* 0x000000a100a17308 */ /* 0x000fe20000000800 */
[----:B-1----:R-:W-:-:S04]  /*f1b0*/  FMNMX.FTZ R7, R62, R7, !PT ;  /* 0x000000073e077209 */ /* 0x002fc80007810000 */
[C---:B------:R-:W-:Y:S01]  /*f1c0*/  FSETP.NEU.FTZ.AND P3, PT, R7.reuse, -INF , PT ;  /* 0xff8000000700780b */ /* 0x040fe20003f7d000 */
[----:B------:R-:W-:Y:S02]  /*f1d0*/  FMUL.FTZ R11, R7, R3 ;  /* 0x00000003070b7220 */ /* 0x000fe40000410000 */
[----:B------:R-:W-:Y:S03]  /*f1e0*/  MUFU.EX2 R26, R26 ;  /* 0x0000001a001a7308 */ /* 0x000fe60000000800 */
[----:B------:R-:W-:-:S05]  /*f1f0*/  FSEL R29, R11, RZ, P3 ;  /* 0x000000ff0b1d7208 */ /* 0x000fca0001800000 */
[----:B------:R-:W-:Y:S01]  /*f200*/  MUFU.EX2 R163, R163 ;  /* 0x000000a300a37308 */ /* 0x000fe20000000800 */
[-CC-:B------:R-:W-:Y:S01]  /*f210*/  FFMA.FTZ R180, R92, R3.reuse, -R29.reuse ;  /* 0x000000035cb47223 */ /* 0x180fe2000001081d */
[-CC-:B------:R-:W-:Y:S01]  /*f220*/  FFMA.FTZ R9, R25, R3.reuse, -R29.reuse ;  /* 0x0000000319097223 */ /* 0x180fe2000001081d */
[-CC-:B------:R-:W-:Y:S01]  /*f230*/  FFMA.FTZ R182, R88, R3.reuse, -R29.reuse ;  /* 0x0000000358b67223 */ /* 0x180fe2000001081d */
[-CC-:B------:R-:W-:Y:S01]  /*f240*/  FFMA.FTZ R172, R40, R3.reuse, -R29.reuse ;  /* 0x0000000328ac7223 */ /* 0x180fe2000001081d */
[----:B------:R-:W-:Y:S01]  /*f250*/  FADD.FTZ R40, R181, R4 ;  /* 0x00000004b5287221 */ /* 0x000fe20000010000 */
[-CC-:B------:R-:W-:Y:S01]  /*f260*/  FFMA.FTZ R11, R90, R3.reuse, -R29.reuse ;  /* 0x000000035a0b7223 */ /* 0x180fe2000001081d */
[-CC-:B------:R-:W-:Y:S01]  /*f270*/  FFMA.FTZ R176, R94, R3.reuse, -R29.reuse ;  /* 0x000000035eb07223 */ /* 0x180fe2000001081d */
[----:B------:R-:W-:Y:S01]  /*f280*/  MUFU.EX2 R180, R180 ;  /* 0x000000b400b47308 */ /* 0x000fe20000000800 */
[----:B--2---:R-:W-:Y:S01]  /*f290*/  FADD.FTZ R33, R183, R40 ;  /* 0x00000028b7217221 */ /* 0x004fe20000010000 */
[-CC-:B---3--:R-:W-:Y:S01]  /*f2a0*/  FFMA.FTZ R13, R96, R3.reuse, -R29.reuse ;  /* 0x00000003600d7223 */ /* 0x188fe2000001081d */
[-CC-:B------:R-:W-:Y:S01]  /*f2b0*/  FFMA.FTZ R168, R48, R3.reuse, -R29.reuse ;  /* 0x0000000330a87223 */ /* 0x180fe2000001081d */
[-C--:B------:R-:W-:Y:S01]  /*f2c0*/  FFMA.FTZ R178, R98, R3.reuse, -R29 ;  /* 0x0000000362b27223 */ /* 0x080fe2000001081d */
[----:B----4-:R-:W-:Y:S01]  /*f2d0*/  FADD.FTZ R40, R12, R33 ;  /* 0x000000210c287221 */ /* 0x010fe20000010000 */
[----:B------:R-:W1:Y:S01]  /*f2e0*/  @P2 LDC R48, c[0x0][0x44c] ;  /* 0x00011300ff302b82 */ /* 0x000e620000000800 */
[-CC-:B------:R-:W-:Y:S01]  /*f2f0*/  FFMA.FTZ R15, R100, R3.reuse, -R29.reuse ;  /* 0x00000003640f7223 */ /* 0x180fe2000001081d */
[----:B------:R-:W2:Y:S01]  /*f300*/  MUFU.EX2 R9, R9 ;  /* 0x0000000900097308 */ /* 0x000ea20000000800 */
[----:B0-----:R-:W-:Y:S01]  /*f310*/  FADD.FTZ R35, R177, R40 ;  /* 0x00000028b1237221 */ /* 0x001fe20000010000 */
[-CC-:B------:R-:W-:Y:S01]  /*f320*/  FFMA.FTZ R170, R52, R3.reuse, -R29.reuse ;  /* 0x0000000334aa7223 */ /* 0x180fe2000001081d */
[-CC-:B------:R-:W-:Y:S01]  /*f330*/  FFMA.FTZ R174, R44, R3.reuse, -R29.reuse ;  /* 0x000000032cae7223 */ /* 0x180fe2000001081d */
[-C--:B------:R-:W-:Y:S01]  /*f340*/  FFMA.FTZ R21, R102, R3.reuse, -R29 ;  /* 0x0000000366157223 */ /* 0x080fe2000001081d */
[----:B------:R-:W-:Y:S01]  /*f350*/  FADD.FTZ R40, R24, R35 ;  /* 0x0000002318287221 */ /* 0x000fe20000010000 */
[----:B------:R-:W0:Y:S01]  /*f360*/  @P2 LDC R52, c[0x0][0x450] ;  /* 0x00011400ff342b82 */ /* 0x000e220000000800 */
[-CC-:B------:R-:W-:Y:S01]  /*f370*/  FFMA.FTZ R25, R104, R3.reuse, -R29.reuse ;  /* 0x0000000368197223 */ /* 0x180fe2000001081d */
[----:B------:R-:W3:Y:S01]  /*f380*/  MUFU.EX2 R182, R182 ;  /* 0x000000b600b67308 */ /* 0x000ee20000000800 */
[----:B------:R-:W-:Y:S01]  /*f390*/  FADD.FTZ R37, R179, R40 ;  /* 0x00000028b3257221 */ /* 0x000fe20000010000 */
[-CC-:B------:R-:W-:Y:S01]  /*f3a0*/  FFMA.FTZ R27, R106, R3.reuse, -R29.reuse ;  /* 0x000000036a1b7223 */ /* 0x180fe2000001081d */
[-CC-:B------:R-:W-:Y:S01]  /*f3b0*/  FFMA.FTZ R31, R108, R3.reuse, -R29.reuse ;  /* 0x000000036c1f7223 */ /* 0x180fe2000001081d */
[-C--:B------:R-:W-:Y:S01]  /*f3c0*/  FFMA.FTZ R152, R56, R3.reuse, -R29 ;  /* 0x0000000338987223 */ /* 0x080fe2000001081d */
[----:B------:R-:W-:Y:S01]  /*f3d0*/  FADD.FTZ R44, R28, R37 ;  /* 0x000000251c2c7221 */ /* 0x000fe20000010000 */
[-CC-:B------:R-:W-:Y:S01]  /*f3e0*/  FFMA.FTZ R33, R110, R3.reuse, -R29.reuse ;  /* 0x000000036e217223 */ /* 0x180fe2000001081d */
[-C--:B------:R-:W-:Y:S01]  /*f3f0*/  FFMA.FTZ R154, R112, R3.reuse, -R29 ;  /* 0x00000003709a7223 */ /* 0x080fe2000001081d */
[----:B------:R-:W4:Y:S01]  /*f400*/  MUFU.EX2 R11, R11 ;  /* 0x0000000b000b7308 */ /* 0x000f220000000800 */
[----:B--2---:R-:W-:Y:S01]  /*f410*/  FADD.FTZ R35, R180, R9 ;  /* 0x00000009b4237221 */ /* 0x004fe20000010000 */
[----:B------:R-:W-:Y:S01]  /*f420*/  FADD.FTZ R39, R173, R44 ;  /* 0x0000002cad277221 */ /* 0x000fe20000010000 */
[-CC-:B------:R-:W-:Y:S01]  /*f430*/  FFMA.FTZ R60, R60, R3.reuse, -R29.reuse ;  /* 0x000000033c3c7223 */ /* 0x180fe2000001081d */
[-CC-:B------:R-:W-:Y:S01]  /*f440*/  FFMA.FTZ R64, R64, R3.reuse, -R29.reuse ;  /* 0x0000000340407223 */ /* 0x180fe2000001081d */
[----:B------:R-:W-:Y:S01]  /*f450*/  FFMA.FTZ R50, R50, R3, -R29 ;  /* 0x0000000332327223 */ /* 0x000fe2000001081d */
[----:B-1----:R-:W-:-:S04]  /*f460*/  @P2 IMAD.HI.U32 R41, R191, R48, RZ ;  /* 0x00000030bf292227 */ /* 0x002fc800078e00ff */
[-C--:B------:R-:W-:Y:S01]  /*f470*/  FFMA.FTZ R68, R68, R3.reuse, -R29 ;  /* 0x0000000344447223 */ /* 0x080fe2000001081d */
[----:B------:R-:W1:Y:S01]  /*f480*/  MUFU.EX2 R176, R176 ;  /* 0x000000b000b07308 */ /* 0x000e620000000800 */
[----:B---3--:R-:W-:Y:S01]  /*f490*/  FADD.FTZ R40, R182, R35 ;  /* 0x00000023b6287221 */ /* 0x008fe20000010000 */
[-CC-:B------:R-:W-:Y:S01]  /*f4a0*/  FFMA.FTZ R114, R114, R3.reuse, -R29.reuse ;  /* 0x0000000372727223 */ /* 0x180fe2000001081d */
[--C-:B------:R-:W-:Y:S01]  /*f4b0*/  FFMA.FTZ R72, R72, R3, -R29.reuse ;  /* 0x0000000348487223 */ /* 0x100fe2000001081d */
[----:B------:R-:W-:Y:S01]  /*f4c0*/  F2FP.F16.F32.PACK_AB R181, R4, R181 ;  /* 0x000000b504b5723e */ /* 0x000fe200000000ff */
[-C--:B------:R-:W-:Y:S01]  /*f4d0*/  FFMA.FTZ R54, R54, R3.reuse, -R29 ;  /* 0x0000000336367223 */ /* 0x080fe2000001081d */
[----:B0-----:R-:W-:Y:S01]  /*f4e0*/  @P2 SHF.R.U32.HI R43, RZ, R52, R41 ;  /* 0x00000034ff2b2219 */ /* 0x001fe20000011629 */
[----:B------:R-:W-:Y:S01]  /*f4f0*/  FFMA.FTZ R76, R76, R3, -R29 ;  /* 0x000000034c4c7223 */ /* 0x000fe2000001081d */
[----:B------:R-:W0:Y:S01]  /*f500*/  MUFU.EX2 R13, R13 ;  /* 0x0000000d000d7308 */ /* 0x000e220000000800 */
[----:B----4-:R-:W-:Y:S01]  /*f510*/  FADD.FTZ R37, R11, R40 ;  /* 0x000000280b257221 */ /* 0x010fe20000010000 */
[----:B------:R-:W-:Y:S01]  /*f520*/  FADD.FTZ R40, R32, R39 ;  /* 0x0000002720287221 */ /* 0x000fe20000010000 */
[----:B------:R-:W-:Y:S01]  /*f530*/  IADD3 R44, R43, R193, -R192 ;  /* 0x000000c12b2c7210 */ /* 0x000fe20007ffe8c0 */
[-CC-:B------:R-:W-:Y:S01]  /*f540*/  FFMA.FTZ R116, R116, R3.reuse, -R29.reuse ;  /* 0x0000000374747223 */ /* 0x180fe2000001081d */
[-C--:B------:R-:W-:Y:S01]  /*f550*/  FFMA.FTZ R80, R80, R3.reuse, -R29 ;  /* 0x0000000350507223 */ /* 0x080fe2000001081d */
[----:B------:R-:W-:Y:S01]  /*f560*/  FADD.FTZ R39, R175, R40 ;  /* 0x00000028af277221 */ /* 0x000fe20000010000 */
[----:B------:R-:W-:Y:S01]  /*f570*/  SHF.R.S32.HI R47, RZ, 0x1f, R44 ;  /* 0x0000001fff2f7819 */ /* 0x000fe2000001142c */
[----:B------:R-:W2:Y:S01]  /*f580*/  MUFU.EX2 R178, R178 ;  /* 0x000000b200b27308 */ /* 0x000ea20000000800 */
[----:B-1----:R-:W-:Y:S01]  /*f590*/  FADD.FTZ R0, R176, R37 ;  /* 0x00000025b0007221 */ /* 0x002fe20000010000 */
[----:B------:R-:W-:Y:S01]  /*f5a0*/  FADD.FTZ R40, R36, R39 ;  /* 0x0000002724287221 */ /* 0x000fe20000010000 */
[-CC-:B------:R-:W-:Y:S01]  /*f5b0*/  FFMA.FTZ R58, R58, R3.reuse, -R29.reuse ;  /* 0x000000033a3a7223 */ /* 0x180fe2000001081d */
[-CC-:B------:R-:W-:Y:S01]  /*f5c0*/  FFMA.FTZ R84, R84, R3.reuse, -R29.reuse ;  /* 0x0000000354547223 */ /* 0x180fe2000001081d */
[----:B------:R-:W-:Y:S01]  /*f5d0*/  FFMA.FTZ R118, R118, R3, -R29 ;  /* 0x0000000376767223 */ /* 0x000fe2000001081d */
[----:B------:R-:W-:Y:S01]  /*f5e0*/  FADD.FTZ R41, R169, R40 ;  /* 0x00000028a9297221 */ /* 0x000fe20000010000 */
[----:B------:R-:W-:Y:S01]  /*f5f0*/  LEA.HI R29, R47, R44, RZ, 0x7 ;  /* 0x0000002c2f1d7211 */ /* 0x000fe200078f38ff */
[----:B------:R-:W1:Y:S01]  /*f600*/  MUFU.EX2 R15, R15 ;  /* 0x0000000f000f7308 */ /* 0x000e620000000800 */
[C---:B0-----:R-:W-:Y:S01]  /*f610*/  FADD.FTZ R37, R13.reuse, R0 ;  /* 0x000000000d257221 */ /* 0x041fe20000010000 */
[----:B------:R-:W-:Y:S01]  /*f620*/  FADD.FTZ R40, R38, R41 ;  /* 0x0000002926287221 */ /* 0x000fe20000010000 */
[----:B------:R-:W-:-:S02]  /*f630*/  F2FP.F16.F32.PACK_AB R176, R13, R176 ;  /* 0x000000b00db0723e */ /* 0x000fc400000000ff */
[----:B-----5:R-:W-:Y:S02]  /*f640*/  CS2R R112, SRZ ;  /* 0x0000000000707805 */ /* 0x020fe4000001ff00 */
[----:B------:R-:W-:Y:S01]  /*f650*/  SHF.R.S32.HI R13, RZ, 0x7, R29 ;  /* 0x00000007ff0d7819 */ /* 0x000fe2000001141d */
[----:B------:R-:W-:Y:S01]  /*f660*/  FADD.FTZ R41, R171, R40 ;  /* 0x00000028ab297221 */ /* 0x000fe20000010000 */
[----:B------:R-:W-:Y:S01]  /*f670*/  F2FP.F16.F32.PACK_AB R180, R9, R180 ;  /* 0x000000b409b4723e */ /* 0x000fe200000000ff */
[----:B------:R-:W0:Y:S01]  /*f680*/  MUFU.EX2 R172, R172 ;  /* 0x000000ac00ac7308 */ /* 0x000e220000000800 */
[----:B--2---:R-:W-:Y:S01]  /*f690*/  FADD.FTZ R0, R178, R37 ;  /* 0x00000025b2007221 */ /* 0x004fe20000010000 */
[----:B------:R-:W-:Y:S01]  /*f6a0*/  FADD.FTZ R40, R42, R41 ;  /* 0x000000292a287221 */ /* 0x000fe20000010000 */
[----:B------:R-:W-:Y:S02]  /*f6b0*/  VIMNMX R13, RZ, R13, !PT ;  /* 0x0000000dff0d7248 */ /* 0x000fe40007fe0100 */
[----:B------:R-:W-:-:S02]  /*f6c0*/  CS2R R110, SRZ ;  /* 0x00000000006e7805 */ /* 0x000fc4000001ff00 */
[----:B------:R-:W-:Y:S01]  /*f6d0*/  F2FP.F16.F32.PACK_AB R182, R11, R182 ;  /* 0x000000b60bb6723e */ /* 0x000fe200000000ff */
[----:B------:R-:W-:Y:S01]  /*f6e0*/  FADD.FTZ R43, R153, R40 ;  /* 0x00000028992b7221 */ /* 0x000fe20000010000 */
[----:B------:R-:W-:Y:S01]  /*f6f0*/  F2FP.F16.F32.PACK_AB R183, R12, R183 ;  /* 0x000000b70cb7723e */ /* 0x000fe200000000ff */
[----:B------:R-:W2:Y:S01]  /*f700*/  MUFU.EX2 R21, R21 ;  /* 0x0000001500157308 */ /* 0x000ea20000000800 */
[----:B-1----:R-:W-:Y:S01]  /*f710*/  FADD.FTZ R39, R15, R0 ;  /* 0x000000000f277221 */ /* 0x002fe20000010000 */
[----:B------:R-:W-:Y:S01]  /*f720*/  FADD.FTZ R40, R6, R43 ;  /* 0x0000002b06287221 */ /* 0x000fe20000010000 */
[----:B------:R-:W-:Y:S02]  /*f730*/  F2FP.F16.F32.PACK_AB R177, R24, R177 ;  /* 0x000000b118b1723e */ /* 0x000fe400000000ff */
[----:B------:R-:W-:Y:S02]  /*f740*/  CS2R R108, SRZ ;  /* 0x00000000006c7805 */ /* 0x000fe4000001ff00 */
[----:B------:R-:W-:Y:S01]  /*f750*/  F2FP.F16.F32.PACK_AB R179, R28, R179 ;  /* 0x000000b31cb3723e */ /* 0x000fe200000000ff */
[----:B------:R-:W-:Y:S01]  /*f760*/  FADD.FTZ R43, R155, R40 ;  /* 0x000000289b2b7221 */ /* 0x000fe20000010000 */
[----:B------:R-:W-:Y:S01]  /*f770*/  F2FP.F16.F32.PACK_AB R155, R10, R155 ;  /* 0x0000009b0a9b723e */ /* 0x000fe200000000ff */
[----:B------:R-:W1:Y:S01]  /*f780*/  MUFU.EX2 R174, R174 ;  /* 0x000000ae00ae7308 */ /* 0x000e620000000800 */
[----:B0-----:R-:W-:Y:S01]  /*f790*/  FADD.FTZ R0, R172, R39 ;  /* 0x00000027ac007221 */ /* 0x001fe20000010000 */
[----:B------:R-:W-:Y:S01]  /*f7a0*/  FADD.FTZ R40, R10, R43 ;  /* 0x0000002b0a287221 */ /* 0x000fe20000010000 */
[----:B------:R-:W-:Y:S01]  /*f7b0*/  VIADD R10, R129, 0xfffffffe ;  /* 0xfffffffe810a7836 */ /* 0x000fe20000000000 */
[----:B------:R-:W-:-:S02]  /*f7c0*/  F2FP.F16.F32.PACK_AB R173, R32, R173 ;  /* 0x000000ad20ad723e */ /* 0x000fc400000000ff */
[----:B------:R-:W-:Y:S01]  /*f7d0*/  CS2R R128, SRZ ;  /* 0x0000000000807805 */ /* 0x000fe2000001ff00 */
[----:B------:R-:W-:Y:S01]  /*f7e0*/  FADD.FTZ R45, R157, R40 ;  /* 0x000000289d2d7221 */ /* 0x000fe20000010000 */
[----:B------:R-:W-:Y:S01]  /*f7f0*/  F2FP.F16.F32.PACK_AB R175, R36, R175 ;  /* 0x000000af24af723e */ /* 0x000fe200000000ff */
[----:B------:R-:W0:Y:S01]  /*f800*/  MUFU.EX2 R25, R25 ;  /* 0x0000001900197308 */ /* 0x000e220000000800 */
[----:B--2---:R-:W-:Y:S01]  /*f810*/  FADD.FTZ R39, R21, R0 ;  /* 0x0000000015277221 */ /* 0x004fe20000010000 */
[----:B------:R-:W-:Y:S01]  /*f820*/  FADD.FTZ R40, R14, R45 ;  /* 0x0000002d0e287221 */ /* 0x000fe20000010000 */
[----:B------:R-:W-:Y:S02]  /*f830*/  ISETP.GE.AND P3, PT, R10, R13, PT ;  /* 0x0000000d0a00720c */ /* 0x000fe40003f66270 */
[----:B------:R-:W-:Y:S02]  /*f840*/  CS2R R106, SRZ ;  /* 0x00000000006a7805 */ /* 0x000fe4000001ff00 */
[----:B------:R-:W-:Y:S01]  /*f850*/  F2FP.F16.F32.PACK_AB R169, R38, R169 ;  /* 0x000000a926a9723e */ /* 0x000fe200000000ff */
[----:B------:R-:W-:Y:S01]  /*f860*/  FADD.FTZ R45, R159, R40 ;  /* 0x000000289f2d7221 */ /* 0x000fe20000010000 */
[----:B------:R-:W-:Y:S01]  /*f870*/  F2FP.F16.F32.PACK_AB R171, R42, R171 ;  /* 0x000000ab2aab723e */ /* 0x000fe200000000ff */
[----:B------:R-:W2:Y:S01]  /*f880*/  MUFU.EX2 R168, R168 ;  /* 0x000000a800a87308 */ /* 0x000ea20000000800 */
[----:B-1----:R-:W-:Y:S01]  /*f890*/  FADD.FTZ R0, R174, R39 ;  /* 0x00000027ae007221 */ /* 0x002fe20000010000 */
[----:B------:R-:W-:Y:S01]  /*f8a0*/  FADD.FTZ R4, R20, R45 ;  /* 0x0000002d14047221 */ /* 0x000fe20000010000 */
[----:B------:R-:W-:-:S02]  /*f8b0*/  F2FP.F16.F32.PACK_AB R153, R6, R153 ;  /* 0x000000990699723e */ /* 0x000fc400000000ff */
[----:B------:R-:W-:Y:S02]  /*f8c0*/  CS2R R104, SRZ ;  /* 0x0000000000687805 */ /* 0x000fe4000001ff00 */
[----:B------:R-:W-:Y:S01]  /*f8d0*/  F2FP.F16.F32.PACK_AB R157, R14, R157 ;  /* 0x0000009d0e9d723e */ /* 0x000fe200000000ff */
[----:B------:R-:W-:Y:S01]  /*f8e0*/  FADD.FTZ R47, R161, R4 ;  /* 0x00000004a12f7221 */ /* 0x000fe20000010000 */
[----:B------:R-:W-:Y:S01]  /*f8f0*/  F2FP.F16.F32.PACK_AB R159, R20, R159 ;  /* 0x0000009f149f723e */ /* 0x000fe200000000ff */
[----:B------:R-:W1:Y:S01]  /*f900*/  MUFU.EX2 R27, R27 ;  /* 0x0000001b001b7308 */ /* 0x000e620000000800 */
[----:B0-----:R-:W-:Y:S01]  /*f910*/  FADD.FTZ R41, R25, R0 ;  /* 0x0000000019297221 */ /* 0x001fe20000010000 */
[C---:B------:R-:W-:Y:S01]  /*f920*/  FADD.FTZ R4, R26.reuse, R47 ;  /* 0x0000002f1a047221 */ /* 0x040fe20000010000 */
[----:B------:R-:W-:Y:S02]  /*f930*/  F2FP.F16.F32.PACK_AB R161, R26, R161 ;  /* 0x000000a11aa1723e */ /* 0x000fe400000000ff */
[----:B------:R-:W-:-:S02]  /*f940*/  CS2R R102, SRZ ;  /* 0x0000000000667805 */ /* 0x000fc4000001ff00 */
[----:B------:R-:W-:Y:S01]  /*f950*/  F2FP.F16.F32.PACK_AB R178, R15, R178 ;  /* 0x000000b20fb2723e */ /* 0x000fe200000000ff */
[----:B------:R-:W-:Y:S01]  /*f960*/  FADD.FTZ R47, R163, R4 ;  /* 0x00000004a32f7221 */ /* 0x000fe20000010000 */
[----:B------:R-:W-:Y:S01]  /*f970*/  F2FP.F16.F32.PACK_AB R172, R21, R172 ;  /* 0x000000ac15ac723e */ /* 0x000fe200000000ff */
[----:B------:R-:W0:Y:S01]  /*f980*/  MUFU.EX2 R170, R170 ;  /* 0x000000aa00aa7308 */ /* 0x000e220000000800 */
[----:B--2---:R-:W-:Y:S01]  /*f990*/  FADD.FTZ R0, R168, R41 ;  /* 0x00000029a8007221 */ /* 0x004fe20000010000 */
[----:B------:R-:W-:Y:S02]  /*f9a0*/  F2FP.F16.F32.PACK_AB R174, R25, R174 ;  /* 0x000000ae19ae723e */ /* 0x000fe400000000ff */
[----:B------:R-:W-:Y:S02]  /*f9b0*/  CS2R R100, SRZ ;  /* 0x0000000000647805 */ /* 0x000fe4000001ff00 */
[----:B------:R-:W-:Y:S02]  /*f9c0*/  CS2R R98, SRZ ;  /* 0x0000000000627805 */ /* 0x000fe4000001ff00 */
[----:B------:R-:W-:-:S02]  /*f9d0*/  CS2R R96, SRZ ;  /* 0x0000000000607805 */ /* 0x000fc4000001ff00 */
[----:B------:R-:W-:Y:S02]  /*f9e0*/  CS2R R94, SRZ ;  /* 0x00000000005e7805 */ /* 0x000fe4000001ff00 */
[----:B------:R-:W-:Y:S01]  /*f9f0*/  CS2R R92, SRZ ;  /* 0x00000000005c7805 */ /* 0x000fe2000001ff00 */
[----:B------:R-:W2:Y:S01]  /*fa00*/  MUFU.EX2 R31, R31 ;  /* 0x0000001f001f7308 */ /* 0x000ea20000000800 */
[C---:B-1----:R-:W-:Y:S01]  /*fa10*/  FADD.FTZ R41, R27.reuse, R0 ;  /* 0x000000001b297221 */ /* 0x042fe20000010000 */
[----:B------:R-:W-:Y:S02]  /*fa20*/  F2FP.F16.F32.PACK_AB R168, R27, R168 ;  /* 0x000000a81ba8723e */ /* 0x000fe400000000ff */
[----:B------:R-:W-:Y:S02]  /*fa30*/  CS2R R90, SRZ ;  /* 0x00000000005a7805 */ /* 0x000fe4000001ff00 */
[----:B------:R-:W-:Y:S02]  /*fa40*/  CS2R R88, SRZ ;  /* 0x0000000000587805 */ /* 0x000fe4000001ff00 */
        /* <DEDUP_REMOVED lines=20> */
[----:B------:R2:W3:Y:S01]  /*fb90*/  MUFU.EX2 R39, R114 ;  /* 0x0000007200277308 */ /* 0x0004e20000000800 */
[----:B-1----:R-:W-:-:S07]  /*fba0*/  FADD.FTZ R0, R68, R45 ;  /* 0x0000002d44007221 */ /* 0x002fce0000010000 */
[----:B------:R-:W1:Y:S01]  /*fbb0*/  MUFU.EX2 R165, R165 ;  /* 0x000000a500a57308 */ /* 0x000e620000000800 */
[C---:B0-----:R-:W-:Y:S01]  /*fbc0*/  FADD.FTZ R4, R30.reuse, R47 ;  /* 0x0000002f1e047221 */ /* 0x041fe20000010000 */
[----:B------:R-:W-:Y:S02]  /*fbd0*/  F2FP.F16.F32.PACK_AB R163, R30, R163 ;  /* 0x000000a31ea3723e */ /* 0x000fe400000000ff */
[----:B--2---:R-:W-:-:S04]  /*fbe0*/  CS2R R114, SRZ ;  /* 0x0000000000727805 */ /* 0x004fc8000001ff00 */
[----:B------:R-:W0:Y:S01]  /*fbf0*/  MUFU.EX2 R72, R72 ;  /* 0x0000004800487308 */ /* 0x000e220000000800 */
[C---:B---3--:R-:W-:Y:S01]  /*fc00*/  FADD.FTZ R47, R39.reuse, R0 ;  /* 0x00000000272f7221 */ /* 0x048fe20000010000 */
        /* <DEDUP_REMOVED lines=11> */
[----:B------:R1:W3:Y:S01]  /*fcc0*/  MUFU.EX2 R43, R116 ;  /* 0x00000074002b7308 */ /* 0x0002e20000000800 */
[----:B0-----:R-:W-:-:S07]  /*fcd0*/  FADD.FTZ R49, R167, R4 ;  /* 0x00000004a7317221 */ /* 0x001fce0000010000 */
[----:B------:R-:W0:Y:S01]  /*fce0*/  MUFU.EX2 R80, R80 ;  /* 0x0000005000507308 */ /* 0x000e220000000800 */
[----:B--2---:R-:W-:Y:S01]  /*fcf0*/  FADD.FTZ R4, R76, R47 ;  /* 0x0000002f4c047221 */ /* 0x004fe20000010000 */
[----:B-1----:R-:W-:-:S06]  /*fd00*/  CS2R R116, SRZ ;  /* 0x0000000000747805 */ /* 0x002fcc000001ff00 */
[----:B------:R-:W1:Y:S01]  /*fd10*/  MUFU.EX2 R45, R58 ;  /* 0x0000003a002d7308 */ /* 0x000e620000000800 */
[C---:B---3--:R-:W-:Y:S01]  /*fd20*/  FADD.FTZ R11, R43.reuse, R4 ;  /* 0x000000042b0b7221 */ /* 0x048fe20000010000 */
[----:B------:R-:W-:-:S06]  /*fd30*/  F2FP.F16.F32.PACK_AB R162, R43, R76 ;  /* 0x0000004c2ba2723e */ /* 0x000fcc00000000ff */
[----:B------:R-:W2:Y:S01]  /*fd40*/  MUFU.EX2 R84, R84 ;  /* 0x0000005400547308 */ /* 0x000ea20000000800 */
[----:B0-----:R-:W-:-:S07]  /*fd50*/  FADD.FTZ R4, R80, R11 ;  /* 0x0000000b50047221 */ /* 0x001fce0000010000 */
[----:B------:R-:W0:Y:S01]  /*fd60*/  MUFU.EX2 R46, R46 ;  /* 0x0000002e002e7308 */ /* 0x000e220000000800 */
[C---:B-1----:R-:W-:Y:S01]  /*fd70*/  FADD.FTZ R11, R45.reuse, R4 ;  /* 0x000000042d0b7221 */ /* 0x042fe20000010000 */
[----:B------:R-:W-:-:S06]  /*fd80*/  F2FP.F16.F32.PACK_AB R164, R45, R80 ;  /* 0x000000502da4723e */ /* 0x000fcc00000000ff */
[----:B------:R1:W3:Y:S01]  /*fd90*/  MUFU.EX2 R9, R118 ;  /* 0x0000007600097308 */ /* 0x0002e20000000800 */
[----:B--2---:R-:W-:Y:S01]  /*fda0*/  FADD.FTZ R4, R84, R11 ;  /* 0x0000000b54047221 */ /* 0x004fe20000010000 */
[C---:B0-----:R-:W-:Y:S01]  /*fdb0*/  FADD.FTZ R0, R46.reuse, R49 ;  /* 0x000000312e007221 */ /* 0x041fe20000010000 */
[----:B------:R-:W-:Y:S02]  /*fdc0*/  F2FP.F16.F32.PACK_AB R167, R46, R167 ;  /* 0x000000a72ea7723e */ /* 0x000fe400000000ff */
[----:B-1----:R-:W-:Y:S01]  /*fdd0*/  CS2R R118, SRZ ;  /* 0x0000000000767805 */ /* 0x002fe2000001ff00 */
[C---:B---3--:R-:W-:Y:S01]  /*fde0*/  FADD.FTZ R4, R9.reuse, R4 ;  /* 0x0000000409047221 */ /* 0x048fe20000010000 */
[----:B------:R-:W-:Y:S01]  /*fdf0*/  F2FP.F16.F32.PACK_AB R166, R9, R84 ;  /* 0x0000005409a6723e */ /* 0x000fe200000000ff */
[----:B------:R-:W-:Y:S06]  /*fe00*/  @!P3 BRA `(.L_x_2866) ;  /* 0x0000002800d4b947 */ /* 0x000fec0003800000 */
[----:B------:R-:W-:Y:S01]  /*fe10*/  IMAD.MOV.U32 R12, RZ, RZ, R8 ;  /* 0x000000ffff0c7224 */ /* 0x000fe200078e0008 */
[----:B------:R-:W-:Y:S01]  /*fe20*/  MOV R11, R7 ;  /* 0x00000007000b7202 */ /* 0x000fe20000000f00 */
[----:B------:R-:W-:Y:S02]  /*fe30*/  IMAD.MOV.U32 R15, RZ, RZ, R186 ;  /* 0x000000ffff0f7224 */ /* 0x000fe400078e00ba */
[----:B------:R-:W-:Y:S02]  /*fe40*/  IMAD.MOV.U32 R14, RZ, RZ, R184 ;  /* 0x000000ffff0e7224 */ /* 0x000fe400078e00b8 */
[----:B------:R-:W-:-:S07]  /*fe50*/  IMAD.MOV.U32 R151, RZ, RZ, RZ ;  /* 0x000000ffff977224 */ /* 0x000fce00078e00ff */
.L_x_2876:
[----:B------:R-:W-:Y:S01]  /*fe60*/  ISETP.NE.AND P3, PT, R190, RZ, PT ;  /* 0x000000ffbe00720c */ /* 0x000fe20003f65270 */
[----:B------:R-:W-:Y:S01]  /*fe70*/  VIADD R184, R14, 0x1 ;  /* 0x000000010eb87836 */ /* 0x000fe20000000000 */
[----:B------:R-:W-:Y:S05]  /*fe80*/  YIELD ;  /* 0x0000000000007946 */ /* 0x000fea0003800000 */
[----:B------:R-:W-:-:S04]  /*fe90*/  ISETP.NE.AND P4, PT, R184, 0x2, PT ;  /* 0x00000002b800780c */ /* 0x000fc80003f85270 */
[----:B------:R-:W-:Y:S02]  /*fea0*/  SEL R186, RZ, 0x1, P4 ;  /* 0x00000001ffba7807 */ /* 0x000fe40002000000 */
[----:B------:R-:W-:Y:S02]  /*feb0*/  SEL R184, R184, RZ, P4 ;  /* 0x000000ffb8b87207 */ /* 0x000fe40002000000 */
[----:B------:R-:W-:Y:S01]  /*fec0*/  LOP3.LUT R186, R15, R186, RZ, 0x3c, !PT ;  /* 0x000000ba0fba7212 */ /* 0x000fe200078e3cff */
[----:B------:R-:W-:Y:S06]  /*fed0*/  @P3 BRA `(.L_x_2867) ;  /* 0x0000000000303947 */ /* 0x000fec0003800000 */
[----:B------:R-:W-:Y:S05]  /*fee0*/  @!P0 BRA `(.L_x_2868) ;  /* 0x0000000000048947 */ /* 0x000fea0003800000 */
[----:B------:R-:W-:Y:S01]  /*fef0*/  BPT.TRAP 0x1 ;  /* 0x000000040000795c */ /* 0x000fe20000300000 */
.L_x_2868:
[----:B------:R-:W-:Y:S01]  /*ff00*/  IMAD R3, R184, 0x8, R2 ;  /* 0x00000008b8037824 */ /* 0x000fe200078e0202 */
[----:B------:R-:W-:-:S04]  /*ff10*/  SHF.L.U32 R6, R186, 0x1f, RZ ;  /* 0x0000001fba067819 */ /* 0x000fc800000006ff */
[----:B------:R0:W1:Y:S01]  /*ff20*/  SYNCS.PHASECHK.TRANS64.TRYWAIT P4, [R3+URZ+0x28830], R6 ;  /* 0x02883006030075a7 */ /* 0x000062000808017f */
[----:B------:R-:W-:Y:S05]  /*ff30*/  @!P0 BRA `(.L_x_2869) ;  /* 0x0000000000048947 */ /* 0x000fea0003800000 */
[----:B------:R-:W-:Y:S01]  /*ff40*/  BPT.TRAP 0x1 ;  /* 0x000000040000795c */ /* 0x000fe20000300000 */
.L_x_2869:
[----:B------:R-:W-:Y:S04]  /*ff50*/  BSSY B0, `(.L_x_2867) ;  /* 0x0000004000007945 */ /* 0x000fe80003800000 */
[----:B-1----:R-:W-:Y:S05]  /*ff60*/  @P4 BRA `(.L_x_2870) ;  /* 0x0000000000084947 */ /* 0x002fea0003800000 */
[----:B------:R-:W1:Y:S02]  /*ff70*/  SYNCS.PHASECHK.TRANS64.TRYWAIT P4, [R3+URZ+0x28830], R6 ;  /* 0x02883006030075a7 */ /* 0x000e64000808017f */
[----:B-1----:R-:W-:Y:S05]  /*ff80*/  @!P4 BRA `(.L_x_2871) ;  /* 0x000001000094c947 */ /* 0x002fea0003800000 */
.L_x_2870:
[----:B------:R-:W-:Y:S05]  /*ff90*/  BSYNC B0 ;  /* 0x0000000000007941 */ /* 0x000fea0003800000 */
.L_x_2867:
[----:B01----:R-:W0:Y:S01]  /*ffa0*/  S2R R3, SR_TID.X ;  /* 0x0000000000037919 */ /* 0x003e220000002100 */
[----:B------:R-:W-:Y:S05]  /*ffb0*/  WARPSYNC.ALL ;  /* 0x0000000000007948 */ /* 0x000fea0003800000 */
[----:B------:R-:W-:Y:S01]  /*ffc0*/  IMAD.MOV.U32 R7, RZ, RZ, 0x40000040 ;  /* 0x40000040ff077424 */ /* 0x000fe200078e00ff */
[----:B------:R-:W-:Y:S01]  /*ffd0*/  LEA R6, R184, R5, 0xb ;  /* 0x00000005b8067211 */ /* 0x000fe200078e58ff */
[----:B------:R-:W-:-:S03]  /*ffe0*/  IMAD.MOV.U32 R9, RZ, RZ, 0x40000040 ;  /* 0x40000040ff097424 */ /* 0x000fc600078e00ff */
[C---:B------:R-:W-:Y:S01]  /*fff0*/  R2UR UR26, R6.reuse ;  /* 0x00000000061a72ca */ /* 0x040fe200000e0000 */
[----:B------:R-:W-:Y:S01]  /*10000*/  VIADD R8, R6, 0x2 ;  /* 0x0000000206087836 */ /* 0x000fe20000000000 */
[----:B------:R-:W-:Y:S01]  /*10010*/  R2UR UR27, R7 ;  /* 0x00000000071b72ca */ /* 0x000fe200000e0000 */
[----:B------:R-:W-:Y:S01]  /*10020*/  IMAD.MOV.U32 R7, RZ, RZ, 0x40000040 ;  /* 0x40000040ff077424 */ /* 0x000fe200078e00ff */
[----:B------:R-:W-:Y:S02]  /*10030*/  R2UR UR31, R9 ;  /* 0x00000000091f72ca */ /* 0x000fe400000e0000 */
[----:B------:R-:W-:Y:S01]  /*10040*/  R2UR UR30, R8 ;  /* 0x00000000081e72ca */ /* 0x000fe200000e0000 */
[----:B------:R-:W-:Y:S01]  /*10050*/  VIADD R8, R6, 0x4 ;  /* 0x0000000406087836 */ /* 0x000fe20000000000 */
[----:B------:R-:W-:Y:S02]  /*10060*/  MOV R9, 0x40000040 ;  /* 0x4000004000097802 */ /* 0x000fe40000000f00 */
        /* <DEDUP_REMOVED lines=51> */
.L_x_2873:
[----:B------:R-:W-:Y:S01]  /*103a0*/  SHF.L.U32 R3, R15, 0x1f, RZ ;  /* 0x0000001f0f037819 */ /* 0x000fe200000006ff */
[----:B------:R-:W-:-:S04]  /*103b0*/  IMAD R6, R14, 0x8, R2 ;  /* 0x000000080e067824 */ /* 0x000fc800078e0202 */
[----:B------:R0:W1:Y:S01]  /*103c0*/  SYNCS.PHASECHK.TRANS64.TRYWAIT P3, [R6+URZ+0x28850], R3 ;  /* 0x02885003060075a7 */ /* 0x000062000806017f */
[----:B------:R-:W-:Y:S05]  /*103d0*/  @!P0 BRA `(.L_x_2874) ;  /* 0x0000000000048947 */ /* 0x000fea0003800000 */
[----:B------:R-:W-:Y:S01]  /*103e0*/  BPT.TRAP 0x1 ;  /* 0x000000040000795c */ /* 0x000fe20000300000 */
.L_x_2874:
[----:B-1----:R-:W-:Y:S05]  /*103f0*/  @P3 BRA `(.L_x_2872) ;  /* 0x0000000000083947 */ /* 0x002fea0003800000 */
[----:B------:R-:W1:Y:S02]  /*10400*/  SYNCS.PHASECHK.TRANS64.TRYWAIT P3, [R6+URZ+0x28850], R3 ;  /* 0x02885003060075a7 */ /* 0x000e64000806017f */
[----:B-1----:R-:W-:Y:S05]  /*10410*/  @!P3 BRA `(.L_x_2875) ;  /* 0x000000fc0084b947 */ /* 0x002fea0003800000 */
.L_x_2872:
[----:B01----:R-:W-:Y:S01]  /*10420*/  IADD3 R3, R2, 0x400, RZ ;  /* 0x0000040002037810 */ /* 0x003fe20007ffe0ff */
[----:B------:R-:W-:Y:S01]  /*10430*/  IMAD.MOV.U32 R7, RZ, RZ, 0x40000040 ;  /* 0x40000040ff077424 */ /* 0x000fe200078e00ff */
[----:B------:R-:W-:Y:S05]  /*10440*/  WARPSYNC.ALL ;  /* 0x0000000000007948 */ /* 0x000fea0003800000 */
[----:B------:R-:W-:Y:S01]  /*10450*/  SHF.R.U32.HI R3, RZ, 0x4, R3 ;  /* 0x00000004ff037819 */ /* 0x000fe20000011603 */
[----:B------:R-:W-:Y:S01]  /*10460*/  WARPGROUP.ARRIVE ;  /* 0x00000000000079c5 */ /* 0x000fe20000000000 */
[----:B------:R-:W-:Y:S01]  /*10470*/  R2UR UR7, R7 ;  /* 0x00000000070772ca */ /* 0x000fe200000e0000 */
[----:B------:R-:W-:Y:S01]  /*10480*/  IMAD.MOV.U32 R9, RZ, RZ, 0x40000040 ;  /* 0x40000040ff097424 */ /* 0x000fe200078e00ff */
[----:B------:R-:W-:Y:S01]  /*10490*/  LOP3.LUT R3, R3, 0x3fff, RZ, 0xc0, !PT ;  /* 0x00003fff03037812 */ /* 0x000fe200078ec0ff */
[----:B------:R-:W-:-:S02]  /*104a0*/  IMAD.IADD R20, R204, 0x1, R191 ;  /* 0x00000001cc147824 */ /* 0x000fc400078e02bf */
[----:B------:R-:W0:Y:S01]  /*104b0*/  S2R R233, SR_TID.X ;  /* 0x0000000000e97919 */ /* 0x000e220000002100 */
        /* <DEDUP_REMOVED lines=8> */
[----:B------:R-:W-:Y:S02]  /*10540*/  R2UR UR7, R9 ;  /* 0x00000000090772ca */ /* 0x000fe400000e0000 */
[----:B------:R-:W-:Y:S02]  /*10550*/  MOV R9, 0x40000040 ;  /* 0x4000004000097802 */ /* 0x000fe40000000f00 */
[----:B0-----:R-:W-:Y:S01]  /*10560*/  SHF.R.U32.HI R233, RZ, 0x7, R233 ;  /* 0x00000007ffe97819 */ /* 0x001fe200000116e9 */
[----:B-1----:R-:W-:Y:S01]  /*10570*/  @P2 IMAD.HI.U32 R3, R20, R3, RZ ;  /* 0x0000000314032227 */ /* 0x002fe200078e00ff */
[----:B------:R-:W-:Y:S02]  /*10580*/  WARPGROUP.DEPBAR.LE gsb0, 0x0 ;  /* 0x00008000000079c5 */ /* 0x000fe40000010000 */
[----:B------:R-:W-:-:S06]  /*10590*/  WARPGROUP.ARRIVE ;  /* 0x00000000000079c5 */ /* 0x000fcc0000000000 */
[----:B------:R-:W-:Y:S01]  /*105a0*/  HGMMA.64x128x16.F32 R88, R176, gdesc[UR4].tnspB, R88, gsb0 ;  /* 0x41e00004b0587df0 */ /* 0x000fe20008000858 */
[----:B------:R-:W-:Y:S02]  /*105b0*/  R2UR UR6, R8 ;  /* 0x00000000080672ca */ /* 0x000fe400000e0000 */
[----:B------:R-:W-:Y:S01]  /*105c0*/  R2UR UR7, R9 ;  /* 0x00000000090772ca */ /* 0x000fe200000e0000 */
[----:B------:R-:W0:Y:S01]  /*105d0*/  @P2 LDC R8, c[0x0][0x450] ;  /* 0x00011400ff082b82 */ /* 0x000e220000000800 */
[----:B------:R-:W-:Y:S01]  /*105e0*/  IMAD.MOV.U32 R9, RZ, RZ, 0x40000040 ;  /* 0x40000040ff097424 */ /* 0x000fe200078e00ff */
[----:B0-----:R-:W-:Y:S01]  /*105f0*/  @P2 SHF.R.U32.HI R20, RZ, R8, R3 ;  /* 0x00000008ff142219 */ /* 0x001fe20000011603 */
[----:B------:R-:W-:-:S04]  /*10600*/  IMAD.MOV.U32 R3, RZ, RZ, -0x80 ;  /* 0xffffff80ff037424 */ /* 0x000fc800078e00ff */
[----:B------:R-:W-:-:S04]  /*10610*/  IMAD R8, R10, R3, 0x1 ;  /* 0x000000010a087424 */ /* 0x000fc800078e0203 */
[----:B------:R-:W-:-:S05]  /*10620*/  IMAD R8, R203, -0x2, R8 ;  /* 0xfffffffecb087824 */ /* 0x000fca00078e0208 */
[----:B------:R-:W-:Y:S01]  /*10630*/  IADD3 R15, -R192, R8, R193 ;  /* 0x00000008c00f7210 */ /* 0x000fe20007ffe1c1 */
[----:B------:R-:W-:Y:S01]  /*10640*/  VIADD R8, R6, 0x180 ;  /* 0x0000018006087836 */ /* 0x000fe20000000000 */
[----:B------:R-:W-:Y:S02]  /*10650*/  WARPGROUP.DEPBAR.LE gsb0, 0x0 ;  /* 0x00008000000079c5 */ /* 0x000fe40000010000 */
[----:B------:R-:W-:-:S06]  /*10660*/  WARPGROUP.ARRIVE ;  /* 0x00000000000079c5 */ /* 0x000fcc0000000000 */
[----:B------:R-:W-:Y:S01]  /*10670*/  HGMMA.64x128x16.F32 R88, R172, gdesc[UR4].tnspB, R88, gsb0 ;  /* 0x41e00004ac587df0 */ /* 0x000fe20008000858 */
[----:B------:R-:W-:Y:S02]  /*10680*/  R2UR UR6, R8 ;  /* 0x00000000080672ca */ /* 0x000fe400000e0000 */
[----:B------:R-:W-:Y:S01]  /*10690*/  R2UR UR7, R9 ;  /* 0x00000000090772ca */ /* 0x000fe200000e0000 */
[----:B------:R-:W-:Y:S01]  /*106a0*/  IMAD.MOV.U32 R9, RZ, RZ, 0x40000040 ;  /* 0x40000040ff097424 */ /* 0x000fe200078e00ff */
[----:B------:R-:W-:Y:S02]  /*106b0*/  WARPGROUP.DEPBAR.LE gsb0, 0x0 ;  /* 0x00008000000079c5 */ /* 0x000fe40000010000 */
[----:B------:R-:W-:Y:S01]  /*106c0*/  WARPGROUP.ARRIVE ;  /* 0x00000000000079c5 */ /* 0x000fe20000000000 */
[----:B------:R-:W0:Y:S04]  /*106d0*/  SHFL.IDX PT, R172, R20, RZ, 0x1c1f ;  /* 0x001c1fff14ac7589 */ /* 0x000e2800000e0000 */
[----:B------:R-:W1:Y:S04]  /*106e0*/  SHFL.IDX PT, R20, R20, 0x1, 0x1c1f ;  /* 0x003c1f0014147f89 */ /* 0x000e6800000e0000 */
[----:B------:R-:W-:Y:S01]  /*106f0*/  HGMMA.64x128x16.F32 R88, R168, gdesc[UR4].tnspB, R88, gsb0 ;  /* 0x41e00004a8587df0 */ /* 0x000fe20008000858 */
[----:B------:R-:W-:Y:S01]  /*10700*/  R2UR UR7, R9 ;  /* 0x00000000090772ca */ /* 0x000fe200000e0000 */
[----:B------:R-:W-:-:S02]  /*10710*/  IMAD.MOV.U32 R9, RZ, RZ, 0x40000040 ;  /* 0x40000040ff097424 */ /* 0x000fc400078e00ff */
[C---:B0-----:R-:W-:Y:S02]  /*10720*/  IMAD.IADD R3, R15.reuse, 0x1, R172 ;  /* 0x000000010f037824 */ /* 0x041fe400078e02ac */
[----:B-1----:R-:W-:-:S03]  /*10730*/  IMAD.IADD R15, R15, 0x1, R20 ;  /* 0x000000010f0f7824 */ /* 0x002fc600078e0214 */
[C---:B------:R-:W-:Y:S02]  /*10740*/  ISETP.GT.AND P3, PT, R3.reuse, RZ, PT ;  /* 0x000000ff0300720c */ /* 0x040fe40003f64270 */
[C---:B------:R-:W-:Y:S02]  /*10750*/  ISETP.GT.AND P4, PT, R3.reuse, 0x1, PT ;  /* 0x000000010300780c */ /* 0x040fe40003f84270 */
[----:B------:R-:W-:Y:S02]  /*10760*/  FSEL R24, R24, -INF , P3 ;  /* 0xff80000018187808 */ /* 0x000fe40001800000 */
[----:B------:R-:W-:Y:S02]  /*10770*/  ISETP.GT.AND P3, PT, R3, 0x8, PT ;  /* 0x000000080300780c */ /* 0x000fe40003f64270 */
[----:B------:R-:W-:Y:S02]  /*10780*/  FSEL R172, R25, -INF , P4 ;  /* 0xff80000019ac7808 */ /* 0x000fe40002000000 */
[----:B------:R-:W-:-:S02]  /*10790*/  FMNMX.FTZ R7, R24, R11, !PT ;  /* 0x0000000b18077209 */ /* 0x000fc40007810000 */
[C---:B------:R-:W-:Y:S02]  /*107a0*/  ISETP.GT.AND P4, PT, R3.reuse, 0x9, PT ;  /* 0x000000090300780c */ /* 0x040fe40003f84270 */
[----:B------:R-:W-:Y:S02]  /*107b0*/  FSEL R28, R28, -INF , P3 ;  /* 0xff8000001c1c7808 */ /* 0x000fe40001800000 */
[----:B------:R-:W-:Y:S02]  /*107c0*/  FMNMX.FTZ R7, R172, R7, !PT ;  /* 0x00000007ac077209 */ /* 0x000fe40007810000 */
        /* <DEDUP_REMOVED lines=13> */
[----:B------:R-:W-:Y:S02]  /*108a0*/  FMNMX.FTZ R7, R36, R7, !PT ;  /* 0x0000000724077209 */ /* 0x000fe40007810000 */
[----:B------:R-:W-:-:S02]  /*108b0*/  FSEL R40, R40, -INF , P3 ;  /* 0xff80000028287808 */ /* 0x000fc40001800000 */
[----:B------:R-:W-:Y:S02]  /*108c0*/  ISETP.GT.AND P3, PT, R3, 0x28, PT ;  /* 0x000000280300780c */ /* 0x000fe40003f64270 */
[----:B------:R-:W-:Y:S02]  /*108d0*/  ISETP.GT.AND P5, PT, R15, RZ, PT ;  /* 0x000000ff0f00720c */ /* 0x000fe40003fa4270 */
[----:B------:R-:W-:Y:S02]  /*108e0*/  FSEL R44, R44, -INF , P3 ;  /* 0xff8000002c2c7808 */ /* 0x000fe40001800000 */
[----:B------:R-:W-:Y:S02]  /*108f0*/  ISETP.GT.AND P3, PT, R3, 0x30, PT ;  /* 0x000000300300780c */ /* 0x000fe40003f64270 */
[----:B------:R-:W-:Y:S02]  /*10900*/  FSEL R26, R26, -INF , P5 ;  /* 0xff8000001a1a7808 */ /* 0x000fe40002800000 */
[----:B------:R-:W-:-:S02]  /*10910*/  FSEL R48, R48, -INF , P3 ;  /* 0xff80000030307808 */ /* 0x000fc40001800000 */
[----:B------:R-:W-:Y:S02]  /*10920*/  ISETP.GT.AND P3, PT, R3, 0x38, PT ;  /* 0x000000380300780c */ /* 0x000fe40003f64270 */
[----:B------:R-:W-:Y:S02]  /*10930*/  ISETP.GT.AND P5, PT, R15, 0x8, PT ;  /* 0x000000080f00780c */ /* 0x000fe40003fa4270 */
        /* <DEDUP_REMOVED lines=23> */
[C---:B------:R-:W-:Y:S02]  /*10ab0*/  ISETP.GT.AND P5, PT, R15.reuse, 0x28, PT ;  /* 0x000000280f00780c */ /* 0x040fe40003fa4270 */
[----:B------:R-:W-:Y:S02]  /*10ac0*/  FSEL R84, R84, -INF , P3 ;  /* 0xff80000054547808 */ /* 0x000fe40001800000 */
[----:B------:R-:W-:Y:S02]  /*10ad0*/  FSEL R46, R46, -INF , P5 ;  /* 0xff8000002e2e7808 */ /* 0x000fe40002800000 */
[----:B------:R-:W-:Y:S01]  /*10ae0*/  ISETP.GT.AND P5, PT, R15, 0x30, PT ;  /* 0x000000300f00780c */ /* 0x000fe20003fa4270 */
[----:B------:R-:W-:Y:S02]  /*10af0*/  WARPGROUP.DEPBAR.LE gsb0, 0x0 ;  /* 0x00008000000079c5 */ /* 0x000fe40000010000 */
[----:B------:R-:W-:Y:S01]  /*10b00*/  FSEL R168, R37, -INF , P4 ;  /* 0xff80000025a87808 */ /* 0x000fe20002000000 */
[----:B------:R-:W-:Y:S01]  /*10b10*/  WARPGROUP.ARRIVE ;  /* 0x00000000000079c5 */ /* 0x000fe20000000000 */
[----:B------:R-:W-:-:S02]  /*10b20*/  ISETP.GT.AND P4, PT, R3, 0x21, PT ;  /* 0x000000210300780c */ /* 0x000fc40003f84270 */
[----:B------:R-:W-:Y:S02]  /*10b30*/  FMNMX.FTZ R7, R168, R7, !PT ;  /* 0x00000007a8077209 */ /* 0x000fe40007810000 */
[----:B------:R-:W-:Y:S02]  /*10b40*/  FSEL R170, R41, -INF , P4 ;  /* 0xff80000029aa7808 */ /* 0x000fe40002000000 */
[----:B------:R-:W-:Y:S02]  /*10b50*/  FMNMX.FTZ R7, R40, R7, !PT ;  /* 0x0000000728077209 */ /* 0x000fe40007810000 */
[----:B------:R-:W-:Y:S02]  /*10b60*/  ISETP.GT.AND P4, PT, R3, 0x29, PT ;  /* 0x000000290300780c */ /* 0x000fe40003f84270 */
[----:B------:R-:W-:Y:S02]  /*10b70*/  FMNMX.FTZ R7, R170, R7, !PT ;  /* 0x00000007aa077209 */ /* 0x000fe40007810000 */
[----:B------:R-:W-:-:S02]  /*10b80*/  FSEL R178, R45, -INF , P4 ;  /* 0xff8000002db27808 */ /* 0x000fc40002000000 */
[----:B------:R-:W-:Y:S02]  /*10b90*/  FMNMX.FTZ R7, R44, R7, !PT ;  /* 0x000000072c077209 */ /* 0x000fe40007810000 */
[----:B------:R-:W-:Y:S02]  /*10ba0*/  ISETP.GT.AND P4, PT, R3, 0x31, PT ;  /* 0x000000310300780c */ /* 0x000fe40003f84270 */
[----:B------:R-:W-:Y:S02]  /*10bb0*/  FMNMX.FTZ R7, R178, R7, !PT ;  /* 0x00000007b2077209 */ /* 0x000fe40007810000 */
[----:B------:R-:W-:Y:S02]  /*10bc0*/  FSEL R180, R49, -INF , P4 ;  /* 0xff80000031b47808 */ /* 0x000fe40002000000 */
[----:B------:R-:W-:Y:S02]  /*10bd0*/  FMNMX.FTZ R7, R48, R7, !PT ;  /* 0x0000000730077209 */ /* 0x000fe40007810000 */
        /* <DEDUP_REMOVED lines=22> */
[----:B------:R-:W-:Y:S02]  /*10d40*/  IADD3 R8, R6, 0x200, RZ ;  /* 0x0000020006087810 */ /* 0x000fe40007ffe0ff */
[----:B------:R-:W-:Y:S02]  /*10d50*/  FSEL R73, R73, -INF , P4 ;  /* 0xff80000049497808 */ /* 0x000fe40002000000 */
[----:B------:R-:W-:-:S02]  /*10d60*/  R2UR UR6, R8 ;  /* 0x00000000080672ca */ /* 0x000fc400000e0000 */
[----:B------:R-:W-:Y:S02]  /*10d70*/  FMNMX.FTZ R7, R72, R7, !PT ;  /* 0x0000000748077209 */ /* 0x000fe40007810000 */
[----:B------:R-:W-:Y:S02]  /*10d80*/  ISETP.GT.AND P4, PT, R3, 0x69, PT ;  /* 0x000000690300780c */ /* 0x000fe40003f84270 */
[----:B------:R-:W-:Y:S02]  /*10d90*/  FMNMX.FTZ R7, R73, R7, !PT ;  /* 0x0000000749077209 */ /* 0x000fe40007810000 */
[----:B------:R-:W-:Y:S02]  /*10da0*/  FSEL R77, R77, -INF , P4 ;  /* 0xff8000004d4d7808 */ /* 0x000fe40002000000 */
[----:B------:R-:W-:Y:S02]  /*10db0*/  FMNMX.FTZ R8, R76, R7, !PT ;  /* 0x000000074c087209 */ /* 0x000fe40007810000 */
[----:B------:R-:W-:Y:S01]  /*10dc0*/  ISETP.GT.AND P4, PT, R3, 0x71, PT ;  /* 0x000000710300780c */ /* 0x000fe20003f84270 */
[----:B------:R-:W-:Y:S01]  /*10dd0*/  HGMMA.64x128x16.F32 R88, R152, gdesc[UR4].tnspB, R88, gsb0 ;  /* 0x41e0000498587df0 */ /* 0x000fe20008000858 */
[----:B------:R-:W-:-:S02]  /*10de0*/  FMNMX.FTZ R7, R77, R8, !PT ;  /* 0x000000084d077209 */ /* 0x000fc40007810000 */
[----:B------:R-:W-:Y:S02]  /*10df0*/  FSEL R81, R81, -INF , P4 ;  /* 0xff80000051517808 */ /* 0x000fe40002000000 */
[----:B------:R-:W-:Y:S02]  /*10e00*/  FMNMX.FTZ R8, R80, R7, !PT ;  /* 0x0000000750087209 */ /* 0x000fe40007810000 */
[----:B------:R-:W-:Y:S02]  /*10e10*/  ISETP.GT.AND P4, PT, R3, 0x79, PT ;  /* 0x000000790300780c */ /* 0x000fe40003f84270 */
[----:B------:R-:W-:Y:S02]  /*10e20*/  FMNMX.FTZ R3, R81, R8, !PT ;  /* 0x0000000851037209 */ /* 0x000fe40007810000 */
[----:B------:R-:W-:Y:S02]  /*10e30*/  R2UR UR7, R9 ;  /* 0x00000000090772ca */ /* 0x000fe400000e0000 */
[----:B------:R-:W-:-:S02]  /*10e40*/  FMNMX.FTZ R3, R84, R3, !PT ;  /* 0x0000000354037209 */ /* 0x000fc40007810000 */
[----:B------:R-:W-:Y:S02]  /*10e50*/  FSEL R50, R50, -INF , P5 ;  /* 0xff80000032327808 */ /* 0x000fe40002800000 */
[C---:B------:R-:W-:Y:S02]  /*10e60*/  ISETP.GT.AND P5, PT, R15.reuse, 0x38, PT ;  /* 0x000000380f00780c */ /* 0x040fe40003fa4270 */
[----:B------:R-:W-:Y:S02]  /*10e70*/  IADD3 R20, R6, 0x300, RZ ;  /* 0x0000030006147810 */ /* 0x000fe40007ffe0ff */
[----:B------:R-:W-:Y:S02]  /*10e80*/  FSEL R54, R54, -INF , P5 ;  /* 0xff80000036367808 */ /* 0x000fe40002800000 */
[----:B------:R-:W-:-:S04]  /*10e90*/  ISETP.GT.AND P5, PT, R15, 0x40, PT ;  /* 0x000000400f00780c */ /* 0x000fc80003fa4270 */
        /* <DEDUP_REMOVED lines=14> */
[----:B------:R-:W-:Y:S01]  /*10f80*/  FSEL R86, R86, -INF , P5 ;  /* 0xff80000056567808 */ /* 0x000fe20002800000 */
[----:B------:R-:W-:Y:S02]  /*10f90*/  WARPGROUP.DEPBAR.LE gsb0, 0x0 ;  /* 0x00008000000079c5 */ /* 0x000fe40000010000 */
[----:B------:R-:W-:Y:S01]  /*10fa0*/  FSEL R152, R85, -INF , P4 ;  /* 0xff80000055987808 */ /* 0x000fe20002000000 */
[----:B------:R-:W-:Y:S01]  /*10fb0*/  WARPGROUP.ARRIVE ;  /* 0x00000000000079c5 */ /* 0x000fe20000000000 */
[----:B------:R-:W-:Y:S02]  /*10fc0*/  ISETP.GT.AND P4, PT, R15, 0x1, PT ;  /* 0x000000010f00780c */ /* 0x000fe40003f84270 */
[----:B------:R-:W-:Y:S01]  /*10fd0*/  FMNMX.FTZ R21, R152, R3, !PT ;  /* 0x0000000398157209 */ /* 0x000fe20007810000 */
[----:B------:R-:W-:Y:S01]  /*10fe0*/  IMAD.U32 R3, RZ, RZ, UR44 ;  /* 0x0000002cff037e24 */ /* 0x000fe2000f8e00ff */
[----:B------:R-:W-:Y:S02]  /*10ff0*/  FSEL R154, R27, -INF , P4 ;  /* 0xff8000001b9a7808 */ /* 0x000fe40002000000 */
[----:B------:R-:W-:Y:S01]  /*11000*/  ISETP.GT.AND P4, PT, R15, 0x9, PT ;  /* 0x000000090f00780c */ /* 0x000fe20003f84270 */
[----:B------:R-:W0:Y:S02]  /*11010*/  SHFL.BFLY PT, R8, R21, 0x2, 0x1f ;  /* 0x0c401f0015087f89 */ /* 0x000e2400000e0000 */
[----:B0-----:R-:W-:-:S02]  /*11020*/  FMNMX.FTZ R33, R21, R8, !PT ;  /* 0x0000000815217209 */ /* 0x001fc40007810000 */
[----:B------:R-:W-:-:S03]  /*11030*/  FMNMX.FTZ R21, R26, R12, !PT ;  /* 0x0000000c1a157209 */ /* 0x000fc60007810000 */
[----:B------:R-:W0:Y:S01]  /*11040*/  SHFL.BFLY PT, R8, R33, 0x1, 0x1f ;  /* 0x0c201f0021087f89 */ /* 0x000e2200000e0000 */
[----:B------:R-:W-:-:S04]  /*11050*/  FMNMX.FTZ R21, R154, R21, !PT ;  /* 0x000000159a157209 */ /* 0x000fc80007810000 */
[----:B------:R-:W-:Y:S02]  /*11060*/  FMNMX.FTZ R21, R30, R21, !PT ;  /* 0x000000151e157209 */ /* 0x000fe40007810000 */
[----:B0-----:R-:W-:Y:S01]  /*11070*/  FMNMX.FTZ R7, R33, R8, !PT ;  /* 0x0000000821077209 */ /* 0x001fe20007810000 */
[----:B------:R-:W-:-:S03]  /*11080*/  VIADD R8, R6, 0x280 ;  /* 0x0000028006087836 */ /* 0x000fc60000000000 */
[C---:B------:R-:W-:Y:S01]  /*11090*/  FSETP.NEU.FTZ.AND P3, PT, R7.reuse, -INF , PT ;  /* 0xff8000000700780b */ /* 0x040fe20003f7d000 */
[----:B------:R-:W-:Y:S01]  /*110a0*/  FMUL.FTZ R29, R7, R3 ;  /* 0x00000003071d7220 */ /* 0x000fe20000410000 */
[----:B------:R-:W-:-:S04]  /*110b0*/  R2UR UR6, R8 ;  /* 0x00000000080672ca */ /* 0x000fc800000e0000 */
[----:B------:R-:W-:-:S05]  /*110c0*/  FSEL R29, R29, RZ, P3 ;  /* 0x000000ff1d1d7208 */ /* 0x000fca0001800000 */
[-CC-:B------:R-:W-:Y:S01]  /*110d0*/  FFMA.FTZ R9, R28, R3.reuse, -R29.reuse ;  /* 0x000000031c097223 */ /* 0x180fe2000001081d */
[-CC-:B------:R-:W-:Y:S01]  /*110e0*/  FFMA.FTZ R28, R174, R3.reuse, -R29.reuse ;  /* 0x00000003ae1c7223 */ /* 0x180fe2000001081d */
[-CC-:B------:R-:W-:Y:S01]  /*110f0*/  FFMA.FTZ R27, R32, R3.reuse, -R29.reuse ;  /* 0x00000003201b7223 */ /* 0x180fe2000001081d */
[-CC-:B------:R-:W-:Y:S01]  /*11100*/  FFMA.FTZ R32, R168, R3.reuse, -R29.reuse ;  /* 0x00000003a8207223 */ /* 0x180fe2000001081d */
[----:B------:R-:W-:Y:S01]  /*11110*/  HGMMA.64x128x16.F32 R88, R156, gdesc[UR4].tnspB, R88, gsb0 ;  /* 0x41e000049c587df0 */ /* 0x000fe20008000858 */
[-CC-:B------:R-:W-:Y:S01]  /*11120*/  FFMA.FTZ R25, R24, R3.reuse, -R29.reuse ;  /* 0x0000000318197223 */ /* 0x180fe2000001081d */
[-CC-:B------:R-:W-:Y:S01]  /*11130*/  FFMA.FTZ R24, R172, R3.reuse, -R29.reuse ;  /* 0x00000003ac187223 */ /* 0x180fe2000001081d */
[-CC-:B------:R-:W-:Y:S01]  /*11140*/  FFMA.FTZ R172, R40, R3.reuse, -R29.reuse ;  /* 0x0000000328ac7223 */ /* 0x180fe2000001081d */
[-CC-:B------:R-:W-:Y:S01]  /*11150*/  FFMA.FTZ R40, R178, R3.reuse, -R29.reuse ;  /* 0x00000003b2287223 */ /* 0x180fe2000001081d */
[-CC-:B------:R-:W-:Y:S01]  /*11160*/  FFMA.FTZ R37, R48, R3.reuse, -R29.reuse ;  /* 0x0000000330257223 */ /* 0x180fe2000001081d */
[----:B------:R-:W-:Y:S01]  /*11170*/  FFMA.FTZ R48, R232, R3, -R29 ;  /* 0x00000003e8307223 */ /* 0x000fe2000001081d */
[----:B------:R-:W-:Y:S01]  /*11180*/  R2UR UR6, R20 ;  /* 0x00000000140672ca */ /* 0x000fe200000e0000 */
[----:B------:R-:W-:-:S02]  /*11190*/  VIADD R20, R6, 0x380 ;  /* 0x0000038006147836 */ /* 0x000fc40000000000 */
        /* <DEDUP_REMOVED lines=27> */
[----:B------:R-:W-:Y:S01]  /*11350*/  MUFU.EX2 R52, R52 ;  /* 0x0000003400347308 */ /* 0x000fe20000000800 */
[----:B------:R-:W-:-:S02]  /*11360*/  WARPGROUP.DEPBAR.LE gsb0, 0x0 ;  /* 0x00008000000079c5 */ /* 0x000fc40000010000 */
[----:B------:R-:W-:Y:S01]  /*11370*/  FSEL R156, R31, -INF , P4 ;  /* 0xff8000001f9c7808 */ /* 0x000fe20002000000 */
[--C-:B------:R-:W-:Y:S01]  /*11380*/  FFMA.FTZ R31, R36, R3, -R29.reuse ;  /* 0x00000003241f7223 */ /* 0x100fe2000001081d */
[----:B------:R-:W-:Y:S01]  /*11390*/  ISETP.GT.AND P4, PT, R15, 0x11, PT ;  /* 0x000000110f00780c */ /* 0x000fe20003f84270 */
[----:B------:R-:W-:Y:S01]  /*113a0*/  WARPGROUP.ARRIVE ;  /* 0x00000000000079c5 */ /* 0x000fe20000000000 */
[----:B------:R-:W-:Y:S01]  /*113b0*/  FMNMX.FTZ R21, R156, R21, !PT ;  /* 0x000000159c157209 */ /* 0x000fe20007810000 */
[----:B------:R-:W-:Y:S01]  /*113c0*/  MUFU.EX2 R56, R56 ;  /* 0x0000003800387308 */ /* 0x000fe20000000800 */
[----:B------:R-:W-:Y:S01]  /*113d0*/  FSEL R158, R35, -INF , P4 ;  /* 0xff800000239e7808 */ /* 0x000fe20002000000 */
[--C-:B------:R-:W-:Y:S01]  /*113e0*/  FFMA.FTZ R35, R44, R3, -R29.reuse ;  /* 0x000000032c237223 */ /* 0x100fe2000001081d */
[----:B------:R-:W-:Y:S01]  /*113f0*/  FMNMX.FTZ R21, R34, R21, !PT ;  /* 0x0000001522157209 */ /* 0x000fe20007810000 */
[----:B------:R-:W-:Y:S01]  /*11400*/  FFMA.FTZ R44, R180, R3, -R29 ;  /* 0x00000003b42c7223 */ /* 0x000fe2000001081d */
[----:B------:R-:W-:-:S02]  /*11410*/  ISETP.GT.AND P4, PT, R15, 0x19, PT ;  /* 0x000000190f00780c */ /* 0x000fc40003f84270 */
[----:B------:R-:W-:Y:S01]  /*11420*/  FMNMX.FTZ R21, R158, R21, !PT ;  /* 0x000000159e157209 */ /* 0x000fe20007810000 */
[----:B------:R-:W-:Y:S01]  /*11430*/  MUFU.EX2 R31, R31 ;  /* 0x0000001f001f7308 */ /* 0x000fe20000000800 */
[----:B------:R-:W-:Y:S01]  /*11440*/  FSEL R174, R39, -INF , P4 ;  /* 0xff80000027ae7808 */ /* 0x000fe20002000000 */
[--C-:B------:R-:W-:Y:S01]  /*11450*/  FFMA.FTZ R39, R182, R3, -R29.reuse ;  /* 0x00000003b6277223 */ /* 0x100fe2000001081d */
[----:B------:R-:W-:Y:S02]  /*11460*/  FMNMX.FTZ R21, R38, R21, !PT ;  /* 0x0000001526157209 */ /* 0x000fe40007810000 */
[----:B------:R-:W-:Y:S02]  /*11470*/  ISETP.GT.AND P4, PT, R15, 0x21, PT ;  /* 0x000000210f00780c */ /* 0x000fe40003f84270 */
        /* <DEDUP_REMOVED lines=11> */
[----:B------:R-:W-:Y:S01]  /*11530*/  FMNMX.FTZ R21, R46, R21, !PT ;  /* 0x000000152e157209 */ /* 0x000fe20007810000 */
[----:B------:R-:W-:Y:S01]  /*11540*/  FFMA.FTZ R72, R81, R3, -R29 ;  /* 0x0000000351487223 */ /* 0x000fe2000001081d */
[----:B------:R-:W-:Y:S02]  /*11550*/  ISETP.GT.AND P4, PT, R15, 0x31, PT ;  /* 0x000000310f00780c */ /* 0x000fe40003f84270 */
[----:B------:R-:W-:Y:S01]  /*11560*/  FMNMX.FTZ R21, R168, R21, !PT ;  /* 0x00000015a8157209 */ /* 0x000fe20007810000 */
[----:B------:R-:W-:Y:S01]  /*11570*/  MUFU.EX2 R39, R39 ;  /* 0x0000002700277308 */ /* 0x000fe20000000800 */
[----:B------:R-:W-:-:S02]  /*11580*/  FSEL R51, R51, -INF , P4 ;  /* 0xff80000033337808 */ /* 0x000fc40002000000 */
[----:B------:R-:W-:Y:S02]  /*11590*/  FMNMX.FTZ R8, R50, R21, !PT ;  /* 0x0000001532087209 */ /* 0x000fe40007810000 */
[----:B------:R-:W-:Y:S02]  /*115a0*/  ISETP.GT.AND P4, PT, R15, 0x39, PT ;  /* 0x000000390f00780c */ /* 0x000fe40003f84270 */
[----:B------:R-:W-:Y:S01]  /*115b0*/  FMNMX.FTZ R21, R51, R8, !PT ;  /* 0x0000000833157209 */ /* 0x000fe20007810000 */
[----:B------:R-:W-:Y:S01]  /*115c0*/  MUFU.EX2 R43, R43 ;  /* 0x0000002b002b7308 */ /* 0x000fe20000000800 */
[----:B------:R-:W-:Y:S02]  /*115d0*/  FSEL R55, R55, -INF , P4 ;  /* 0xff80000037377808 */ /* 0x000fe40002000000 */
[----:B------:R-:W-:Y:S02]  /*115e0*/  FMNMX.FTZ R8, R54, R21, !PT ;  /* 0x0000001536087209 */ /* 0x000fe40007810000 */
[----:B------:R-:W-:-:S02]  /*115f0*/  ISETP.GT.AND P4, PT, R15, 0x41, PT ;  /* 0x000000410f00780c */ /* 0x000fc40003f84270 */
[----:B------:R-:W-:Y:S01]  /*11600*/  FMNMX.FTZ R21, R55, R8, !PT ;  /* 0x0000000837157209 */ /* 0x000fe20007810000 */
[----:B------:R-:W-:Y:S01]  /*11610*/  MUFU.EX2 R45, R45 ;  /* 0x0000002d002d7308 */ /* 0x000fe20000000800 */
[----:B------:R-:W-:Y:S02]  /*11620*/  FSEL R59, R59, -INF , P4 ;  /* 0xff8000003b3b7808 */ /* 0x000fe40002000000 */
[----:B------:R-:W-:Y:S02]  /*11630*/  FMNMX.FTZ R8, R58, R21, !PT ;  /* 0x000000153a087209 */ /* 0x000fe40007810000 */
        /* <DEDUP_REMOVED lines=35> */
[----:B0-----:R-:W-:Y:S02]  /*11870*/  F2FP.F16.F32.PACK_AB R152, R48, R41 ;  /* 0x000000293098723e */ /* 0x001fe400000000ff */
[----:B------:R-:W-:Y:S01]  /*11880*/  FMNMX.FTZ R21, R232, R21, !PT ;  /* 0x00000015e8157209 */ /* 0x000fe20007810000 */
[----:B------:R0:W-:Y:S04]  /*11890*/  MUFU.EX2 R15, R60 ;  /* 0x0000003c000f7308 */ /* 0x0001e80000000800 */
[----:B------:R-:W1:Y:S04]  /*118a0*/  SHFL.BFLY PT, R8, R21, 0x2, 0x1f ;  /* 0x0c401f0015087f89 */ /* 0x000e6800000e0000 */
[----:B------:R-:W-:Y:S01]  /*118b0*/  MUFU.EX2 R76, R76 ;  /* 0x0000004c004c7308 */ /* 0x000fe20000000800 */
[----:B0-----:R-:W-:-:S07]  /*118c0*/  FFMA.FTZ R60, R69, R3, -R29 ;  /* 0x00000003453c7223 */ /* 0x001fce000001081d */
[----:B------:R-:W-:Y:S01]  /*118d0*/  MUFU.EX2 R60, R60 ;  /* 0x0000003c003c7308 */ /* 0x000fe20000000800 */
[----:B-1----:R-:W-:-:S05]  /*118e0*/  FMNMX.FTZ R8, R21, R8, !PT ;  /* 0x0000000815087209 */ /* 0x002fca0007810000 */
[----:B------:R-:W0:Y:S02]  /*118f0*/  SHFL.BFLY PT, R21, R8, 0x1, 0x1f ;  /* 0x0c201f0008157f89 */ /* 0x000e2400000e0000 */
[----:B0-----:R-:W-:Y:S01]  /*11900*/  FMNMX.FTZ R8, R8, R21, !PT ;  /* 0x0000001508087209 */ /* 0x001fe20007810000 */
[----:B------:R-:W-:-:S03]  /*11910*/  IMAD.MOV.U32 R21, RZ, RZ, 0x40000040 ;  /* 0x40000040ff157424 */ /* 0x000fc600078e00ff */
[C---:B------:R-:W-:Y:S01]  /*11920*/  FSETP.NEU.FTZ.AND P4, PT, R8.reuse, -INF , PT ;  /* 0xff8000000800780b */ /* 0x040fe20003f9d000 */
[----:B------:R-:W-:Y:S01]  /*11930*/  FMUL.FTZ R61, R8, R3 ;  /* 0x00000003083d7220 */ /* 0x000fe20000410000 */
[----:B------:R-:W-:Y:S01]  /*11940*/  R2UR UR7, R21 ;  /* 0x00000000150772ca */ /* 0x000fe200000e0000 */
[----:B------:R-:W-:-:S03]  /*11950*/  IMAD.MOV.U32 R21, RZ, RZ, 0x40000040 ;  /* 0x40000040ff157424 */ /* 0x000fc600078e00ff */
[----:B------:R-:W-:-:S05]  /*11960*/  FSEL R29, R61, RZ, P4 ;  /* 0x000000ff3d1d7208 */ /* 0x000fca0002000000 */
[-CC-:B------:R-:W-:Y:S01]  /*11970*/  FFMA.FTZ R175, R46, R3.reuse, -R29.reuse ;  /* 0x000000032eaf7223 */ /* 0x180fe2000001081d */
[----:B------:R-:W-:Y:S01]  /*11980*/  FSEL R46, R7, RZ, P3 ;  /* 0x000000ff072e7208 */ /* 0x000fe20001800000 */
[-CC-:B------:R-:W-:Y:S01]  /*11990*/  FFMA.FTZ R26, R26, R3.reuse, -R29.reuse ;  /* 0x000000031a1a7223 */ /* 0x180fe2000001081d */
[-C--:B------:R-:W-:Y:S01]  /*119a0*/  FFMA.FTZ R181, R154, R3.reuse, -R29 ;  /* 0x000000039ab57223 */ /* 0x080fe2000001081d */
[----:B------:R-:W-:Y:S01]  /*119b0*/  HGMMA.64x128x16.F32 R88, R160, gdesc[UR4].tnspB, R88, gsb0 ;  /* 0x41e00004a0587df0 */ /* 0x000fe20008000858 */
[----:B------:R-:W-:Y:S01]  /*119c0*/  R2UR UR6, R20 ;  /* 0x00000000140672ca */ /* 0x000fe200000e0000 */
[----:B------:R-:W-:Y:S01]  /*119d0*/  FADD.FTZ R46, -R46, R11 ;  /* 0x0000000b2e2e7221 */ /* 0x000fe20000010100 */
[----:B------:R-:W-:Y:S01]  /*119e0*/  R2UR UR7, R21 ;  /* 0x00000000150772ca */ /* 0x000fe200000e0000 */
[----:B------:R-:W-:Y:S01]  /*119f0*/  MUFU.EX2 R26, R26 ;  /* 0x0000001a001a7308 */ /* 0x000fe20000000800 */
[----:B------:R-:W-:Y:S01]  /*11a00*/  FSEL R11, R8, RZ, P4 ;  /* 0x000000ff080b7208 */ /* 0x000fe20002000000 */
[-C--:B------:R-:W-:Y:S01]  /*11a10*/  FMUL.FTZ R6, R46, R3.reuse ;  /* 0x000000032e067220 */ /* 0x080fe20000410000 */
[-CC-:B------:R-:W-:Y:S01]  /*11a20*/  FFMA.FTZ R183, R30, R3.reuse, -R29.reuse ;  /* 0x000000031eb77223 */ /* 0x180fe2000001081d */
[-CC-:B------:R-:W-:Y:S01]  /*11a30*/  FFMA.FTZ R84, R156, R3.reuse, -R29.reuse ;  /* 0x000000039c547223 */ /* 0x180fe2000001081d */
[-CC-:B------:R-:W-:Y:S01]  /*11a40*/  FFMA.FTZ R177, R34, R3.reuse, -R29.reuse ;  /* 0x0000000322b17223 */ /* 0x180fe2000001081d */
[----:B------:R-:W-:Y:S01]  /*11a50*/  FADD.FTZ R12, -R11, R12 ;  /* 0x0000000c0b0c7221 */ /* 0x000fe20000010100 */
[----:B------:R-:W-:Y:S01]  /*11a60*/  IADD3 R20, -R233, 0xb, RZ ;  /* 0x0000000be9147810 */ /* 0x000fe20007ffe1ff */
[----:B------:R-:W-:Y:S01]  /*11a70*/  MUFU.EX2 R6, R6 ;  /* 0x0000000600067308 */ /* 0x000fe20000000800 */
[-C--:B------:R-:W-:Y:S01]  /*11a80*/  FFMA.FTZ R30, R158, R3.reuse, -R29 ;  /* 0x000000039e1e7223 */ /* 0x080fe2000001081d */
[----:B------:R-:W-:Y:S01]  /*11a90*/  FMUL.FTZ R11, R12, R3 ;  /* 0x000000030c0b7220 */ /* 0x000fe20000410000 */
[----:B------:R-:W-:-:S02]  /*11aa0*/  @!P1 IMAD R12, R184, 0x8, R2 ;  /* 0x00000008b80c9824 */ /* 0x000fc400078e0202 */
[-CC-:B------:R-:W-:Y:S01]  /*11ab0*/  FFMA.FTZ R179, R38, R3.reuse, -R29.reuse ;  /* 0x0000000326b37223 */ /* 0x180fe2000001081d */
[----:B------:R-:W-:Y:S01]  /*11ac0*/  @!P1 LEA R46, R14, R2, 0x3 ;  /* 0x000000020e2e9211 */ /* 0x000fe200078e18ff */
[-CC-:B------:R-:W-:Y:S01]  /*11ad0*/  FFMA.FTZ R80, R174, R3.reuse, -R29.reuse ;  /* 0x00000003ae507223 */ /* 0x180fe2000001081d */
[----:B------:R-:W-:Y:S01]  /*11ae0*/  @!P1 VIADD R12, R12, 0x28840 ;  /* 0x000288400c0c9836 */ /* 0x000fe20000000000 */
[----:B------:R-:W0:Y:S01]  /*11af0*/  MUFU.EX2 R11, R11 ;  /* 0x0000000b000b7308 */ /* 0x000e220000000800 */
[-CC-:B------:R-:W-:Y:S01]  /*11b00*/  FFMA.FTZ R173, R42, R3.reuse, -R29.reuse ;  /* 0x000000032aad7223 */ /* 0x180fe2000001081d */
[-CC-:B------:R-:W-:Y:S01]  /*11b10*/  FFMA.FTZ R42, R51, R3.reuse, -R29.reuse ;  /* 0x00000003332a7223 */ /* 0x180fe2000001081d */
[-CC-:B------:R-:W-:Y:S01]  /*11b20*/  FFMA.FTZ R34, R36, R3.reuse, -R29.reuse ;  /* 0x0000000324227223 */ /* 0x180fe2000001081d */
[----:B------:R-:W-:Y:S01]  /*11b30*/  @!P1 PRMT R21, RZ, 0x654, R12 ;  /* 0x00000654ff159816 */ /* 0x000fe2000000000c */
[----:B------:R-:W-:Y:S02]  /*11b40*/  @!P1 VIADD R46, R46, 0x28860 ;  /* 0x000288602e2e9836 */ /* 0x000fe40000000000 */
[-CC-:B------:R-:W-:Y:S01]  /*11b50*/  FFMA.FTZ R36, R168, R3.reuse, -R29.reuse ;  /* 0x00000003a8247223 */ /* 0x180fe2000001081d */
[-CC-:B------:R-:W-:Y:S01]  /*11b60*/  FFMA.FTZ R169, R50, R3.reuse, -R29.reuse ;  /* 0x0000000332a97223 */ /* 0x180fe2000001081d */
[----:B------:R-:W1:Y:S01]  /*11b70*/  MUFU.EX2 R181, R181 ;  /* 0x000000b500b57308 */ /* 0x000e620000000800 */
[-CC-:B------:R-:W-:Y:S01]  /*11b80*/  FFMA.FTZ R171, R54, R3.reuse, -R29.reuse ;  /* 0x0000000336ab7223 */ /* 0x180fe2000001081d */
[----:B------:R-:W-:Y:S01]  /*11b90*/  @!P1 PRMT R46, RZ, 0x654, R46 ;  /* 0x00000654ff2e9816 */ /* 0x000fe2000000002e */
[-CC-:B------:R-:W-:Y:S01]  /*11ba0*/  FFMA.FTZ R38, R55, R3.reuse, -R29.reuse ;  /* 0x0000000337267223 */ /* 0x180fe2000001081d */
[-CC-:B------:R-:W-:Y:S01]  /*11bb0*/  FFMA.FTZ R153, R58, R3.reuse, -R29.reuse ;  /* 0x000000033a997223 */ /* 0x180fe2000001081d */
[-CC-:B------:R-:W-:Y:S01]  /*11bc0*/  FFMA.FTZ R59, R59, R3.reuse, -R29.reuse ;  /* 0x000000033b3b7223 */ /* 0x180fe2000001081d */
[-CC-:B------:R-:W-:Y:S01]  /*11bd0*/  FFMA.FTZ R155, R62, R3.reuse, -R29.reuse ;  /* 0x000000033e9b7223 */ /* 0x180fe2000001081d */
[-CC-:B------:R-:W-:Y:S01]  /*11be0*/  FFMA.FTZ R157, R66, R3.reuse, -R29.reuse ;  /* 0x00000003429d7223 */ /* 0x180fe2000001081d */
[----:B------:R-:W2:Y:S01]  /*11bf0*/  MUFU.EX2 R183, R183 ;  /* 0x000000b700b77308 */ /* 0x000ea20000000800 */
[----:B0-----:R-:W-:Y:S01]  /*11c00*/  FFMA.FTZ R0, R11, R0, R26 ;  /* 0x000000000b007223 */ /* 0x001fe2000001001a */
[-CC-:B------:R-:W-:Y:S01]  /*11c10*/  FFMA.FTZ R159, R70, R3.reuse, -R29.reuse ;  /* 0x00000003469f7223 */ /* 0x180fe2000001081d */
[-CC-:B------:R-:W-:Y:S01]  /*11c20*/  FFMA.FTZ R78, R78, R3.reuse, -R29.reuse ;  /* 0x000000034e4e7223 */ /* 0x180fe2000001081d */
[-CC-:B------:R-:W-:Y:S01]  /*11c30*/  FFMA.FTZ R82, R82, R3.reuse, -R29.reuse ;  /* 0x0000000352527223 */ /* 0x180fe2000001081d */
[--C-:B------:R-:W-:Y:S01]  /*11c40*/  FFMA.FTZ R83, R83, R3, -R29.reuse ;  /* 0x0000000353537223 */ /* 0x100fe2000001081d */
[----:B------:R-:W-:Y:S01]  /*11c50*/  F2FP.F16.F32.PACK_AB R154, R52, R15 ;  /* 0x0000000f349a723e */ /* 0x000fe200000000ff */
[-CC-:B------:R-:W-:Y:S01]  /*11c60*/  FFMA.FTZ R86, R86, R3.reuse, -R29.reuse ;  /* 0x0000000356567223 */ /* 0x180fe2000001081d */
[----:B------:R-:W0:Y:S01]  /*11c70*/  MUFU.EX2 R84, R84 ;  /* 0x0000005400547308 */ /* 0x000e220000000800 */
[C---:B-1----:R-:W-:Y:S01]  /*11c80*/  FADD.FTZ R14, R181.reuse, R0 ;  /* 0x00000000b50e7221 */ /* 0x042fe20000010000 */
[----:B------:R-:W-:Y:S01]  /*11c90*/  FFMA.FTZ R0, R178, R3, -R29 ;  /* 0x00000003b2007223 */ /* 0x000fe2000001081d */
[----:B------:R-:W-:-:S02]  /*11ca0*/  F2FP.F16.F32.PACK_AB R181, R181, R26 ;  /* 0x0000001ab5b5723e */ /* 0x000fc400000000ff */
[C---:B------:R-:W-:Y:S01]  /*11cb0*/  ISETP.GT.AND P3, PT, R10.reuse, R13, PT ;  /* 0x0000000d0a00720c */ /* 0x040fe20003f64270 */
[----:B------:R-:W-:Y:S01]  /*11cc0*/  VIADD R10, R10, 0xffffffff ;  /* 0xffffffff0a0a7836 */ /* 0x000fe20000000000 */
[----:B------:R-:W-:Y:S01]  /*11cd0*/  F2FP.F16.F32.PACK_AB R178, R32, R31 ;  /* 0x0000001f20b2723e */ /* 0x000fe200000000ff */
[----:B------:R-:W1:Y:S01]  /*11ce0*/  MUFU.EX2 R177, R177 ;  /* 0x000000b100b17308 */ /* 0x000e620000000800 */
[----:B--2---:R-:W-:Y:S01]  /*11cf0*/  FADD.FTZ R51, R183, R14 ;  /* 0x0000000eb7337221 */ /* 0x004fe20000010000 */
[----:B------:R-:W-:Y:S02]  /*11d00*/  F2FP.F16.F32.PACK_AB R174, R40, R35 ;  /* 0x0000002328ae723e */ /* 0x000fe400000000ff */
[----:B------:R-:W-:Y:S02]  /*11d10*/  F2FP.F16.F32.PACK_AB R168, R44, R37 ;  /* 0x000000252ca8723e */ /* 0x000fe400000000ff */
[----:B------:R-:W-:Y:S02]  /*11d20*/  F2FP.F16.F32.PACK_AB R156, R56, R43 ;  /* 0x0000002b389c723e */ /* 0x000fe400000000ff */
[----:B------:R-:W2:Y:S01]  /*11d30*/  MUFU.EX2 R30, R30 ;  /* 0x0000001e001e7308 */ /* 0x000ea20000000800 */
[C---:B0-----:R-:W-:Y:S01]  /*11d40*/  FADD.FTZ R14, R84.reuse, R51 ;  /* 0x00000033540e7221 */ /* 0x041fe20000010000 */
[----:B------:R-:W-:-:S02]  /*11d50*/  F2FP.F16.F32.PACK_AB R183, R84, R183 ;  /* 0x000000b754b7723e */ /* 0x000fc400000000ff */
[----:B------:R-:W-:-:S04]  /*11d60*/  F2FP.F16.F32.PACK_AB R158, R60, R45 ;  /* 0x0000002d3c9e723e */ /* 0x000fc800000000ff */
[----:B------:R-:W0:Y:S01]  /*11d70*/  MUFU.EX2 R179, R179 ;  /* 0x000000b300b37308 */ /* 0x000e220000000800 */
[----:B-1----:R-:W-:-:S07]  /*11d80*/  FADD.FTZ R51, R177, R14 ;  /* 0x0000000eb1337221 */ /* 0x002fce0000010000 */
[----:B------:R-:W1:Y:S01]  /*11d90*/  MUFU.EX2 R80, R80 ;  /* 0x0000005000507308 */ /* 0x000e620000000800 */
[----:B--2---:R-:W-:-:S07]  /*11da0*/  F2FP.F16.F32.PACK_AB R177, R30, R177 ;  /* 0x000000b11eb1723e */ /* 0x004fce00000000ff */
[----:B------:R-:W2:Y:S08]  /*11db0*/  MUFU.EX2 R173, R173 ;  /* 0x000000ad00ad7308 */ /* 0x000eb00000000800 */
[----:B------:R-:W3:Y:S08]  /*11dc0*/  MUFU.EX2 R34, R34 ;  /* 0x0000002200227308 */ /* 0x000ef00000000800 */
[----:B------:R-:W4:Y:S08]  /*11dd0*/  MUFU.EX2 R175, R175 ;  /* 0x000000af00af7308 */ /* 0x000f300000000800 */
[----:B------:R-:W5:Y:S08]  /*11de0*/  MUFU.EX2 R36, R36 ;  /* 0x0000002400247308 */ /* 0x000f700000000800 */
[----:B------:R-:W5:Y:S08]  /*11df0*/  MUFU.EX2 R169, R169 ;  /* 0x000000a900a97308 */ /* 0x000f700000000800 */
[----:B------:R-:W5:Y:S08]  /*11e00*/  MUFU.EX2 R42, R42 ;  /* 0x0000002a002a7308 */ /* 0x000f700000000800 */
[----:B------:R-:W5:Y:S08]  /*11e10*/  MUFU.EX2 R171, R171 ;  /* 0x000000ab00ab7308 */ /* 0x000f700000000800 */
[----:B------:R-:W5:Y:S01]  /*11e20*/  MUFU.EX2 R38, R38 ;  /* 0x0000002600267308 */ /* 0x000f620000000800 */
[----:B------:R-:W-:-:S02]  /*11e30*/  WARPGROUP.DEPBAR.LE gsb0, 0x0 ;  /* 0x00008000000079c5 */ /* 0x000fc40000010000 */
[----:B------:R-:W-:Y:S01]  /*11e40*/  WARPGROUP.ARRIVE ;  /* 0x00000000000079c5 */ /* 0x000fe20000000000 */
[----:B------:R-:W-:Y:S01]  /*11e50*/  FFMA.FTZ R161, R74, R3, -R29 ;  /* 0x000000034aa17223 */ /* 0x000fe2000001081d */
[----:B------:R-:W-:-:S03]  /*11e60*/  F2FP.F16.F32.PACK_AB R160, R64, R47 ;  /* 0x0000002f40a0723e */ /* 0x000fc600000000ff */
[----:B------:R-:W5:Y:S01]  /*11e70*/  MUFU.EX2 R153, R153 ;  /* 0x0000009900997308 */ /* 0x000f620000000800 */
[----:B------:R-:W-:Y:S01]  /*11e80*/  F2FP.F16.F32.PACK_AB R162, R68, R49 ;  /* 0x0000003144a2723e */ /* 0x000fe200000000ff */
[----:B------:R-:W-:Y:S06]  /*11e90*/  HGMMA.64x128x16.F32 R88, R164, gdesc[UR4].tnspB, R88, gsb0 ;  /* 0x41e00004a4587df0 */ /* 0x000fec0008000858 */
        /* <DEDUP_REMOVED lines=13> */
[-C--:B------:R-:W-:Y:S01]  /*11f70*/  FMUL.FTZ R90, R90, R11.reuse ;  /* 0x0000000b5a5a7220 */ /* 0x080fe20000410000 */
[----:B0-----:R-:W-:Y:S01]  /*11f80*/  FADD.FTZ R20, R30, R51 ;  /* 0x000000331e147221 */ /* 0x001fe20000010000 */
[-C--:B------:R-:W-:Y:S01]  /*11f90*/  FMUL.FTZ R91, R91, R11.reuse ;  /* 0x0000000b5b5b7220 */ /* 0x080fe20000410000 */
[-C--:B------:R-:W-:Y:S01]  /*11fa0*/  FMUL.FTZ R94, R94, R11.reuse ;  /* 0x0000000b5e5e7220 */ /* 0x080fe20000410000 */
[----:B------:R-:W-:Y:S01]  /*11fb0*/  FMUL.FTZ R95, R95, R11 ;  /* 0x0000000b5f5f7220 */ /* 0x000fe20000410000 */
[----:B------:R-:W-:Y:S01]  /*11fc0*/  FADD.FTZ R51, R179, R20 ;  /* 0x00000014b3337221 */ /* 0x000fe20000010000 */
[----:B------:R-:W-:Y:S01]  /*11fd0*/  FFMA.FTZ R20, R75, R3, -R29 ;  /* 0x000000034b147223 */ /* 0x000fe2000001081d */
[----:B-1----:R-:W-:Y:S01]  /*11fe0*/  FFMA.FTZ R21, R6, R4, R25 ;  /* 0x0000000406157223 */ /* 0x002fe20000010019 */
[----:B------:R0:W-:Y:S01]  /*11ff0*/  @!P1 SYNCS.ARRIVE.TRANS64.RED.A1T0 RZ, [R46+URZ], RZ ;  /* 0x000000ff2eff99a7 */ /* 0x0001e2000810043f */
[-C--:B------:R-:W-:Y:S01]  /*12000*/  FMUL.FTZ R98, R98, R11.reuse ;  /* 0x0000000b62627220 */ /* 0x080fe20000410000 */
[-C--:B------:R-:W-:Y:S01]  /*12010*/  FMUL.FTZ R99, R99, R11.reuse ;  /* 0x0000000b63637220 */ /* 0x080fe20000410000 */
[----:B------:R-:W-:Y:S01]  /*12020*/  FADD.FTZ R4, R24, R21 ;  /* 0x0000001518047221 */ /* 0x000fe20000010000 */
[----:B------:R-:W-:Y:S01]  /*12030*/  MUFU.EX2 R20, R20 ;  /* 0x0000001400147308 */ /* 0x000fe20000000800 */
[-C--:B------:R-:W-:Y:S01]  /*12040*/  FMUL.FTZ R102, R102, R11.reuse ;  /* 0x0000000b66667220 */ /* 0x080fe20000410000 */
[-C--:B------:R-:W-:Y:S01]  /*12050*/  FMUL.FTZ R103, R103, R11.reuse ;  /* 0x0000000b67677220 */ /* 0x080fe20000410000 */
[----:B------:R-:W-:Y:S01]  /*12060*/  FADD.FTZ R21, R9, R4 ;  /* 0x0000000409157221 */ /* 0x000fe20000010000 */
[----:B0-----:R-:W-:Y:S01]  /*12070*/  FADD.FTZ R46, R80, R51 ;  /* 0x00000033502e7221 */ /* 0x001fe20000010000 */
[-C--:B------:R-:W-:Y:S01]  /*12080*/  FMUL.FTZ R106, R106, R11.reuse ;  /* 0x0000000b6a6a7220 */ /* 0x080fe20000410000 */
[-C--:B------:R-:W-:Y:S01]  /*12090*/  FMUL.FTZ R107, R107, R11.reuse ;  /* 0x0000000b6b6b7220 */ /* 0x080fe20000410000 */
[----:B------:R-:W-:Y:S01]  /*120a0*/  FADD.FTZ R4, R28, R21 ;  /* 0x000000151c047221 */ /* 0x000fe20000010000 */
[----:B--2---:R-:W-:Y:S01]  /*120b0*/  FADD.FTZ R51, R173, R46 ;  /* 0x0000002ead337221 */ /* 0x004fe20000010000 */
[-C--:B------:R-:W-:Y:S01]  /*120c0*/  FMUL.FTZ R110, R110, R11.reuse ;  /* 0x0000000b6e6e7220 */ /* 0x080fe20000410000 */
[----:B------:R-:W-:Y:S01]  /*120d0*/  FMUL.FTZ R111, R111, R11 ;  /* 0x0000000b6f6f7220 */ /* 0x000fe20000410000 */
[----:B------:R-:W-:Y:S01]  /*120e0*/  FADD.FTZ R21, R27, R4 ;  /* 0x000000041b157221 */ /* 0x000fe20000010000 */
[----:B---3--:R-:W-:Y:S01]  /*120f0*/  FADD.FTZ R46, R34, R51 ;  /* 0x00000033222e7221 */ /* 0x008fe20000010000 */
[----:B------:R-:W-:Y:S01]  /*12100*/  FFMA.FTZ R4, R67, R3, -R29 ;  /* 0x0000000343047223 */ /* 0x000fe2000001081d */
[-C--:B------:R-:W-:Y:S01]  /*12110*/  FMUL.FTZ R114, R114, R11.reuse ;  /* 0x0000000b72727220 */ /* 0x080fe20000410000 */
[----:B------:R-:W-:Y:S01]  /*12120*/  FADD.FTZ R14, R176, R21 ;  /* 0x00000015b00e7221 */ /* 0x000fe20000010000 */
[----:B----4-:R-:W-:Y:S01]  /*12130*/  FADD.FTZ R55, R175, R46 ;  /* 0x0000002eaf377221 */ /* 0x010fe20000010000 */
[-C--:B------:R-:W-:Y:S01]  /*12140*/  FMUL.FTZ R115, R115, R11.reuse ;  /* 0x0000000b73737220 */ /* 0x080fe20000410000 */
[----:B------:R-:W-:Y:S01]  /*12150*/  FMUL.FTZ R118, R118, R11 ;  /* 0x0000000b76767220 */ /* 0x000fe20000410000 */
[----:B------:R-:W-:Y:S01]  /*12160*/  FADD.FTZ R21, R31, R14 ;  /* 0x0000000e1f157221 */ /* 0x000fe20000010000 */
[----:B------:R-:W-:Y:S01]  /*12170*/  FFMA.FTZ R14, R180, R3, -R29 ;  /* 0x00000003b40e7223 */ /* 0x000fe2000001081d */
[----:B------:R-:W-:Y:S01]  /*12180*/  F2FP.F16.F32.PACK_AB R180, R24, R25 ;  /* 0x0000001918b4723e */ /* 0x000fe200000000ff */
[----:B------:R-:W0:Y:S01]  /*12190*/  MUFU.EX2 R4, R4 ;  /* 0x0000000400047308 */ /* 0x000e220000000800 */
[----:B------:R-:W-:Y:S01]  /*121a0*/  FADD.FTZ R21, R32, R21 ;  /* 0x0000001520157221 */ /* 0x000fe20000010000 */
[-C--:B------:R-:W-:Y:S01]  /*121b0*/  FMUL.FTZ R119, R119, R11.reuse ;  /* 0x0000000b77777220 */ /* 0x080fe20000410000 */
[-C--:B------:R-:W-:Y:S01]  /*121c0*/  FMUL.FTZ R122, R122, R11.reuse ;  /* 0x0000000b7a7a7220 */ /* 0x080fe20000410000 */
[----:B------:R-:W-:Y:S01]  /*121d0*/  FMUL.FTZ R123, R123, R11 ;  /* 0x0000000b7b7b7220 */ /* 0x000fe20000410000 */
[----:B------:R-:W-:Y:S01]  /*121e0*/  FADD.FTZ R50, R172, R21 ;  /* 0x00000015ac327221 */ /* 0x000fe20000010000 */
[--C-:B------:R-:W-:Y:S01]  /*121f0*/  FFMA.FTZ R21, R182, R3, -R29.reuse ;  /* 0x00000003b6157223 */ /* 0x100fe2000001081d */
[----:B------:R-:W-:Y:S01]  /*12200*/  F2FP.F16.F32.PACK_AB R182, R28, R9 ;  /* 0x000000091cb6723e */ /* 0x000fe200000000ff */
[----:B------:R-:W1:Y:S01]  /*12210*/  MUFU.EX2 R14, R14 ;  /* 0x0000000e000e7308 */ /* 0x000e620000000800 */
[----:B------:R-:W-:Y:S01]  /*12220*/  FADD.FTZ R50, R33, R50 ;  /* 0x0000003221327221 */ /* 0x000fe20000010000 */
[----:B------:R-:W-:Y:S01]  /*12230*/  FFMA.FTZ R29, R232, R3, -R29 ;  /* 0x00000003e81d7223 */ /* 0x000fe2000001081d */
[-C--:B------:R-:W-:Y:S01]  /*12240*/  FMUL.FTZ R126, R126, R11.reuse ;  /* 0x0000000b7e7e7220 */ /* 0x080fe20000410000 */
[-C--:B------:R-:W-:Y:S01]  /*12250*/  FMUL.FTZ R127, R127, R11.reuse ;  /* 0x0000000b7f7f7220 */ /* 0x080fe20000410000 */
[----:B------:R-:W-:Y:S01]  /*12260*/  FADD.FTZ R51, R35, R50 ;  /* 0x0000003223337221 */ /* 0x000fe20000010000 */
[----:B-----5:R-:W-:Y:S01]  /*12270*/  FADD.FTZ R50, R36, R55 ;  /* 0x0000003724327221 */ /* 0x020fe20000010000 */
[-C--:B------:R-:W-:Y:S01]  /*12280*/  FMUL.FTZ R130, R130, R11.reuse ;  /* 0x0000000b82827220 */ /* 0x080fe20000410000 */
[----:B------:R2:W3:Y:S01]  /*12290*/  MUFU.EX2 R163, R21 ;  /* 0x0000001500a37308 */ /* 0x0004e20000000800 */
        /* <DEDUP_REMOVED lines=23> */
[----:B------:R-:W-:Y:S01]  /*12410*/  FMUL.FTZ R150, R150, R11 ;  /* 0x0000000b96967220 */ /* 0x000fe20000410000 */
[----:B------:R-:W-:Y:S01]  /*12420*/  FADD.FTZ R24, R48, R9 ;  /* 0x0000000930187221 */ /* 0x000fe20000010000 */
[----:B------:R-:W-:Y:S01]  /*12430*/  FADD.FTZ R25, R155, R26 ;  /* 0x0000001a9b197221 */ /* 0x000fe20000010000 */
[C---:B------:R-:W-:Y:S01]  /*12440*/  F2FP.F16.F32.PACK_AB R155, R0.reuse, R155 ;  /* 0x0000009b009b723e */ /* 0x040fe200000000ff */
[----:B------:R-:W-:Y:S01]  /*12450*/  FMUL.FTZ R151, R151, R11 ;  /* 0x0000000b97977220 */ /* 0x000fe20000410000 */
[----:B------:R-:W-:Y:S01]  /*12460*/  FADD.FTZ R9, R15, R24 ;  /* 0x000000180f097221 */ /* 0x000fe20000010000 */
[----:B------:R-:W-:Y:S01]  /*12470*/  FADD.FTZ R26, R0, R25 ;  /* 0x00000019001a7221 */ /* 0x000fe20000010000 */
[----:B------:R-:W-:Y:S01]  /*12480*/  F2FP.F16.F32.PACK_AB R176, R176, R27 ;  /* 0x0000001bb0b0723e */ /* 0x000fe200000000ff */
[-C--:B------:R-:W-:Y:S01]  /*12490*/  FMUL.FTZ R88, R88, R6.reuse ;  /* 0x0000000658587220 */ /* 0x080fe20000410000 */
[----:B------:R-:W-:Y:S01]  /*124a0*/  FADD.FTZ R24, R52, R9 ;  /* 0x0000000934187221 */ /* 0x000fe20000010000 */
[----:B------:R-:W-:Y:S01]  /*124b0*/  FADD.FTZ R25, R157, R26 ;  /* 0x0000001a9d197221 */ /* 0x000fe20000010000 */
[C---:B0-----:R-:W-:Y:S01]  /*124c0*/  F2FP.F16.F32.PACK_AB R157, R4.reuse, R157 ;  /* 0x0000009d049d723e */ /* 0x041fe200000000ff */
[-C--:B------:R-:W-:Y:S01]  /*124d0*/  FMUL.FTZ R89, R89, R6.reuse ;  /* 0x0000000659597220 */ /* 0x080fe20000410000 */
[----:B------:R-:W-:Y:S01]  /*124e0*/  FADD.FTZ R9, R43, R24 ;  /* 0x000000182b097221 */ /* 0x000fe20000010000 */
[----:B------:R-:W-:Y:S01]  /*124f0*/  FADD.FTZ R26, R4, R25 ;  /* 0x00000019041a7221 */ /* 0x000fe20000010000 */
[----:B------:R-:W-:Y:S01]  /*12500*/  F2FP.F16.F32.PACK_AB R179, R80, R179 ;  /* 0x000000b350b3723e */ /* 0x000fe200000000ff */
[-C--:B------:R-:W-:Y:S01]  /*12510*/  FMUL.FTZ R92, R92, R6.reuse ;  /* 0x000000065c5c7220 */ /* 0x080fe20000410000 */
[----:B------:R-:W-:Y:S01]  /*12520*/  FADD.FTZ R24, R56, R9 ;  /* 0x0000000938187221 */ /* 0x000fe20000010000 */
[----:B--2---:R-:W-:Y:S01]  /*12530*/  FADD.FTZ R21, R159, R26 ;  /* 0x0000001a9f157221 */ /* 0x004fe20000010000 */
[C---:B-1----:R-:W-:Y:S01]  /*12540*/  F2FP.F16.F32.PACK_AB R159, R14.reuse, R159 ;  /* 0x0000009f0e9f723e */ /* 0x042fe200000000ff */
        /* <DEDUP_REMOVED lines=16> */
[----:B------:R-:W-:Y:S01]  /*12650*/  FMUL.FTZ R101, R101, R6 ;  /* 0x0000000665657220 */ /* 0x000fe20000410000 */
[----:B------:R-:W-:Y:S01]  /*12660*/  FADD.FTZ R9, R49, R0 ;  /* 0x0000000031097221 */ /* 0x000fe20000010000 */
[----:B---3--:R-:W-:Y:S01]  /*12670*/  FADD.FTZ R15, R163, R15 ;  /* 0x0000000fa30f7221 */ /* 0x008fe20000010000 */
        /* <DEDUP_REMOVED lines=11> */
[----:B------:R-:W-:Y:S01]  /*12730*/  FADD.FTZ R15, R86, R15 ;  /* 0x0000000f560f7221 */ /* 0x000fe20000010000 */
[----:B------:R-:W-:Y:S01]  /*12740*/  F2FP.F16.F32.PACK_AB R163, R163, R78 ;  /* 0x0000004ea3a3723e */ /* 0x000fe200000000ff */
[-C--:B------:R-:W-:Y:S01]  /*12750*/  FMUL.FTZ R109, R109, R6.reuse ;  /* 0x000000066d6d7220 */ /* 0x080fe20000410000 */
[----:B------:R-:W-:Y:S01]  /*12760*/  FADD.FTZ R9, R57, R0 ;  /* 0x0000000039097221 */ /* 0x000fe20000010000 */
[----:B----4-:R-:W-:Y:S01]  /*12770*/  FADD.FTZ R0, R29, R15 ;  /* 0x0000000f1d007221 */ /* 0x010fe20000010000 */
[----:B------:R-:W-:Y:S01]  /*12780*/  F2FP.F16.F32.PACK_AB R164, R72, R53 ;  /* 0x0000003548a4723e */ /* 0x000fe200000000ff */
[----:B------:R-:W-:Y:S01]  /*12790*/  FMUL.FTZ R112, R112, R6 ;  /* 0x0000000670707220 */ /* 0x000fe20000410000 */
[----:B------:R-:W-:Y:S01]  /*127a0*/  F2FP.F16.F32.PACK_AB R165, R83, R82 ;  /* 0x0000005253a5723e */ /* 0x000fe200000000ff */
[C---:B------:R-:W-:Y:S01]  /*127b0*/  FADD.FTZ R4, R76.reuse, R9 ;  /* 0x000000094c047221 */ /* 0x040fe20000010000 */
        /* <DEDUP_REMOVED lines=21> */
[----:B------:R-:W-:Y:S01]  /*12910*/  IMAD.MOV.U32 R15, RZ, RZ, R186 ;  /* 0x000000ffff0f7224 */ /* 0x000fe200078e00ba */
[----:B------:R-:W-:Y:S01]  /*12920*/  MOV R11, R7 ;  /* 0x00000007000b7202 */ /* 0x000fe20000000f00 */
[----:B------:R-:W-:-:S02]  /*12930*/  IMAD.MOV.U32 R14, RZ, RZ, R184 ;  /* 0x000000ffff0e7224 */ /* 0x000fc400078e00b8 */
[----:B------:R-:W-:Y:S01]  /*12940*/  IMAD.MOV.U32 R12, RZ, RZ, R8 ;  /* 0x000000ffff0c7224 */ /* 0x000fe200078e0008 */
[----:B------:R-:W-:Y:S06]  /*12950*/  @P3 BRA `(.L_x_2876) ;  /* 0xffffffd400403947 */ /* 0x000fec000383ffff */
.L_x_2866:
[----:B------:R-:W-:-:S13]  /*12960*/  ISETP.GE.AND P2, PT, R10, RZ, PT ;  /* 0x000000ff0a00720c */ /* 0x000fda0003f46270 */
[----:B------:R-:W-:Y:S05]  /*12970*/  @!P2 BRA `(.L_x_2877) ;  /* 0x000000200084a947 */ /* 0x000fea0003800000 */
[----:B------:R-:W-:Y:S02]  /*12980*/  IMAD.MOV.U32 R11, RZ, RZ, R8 ;  /* 0x000000ffff0b7224 */ /* 0x000fe400078e0008 */
[----:B------:R-:W-:Y:S02]  /*12990*/  IMAD.MOV.U32 R13, RZ, RZ, R7 ;  /* 0x000000ffff0d7224 */ /* 0x000fe400078e0007 */
[----:B------:R-:W-:Y:S02]  /*129a0*/  IMAD.MOV.U32 R14, RZ, RZ, R186 ;  /* 0x000000ffff0e7224 */ /* 0x000fe400078e00ba */
[----:B------:R-:W-:-:S07]  /*129b0*/  IMAD.MOV.U32 R12, RZ, RZ, R184 ;  /* 0x000000ffff0c7224 */ /* 0x000fce00078e00b8 */
.L_x_2887:
        /* <DEDUP_REMOVED lines=10> */
.L_x_2879:
[----:B------:R-:W-:Y:S02]  /*12a60*/  LEA R3, R184, R2, 0x3 ;  /* 0x00000002b8037211 */ /* 0x000fe400078e18ff */
[----:B------:R-:W-:-:S04]  /*12a70*/  SHF.L.U32 R6, R186, 0x1f, RZ ;  /* 0x0000001fba067819 */ /* 0x000fc800000006ff */
[----:B------:R0:W1:Y:S01]  /*12a80*/  SYNCS.PHASECHK.TRANS64.TRYWAIT P3, [R3+URZ+0x28830], R6 ;  /* 0x02883006030075a7 */ /* 0x000062000806017f */
[----:B------:R-:W-:Y:S05]  /*12a90*/  @!P0 BRA `(.L_x_2880) ;  /* 0x0000000000048947 */ /* 0x000fea0003800000 */
[----:B------:R-:W-:Y:S01]  /*12aa0*/  BPT.TRAP 0x1 ;  /* 0x000000040000795c */ /* 0x000fe20000300000 */
.L_x_2880:
[----:B------:R-:W-:Y:S04]  /*12ab0*/  BSSY B0, `(.L_x_2878) ;  /* 0x0000004000007945 */ /* 0x000fe80003800000 */
[----:B-1----:R-:W-:Y:S05]  /*12ac0*/  @P3 BRA `(.L_x_2881) ;  /* 0x0000000000083947 */ /* 0x002fea0003800000 */
[----:B------:R-:W1:Y:S02]  /*12ad0*/  SYNCS.PHASECHK.TRANS64.TRYWAIT P3, [R3+URZ+0x28830], R6 ;  /* 0x02883006030075a7 */ /* 0x000e64000806017f */
[----:B-1----:R-:W-:Y:S05]  /*12ae0*/  @!P3 BRA `(.L_x_2882) ;  /* 0x000000d400e4b947 */ /* 0x002fea0003800000 */
.L_x_2881:
[----:B------:R-:W-:Y:S05]  /*12af0*/  BSYNC B0 ;  /* 0x0000000000007941 */ /* 0x000fea0003800000 */
.L_x_2878:
        /* <DEDUP_REMOVED lines=9> */
[----:B------:R-:W-:-:S02]  /*12b90*/  R2UR UR30, R8 ;  /* 0x00000000081e72ca */ /* 0x000fc400000e0000 */
[----:B------:R-:W-:Y:S01]  /*12ba0*/  R2UR UR31, R9 ;  /* 0x00000000091f72ca */ /* 0x000fe200000e0000 */
[----:B------:R-:W-:Y:S01]  /*12bb0*/  IMAD.MOV.U32 R9, RZ, RZ, 0x40000040 ;  /* 0x40000040ff097424 */ /* 0x000fe200078e00ff */
[----:B------:R-:W-:Y:S02]  /*12bc0*/  IADD3 R8, R6, 0x4, RZ ;  /* 0x0000000406087810 */ /* 0x000fe40007ffe0ff */
[----:B------:R-:W-:Y:S02]  /*12bd0*/  R2UR UR23, R7 ;  /* 0x00000000071772ca */ /* 0x000fe400000e0000 */
        /* <DEDUP_REMOVED lines=9> */
[----:B------:R-:W-:Y:S02]  /*12c70*/  R2UR UR10, R8 ;  /* 0x00000000080a72ca */ /* 0x000fe400000e0000 */
[----:B------:R-:W-:Y:S01]  /*12c80*/  R2UR UR11, R9 ;  /* 0x00000000090b72ca */ /* 0x000fe200000e0000 */
[----:B------:R-:W-:Y:S01]  /*12c90*/  VIADD R3, R3, 0x8 ;  /* 0x0000000803037836 */ /* 0x000fe20000000000 */
[----:B------:R-:W-:Y:S01]  /*12ca0*/  IADD3 R8, R6, 0x402, RZ ;  /* 0x0000040206087810 */ /* 0x000fe20007ffe0ff */
[----:B------:R-:W-:-:S03]  /*12cb0*/  IMAD.MOV.U32 R9, RZ, RZ, 0x40000040 ;  /* 0x40000040ff097424 */ /* 0x000fc600078e00ff */
[----:B------:R0:W-:Y:S01]  /*12cc0*/  BAR.SYNC.DEFER_BLOCKING R3, 0x100 ;  /* 0x000400030000751d */ /* 0x0001e20000010000 */
[----:B------:R-:W-:Y:S01]  /*12cd0*/  R2UR UR14, R8 ;  /* 0x00000000080e72ca */ /* 0x000fe200000e0000 */
[C---:B------:R-:W-:Y:S01]  /*12ce0*/  VIADD R8, R6.reuse, 0x404 ;  /* 0x0000040406087836 */ /* 0x040fe20000000000 */
[----:B------:R-:W-:Y:S01]  /*12cf0*/  R2UR UR15, R9 ;  /* 0x00000000090f72ca */ /* 0x000fe200000e0000 */
[----:B------:R-:W-:Y:S02]  /*12d00*/  IMAD.MOV.U32 R9, RZ, RZ, 0x40000040 ;  /* 0x40000040ff097424 */ /* 0x000fe400078e00ff */
[----:B------:R-:W-:Y:S01]  /*12d10*/  VIADD R6, R6, 0x406 ;  /* 0x0000040606067836 */ /* 0x000fe20000000000 */
        /* <DEDUP_REMOVED lines=30> */
.L_x_2884:
[----:B------:R-:W-:Y:S02]  /*12f00*/  SHF.L.U32 R3, R14, 0x1f, RZ ;  /* 0x0000001f0e037819 */ /* 0x000fe400000006ff */
[----:B------:R-:W-:-:S04]  /*12f10*/  LEA R6, R12, R2, 0x3 ;  /* 0x000000020c067211 */ /* 0x000fc800078e18ff */
[----:B------:R0:W1:Y:S01]  /*12f20*/  SYNCS.PHASECHK.TRANS64.TRYWAIT P2, [R6+URZ+0x28850], R3 ;  /* 0x02885003060075a7 */ /* 0x000062000804017f */
[----:B------:R-:W-:Y:S05]  /*12f30*/  @!P0 BRA `(.L_x_2885) ;  /* 0x0000000000048947 */ /* 0x000fea0003800000 */
[----:B------:R-:W-:Y:S01]  /*12f40*/  BPT.TRAP 0x1 ;  /* 0x000000040000795c */ /* 0x000fe20000300000 */
.L_x_2885:
[----:B-1----:R-:W-:Y:S05]  /*12f50*/  @P2 BRA `(.L_x_2883) ;  /* 0x0000000000082947 */ /* 0x002fea0003800000 */
[----:B------:R-:W1:Y:S02]  /*12f60*/  SYNCS.PHASECHK.TRANS64.TRYWAIT P2, [R6+URZ+0x28850], R3 ;  /* 0x02885003060075a7 */ /* 0x000e64000804017f */
[----:B-1----:R-:W-:Y:S05]  /*12f70*/  @!P2 BRA `(.L_x_2886) ;  /* 0x000000d000d4a947 */ /* 0x002fea0003800000 */
.L_x_2883:
        /* <DEDUP_REMOVED lines=8> */
[----:B------:R-:W-:Y:S02]  /*13000*/  R2UR UR7, R7 ;  /* 0x00000000070772ca */ /* 0x000fe400000e0000 */
[----:B------:R-:W-:Y:S02]  /*13010*/  LOP3.LUT R3, R3, 0x4000000, RZ, 0xfc, !PT ;  /* 0x0400000003037812 */ /* 0x000fe400078efcff */
[C---:B------:R-:W-:Y:S01]  /*13020*/  ISETP.GT.AND P2, PT, R10.reuse, RZ, PT ;  /* 0x000000ff0a00720c */ /* 0x040fe20003f44270 */
[----:B------:R-:W-:Y:S02]  /*13030*/  VIADD R10, R10, 0xffffffff ;  /* 0xffffffff0a0a7836 */ /* 0x000fe40000000000 */
[C---:B------:R-:W-:Y:S02]  /*13040*/  IMAD R6, R12.reuse, 0x800, R3 ;  /* 0x000008000c067824 */ /* 0x040fe400078e0203 */
[----:B------:R-:W-:-:S02]  /*13050*/  @!P1 IMAD R12, R12, 0x8, R2 ;  /* 0x000000080c0c9824 */ /* 0x000fc400078e0202 */
[C---:B------:R-:W-:Y:S01]  /*13060*/  VIADD R8, R6.reuse, 0x80 ;  /* 0x0000008006087836 */ /* 0x040fe20000000000 */
[----:B------:R-:W-:Y:S01]  /*13070*/  R2UR UR6, R6 ;  /* 0x00000000060672ca */ /* 0x000fe200000e0000 */
[----:B------:R-:W-:-:S05]  /*13080*/  @!P1 VIADD R12, R12, 0x28860 ;  /* 0x000288600c0c9836 */ /* 0x000fca0000000000 */
[----:B------:R-:W-:-:S07]  /*13090*/  @!P1 PRMT R12, RZ, 0x654, R12 ;  /* 0x00000654ff0c9816 */ /* 0x000fce000000000c */
[----:B------:R-:W-:Y:S01]  /*130a0*/  HGMMA.64x128x16.F32 R88, R180, gdesc[UR4].tnspB, R88, gsb0 ;  /* 0x41e00004b4587df0 */ /* 0x000fe20008000858 */
[----:B------:R-:W-:Y:S02]  /*130b0*/  R2UR UR6, R8 ;  /* 0x00000000080672ca */ /* 0x000fe400000e0000 */
[----:B------:R-:W-:Y:S01]  /*130c0*/  R2UR UR7, R9 ;  /* 0x00000000090772ca */ /* 0x000fe200000e0000 */
[----:B------:R-:W-:Y:S01]  /*130d0*/  IMAD.MOV.U32 R9, RZ, RZ, 0x40000040 ;  /* 0x40000040ff097424 */ /* 0x000fe200078e00ff */
[----:B------:R-:W-:Y:S02]  /*130e0*/  FMNMX.FTZ R8, R24, R13, !PT ;  /* 0x0000000d18087209 */ /* 0x000fe40007810000 */
[----:B0-----:R-:W-:Y:S02]  /*130f0*/  SHF.R.U32.HI R192, RZ, 0x7, R192 ;  /* 0x00000007ffc07819 */ /* 0x001fe400000116c0 */
[----:B------:R-:W-:Y:S02]  /*13100*/  FMNMX.FTZ R3, R25, R8, !PT ;  /* 0x0000000819037209 */ /* 0x000fe40007810000 */
[----:B------:R-:W-:-:S02]  /*13110*/  IADD3 R8, R6, 0x100, RZ ;  /* 0x0000010006087810 */ /* 0x000fc40007ffe0ff */
[----:B------:R-:W-:-:S04]  /*13120*/  FMNMX.FTZ R14, R28, R3, !PT ;  /* 0x000000031c0e7209 */ /* 0x000fc80007810000 */
[----:B------:R-:W-:Y:S01]  /*13130*/  FMNMX.FTZ R3, R29, R14, !PT ;  /* 0x0000000e1d037209 */ /* 0x000fe20007810000 */
[----:B------:R-:W-:Y:S02]  /*13140*/  WARPGROUP.DEPBAR.LE gsb0, 0x0 ;  /* 0x00008000000079c5 */ /* 0x000fe40000010000 */
[----:B------:R-:W-:-:S06]  /*13150*/  WARPGROUP.ARRIVE ;  /* 0x00000000000079c5 */ /* 0x000fcc0000000000 */
[----:B------:R-:W-:Y:S01]  /*13160*/  HGMMA.64x128x16.F32 R88, R176, gdesc[UR4].tnspB, R88, gsb0 ;  /* 0x41e00004b0587df0 */ /* 0x000fe20008000858 */
[----:B------:R-:W-:Y:S02]  /*13170*/  R2UR UR6, R8 ;  /* 0x00000000080672ca */ /* 0x000fe400000e0000 */
[----:B------:R-:W-:Y:S01]  /*13180*/  R2UR UR7, R9 ;  /* 0x00000000090772ca */ /* 0x000fe200000e0000 */
[----:B------:R-:W-:Y:S01]  /*13190*/  IMAD.MOV.U32 R9, RZ, RZ, 0x40000040 ;  /* 0x40000040ff097424 */ /* 0x000fe200078e00ff */
        /* <DEDUP_REMOVED lines=22> */
[----:B------:R-:W-:-:S03]  /*13300*/  VIADD R8, R6, 0x180 ;  /* 0x0000018006087836 */ /* 0x000fc60000000000 */
[----:B------:R-:W-:-:S04]  /*13310*/  FMNMX.FTZ R14, R76, R3, !PT ;  /* 0x000000034c0e7209 */ /* 0x000fc80007810000 */
[----:B------:R-:W-:Y:S01]  /*13320*/  FMNMX.FTZ R3, R77, R14, !PT ;  /* 0x0000000e4d037209 */ /* 0x000fe20007810000 */
[----:B------:R-:W-:Y:S02]  /*13330*/  WARPGROUP.DEPBAR.LE gsb0, 0x0 ;  /* 0x00008000000079c5 */ /* 0x000fe40000010000 */
[----:B------:R-:W-:-:S06]  /*13340*/  WARPGROUP.ARRIVE ;  /* 0x00000000000079c5 */ /* 0x000fcc0000000000 */
[----:B------:R-:W-:Y:S01]  /*13350*/  HGMMA.64x128x16.F32 R88, R172, gdesc[UR4].tnspB, R88, gsb0 ;  /* 0x41e00004ac587df0 */ /* 0x000fe20008000858 */
[----:B------:R-:W-:Y:S02]  /*13360*/  R2UR UR6, R8 ;  /* 0x00000000080672ca */ /* 0x000fe400000e0000 */
[----:B------:R-:W-:Y:S02]  /*13370*/  R2UR UR7, R9 ;  /* 0x00000000090772ca */ /* 0x000fe400000e0000 */
[----:B------:R-:W-:Y:S02]  /*13380*/  FMNMX.FTZ R8, R80, R3, !PT ;  /* 0x0000000350087209 */ /* 0x000fe40007810000 */
[----:B------:R-:W-:Y:S02]  /*13390*/  MOV R9, 0x40000040 ;  /* 0x4000004000097802 */ /* 0x000fe40000000f00 */
[----:B------:R-:W-:-:S04]  /*133a0*/  FMNMX.FTZ R3, R81, R8, !PT ;  /* 0x0000000851037209 */ /* 0x000fc80007810000 */
[----:B------:R-:W-:-:S04]  /*133b0*/  FMNMX.FTZ R8, R84, R3, !PT ;  /* 0x0000000354087209 */ /* 0x000fc80007810000 */
[----:B------:R-:W-:-:S05]  /*133c0*/  FMNMX.FTZ R8, R85, R8, !PT ;  /* 0x0000000855087209 */ /* 0x000fca0007810000 */
[----:B------:R-:W0:Y:S02]  /*133d0*/  SHFL.BFLY PT, R3, R8, 0x2, 0x1f ;  /* 0x0c401f0008037f89 */ /* 0x000e2400000e0000 */
[----:B0-----:R-:W-:Y:S01]  /*133e0*/  FMNMX.FTZ R15, R8, R3, !PT ;  /* 0x00000003080f7209 */ /* 0x001fe20007810000 */
[----:B------:R-:W-:Y:S02]  /*133f0*/  VIADD R8, R6, 0x200 ;  /* 0x0000020006087836 */ /* 0x000fe40000000000 */
[----:B------:R-:W-:Y:S02]  /*13400*/  IMAD.U32 R3, RZ, RZ, UR43 ;  /* 0x0000002bff037e24 */ /* 0x000fe4000f8e00ff */
[----:B------:R-:W0:Y:S02]  /*13410*/  SHFL.BFLY PT, R14, R15, 0x1, 0x1f ;  /* 0x0c201f000f0e7f89 */ /* 0x000e2400000e0000 */
[----:B0-----:R-:W-:-:S05]  /*13420*/  FMNMX.FTZ R7, R15, R14, !PT ;  /* 0x0000000e0f077209 */ /* 0x001fca0007810000 */
[----:B------:R-:W-:-:S04]  /*13430*/  FADD.FTZ R14, -R7, R13 ;  /* 0x0000000d070e7221 */ /* 0x000fc80000010100 */
[-C--:B------:R-:W-:Y:S01]  /*13440*/  FMUL.FTZ R13, R14, R3.reuse ;  /* 0x000000030e0d7220 */ /* 0x080fe20000410000 */
        /* <DEDUP_REMOVED lines=27> */
[----:B------:R-:W-:-:S02]  /*13600*/  R2UR UR6, R8 ;  /* 0x00000000080672ca */ /* 0x000fc400000e0000 */
[----:B------:R-:W-:Y:S02]  /*13610*/  R2UR UR7, R9 ;  /* 0x00000000090772ca */ /* 0x000fe400000e0000 */
        /* <DEDUP_REMOVED lines=26> */
[----:B------:R-:W-:Y:S01]  /*137c0*/  FMNMX.FTZ R9, R59, R8, !PT ;  /* 0x000000083b097209 */ /* 0x000fe20007810000 */
[----:B------:R-:W-:-:S03]  /*137d0*/  VIADD R8, R6, 0x280 ;  /* 0x0000028006087836 */ /* 0x000fc60000000000 */
[----:B------:R-:W-:Y:S01]  /*137e0*/  FMNMX.FTZ R20, R62, R9, !PT ;  /* 0x000000093e147209 */ /* 0x000fe20007810000 */
[----:B------:R-:W-:Y:S01]  /*137f0*/  IMAD.MOV.U32 R9, RZ, RZ, 0x40000040 ;  /* 0x40000040ff097424 */ /* 0x000fe200078e00ff */
[----:B------:R-:W-:Y:S02]  /*13800*/  MUFU.EX2 R69, R69 ;  /* 0x0000004500457308 */ /* 0x000fe40000000800 */
[----:B------:R-:W-:Y:S01]  /*13810*/  FMNMX.FTZ R15, R63, R20, !PT ;  /* 0x000000143f0f7209 */ /* 0x000fe20007810000 */
[----:B------:R-:W-:-:S06]  /*13820*/  FFMA.FTZ R20, R72, R3, -R14 ;  /* 0x0000000348147223 */ /* 0x000fcc000001080e */
[----:B------:R-:W-:Y:S01]  /*13830*/  MUFU.EX2 R20, R20 ;  /* 0x0000001400147308 */ /* 0x000fe20000000800 */
[----:B------:R-:W-:Y:S02]  /*13840*/  WARPGROUP.DEPBAR.LE gsb0, 0x0 ;  /* 0x00008000000079c5 */ /* 0x000fe40000010000 */
[----:B------:R-:W-:Y:S01]  /*13850*/  WARPGROUP.ARRIVE ;  /* 0x00000000000079c5 */ /* 0x000fe20000000000 */
[-CC-:B------:R-:W-:Y:S01]  /*13860*/  FFMA.FTZ R168, R48, R3.reuse, -R14.reuse ;  /* 0x0000000330a87223 */ /* 0x180fe2000001080e */
[----:B------:R-:W-:-:S04]  /*13870*/  FFMA.FTZ R170, R52, R3, -R14 ;  /* 0x0000000334aa7223 */ /* 0x000fc8000001080e */
        /* <DEDUP_REMOVED lines=18> */
[----:B0-----:R-:W-:Y:S01]  /*139a0*/  FMNMX.FTZ R15, R8, R9, !PT ;  /* 0x00000009080f7209 */ /* 0x001fe20007810000 */
[----:B------:R-:W-:Y:S02]  /*139b0*/  VIADD R8, R6, 0x300 ;  /* 0x0000030006087836 */ /* 0x000fe40000000000 */
[----:B------:R-:W-:Y:S02]  /*139c0*/  IMAD.MOV.U32 R9, RZ, RZ, 0x40000040 ;  /* 0x40000040ff097424 */ /* 0x000fe400078e00ff */
[----:B------:R-:W0:Y:S01]  /*139d0*/  SHFL.BFLY PT, R32, R15, 0x1, 0x1f ;  /* 0x0c201f000f207f89 */ /* 0x000e2200000e0000 */
[----:B------:R-:W-:Y:S02]  /*139e0*/  WARPGROUP.DEPBAR.LE gsb0, 0x0 ;  /* 0x00008000000079c5 */ /* 0x000fe40000010000 */
[----:B------:R-:W-:Y:S01]  /*139f0*/  WARPGROUP.ARRIVE ;  /* 0x00000000000079c5 */ /* 0x000fe20000000000 */
[-CC-:B------:R-:W-:Y:S01]  /*13a00*/  FFMA.FTZ R153, R33, R3.reuse, -R14.reuse ;  /* 0x0000000321997223 */ /* 0x180fe2000001080e */
[-CC-:B------:R-:W-:Y:S01]  /*13a10*/  FFMA.FTZ R33, R41, R3.reuse, -R14.reuse ;  /* 0x0000000329217223 */ /* 0x180fe2000001080e */
[-CC-:B------:R-:W-:Y:S01]  /*13a20*/  FFMA.FTZ R41, R45, R3.reuse, -R14.reuse ;  /* 0x000000032d297223 */ /* 0x180fe2000001080e */
[-CC-:B------:R-:W-:Y:S01]  /*13a30*/  FFMA.FTZ R45, R53, R3.reuse, -R14.reuse ;  /* 0x00000003352d7223 */ /* 0x180fe2000001080e */
[-CC-:B------:R-:W-:Y:S01]  /*13a40*/  FFMA.FTZ R155, R57, R3.reuse, -R14.reuse ;  /* 0x00000003399b7223 */ /* 0x180fe2000001080e */
[----:B------:R-:W-:Y:S01]  /*13a50*/  HGMMA.64x128x16.F32 R88, R156, gdesc[UR4].tnspB, R88, gsb0 ;  /* 0x41e000049c587df0 */ /* 0x000fe20008000858 */
[----:B------:R-:W-:Y:S01]  /*13a60*/  R2UR UR6, R8 ;  /* 0x00000000080672ca */ /* 0x000fe200000e0000 */
[-CC-:B------:R-:W-:Y:S01]  /*13a70*/  FFMA.FTZ R53, R65, R3.reuse, -R14.reuse ;  /* 0x0000000341357223 */ /* 0x180fe2000001080e */
[----:B------:R-:W-:Y:S01]  /*13a80*/  R2UR UR7, R9 ;  /* 0x00000000090772ca */ /* 0x000fe200000e0000 */
[-CC-:B------:R-:W-:Y:S01]  /*13a90*/  FFMA.FTZ R152, R56, R3.reuse, -R14.reuse ;  /* 0x0000000338987223 */ /* 0x180fe2000001080e */
[----:B0-----:R-:W-:Y:S01]  /*13aa0*/  FMNMX.FTZ R8, R15, R32, !PT ;  /* 0x000000200f087209 */ /* 0x001fe20007810000 */
[-CC-:B------:R-:W-:Y:S01]  /*13ab0*/  FFMA.FTZ R154, R60, R3.reuse, -R14.reuse ;  /* 0x000000033c9a7223 */ /* 0x180fe2000001080e */
[-CC-:B------:R-:W-:Y:S01]  /*13ac0*/  FFMA.FTZ R57, R73, R3.reuse, -R14.reuse ;  /* 0x0000000349397223 */ /* 0x180fe2000001080e */
[-CC-:B------:R-:W-:Y:S01]  /*13ad0*/  FFMA.FTZ R65, R77, R3.reuse, -R14.reuse ;  /* 0x000000034d417223 */ /* 0x180fe2000001080e */
[-CC-:B------:R-:W-:Y:S01]  /*13ae0*/  FFMA.FTZ R9, R84, R3.reuse, -R14.reuse ;  /* 0x0000000354097223 */ /* 0x180fe2000001080e */
[-C--:B------:R-:W-:Y:S01]  /*13af0*/  FFMA.FTZ R32, R85, R3.reuse, -R14 ;  /* 0x0000000355207223 */ /* 0x080fe2000001080e */
[----:B------:R-:W-:Y:S01]  /*13b00*/  MOV R15, 0x40000040 ;  /* 0x40000040000f7802 */ /* 0x000fe20000000f00 */
[-C--:B------:R-:W-:Y:S01]  /*13b10*/  FMUL.FTZ R36, R8, R3.reuse ;  /* 0x0000000308247220 */ /* 0x080fe20000410000 */
[----:B------:R-:W-:Y:S03]  /*13b20*/  MUFU.EX2 R153, R153 ;  /* 0x0000009900997308 */ /* 0x000fe60000000800 */
[-CC-:B------:R-:W-:Y:S01]  /*13b30*/  FFMA.FTZ R26, R26, R3.reuse, -R36.reuse ;  /* 0x000000031a1a7223 */ /* 0x180fe20000010824 */
[-CC-:B------:R-:W-:Y:S01]  /*13b40*/  FFMA.FTZ R181, R27, R3.reuse, -R36.reuse ;  /* 0x000000031bb57223 */ /* 0x180fe20000010824 */
[-CC-:B------:R-:W-:Y:S01]  /*13b50*/  FFMA.FTZ R183, R30, R3.reuse, -R36.reuse ;  /* 0x000000031eb77223 */ /* 0x180fe20000010824 */
[-CC-:B------:R-:W-:Y:S01]  /*13b60*/  FFMA.FTZ R30, R31, R3.reuse, -R36.reuse ;  /* 0x000000031f1e7223 */ /* 0x180fe20000010824 */
[-CC-:B------:R-:W-:Y:S01]  /*13b70*/  FFMA.FTZ R177, R34, R3.reuse, -R36.reuse ;  /* 0x0000000322b17223 */ /* 0x180fe20000010824 */
[----:B------:R-:W-:Y:S01]  /*13b80*/  IADD3 R31, -R192, 0xb, RZ ;  /* 0x0000000bc01f7810 */ /* 0x000fe20007ffe1ff */
        /* <DEDUP_REMOVED lines=19> */
[----:B------:R-:W-:-:S05]  /*13cc0*/  FFMA.FTZ R86, R86, R3, -R36 ;  /* 0x0000000356567223 */ /* 0x000fca0000010824 */
        /* <DEDUP_REMOVED lines=18> */
[-C--:B------:R-:W-:Y:S01]  /*13df0*/  FFMA.FTZ R157, R66, R3.reuse, -R36 ;  /* 0x00000003429d7223 */ /* 0x080fe20000010824 */
[----:B------:R-:W-:Y:S01]  /*13e00*/  HGMMA.64x128x16.F32 R88, R160, gdesc[UR4].tnspB, R88, gsb0 ;  /* 0x41e00004a0587df0 */ /* 0x000fe20008000858 */
[----:B------:R-:W-:Y:S01]  /*13e10*/  FMUL.FTZ R11, R14, R3 ;  /* 0x000000030e0b7220 */ /* 0x000fe20000410000 */
[----:B------:R-:W-:Y:S01]  /*13e20*/  VIADD R14, R6, 0x380 ;  /* 0x00000380060e7836 */ /* 0x000fe20000000000 */
[----:B------:R-:W-:Y:S01]  /*13e30*/  R2UR UR7, R15 ;  /* 0x000000000f0772ca */ /* 0x000fe200000e0000 */
[----:B------:R-:W-:-:S02]  /*13e40*/  @!P1 IMAD R15, R184, 0x8, R2 ;  /* 0x00000008b80f9824 */ /* 0x000fc400078e0202 */
[-CC-:B------:R-:W-:Y:S01]  /*13e50*/  FFMA.FTZ R6, R55, R3.reuse, -R36.reuse ;  /* 0x0000000337067223 */ /* 0x180fe20000010824 */
[----:B------:R-:W-:Y:S01]  /*13e60*/  MUFU.EX2 R171, R171 ;  /* 0x000000ab00ab7308 */ /* 0x000fe20000000800 */
[----:B------:R-:W-:Y:S01]  /*13e70*/  R2UR UR6, R14 ;  /* 0x000000000e0672ca */ /* 0x000fe200000e0000 */
[----:B------:R-:W-:Y:S02]  /*13e80*/  @!P1 VIADD R27, R15, 0x28840 ;  /* 0x000288400f1b9836 */ /* 0x000fe40000000000 */
[-CC-:B------:R-:W-:Y:S01]  /*13e90*/  FFMA.FTZ R14, R58, R3.reuse, -R36.reuse ;  /* 0x000000033a0e7223 */ /* 0x180fe20000010824 */
[-CC-:B------:R-:W-:Y:S01]  /*13ea0*/  FFMA.FTZ R15, R59, R3.reuse, -R36.reuse ;  /* 0x000000033b0f7223 */ /* 0x180fe20000010824 */
[----:B------:R-:W-:Y:S01]  /*13eb0*/  FFMA.FTZ R159, R70, R3, -R36 ;  /* 0x00000003469f7223 */ /* 0x000fe20000010824 */
[----:B------:R-:W-:Y:S01]  /*13ec0*/  @!P1 PRMT R27, RZ, 0x654, R27 ;  /* 0x00000654ff1b9816 */ /* 0x000fe2000000001b */
[----:B------:R-:W0:Y:S08]  /*13ed0*/  MUFU.EX2 R11, R11 ;  /* 0x0000000b000b7308 */ /* 0x000e300000000800 */
[----:B------:R-:W-:Y:S08]  /*13ee0*/  MUFU.EX2 R45, R45 ;  /* 0x0000002d002d7308 */ /* 0x000ff00000000800 */
[----:B------:R-:W-:Y:S01]  /*13ef0*/  MUFU.EX2 R6, R6 ;  /* 0x0000000600067308 */ /* 0x000fe20000000800 */
[----:B0-----:R-:W-:-:S04]  /*13f00*/  FFMA.FTZ R46, R11, R0, R26 ;  /* 0x000000000b2e7223 */ /* 0x001fc8000001001a */
[C---:B------:R-:W-:Y:S01]  /*13f10*/  FADD.FTZ R46, R181.reuse, R46 ;  /* 0x0000002eb52e7221 */ /* 0x040fe20000010000 */
[----:B------:R-:W-:Y:S02]  /*13f20*/  F2FP.F16.F32.PACK_AB R181, R181, R26 ;  /* 0x0000001ab5b5723e */ /* 0x000fe400000000ff */
        /* <DEDUP_REMOVED lines=14> */
[----:B------:R-:W-:Y:S01]  /*14010*/  WARPGROUP.ARRIVE ;  /* 0x00000000000079c5 */ /* 0x000fe20000000000 */
[----:B------:R-:W-:-:S04]  /*14020*/  FFMA.FTZ R161, R74, R3, -R36 ;  /* 0x000000034aa17223 */ /* 0x000fc80000010824 */
[----:B------:R-:W1:Y:S01]  /*14030*/  MUFU.EX2 R65, R65 ;  /* 0x0000004100417308 */ /* 0x000e620000000800 */
[----:B0-----:R-:W-:Y:S01]  /*14040*/  F2FP.F16.F32.PACK_AB R160, R57, R20 ;  /* 0x0000001439a0723e */ /* 0x001fe200000000ff */
[----:B------:R-:W-:Y:S06]  /*14050*/  HGMMA.64x128x16.F32 R88, R164, gdesc[UR4].tnspB, R88, gsb0 ;  /* 0x41e00004a4587df0 */ /* 0x000fec0008000858 */
[----:B------:R-:W-:Y:S08]  /*14060*/  MUFU.EX2 R161, R161 ;  /* 0x000000a100a17308 */ /* 0x000ff00000000800 */
[----:B------:R-:W0:Y:S01]  /*14070*/  MUFU.EX2 R79, R79 ;  /* 0x0000004f004f7308 */ /* 0x000e220000000800 */
[----:B-1----:R-:W-:-:S07]  /*14080*/  F2FP.F16.F32.PACK_AB R162, R65, R24 ;  /* 0x0000001841a2723e */ /* 0x002fce00000000ff */
[----:B------:R-:W-:Y:S08]  /*14090*/  MUFU.EX2 R82, R82 ;  /* 0x0000005200527308 */ /* 0x000ff00000000800 */
[----:B------:R-:W-:Y:S01]  /*140a0*/  MUFU.EX2 R83, R83 ;  /* 0x0000005300537308 */ /* 0x000fe20000000800 */
[----:B0-----:R-:W-:-:S07]  /*140b0*/  F2FP.F16.F32.PACK_AB R163, R79, R78 ;  /* 0x0000004e4fa3723e */ /* 0x001fce00000000ff */
[----:B------:R-:W-:Y:S08]  /*140c0*/  MUFU.EX2 R9, R9 ;  /* 0x0000000900097308 */ /* 0x000ff00000000800 */
[----:B------:R-:W-:Y:S08]  /*140d0*/  MUFU.EX2 R86, R86 ;  /* 0x0000005600567308 */ /* 0x000ff00000000800 */
[----:B------:R-:W-:Y:S01]  /*140e0*/  MUFU.EX2 R32, R32 ;  /* 0x0000002000207308 */ /* 0x000fe20000000800 */
[----:B------:R-:W-:-:S02]  /*140f0*/  WARPGROUP.DEPBAR.LE gsb0, 0x0 ;  /* 0x00008000000079c5 */ /* 0x000fc40000010000 */
[----:B------:R0:W-:Y:S06]  /*14100*/  BAR.ARV R31, 0x100 ;  /* 0x0004001f0000751d */ /* 0x0001ec0000002000 */
[----:B------:R1:W-:Y:S01]  /*14110*/  @!P1 SYNCS.ARRIVE.TRANS64.RED.A1T0 RZ, [R27+URZ], RZ ;  /* 0x000000ff1bff99a7 */ /* 0x0003e2000810043f */
[----:B------:R-:W-:Y:S01]  /*14120*/  FMUL.FTZ R88, R88, R13 ;  /* 0x0000000d58587220 */ /* 0x000fe20000410000 */
[----:B0-----:R-:W-:Y:S01]  /*14130*/  FADD.FTZ R31, R183, R46 ;  /* 0x0000002eb71f7221 */ /* 0x001fe20000010000 */
[----:B------:R-:W-:Y:S01]  /*14140*/  F2FP.F16.F32.PACK_AB R183, R30, R183 ;  /* 0x000000b71eb7723e */ /* 0x000fe200000000ff */
[-C--:B------:R-:W-:Y:S01]  /*14150*/  FMUL.FTZ R89, R89, R13.reuse ;  /* 0x0000000d59597220 */ /* 0x080fe20000410000 */
[-C--:B------:R-:W-:Y:S01]  /*14160*/  FMUL.FTZ R92, R92, R13.reuse ;  /* 0x0000000d5c5c7220 */ /* 0x080fe20000410000 */
[-C--:B------:R-:W-:Y:S01]  /*14170*/  FMUL.FTZ R93, R93, R13.reuse ;  /* 0x0000000d5d5d7220 */ /* 0x080fe20000410000 */
[-C--:B------:R-:W-:Y:S01]  /*14180*/  FMUL.FTZ R96, R96, R13.reuse ;  /* 0x0000000d60607220 */ /* 0x080fe20000410000 */
[----:B-1----:R-:W-:Y:S01]  /*14190*/  FADD.FTZ R27, R21, R4 ;  /* 0x00000004151b7221 */ /* 0x002fe20000010000 */
[----:B------:R0:W-:Y:S01]  /*141a0*/  @!P1 SYNCS.ARRIVE.TRANS64.RED.A1T0 RZ, [R12+URZ], RZ ;  /* 0x000000ff0cff99a7 */ /* 0x0001e2000810043f */
[-C--:B------:R-:W-:Y:S01]  /*141b0*/  FMUL.FTZ R97, R97, R13.reuse ;  /* 0x0000000d61617220 */ /* 0x080fe20000410000 */
[----:B------:R-:W-:Y:S01]  /*141c0*/  FMUL.FTZ R100, R100, R13 ;  /* 0x0000000d64647220 */ /* 0x000fe20000410000 */
[----:B------:R-:W-:Y:S01]  /*141d0*/  FADD.FTZ R4, R182, R27 ;  /* 0x0000001bb6047221 */ /* 0x000fe20000010000 */
[----:B------:R-:W-:Y:S01]  /*141e0*/  F2FP.F16.F32.PACK_AB R182, R25, R182 ;  /* 0x000000b619b6723e */ /* 0x000fe200000000ff */
[----:B------:R-:W-:Y:S01]  /*141f0*/  FFMA.FTZ R27, R63, R3, -R36 ;  /* 0x000000033f1b7223 */ /* 0x000fe20000010824 */
[-C--:B------:R-:W-:Y:S01]  /*14200*/  FMUL.FTZ R101, R101, R13.reuse ;  /* 0x0000000d65657220 */ /* 0x080fe20000410000 */
[----:B------:R-:W-:Y:S01]  /*14210*/  FADD.FTZ R35, R25, R4 ;  /* 0x0000000419237221 */ /* 0x000fe20000010000 */
[----:B------:R-:W-:Y:S01]  /*14220*/  FADD.FTZ R4, R30, R31 ;  /* 0x0000001f1e047221 */ /* 0x000fe20000010000 */
[-C--:B------:R-:W-:Y:S01]  /*14230*/  FMUL.FTZ R104, R104, R13.reuse ;  /* 0x0000000d68687220 */ /* 0x080fe20000410000 */
[----:B------:R-:W-:Y:S01]  /*14240*/  FMUL.FTZ R105, R105, R13 ;  /* 0x0000000d69697220 */ /* 0x000fe20000410000 */
[----:B0-----:R-:W-:Y:S01]  /*14250*/  FADD.FTZ R12, R176, R35 ;  /* 0x00000023b00c7221 */ /* 0x001fe20000010000 */
[----:B------:R-:W-:Y:S01]  /*14260*/  FADD.FTZ R31, R177, R4 ;  /* 0x00000004b11f7221 */ /* 0x000fe20000010000 */
[----:B------:R-:W0:Y:S01]  /*14270*/  MUFU.EX2 R27, R27 ;  /* 0x0000001b001b7308 */ /* 0x000e220000000800 */
[----:B------:R-:W-:Y:S01]  /*14280*/  FFMA.FTZ R4, R67, R3, -R36 ;  /* 0x0000000343047223 */ /* 0x000fe20000010824 */
[----:B------:R-:W-:Y:S01]  /*14290*/  FADD.FTZ R35, R153, R12 ;  /* 0x0000000c99237221 */ /* 0x000fe20000010000 */
[C---:B------:R-:W-:Y:S01]  /*142a0*/  FADD.FTZ R46, R34.reuse, R31 ;  /* 0x0000001f222e7221 */ /* 0x040fe20000010000 */
[----:B------:R-:W-:Y:S01]  /*142b0*/  F2FP.F16.F32.PACK_AB R177, R34, R177 ;  /* 0x000000b122b1723e */ /* 0x000fe200000000ff */
[-C--:B------:R-:W-:Y:S01]  /*142c0*/  FFMA.FTZ R12, R71, R3.reuse, -R36 ;  /* 0x00000003470c7223 */ /* 0x080fe20000010824 */
[----:B------:R-:W-:Y:S01]  /*142d0*/  FADD.FTZ R48, R178, R35 ;  /* 0x00000023b2307221 */ /* 0x000fe20000010000 */
[----:B------:R-:W-:Y:S01]  /*142e0*/  FADD.FTZ R31, R179, R46 ;  /* 0x0000002eb31f7221 */ /* 0x000fe20000010000 */
[----:B------:R-:W1:Y:S01]  /*142f0*/  MUFU.EX2 R4, R4 ;  /* 0x0000000400047308 */ /* 0x000e620000000800 */
[----:B------:R-:W-:Y:S01]  /*14300*/  F2FP.F16.F32.PACK_AB R176, R153, R176 ;  /* 0x000000b099b0723e */ /* 0x000fe200000000ff */
[----:B------:R-:W-:Y:S01]  /*14310*/  FADD.FTZ R35, R29, R48 ;  /* 0x000000301d237221 */ /* 0x000fe20000010000 */
[----:B------:R-:W-:Y:S01]  /*14320*/  FADD.FTZ R46, R38, R31 ;  /* 0x0000001f262e7221 */ /* 0x000fe20000010000 */
[----:B------:R-:W-:Y:S01]  /*14330*/  F2FP.F16.F32.PACK_AB R153, R15, R14 ;  /* 0x0000000e0f99723e */ /* 0x000fe200000000ff */
[----:B------:R-:W-:Y:S01]  /*14340*/  FFMA.FTZ R36, R87, R3, -R36 ;  /* 0x0000000357247223 */ /* 0x000fe20000010824 */
[----:B------:R-:W-:Y:S01]  /*14350*/  FADD.FTZ R48, R172, R35 ;  /* 0x00000023ac307221 */ /* 0x000fe20000010000 */
[----:B------:R-:W-:Y:S01]  /*14360*/  FADD.FTZ R31, R173, R46 ;  /* 0x0000002ead1f7221 */ /* 0x000fe20000010000 */
[----:B------:R-:W2:Y:S01]  /*14370*/  MUFU.EX2 R12, R12 ;  /* 0x0000000c000c7308 */ /* 0x000ea20000000800 */
        /* <DEDUP_REMOVED lines=27> */
[----:B------:R-:W3:Y:S01]  /*14530*/  MUFU.EX2 R26, R75 ;  /* 0x0000004b001a7308 */ /* 0x000ee20000000800 */
[-C--:B------:R-:W-:Y:S01]  /*14540*/  FMUL.FTZ R129, R129, R13.reuse ;  /* 0x0000000d81817220 */ /* 0x080fe20000410000 */
[----:B------:R-:W-:Y:S01]  /*14550*/  FADD.FTZ R30, R152, R25 ;  /* 0x00000019981e7221 */ /* 0x000fe20000010000 */
[----:B------:R-:W-:Y:S01]  /*14560*/  FADD.FTZ R34, R14, R21 ;  /* 0x000000150e227221 */ /* 0x000fe20000010000 */
[C---:B------:R-:W-:Y:S01]  /*14570*/  F2FP.F16.F32.PACK_AB R152, R155.reuse, R152 ;  /* 0x000000989b98723e */ /* 0x040fe200000000ff */
[-C--:B------:R-:W-:Y:S01]  /*14580*/  FMUL.FTZ R132, R132, R13.reuse ;  /* 0x0000000d84847220 */ /* 0x080fe20000410000 */
[----:B------:R-:W-:Y:S01]  /*14590*/  FADD.FTZ R21, R155, R30 ;  /* 0x0000001e9b157221 */ /* 0x000fe20000010000 */
[----:B------:R-:W-:Y:S01]  /*145a0*/  FADD.FTZ R25, R15, R34 ;  /* 0x000000220f197221 */ /* 0x000fe20000010000 */
[----:B0-----:R-:W-:Y:S01]  /*145b0*/  F2FP.F16.F32.PACK_AB R155, R27, R0 ;  /* 0x000000001b9b723e */ /* 0x001fe200000000ff */
        /* <DEDUP_REMOVED lines=11> */
[----:B-1----:R-:W-:Y:S01]  /*14670*/  F2FP.F16.F32.PACK_AB R157, R4, R157 ;  /* 0x0000009d049d723e */ /* 0x002fe200000000ff */
[-C--:B------:R-:W-:Y:S01]  /*14680*/  FMUL.FTZ R144, R144, R13.reuse ;  /* 0x0000000d90907220 */ /* 0x080fe20000410000 */
[----:B------:R-:W-:Y:S01]  /*14690*/  FADD.FTZ R25, R53, R30 ;  /* 0x0000001e35197221 */ /* 0x000fe20000010000 */
[----:B------:R-:W-:Y:S01]  /*146a0*/  FADD.FTZ R30, R4, R21 ;  /* 0x00000015041e7221 */ /* 0x000fe20000010000 */
[-C--:B------:R-:W-:Y:S01]  /*146b0*/  FMUL.FTZ R145, R145, R13.reuse ;  /* 0x0000000d91917220 */ /* 0x080fe20000410000 */
[----:B------:R-:W-:Y:S01]  /*146c0*/  FMUL.FTZ R148, R148, R13 ;  /* 0x0000000d94947220 */ /* 0x000fe20000410000 */
[----:B------:R-:W-:Y:S01]  /*146d0*/  FADD.FTZ R34, R158, R25 ;  /* 0x000000199e227221 */ /* 0x000fe20000010000 */
[----:B------:R-:W-:Y:S01]  /*146e0*/  FADD.FTZ R21, R159, R30 ;  /* 0x0000001e9f157221 */ /* 0x000fe20000010000 */
[C---:B--2---:R-:W-:Y:S01]  /*146f0*/  F2FP.F16.F32.PACK_AB R159, R12.reuse, R159 ;  /* 0x0000009f0c9f723e */ /* 0x044fe200000000ff */
        /* <DEDUP_REMOVED lines=52> */
[----:B------:R-:W-:Y:S01]  /*14a40*/  FADD.FTZ R0, R36, R15 ;  /* 0x0000000f24007221 */ /* 0x000fe20000010000 */
[----:B------:R-:W-:Y:S01]  /*14a50*/  F2FP.F16.F32.PACK_AB R172, R33, R172 ;  /* 0x000000ac21ac723e */ /* 0x000fe200000000ff */
[----:B------:R-:W-:Y:S01]  /*14a60*/  IMAD.MOV.U32 R12, RZ, RZ, R184 ;  /* 0x000000ffff0c7224 */ /* 0x000fe200078e00b8 */
        /* <DEDUP_REMOVED lines=16> */
[----:B------:R-:W-:Y:S01]  /*14b70*/  MOV R14, R186 ;  /* 0x000000ba000e7202 */ /* 0x000fe20000000f00 */
[----:B------:R-:W-:Y:S06]  /*14b80*/  @P2 BRA `(.L_x_2887) ;  /* 0xffffffdc008c2947 */ /* 0x000fec000383ffff */
.L_x_2877:
[----:B------:R-:W-:Y:S05]  /*14b90*/  WARPSYNC.ALL ;  /* 0x0000000000007948 */ /* 0x000fea0003800000 */
[----:B------:R-:W-:Y:S06]  /*14ba0*/  BAR.ARV 0x8, 0x180 ;  /* 0x0206000000007b1d */ /* 0x000fec0000002000 */
[----:B------:R-:W-:Y:S05]  /*14bb0*/  @!P0 BRA `(.L_x_2888) ;  /* 0x0000000000048947 */ /* 0x000fea0003800000 */
[----:B------:R-:W-:Y:S01]  /*14bc0*/  BPT.TRAP 0x1 ;  /* 0x000000040000795c */ /* 0x000fe20000300000 */
.L_x_2888:
[----:B------:R-:W-:Y:S01]  /*14bd0*/  IMAD R12, R184, 0x8, R2 ;  /* 0x00000008b80c7824 */ /* 0x000fe200078e0202 */
[----:B------:R-:W-:-:S04]  /*14be0*/  SHF.L.U32 R5, R186, 0x1f, RZ ;  /* 0x0000001fba057819 */ /* 0x000fc800000006ff */
[----:B------:R0:W1:Y:S01]  /*14bf0*/  SYNCS.PHASECHK.TRANS64.TRYWAIT P2, [R12+URZ+0x28850], R5 ;  /* 0x028850050c0075a7 */ /* 0x000062000804017f */
[----:B------:R-:W-:Y:S05]  /*14c00*/  @!P0 BRA `(.L_x_2889) ;  /* 0x0000000000048947 */ /* 0x000fea0003800000 */
[----:B------:R-:W-:Y:S01]  /*14c10*/  BPT.TRAP 0x1 ;  /* 0x000000040000795c */ /* 0x000fe20000300000 */
.L_x_2889:
[----:B------:R-:W-:-:S05]  /*14c20*/  VIADD R2, R2, 0x400 ;  /* 0x0000040002027836 */ /* 0x000fca0000000000 */
[----:B------:R-:W-:-:S04]  /*14c30*/  SHF.R.U32.HI R2, RZ, 0x4, R2 ;  /* 0x00000004ff027819 */ /* 0x000fc80000011602 */
[----:B------:R-:W-:-:S04]  /*14c40*/  LOP3.LUT R2, R2, 0x3fff, RZ, 0xc0, !PT ;  /* 0x00003fff02027812 */ /* 0x000fc800078ec0ff */
[----:B------:R-:W-:Y:S01]  /*14c50*/  LOP3.LUT R11, R2, 0x4000000, RZ, 0xfc, !PT ;  /* 0x04000000020b7812 */ /* 0x000fe200078efcff */
[----:B-1----:R-:W-:Y:S06]  /*14c60*/  @P2 BRA `(.L_x_2890) ;  /* 0x0000000000082947 */ /* 0x002fec0003800000 */
[----:B------:R-:W1:Y:S02]  /*14c70*/  SYNCS.PHASECHK.TRANS64.TRYWAIT P0, [R12+URZ+0x28850], R5 ;  /* 0x028850050c0075a7 */ /* 0x000e64000800017f */
[----:B-1----:R-:W-:Y:S05]  /*14c80*/  @!P0 BRA `(.L_x_2891) ;  /* 0x000000b400a48947 */ /* 0x002fea0003800000 */
.L_x_2890:
[----:B------:R-:W-:Y:S01]  /*14c90*/  LEA R10, R184, R11, 0xb ;  /* 0x0000000bb80a7211 */ /* 0x000fe200078e58ff */
[----:B------:R-:W-:Y:S01]  /*14ca0*/  IMAD.MOV.U32 R11, RZ, RZ, 0x40000040 ;  /* 0x40000040ff0b7424 */ /* 0x000fe200078e00ff */
[----:B------:R-:W-:Y:S05]  /*14cb0*/  WARPSYNC.ALL ;  /* 0x0000000000007948 */ /* 0x000fea0003800000 */
[C---:B------:R-:W-:Y:S01]  /*14cc0*/  R2UR UR6, R10.reuse ;  /* 0x000000000a0672ca */ /* 0x040fe200000e0000 */
[----:B------:R-:W-:Y:S01]  /*14cd0*/  WARPGROUP.ARRIVE ;  /* 0x00000000000079c5 */ /* 0x000fe20000000000 */
[----:B------:R-:W-:Y:S01]  /*14ce0*/  R2UR UR7, R11 ;  /* 0x000000000b0772ca */ /* 0x000fe200000e0000 */
[----:B------:R-:W-:Y:S01]  /*14cf0*/  VIADD R14, R10, 0x80 ;  /* 0x000000800a0e7836 */ /* 0x000fe20000000000 */
[----:B01----:R-:W0:Y:S01]  /*14d00*/  SHFL.BFLY PT, R5, R4, 0x2, 0x1f ;  /* 0x0c401f0004057f89 */ /* 0x003e2200000e0000 */
[----:B------:R-:W-:-:S02]  /*14d10*/  IMAD.MOV.U32 R15, RZ, RZ, 0x40000040 ;  /* 0x40000040ff0f7424 */ /* 0x000fc400078e00ff */
[----:B------:R-:W-:Y:S01]  /*14d20*/  IMAD.MOV.U32 R11, RZ, RZ, 0x40000040 ;  /* 0x40000040ff0b7424 */ /* 0x000fe200078e00ff */
[----:B------:R-:W1:Y:S01]  /*14d30*/  SHFL.BFLY PT, R9, R0, 0x2, 0x1f ;  /* 0x0c401f0000097f89 */ /* 0x000e6200000e0000 */
[----:B------:R-:W-:Y:S02]  /*14d40*/  VIADD R184, R184, 0x1 ;  /* 0x00000001b8b87836 */ /* 0x000fe40000000000 */
[----:B------:R-:W-:Y:S02]  /*14d50*/  IMAD.MOV.U32 R40, RZ, RZ, -0x800000 ;  /* 0xff800000ff287424 */ /* 0x000fe400078e00ff */
[----:B------:R-:W-:Y:S01]  /*14d60*/  VIADD R214, R214, 0x1 ;  /* 0x00000001d6d67836 */ /* 0x000fe20000000000 */
[----:B------:R-:W-:Y:S01]  /*14d70*/  ISETP.NE.AND P0, PT, R184, 0x2, PT ;  /* 0x00000002b800780c */ /* 0x000fe20003f05270 */
[----:B------:R-:W-:Y:S01]  /*14d80*/  HGMMA.64x128x16.F32 R88, R180, gdesc[UR4].tnspB, R88, gsb0 ;  /* 0x41e00004b4587df0 */ /* 0x000fe20008000858 */
[----:B------:R-:W-:Y:S01]  /*14d90*/  R2UR UR6, R14 ;  /* 0x000000000e0672ca */ /* 0x000fe200000e0000 */
[----:B------:R-:W-:Y:S01]  /*14da0*/  VIADD R14, R10, 0x100 ;  /* 0x000001000a0e7836 */ /* 0x000fe20000000000 */
[----:B------:R-:W-:Y:S01]  /*14db0*/  R2UR UR7, R15 ;  /* 0x000000000f0772ca */ /* 0x000fe200000e0000 */
[----:B------:R-:W-:Y:S01]  /*14dc0*/  IMAD.MOV.U32 R15, RZ, RZ, 0x40000040 ;  /* 0x40000040ff0f7424 */ /* 0x000fe200078e00ff */
[----:B------:R-:W-:Y:S01]  /*14dd0*/  SEL R184, R184, RZ, P0 ;  /* 0x000000ffb8b87207 */ /* 0x000fe20000000000 */
[----:B0-----:R-:W-:Y:S01]  /*14de0*/  FADD.FTZ R5, R5, R4 ;  /* 0x0000000405057221 */ /* 0x001fe20000010000 */
[----:B-1----:R-:W-:-:S04]  /*14df0*/  FADD.FTZ R9, R9, R0 ;  /* 0x0000000009097221 */ /* 0x002fc80000010000 */
[----:B------:R-:W0:Y:S01]  /*14e00*/  SHFL.BFLY PT, R2, R5, 0x1, 0x1f ;  /* 0x0c201f0005027f89 */ /* 0x000e2200000e0000 */
[----:B------:R-:W-:-:S03]  /*14e10*/  IMAD.MOV.U32 R0, RZ, RZ, -0x800000 ;  /* 0xff800000ff007424 */ /* 0x000fc600078e00ff */
[----:B------:R-:W1:Y:S01]  /*14e20*/  SHFL.BFLY PT, R6, R9, 0x1, 0x1f ;  /* 0x0c201f0009067f89 */ /* 0x000e6200000e0000 */
[----:B0-----:R-:W-:Y:S01]  /*14e30*/  FADD.FTZ R13, R5, R2 ;  /* 0x00000002050d7221 */ /* 0x001fe20000010000 */
[----:B------:R-:W-:Y:S01]  /*14e40*/  SEL R5, RZ, 0x1, P0 ;  /* 0x00000001ff057807 */ /* 0x000fe20000000000 */
[----:B------:R-:W-:-:S03]  /*14e50*/  IMAD.MOV.U32 R2, RZ, RZ, RZ ;  /* 0x000000ffff027224 */ /* 0x000fc600078e00ff */
[----:B------:R-:W-:Y:S02]  /*14e60*/  FSETP.NE.FTZ.AND P2, PT, R13, RZ, PT ;  /* 0x000000ff0d00720b */ /* 0x000fe40003f55000 */
[----:B------:R-:W-:Y:S01]  /*14e70*/  LOP3.LUT R186, R186, R5, RZ, 0x3c, !PT ;  /* 0x00000005baba7212 */ /* 0x000fe200078e3cff */
[----:B------:R-:W-:-:S10]  /*14e80*/  IMAD.MOV.U32 R5, RZ, RZ, RZ ;  /* 0x000000ffff057224 */ /* 0x000fd400078e00ff */
[----:B------:R-:W-:Y:S01]  /*14e90*/  @P2 MUFU.RCP R2, R13 ;  /* 0x0000000d00022308 */ /* 0x000fe20000001000 */
[----:B------:R-:W-:Y:S01]  /*14ea0*/  @P2 FMUL.FTZ R4, R3, 0.69314718246459960938 ;  /* 0x3f31721803042820 */ /* 0x000fe20000410000 */
        /* <DEDUP_REMOVED lines=27> */
[C---:B------:R-:W-:Y:S01]  /*15060*/  IADD3 R14, R10.reuse, 0x300, RZ ;  /* 0x000003000a0e7810 */ /* 0x040fe20007ffe0ff */
[----:B------:R-:W-:Y:S01]  /*15070*/  VIADD R10, R10, 0x380 ;  /* 0x000003800a0a7836 */ /* 0x000fe20000000000 */
[----:B------:R-:W-:Y:S02]  /*15080*/  WARPGROUP.DEPBAR.LE gsb0, 0x0 ;  /* 0x00008000000079c5 */ /* 0x000fe40000010000 */
[----:B------:R-:W-:-:S07]  /*15090*/  WARPGROUP.ARRIVE ;  /* 0x00000000000079c5 */ /* 0x000fce0000000000 */
[----:B------:R-:W-:Y:S01]  /*150a0*/  HGMMA.64x128x16.F32 R88, R156, gdesc[UR4].tnspB, R88, gsb0 ;  /* 0x41e000049c587df0 */ /* 0x000fe20008000858 */
[----:B------:R-:W-:Y:S01]  /*150b0*/  R2UR UR6, R14 ;  /* 0x000000000e0672ca */ /* 0x000fe200000e0000 */
[----:B-1----:R-:W-:Y:S01]  /*150c0*/  FADD.FTZ R14, R9, R6 ;  /* 0x00000006090e7221 */ /* 0x002fe20000010000 */
[----:B------:R-:W-:Y:S01]  /*150d0*/  R2UR UR7, R15 ;  /* 0x000000000f0772ca */ /* 0x000fe200000e0000 */
[----:B------:R-:W0:Y:S03]  /*150e0*/  @P2 MUFU.LG2 R6, R13 ;  /* 0x0000000d00062308 */ /* 0x000e260000000c00 */
[----:B------:R-:W-:-:S13]  /*150f0*/  FSETP.NE.FTZ.AND P3, PT, R14, RZ, PT ;  /* 0x000000ff0e00720b */ /* 0x000fda0003f75000 */
[----:B------:R-:W-:Y:S01]  /*15100*/  @P3 MUFU.RCP R5, R14 ;  /* 0x0000000e00053308 */ /* 0x000fe20000001000 */
[----:B------:R-:W-:Y:S02]  /*15110*/  WARPGROUP.DEPBAR.LE gsb0, 0x0 ;  /* 0x00008000000079c5 */ /* 0x000fe40000010000 */
[----:B------:R-:W-:-:S06]  /*15120*/  WARPGROUP.ARRIVE ;  /* 0x00000000000079c5 */ /* 0x000fcc0000000000 */
[----:B------:R-:W-:Y:S01]  /*15130*/  HGMMA.64x128x16.F32 R88, R160, gdesc[UR4].tnspB, R88, gsb0 ;  /* 0x41e00004a0587df0 */ /* 0x000fe20008000858 */
[----:B------:R-:W-:Y:S02]  /*15140*/  R2UR UR6, R10 ;  /* 0x000000000a0672ca */ /* 0x000fe400000e0000 */
[----:B------:R-:W-:Y:S01]  /*15150*/  R2UR UR7, R11 ;  /* 0x000000000b0772ca */ /* 0x000fe200000e0000 */
[----:B------:R-:W1:Y:S01]  /*15160*/  @P3 MUFU.LG2 R10, R14 ;  /* 0x0000000e000a3308 */ /* 0x000e620000000c00 */
[----:B------:R-:W-:Y:S01]  /*15170*/  @!P1 IADD3 R11, R12, 0x28860, RZ ;  /* 0x000288600c0b9810 */ /* 0x000fe20007ffe0ff */
[----:B------:R-:W-:Y:S01]  /*15180*/  @P3 FMUL.FTZ R12, R3, 0.69314718246459960938 ;  /* 0x3f317218030c3820 */ /* 0x000fe20000410000 */
[----:B0-----:R-:W-:Y:S02]  /*15190*/  @P2 FMUL.FTZ R3, R6, 0.69314718246459960938 ;  /* 0x3f31721806032820 */ /* 0x001fe40000410000 */
[----:B------:R-:W-:Y:S02]  /*151a0*/  @!P1 PRMT R11, RZ, 0x654, R11 ;  /* 0x00000654ff0b9816 */ /* 0x000fe4000000000b */
[----:B------:R-:W-:Y:S01]  /*151b0*/  @P2 FFMA.FTZ R40, R4, R7, R3 ;  /* 0x0000000704282223 */ /* 0x000fe20000010003 */
[----:B-1----:R-:W-:-:S04]  /*151c0*/  @P3 FMUL.FTZ R9, R10, 0.69314718246459960938 ;  /* 0x3f3172180a093820 */ /* 0x002fc80000410000 */
[----:B------:R-:W-:Y:S01]  /*151d0*/  @P3 FFMA.FTZ R0, R12, R8, R9 ;  /* 0x000000080c003223 */ /* 0x000fe20000010009 */
[----:B------:R-:W-:Y:S02]  /*151e0*/  WARPGROUP.DEPBAR.LE gsb0, 0x0 ;  /* 0x00008000000079c5 */ /* 0x000fe40000010000 */
[----:B------:R-:W-:-:S06]  /*151f0*/  WARPGROUP.ARRIVE ;  /* 0x00000000000079c5 */ /* 0x000fcc0000000000 */
[----:B------:R-:W-:Y:S03]  /*15200*/  HGMMA.64x128x16.F32 R88, R164, gdesc[UR4].tnspB, R88, gsb0 ;  /* 0x41e00004a4587df0 */ /* 0x000fe60008000858 */
[----:B------:R-:W-:Y:S02]  /*15210*/  WARPGROUP.DEPBAR.LE gsb0, 0x0 ;  /* 0x00008000000079c5 */ /* 0x000fe40000010000 */
        /* <DEDUP_REMOVED lines=33> */
[----:B------:R-:W-:Y:S01]  /*15430*/  PLOP3.LUT P1, PT, PT, PT, PT, 0x8, 0x0 ;  /* 0x000000000000781c */ /* 0x000fe20003f2e170 */
[-C--:B------:R-:W-:Y:S01]  /*15440*/  FMUL.FTZ R90, R90, R5.reuse ;  /* 0x000000055a5a7220 */ /* 0x080fe20000410000 */
[-C--:B------:R-:W-:Y:S01]  /*15450*/  FMUL.FTZ R91, R91, R5.reuse ;  /* 0x000000055b5b7220 */ /* 0x080fe20000410000 */
[-C--:B------:R-:W-:Y:S01]  /*15460*/  FMUL.FTZ R94, R94, R5.reuse ;  /* 0x000000055e5e7220 */ /* 0x080fe20000410000 */
        /* <DEDUP_REMOVED lines=29> */
.L_x_2808:
[----:B------:R-:W-:Y:S05]  /*15640*/  WARPSYNC.ALL ;  /* 0x0000000000007948 */ /* 0x000fea0003800000 */
[----:B------:R-:W0:Y:S08]  /*15650*/  S2UR UR5, SR_CgaCtaId ;  /* 0x00000000000579c3 */ /* 0x000e300000008800 */
[----:B------:R-:W-:Y:S06]  /*15660*/  BAR.SYNC.DEFER_BLOCKING 0x5, 0x180 ;  /* 0x0146000000007b1d */ /* 0x000fec0000010000 */
[----:B------:R-:W-:Y:S01]  /*15670*/  UMOV UR4, 0x400 ;  /* 0x0000040000047882 */ /* 0x000fe20000000000 */
[----:B------:R-:W-:Y:S01]  /*15680*/  BSSY B0, `(.L_x_2892) ;  /* 0x00001f9000007945 */ /* 0x000fe20003800000 */
[----:B0-----:R-:W-:-:S06]  /*15690*/  ULEA UR4, UR5, UR4, 0x18 ;  /* 0x0000000405047291 */ /* 0x001fcc000f8ec03f */
[----:B------:R-:W-:-:S05]  /*156a0*/  IMAD.U32 R2, RZ, RZ, UR4 ;  /* 0x00000004ff027e24 */ /* 0x000fca000f8e00ff */
        /* <DEDUP_REMOVED lines=10> */
[----:B------:R-:W-:Y:S01]  /*15750*/  F2FP.F16.F32.PACK_AB R36, R137, R36 ;  /* 0x000000248924723e */ /* 0x000fe200000000ff */
[----:B------:R-:W3:Y:S01]  /*15760*/  LDC R56, c[0x0][0xbe8] ;  /* 0x0002fa00ff387b82 */ /* 0x000ee20000000800 */
        /* <DEDUP_REMOVED lines=8> */
[----:B------:R-:W-:Y:S02]  /*157f0*/  IADD3.X R5, RZ, R9, RZ, P5, !PT ;  /* 0x00000009ff057210 */ /* 0x000fe40002ffe4ff */
[C---:B------:R-:W-:Y:S02]  /*15800*/  IADD3 R53, P5, R8.reuse, 0x4060, RZ ;  /* 0x0000406008357810 */ /* 0x040fe40007fbe0ff */
[----:B------:R-:W-:Y:S02]  /*15810*/  IADD3 R43, P0, R8, 0x40, RZ ;  /* 0x00000040082b7810 */ /* 0x000fe40007f1e0ff */
[----:B-1----:R-:W-:-:S02]  /*15820*/  LOP3.LUT R28, R53, 0x380, RZ, 0xc0, !PT ;  /* 0x00000380351c7812 */ /* 0x002fc400078ec0ff */
[C---:B------:R-:W-:Y:S01]  /*15830*/  IADD3 R45, P1, R8.reuse, 0x60, RZ ;  /* 0x00000060082d7810 */ /* 0x040fe20007f3e0ff */
[--C-:B------:R-:W-:Y:S01]  /*15840*/  IMAD.X R7, RZ, RZ, R9.reuse, P0 ;  /* 0x000000ffff077224 */ /* 0x100fe200000e0609 */
[----:B------:R-:W-:Y:S02]  /*15850*/  SHF.R.U64 R33, R33, 0x3, RZ ;  /* 0x0000000321217819 */ /* 0x000fe400000012ff */
[----:B------:R-:W-:Y:S01]  /*15860*/  LOP3.LUT R4, R41, 0x380, RZ, 0xc0, !PT ;  /* 0x0000038029047812 */ /* 0x000fe200078ec0ff */
[----:B------:R-:W-:Y:S01]  /*15870*/  IMAD.X R13, RZ, RZ, R9, P1 ;  /* 0x000000ffff0d7224 */ /* 0x000fe200008e0609 */
[----:B------:R-:W-:Y:S02]  /*15880*/  LOP3.LUT R6, R43, 0x380, RZ, 0xc0, !PT ;  /* 0x000003802b067812 */ /* 0x000fe400078ec0ff */
[C---:B------:R-:W-:Y:S02]  /*15890*/  IADD3 R47, P2, R8.reuse, 0x4000, RZ ;  /* 0x00004000082f7810 */ /* 0x040fe40007f5e0ff */
[----:B------:R-:W-:-:S02]  /*158a0*/  IADD3 R49, P3, R8, 0x4020, RZ ;  /* 0x0000402008317810 */ /* 0x000fc40007f7e0ff */
[----:B------:R-:W-:Y:S01]  /*158b0*/  IADD3 R51, P4, R8, 0x4040, RZ ;  /* 0x0000404008337810 */ /* 0x000fe20007f9e0ff */
[--C-:B------:R-:W-:Y:S01]  /*158c0*/  IMAD.X R15, RZ, RZ, R9.reuse, P2 ;  /* 0x000000ffff0f7224 */ /* 0x100fe200010e0609 */
[----:B------:R-:W-:Y:S01]  /*158d0*/  SHF.R.U64 R28, R28, 0x3, RZ ;  /* 0x000000031c1c7819 */ /* 0x000fe200000012ff */
[--C-:B------:R-:W-:Y:S01]  /*158e0*/  IMAD.X R25, RZ, RZ, R9.reuse, P3 ;  /* 0x000000ffff197224 */ /* 0x100fe200018e0609 */
[----:B------:R-:W-:Y:S01]  /*158f0*/  LOP3.LUT R12, R45, 0x380, RZ, 0xc0, !PT ;  /* 0x000003802d0c7812 */ /* 0x000fe200078ec0ff */
[----:B------:R-:W-:Y:S01]  /*15900*/  IMAD.X R27, RZ, RZ, R9, P4 ;  /* 0x000000ffff1b7224 */ /* 0x000fe200020e0609 */
[----:B------:R-:W-:Y:S02]  /*15910*/  LOP3.LUT R8, R33, R8, RZ, 0x3c, !PT ;  /* 0x0000000821087212 */ /* 0x000fe400078e3cff */
[----:B------:R-:W-:Y:S02]  /*15920*/  SHF.R.U64 R4, R4, 0x3, RZ ;  /* 0x0000000304047819 */ /* 0x000fe400000012ff */
[----:B------:R-:W-:-:S02]  /*15930*/  SHF.R.U64 R6, R6, 0x3, RZ ;  /* 0x0000000306067819 */ /* 0x000fc400000012ff */
[----:B------:R-:W-:Y:S02]  /*15940*/  LOP3.LUT R14, R47, 0x380, RZ, 0xc0, !PT ;  /* 0x000003802f0e7812 */ /* 0x000fe400078ec0ff */
[----:B------:R-:W-:Y:S02]  /*15950*/  LOP3.LUT R32, R28, R53, RZ, 0x3c, !PT ;  /* 0x000000351c207212 */ /* 0x000fe400078e3cff */
[----:B------:R-:W-:Y:S02]  /*15960*/  IADD3.X R33, RZ, R9, RZ, P5, !PT ;  /* 0x00000009ff217210 */ /* 0x000fe40002ffe4ff */
[----:B------:R-:W-:Y:S02]  /*15970*/  SHF.R.U64 R12, R12, 0x3, RZ ;  /* 0x000000030c0c7819 */ /* 0x000fe400000012ff */
[----:B------:R-:W-:Y:S02]  /*15980*/  LOP3.LUT R24, R49, 0x380, RZ, 0xc0, !PT ;  /* 0x0000038031187812 */ /* 0x000fe400078ec0ff */
[----:B------:R-:W-:-:S02]  /*15990*/  LOP3.LUT R26, R51, 0x380, RZ, 0xc0, !PT ;  /* 0x00000380331a7812 */ /* 0x000fc400078ec0ff */
[----:B------:R-:W-:Y:S02]  /*159a0*/  MOV R28, R8 ;  /* 0x00000008001c7202 */ /* 0x000fe40000000f00 */
[----:B------:R-:W-:Y:S02]  /*159b0*/  LOP3.LUT R4, R4, R41, RZ, 0x3c, !PT ;  /* 0x0000002904047212 */ /* 0x000fe400078e3cff */
[----:B------:R-:W-:Y:S02]  /*159c0*/  LOP3.LUT R6, R6, R43, RZ, 0x3c, !PT ;  /* 0x0000002b06067212 */ /* 0x000fe400078e3cff */
[----:B------:R-:W-:Y:S02]  /*159d0*/  F2FP.F16.F32.PACK_AB R8, R89, R88 ;  /* 0x000000585908723e */ /* 0x000fe400000000ff */
[----:B------:R-:W-:Y:S02]  /*159e0*/  F2FP.F16.F32.PACK_AB R9, R91, R90 ;  /* 0x0000005a5b09723e */ /* 0x000fe400000000ff */
[----:B------:R-:W-:-:S02]  /*159f0*/  SHF.R.U64 R14, R14, 0x3, RZ ;  /* 0x000000030e0e7819 */ /* 0x000fc400000012ff */
[----:B------:R-:W-:Y:S01]  /*15a00*/  LOP3.LUT R12, R12, R45, RZ, 0x3c, !PT ;  /* 0x0000002d0c0c7212 */ /* 0x000fe200078e3cff */
[----:B------:R1:W-:Y:S01]  /*15a10*/  STSM.16.M88.4 [R28], R8 ;  /* 0x000000081c007844 */ /* 0x0003e20000000200 */
[----:B------:R-:W-:Y:S02]  /*15a20*/  SHF.R.U64 R24, R24, 0x3, RZ ;  /* 0x0000000318187819 */ /* 0x000fe400000012ff */
[----:B------:R-:W-:Y:S02]  /*15a30*/  SHF.R.U64 R26, R26, 0x3, RZ ;  /* 0x000000031a1a7819 */ /* 0x000fe400000012ff */
[----:B------:R-:W-:Y:S02]  /*15a40*/  MOV R46, R4 ;  /* 0x00000004002e7202 */ /* 0x000fe40000000f00 */
[----:B------:R-:W-:Y:S02]  /*15a50*/  MOV R45, R6 ;  /* 0x00000006002d7202 */ /* 0x000fe40000000f00 */
[----:B------:R-:W-:-:S02]  /*15a60*/  F2FP.F16.F32.PACK_AB R4, R97, R96 ;  /* 0x000000606104723e */ /* 0x000fc400000000ff */
[----:B------:R-:W-:Y:S02]  /*15a70*/  F2FP.F16.F32.PACK_AB R5, R99, R98 ;  /* 0x000000626305723e */ /* 0x000fe400000000ff */
[----:B------:R-:W-:Y:S02]  /*15a80*/  F2FP.F16.F32.PACK_AB R6, R101, R100 ;  /* 0x000000646506723e */ /* 0x000fe400000000ff */
[----:B------:R-:W-:Y:S02]  /*15a90*/  F2FP.F16.F32.PACK_AB R7, R103, R102 ;  /* 0x000000666707723e */ /* 0x000fe400000000ff */
[----:B------:R-:W-:Y:S02]  /*15aa0*/  LOP3.LUT R14, R14, R47, RZ, 0x3c, !PT ;  /* 0x0000002f0e0e7212 */ /* 0x000fe400078e3cff */
[----:B-1----:R-:W-:Y:S01]  /*15ab0*/  F2FP.F16.F32.PACK_AB R8, R105, R104 ;  /* 0x000000686908723e */ /* 0x002fe200000000ff */
[----:B------:R-:W-:Y:S01]  /*15ac0*/  STSM.16.M88.4 [R46], R4 ;  /* 0x000000042e007844 */ /* 0x000fe20000000200 */
[----:B------:R-:W-:-:S02]  /*15ad0*/  F2FP.F16.F32.PACK_AB R9, R107, R106 ;  /* 0x0000006a6b09723e */ /* 0x000fc400000000ff */
[----:B------:R-:W-:Y:S02]  /*15ae0*/  F2FP.F16.F32.PACK_AB R10, R109, R108 ;  /* 0x0000006c6d0a723e */ /* 0x000fe400000000ff */
[----:B------:R-:W-:Y:S02]  /*15af0*/  F2FP.F16.F32.PACK_AB R11, R111, R110 ;  /* 0x0000006e6f0b723e */ /* 0x000fe400000000ff */
[----:B------:R-:W-:Y:S02]  /*15b00*/  LOP3.LUT R24, R24, R49, RZ, 0x3c, !PT ;  /* 0x0000003118187212 */ /* 0x000fe400078e3cff */
[----:B------:R-:W-:Y:S01]  /*15b10*/  LOP3.LUT R26, R26, R51, RZ, 0x3c, !PT ;  /* 0x000000331a1a7212 */ /* 0x000fe200078e3cff */
[----:B------:R1:W-:Y:S01]  /*15b20*/  STSM.16.M88.4 [R45], R8 ;  /* 0x000000082d007844 */ /* 0x0003e20000000200 */
[----:B------:R-:W-:Y:S02]  /*15b30*/  MOV R44, R12 ;  /* 0x0000000c002c7202 */ /* 0x000fe40000000f00 */
[----:B------:R-:W-:-:S02]  /*15b40*/  MOV R42, R14 ;  /* 0x0000000e002a7202 */ /* 0x000fc40000000f00 */
[----:B------:R-:W-:Y:S02]  /*15b50*/  MOV R43, R24 ;  /* 0x00000018002b7202 */ /* 0x000fe40000000f00 */
[----:B------:R-:W-:Y:S02]  /*15b60*/  MOV R41, R26 ;  /* 0x0000001a00297202 */ /* 0x000fe40000000f00 */
[----:B------:R-:W-:Y:S02]  /*15b70*/  F2FP.F16.F32.PACK_AB R12, R35, R112 ;  /* 0x00000070230c723e */ /* 0x000fe400000000ff */
[----:B------:R-:W-:Y:S02]  /*15b80*/  F2FP.F16.F32.PACK_AB R13, R115, R114 ;  /* 0x00000072730d723e */ /* 0x000fe400000000ff */
[----:B------:R-:W-:Y:S02]  /*15b90*/  F2FP.F16.F32.PACK_AB R14, R117, R116 ;  /* 0x00000074750e723e */ /* 0x000fe400000000ff */
[----:B------:R-:W-:-:S02]  /*15ba0*/  F2FP.F16.F32.PACK_AB R15, R119, R118 ;  /* 0x00000076770f723e */ /* 0x000fc400000000ff */
[----:B------:R-:W-:Y:S02]  /*15bb0*/  F2FP.F16.F32.PACK_AB R24, R121, R120 ;  /* 0x000000787918723e */ /* 0x000fe400000000ff */
[----:B------:R-:W-:Y:S01]  /*15bc0*/  F2FP.F16.F32.PACK_AB R25, R123, R122 ;  /* 0x0000007a7b19723e */ /* 0x000fe200000000ff */
[----:B------:R-:W-:Y:S01]  /*15bd0*/  STSM.16.M88.4 [R44], R12 ;  /* 0x0000000c2c007844 */ /* 0x000fe20000000200 */
[----:B------:R-:W-:Y:S02]  /*15be0*/  F2FP.F16.F32.PACK_AB R26, R125, R124 ;  /* 0x0000007c7d1a723e */ /* 0x000fe400000000ff */
[----:B------:R-:W-:Y:S02]  /*15bf0*/  F2FP.F16.F32.PACK_AB R27, R127, R126 ;  /* 0x0000007e7f1b723e */ /* 0x000fe400000000ff */
[----:B------:R-:W-:Y:S02]  /*15c00*/  MOV R28, R32 ;  /* 0x00000020001c7202 */ /* 0x000fe40000000f00 */
[----:B------:R-:W-:Y:S01]  /*15c10*/  ISETP.NE.U32.AND P0, PT, RZ, UR4, PT ;  /* 0x00000004ff007c0c */ /* 0x000fe2000bf05070 */
[----:B------:R2:W-:Y:S01]  /*15c20*/  STSM.16.M88.4 [R42], R24 ;  /* 0x000000182a007844 */ /* 0x0005e20000000200 */
[----:B-1----:R-:W-:-:S02]  /*15c30*/  IADD3 R8, P1, R208, UR4, RZ ;  /* 0x00000004d0087c10 */ /* 0x002fc4000ff3e0ff */
[----:B------:R-:W-:Y:S02]  /*15c40*/  F2FP.F16.F32.PACK_AB R32, R3, R128 ;  /* 0x000000800320723e */ /* 0x000fe400000000ff */
[----:B------:R-:W-:Y:S02]  /*15c50*/  F2FP.F16.F32.PACK_AB R33, R131, R130 ;  /* 0x000000828321723e */ /* 0x000fe400000000ff */
[----:B------:R-:W-:Y:S02]  /*15c60*/  F2FP.F16.F32.PACK_AB R35, R135, R134 ;  /* 0x000000868723723e */ /* 0x000fe400000000ff */
[----:B------:R-:W-:Y:S02]  /*15c70*/  F2FP.F16.F32.PACK_AB R4, R145, R144 ;  /* 0x000000909104723e */ /* 0x000fe400000000ff */
[----:B------:R-:W-:Y:S01]  /*15c80*/  F2FP.F16.F32.PACK_AB R5, R147, R146 ;  /* 0x000000929305723e */ /* 0x000fe200000000ff */
[----:B------:R1:W-:Y:S01]  /*15c90*/  STSM.16.M88.4 [R43], R32 ;  /* 0x000000202b007844 */ /* 0x0003e20000000200 */
[----:B------:R-:W-:-:S02]  /*15ca0*/  F2FP.F16.F32.PACK_AB R6, R149, R148 ;  /* 0x000000949506723e */ /* 0x000fc400000000ff */
[----:B------:R-:W-:Y:S01]  /*15cb0*/  F2FP.F16.F32.PACK_AB R7, R151, R150 ;  /* 0x000000969707723e */ /* 0x000fe200000000ff */
[----:B------:R1:W-:Y:S01]  /*15cc0*/  STSM.16.M88.4 [R41], R36 ;  /* 0x0000002429007844 */ /* 0x0003e20000000200 */
[----:B------:R-:W-:Y:S01]  /*15cd0*/  ISETP.NE.AND.EX P0, PT, RZ, UR5, PT, P0 ;  /* 0x00000005ff007c0c */ /* 0x000fe2000bf05300 */
[----:B--2---:R-:W-:Y:S01]  /*15ce0*/  IMAD.MOV.U32 R42, RZ, RZ, RZ ;  /* 0x000000ffff2a7224 */ /* 0x004fe200078e00ff */
[----:B------:R-:W-:Y:S01]  /*15cf0*/  IADD3.X R9, R209, UR5, RZ, P1, !PT ;  /* 0x00000005d1097c10 */ /* 0x000fe20008ffe4ff */
[----:B------:R-:W-:Y:S01]  /*15d00*/  ULDC.64 UR4, c[0x0][0xc08] ;  /* 0x0003020000047ab9 */ /* 0x000fe20000000a00 */
[----:B------:R1:W-:Y:S01]  /*15d10*/  STSM.16.M88.4 [R28], R4 ;  /* 0x000000041c007844 */ /* 0x0003e20000000200 */
[----:B------:R-:W-:Y:S01]  /*15d20*/  BAR.SYNC.DEFER_BLOCKING 0x1, 0x100 ;  /* 0x0044000000007b1d */ /* 0x000fe20000010000 */
[----:B------:R-:W-:-:S04]  /*15d30*/  ISETP.NE.U32.AND P2, PT, RZ, UR4, PT ;  /* 0x00000004ff007c0c */ /* 0x000fc8000bf45070 */
[----:B------:R-:W-:-:S13]  /*15d40*/  ISETP.NE.AND.EX P2, PT, RZ, UR5, PT, P2 ;  /* 0x00000005ff007c0c */ /* 0x000fda000bf45320 */
[----:B------:R-:W-:Y:S01]  /*15d50*/  @P2 IADD3 R208, P3, R208, UR4, RZ ;  /* 0x00000004d0d02c10 */ /* 0x000fe2000ff7e0ff */
[----:B------:R-:W-:Y:S02]  /*15d60*/  ULDC UR4, c[0x0][0xa88] ;  /* 0x0002a20000047ab9 */ /* 0x000fe40000000800 */
[----:B------:R-:W-:Y:S01]  /*15d70*/  IMAD.U32 R3, RZ, RZ, UR4 ;  /* 0x00000004ff037e24 */ /* 0x000fe2000f8e00ff */
[----:B------:R-:W-:Y:S01]  /*15d80*/  @P2 IADD3.X R209, R209, UR5, RZ, P3, !PT ;  /* 0x00000005d1d12c10 */ /* 0x000fe20009ffe4ff */
[----:B------:R1:W5:Y:S01]  /*15d90*/  @P0 LDG.E R42, desc[UR40][R8.64] ;  /* 0x00000028082a0981 */ /* 0x000362000c1e1900 */
[----:B---3--:R-:W-:Y:S01]  /*15da0*/  ISETP.NE.AND P1, PT, R56, 0x1, PT ;  /* 0x000000013800780c */ /* 0x008fe20003f25270 */
[----:B------:R-:W-:Y:S02]  /*15db0*/  IMAD.IADD R15, R204, 0x1, R191 ;  /* 0x00000001cc0f7824 */ /* 0x000fe400078e02bf */
[----:B------:R1:W5:Y:S10]  /*15dc0*/  @P2 LDG.E R3, desc[UR40][R208.64] ;  /* 0x00000028d0032981 */ /* 0x000374000c1e1900 */
[----:B------:R-:W2:Y:S08]  /*15dd0*/  @P1 LDC R10, c[0x0][0xbec] ;  /* 0x0002fb00ff0a1b82 */ /* 0x000eb00000000800 */
[----:B------:R-:W3:Y:S01]  /*15de0*/  @P1 LDC R11, c[0x0][0xbf0] ;  /* 0x0002fc00ff0b1b82 */ /* 0x000ee20000000800 */
[----:B-1----:R-:W-:Y:S05]  /*15df0*/  @P2 BRA `(.L_x_2894) ;  /* 0x0000000000102947 */ /* 0x002fea0003800000 */
[----:B------:R-:W-:Y:S05]  /*15e00*/  @!P0 BRA `(.L_x_2894) ;  /* 0x00000000000c8947 */ /* 0x000fea0003800000 */
[----:B------:R-:W4:Y:S04]  /*15e10*/  LDG.E R4, desc[UR40][R8.64] ;  /* 0x0000002808047981 */ /* 0x000f28000c1e1900 */
[----:B-----5:R-:W4:Y:S02]  /*15e20*/  LDG.E R3, desc[UR40][R8.64+0x4] ;  /* 0x0000042808037981 */ /* 0x020f24000c1e1900 */
[----:B----4-:R-:W-:-:S07]  /*15e30*/  IMAD.IADD R3, R3, 0x1, -R4 ;  /* 0x0000000103037824 */ /* 0x010fce00078e0a04 */
.L_x_2894:
[----:B------:R-:W-:Y:S01]  /*15e40*/  SHF.R.S32.HI R28, RZ, 0x1f, R207 ;  /* 0x0000001fff1c7819 */ /* 0x000fe200000114cf */
[----:B--2---:R-:W-:Y:S01]  /*15e50*/  @P1 IMAD.HI.U32 R4, R15, R10, RZ ;  /* 0x0000000a0f041227 */ /* 0x004fe200078e00ff */
[----:B------:R-:W-:Y:S01]  /*15e60*/  ULDC.64 UR4, c[0x0][0xb90] ;  /* 0x0002e40000047ab9 */ /* 0x000fe20000000a00 */
[----:B-----5:R-:W-:Y:S01]  /*15e70*/  SHF.R.S32.HI R43, RZ, 0x1f, R42 ;  /* 0x0000001fff2b7819 */ /* 0x020fe2000001142a */
[----:B------:R-:W1:Y:S01]  /*15e80*/  @P1 LDC R41, c[0x0][0xbec] ;  /* 0x0002fb00ff291b82 */ /* 0x000e620000000800 */
[----:B------:R-:W-:Y:S01]  /*15e90*/  IMAD R6, R28, UR4, RZ ;  /* 0x000000041c067c24 */ /* 0x000fe2000f8e02ff */
[----:B------:R-:W-:Y:S01]  /*15ea0*/  SEL R217, R217, RZ, !P0 ;  /* 0x000000ffd9d97207 */ /* 0x000fe20004000000 */
[----:B------:R-:W-:Y:S01]  /*15eb0*/  IMAD.MOV.U32 R7, RZ, RZ, R15 ;  /* 0x000000ffff077224 */ /* 0x000fe200078e000f */
[----:B---3--:R-:W-:Y:S01]  /*15ec0*/  @P1 SHF.R.U32.HI R7, RZ, R11, R4 ;  /* 0x0000000bff071219 */ /* 0x008fe20000011604 */
[----:B------:R-:W-:Y:S01]  /*15ed0*/  IMAD.WIDE.U32 R4, R207, UR4, R42 ;  /* 0x00000004cf047c25 */ /* 0x000fe2000f8e002a */
[----:B------:R-:W-:-:S02]  /*15ee0*/  SEL R57, R210, RZ, !P0 ;  /* 0x000000ffd2397207 */ /* 0x000fc40004000000 */
[----:B------:R-:W-:Y:S01]  /*15ef0*/  IADD3 R11, R16, R227, RZ ;  /* 0x000000e3100b7210 */ /* 0x000fe20007ffe0ff */
[----:B------:R-:W-:Y:S01]  /*15f00*/  IMAD R9, R207, UR5, R6 ;  /* 0x00000005cf097c24 */ /* 0x000fe2000f8e0206 */
[----:B------:R-:W-:Y:S01]  /*15f10*/  ULDC.64 UR4, c[0x0][0xb98] ;  /* 0x0002e60000047ab9 */ /* 0x000fe20000000a00 */
[----:B------:R-:W-:Y:S02]  /*15f20*/  IMAD.MOV R13, RZ, RZ, -R7 ;  /* 0x000000ffff0d7224 */ /* 0x000fe400078e0a07 */
[----:B------:R-:W-:Y:S02]  /*15f30*/  IMAD.IADD R5, R5, 0x1, R9 ;  /* 0x0000000105057824 */ /* 0x000fe400078e0209 */
[----:B------:R-:W-:Y:S02]  /*15f40*/  IMAD R9, R56, R13, R15 ;  /* 0x0000000d38097224 */ /* 0x000fe400078e020f */
[----:B------:R-:W-:Y:S02]  /*15f50*/  IMAD R6, R217, UR4, RZ ;  /* 0x00000004d9067c24 */ /* 0x000fe4000f8e02ff */
        /* <DEDUP_REMOVED lines=8> */
[----:B------:R-:W-:Y:S01]  /*15fe0*/  IMAD R58, R3, R56, RZ ;  /* 0x00000038033a7224 */ /* 0x000fe200078e02ff */
[----:B------:R-:W-:Y:S01]  /*15ff0*/  IADD3.X R5, R11, R5, R8, P2, !PT ;  /* 0x000000050b057210 */ /* 0x000fe200017fe408 */
[----:B------:R-:W-:Y:S01]  /*16000*/  IMAD R6, R6, UR4, RZ ;  /* 0x0000000406067c24 */ /* 0x000fe2000f8e02ff */
[----:B------:R-:W-:-:S02]  /*16010*/  LOP3.LUT R8, R7, 0x380, RZ, 0xc0, !PT ;  /* 0x0000038007087812 */ /* 0x000fc400078ec0ff */
[----:B------:R-:W-:Y:S01]  /*16020*/  IADD3 R33, P3, R20, 0x4000, RZ ;  /* 0x0000400014217810 */ /* 0x000fe20007f7e0ff */
[C---:B------:R-:W-:Y:S01]  /*16030*/  IMAD R11, R9.reuse, UR5, R6 ;  /* 0x00000005090b7c24 */ /* 0x040fe2000f8e0206 */
[----:B------:R-:W-:Y:S01]  /*16040*/  SHF.R.U64 R8, R8, 0x3, RZ ;  /* 0x0000000308087819 */ /* 0x000fe200000012ff */
[----:B------:R-:W-:Y:S01]  /*16050*/  IMAD.WIDE.U32 R4, R9, UR4, R4 ;  /* 0x0000000409047c25 */ /* 0x000fe2000f8e0004 */
[----:B------:R-:W-:Y:S01]  /*16060*/  ULDC.64 UR4, c[0x0][0xb50] ;  /* 0x0002d40000047ab9 */ /* 0x000fe20000000a00 */
[----:B------:R-:W-:Y:S02]  /*16070*/  LOP3.LUT R32, R33, 0x380, RZ, 0xc0, !PT ;  /* 0x0000038021207812 */ /* 0x000fe400078ec0ff */
[----:B------:R-:W-:Y:S01]  /*16080*/  IMAD.IADD R5, R5, 0x1, R11 ;  /* 0x0000000105057824 */ /* 0x000fe200078e020b */
[----:B------:R-:W-:Y:S01]  /*16090*/  LEA R6, P2, R4, UR4, 0x2 ;  /* 0x0000000404067c11 */ /* 0x000fe2000f8410ff */
[----:B------:R-:W-:Y:S01]  /*160a0*/  IMAD.X R9, RZ, RZ, R21, P0 ;  /* 0x000000ffff097224 */ /* 0x000fe200000e0615 */
[----:B------:R-:W-:-:S02]  /*160b0*/  LOP3.LUT R8, R8, R7, RZ, 0x3c, !PT ;  /* 0x0000000708087212 */ /* 0x000fc400078e3cff */
[----:B------:R-:W-:Y:S01]  /*160c0*/  LEA.HI.X R7, R4, UR5, R5, 0x2, P2 ;  /* 0x0000000504077c11 */ /* 0x000fe200090f1405 */
[----:B------:R-:W-:Y:S01]  /*160d0*/  IMAD.IADD R5, R225, 0x1, R191 ;  /* 0x00000001e1057824 */ /* 0x000fe200078e02bf */
[----:B------:R-:W-:Y:S01]  /*160e0*/  IADD3 R25, P2, R20, 0x3000, RZ ;  /* 0x0000300014197810 */ /* 0x000fe20007f5e0ff */
[----:B------:R-:W-:Y:S01]  /*160f0*/  SHFL.IDX PT, R52, R6, RZ, 0x1c1f ;  /* 0x001c1fff06347589 */ /* 0x000fe200000e0000 */
[----:B------:R-:W-:Y:S01]  /*16100*/  SHF.R.U64 R32, R32, 0x3, RZ ;  /* 0x0000000320207819 */ /* 0x000fe200000012ff */
[----:B------:R-:W-:Y:S01]  /*16110*/  VIADD R3, R5, 0x8 ;  /* 0x0000000805037836 */ /* 0x000fe20000000000 */
[----:B------:R-:W-:Y:S01]  /*16120*/  LOP3.LUT R24, R25, 0x380, RZ, 0xc0, !PT ;  /* 0x0000038019187812 */ /* 0x000fe200078ec0ff */
[----:B------:R-:W2:Y:S01]  /*16130*/  SHFL.IDX PT, R53, R7, RZ, 0x1c1f ;  /* 0x001c1fff07357589 */ /* 0x000ea200000e0000 */
[----:B------:R-:W-:Y:S01]  /*16140*/  IADD3 R13, P4, R20, 0x2000, RZ ;  /* 0x00002000140d7810 */ /* 0x000fe20007f9e0ff */
[----:B------:R-:W-:Y:S01]  /*16150*/  ULDC.64 UR4, c[0x0][0xaa0] ;  /* 0x0002a80000047ab9 */ /* 0x000fe20000000a00 */
[----:B------:R-:W-:Y:S01]  /*16160*/  SHF.R.U64 R24, R24, 0x3, RZ ;  /* 0x0000000318187819 */ /* 0x000fe200000012ff */
[----:B------:R-:W-:Y:S01]  /*16170*/  SHFL.IDX PT, R54, R6, 0x1, 0x1c1f ;  /* 0x003c1f0006367f89 */ /* 0x000fe200000e0000 */
[----:B------:R-:W-:Y:S01]  /*16180*/  LOP3.LUT R32, R32, R33, RZ, 0x3c, !PT ;  /* 0x0000002120207212 */ /* 0x000fe200078e3cff */
[----:B------:R-:W-:Y:S01]  /*16190*/  IMAD.X R33, RZ, RZ, R21, P3 ;  /* 0x000000ffff217224 */ /* 0x000fe200018e0615 */
[----:B------:R-:W-:Y:S01]  /*161a0*/  LOP3.LUT P0, RZ, R220, 0x3, RZ, 0xc0, !PT ;  /* 0x00000003dcff7812 */ /* 0x000fe2000780c0ff */
[----:B------:R-:W3:Y:S01]  /*161b0*/  SHFL.IDX PT, R55, R7, 0x1, 0x1c1f ;  /* 0x003c1f0007377f89 */ /* 0x000ee200000e0000 */
[----:B------:R-:W-:-:S02]  /*161c0*/  LOP3.LUT R12, R13, 0x380, RZ, 0xc0, !PT ;  /* 0x000003800d0c7812 */ /* 0x000fc400078ec0ff */
[----:B------:R-:W-:Y:S01]  /*161d0*/  LOP3.LUT R24, R24, R25, RZ, 0x3c, !PT ;  /* 0x0000001918187212 */ /* 0x000fe200078e3cff */
[----:B------:R-:W-:Y:S01]  /*161e0*/  IMAD.X R25, RZ, RZ, R21, P2 ;  /* 0x000000ffff197224 */ /* 0x000fe200010e0615 */
[----:B------:R-:W-:Y:S02]  /*161f0*/  IADD3 R4, P3, R20, 0x7000, RZ ;  /* 0x0000700014047810 */ /* 0x000fe40007f7e0ff */
[-C--:B------:R-:W-:Y:S02]  /*16200*/  ISETP.GE.OR P2, PT, R5, R58.reuse, P0 ;  /* 0x0000003a0500720c */ /* 0x080fe40000746670 */
[----:B------:R-:W-:Y:S02]  /*16210*/  ISETP.GE.OR P0, PT, R3, R58, P0 ;  /* 0x0000003a0300720c */ /* 0x000fe40000706670 */
[----:B------:R-:W-:Y:S02]  /*16220*/  SHF.R.U64 R12, R12, 0x3, RZ ;  /* 0x000000030c0c7819 */ /* 0x000fe400000012ff */
[----:B------:R-:W-:-:S02]  /*16230*/  LOP3.LUT R3, R4, 0x380, RZ, 0xc0, !PT ;  /* 0x0000038004037812 */ /* 0x000fc400078ec0ff */
[----:B------:R-:W-:Y:S02]  /*16240*/  LOP3.LUT R12, R12, R13, RZ, 0x3c, !PT ;  /* 0x0000000d0c0c7212 */ /* 0x000fe400078e3cff */
[----:B------:R-:W-:Y:S02]  /*16250*/  SHF.R.U64 R3, R3, 0x3, RZ ;  /* 0x0000000303037819 */ /* 0x000fe400000012ff */
[----:B------:R-:W-:Y:S01]  /*16260*/  IADD3.X R13, RZ, R21, RZ, P4, !PT ;  /* 0x00000015ff0d7210 */ /* 0x000fe200027fe4ff */
[----:B--2---:R-:W-:Y:S01]  /*16270*/  @!P2 ST.E desc[UR40][R52.64], R40 ;  /* 0x000000283400a985 */ /* 0x004fe2000c101928 */
[C---:B------:R-:W-:Y:S02]  /*16280*/  IADD3 R37, P5, R20.reuse, 0x5000, RZ ;  /* 0x0000500014257810 */ /* 0x040fe40007fbe0ff */
[C---:B------:R-:W-:Y:S01]  /*16290*/  IADD3 R45, P4, R20.reuse, 0x6000, RZ ;  /* 0x00006000142d7810 */ /* 0x040fe20007f9e0ff */
[----:B---3--:R2:W-:Y:S01]  /*162a0*/  @!P0 ST.E desc[UR40][R54.64], R0 ;  /* 0x0000000036008985 */ /* 0x0085e2000c101928 */
[----:B------:R-:W-:-:S02]  /*162b0*/  LOP3.LUT R5, R20, 0x380, RZ, 0xc0, !PT ;  /* 0x0000038014057812 */ /* 0x000fc400078ec0ff */
[----:B------:R-:W-:Y:S01]  /*162c0*/  LOP3.LUT R48, R3, R4, RZ, 0x3c, !PT ;  /* 0x0000000403307212 */ /* 0x000fe200078e3cff */
[----:B------:R-:W-:Y:S01]  /*162d0*/  IMAD R3, R43, UR4, RZ ;  /* 0x000000042b037c24 */ /* 0x000fe2000f8e02ff */
[----:B------:R-:W-:Y:S01]  /*162e0*/  LOP3.LUT R36, R37, 0x380, RZ, 0xc0, !PT ;  /* 0x0000038025247812 */ /* 0x000fe200078ec0ff */
[----:B------:R-:W3:Y:S01]  /*162f0*/  @P1 LDC R43, c[0x0][0xbf0] ;  /* 0x0002fc00ff2b1b82 */ /* 0x000ee20000000800 */
[----:B------:R-:W-:Y:S01]  /*16300*/  LOP3.LUT R44, R45, 0x380, RZ, 0xc0, !PT ;  /* 0x000003802d2c7812 */ /* 0x000fe200078ec0ff */
[----:B------:R-:W5:Y:S01]  /*16310*/  LD.E.128 R8, desc[UR40][R8.64] ;  /* 0x0000002808087980 */ /* 0x000f62000c101d00 */
[----:B------:R-:W-:Y:S02]  /*16320*/  SHF.R.U64 R5, R5, 0x3, RZ ;  /* 0x0000000305057819 */ /* 0x000fe400000012ff */
[----:B------:R-:W-:Y:S02]  /*16330*/  SHF.R.U64 R36, R36, 0x3, RZ ;  /* 0x0000000324247819 */ /* 0x000fe400000012ff */
[----:B------:R-:W-:Y:S01]  /*16340*/  IADD3.X R49, RZ, R21, RZ, P3, !PT ;  /* 0x00000015ff317210 */ /* 0x000fe20001ffe4ff */
[----:B--2---:R-:W-:Y:S01]  /*16350*/  IMAD R0, R206, 0x20, R22 ;  /* 0x00000020ce007824 */ /* 0x004fe200078e0216 */
[----:B------:R-:W-:Y:S01]  /*16360*/  SHF.R.U64 R44, R44, 0x3, RZ ;  /* 0x000000032c2c7819 */ /* 0x000fe200000012ff */
[----:B------:R-:W5:Y:S01]  /*16370*/  LD.E.128 R12, desc[UR40][R12.64] ;  /* 0x000000280c0c7980 */ /* 0x000f62000c101d00 */
[----:B------:R-:W-:-:S02]  /*16380*/  LOP3.LUT R20, R5, R20, RZ, 0x3c, !PT ;  /* 0x0000001405147212 */ /* 0x000fc400078e3cff */
[----:B------:R-:W-:Y:S01]  /*16390*/  LOP3.LUT R36, R36, R37, RZ, 0x3c, !PT ;  /* 0x0000002524247212 */ /* 0x000fe200078e3cff */
[--C-:B------:R-:W-:Y:S01]  /*163a0*/  IMAD.X R37, RZ, RZ, R21.reuse, P5 ;  /* 0x000000ffff257224 */ /* 0x100fe200028e0615 */
[----:B------:R-:W-:Y:S01]  /*163b0*/  LOP3.LUT R44, R44, R45, RZ, 0x3c, !PT ;  /* 0x0000002d2c2c7212 */ /* 0x000fe200078e3cff */
[----:B------:R-:W-:Y:S01]  /*163c0*/  IMAD.X R45, RZ, RZ, R21, P4 ;  /* 0x000000ffff2d7224 */ /* 0x000fe200020e0615 */
[----:B------:R2:W5:Y:S01]  /*163d0*/  LD.E.128 R4, desc[UR40][R20.64] ;  /* 0x0000002814047980 */ /* 0x000562000c101d00 */
[C---:B------:R-:W-:Y:S02]  /*163e0*/  IMAD R3, R42.reuse, UR5, R3 ;  /* 0x000000052a037c24 */ /* 0x040fe4000f8e0203 */
[----:B------:R-:W-:Y:S01]  /*163f0*/  IMAD.IADD R40, R191, 0x1, R0 ;  /* 0x00000001bf287824 */ /* 0x000fe200078e0200 */
[----:B------:R-:W5:Y:S04]  /*16400*/  LD.E.128 R24, desc[UR40][R24.64] ;  /* 0x0000002818187980 */ /* 0x000f68000c101d00 */
[----:B------:R-:W5:Y:S01]  /*16410*/  LD.E.128 R32, desc[UR40][R32.64] ;  /* 0x0000002820207980 */ /* 0x000f62000c101d00 */
[----:B--2---:R-:W-:Y:S01]  /*16420*/  IMAD.WIDE.U32 R20, R42, UR4, RZ ;  /* 0x000000042a147c25 */ /* 0x004fe2000f8e00ff */
[----:B------:R-:W-:-:S02]  /*16430*/  ULDC.64 UR4, c[0x0][0xae8] ;  /* 0x0002ba0000047ab9 */ /* 0x000fc40000000a00 */
[----:B------:R-:W5:Y:S01]  /*16440*/  LD.E.128 R36, desc[UR40][R36.64] ;  /* 0x0000002824247980 */ /* 0x000f62000c101d00 */
[----:B------:R-:W-:Y:S02]  /*16450*/  IMAD.IADD R21, R21, 0x1, R3 ;  /* 0x0000000115157824 */ /* 0x000fe400078e0203 */
[----:B------:R-:W-:Y:S01]  /*16460*/  IMAD R28, R28, UR4, RZ ;  /* 0x000000041c1c7c24 */ /* 0x000fe2000f8e02ff */
[----:B------:R-:W5:Y:S01]  /*16470*/  LD.E.128 R44, desc[UR40][R44.64] ;  /* 0x000000282c2c7980 */ /* 0x000f62000c101d00 */
[----:B------:R-:W-:-:S03]  /*16480*/  IMAD.WIDE.U32 R20, R207, UR4, R20 ;  /* 0x00000004cf147c25 */ /* 0x000fc6000f8e0014 */
[----:B------:R-:W5:Y:S01]  /*16490*/  LD.E.128 R48, desc[UR40][R48.64] ;  /* 0x0000002830307980 */ /* 0x000f62000c101d00 */
[----:B------:R-:W-:Y:S01]  /*164a0*/  IMAD R3, R207, UR5, R28 ;  /* 0x00000005cf037c24 */ /* 0x000fe2000f8e021c */
[----:B------:R-:W-:Y:S01]  /*164b0*/  ULDC.64 UR4, c[0x0][0xaf0] ;  /* 0x0002bc0000047ab9 */ /* 0x000fe20000000a00 */
[----:B-1----:R-:W-:Y:S01]  /*164c0*/  @P1 IMAD.HI.U32 R0, R40, R41, RZ ;  /* 0x0000002928001227 */ /* 0x002fe200078e00ff */
[----:B------:R-:W-:Y:S01]  /*164d0*/  @!PT LDS RZ, [RZ] ;  /* 0x00000000fffff984 */ /* 0x000fe20000000800 */
[----:B------:R-:W-:Y:S01]  /*164e0*/  @!PT LDS RZ, [RZ] ;  /* 0x00000000fffff984 */ /* 0x000fe20000000800 */
[----:B------:R-:W-:Y:S01]  /*164f0*/  @!PT LDS RZ, [RZ] ;  /* 0x00000000fffff984 */ /* 0x000fe20000000800 */
[----:B------:R-:W-:Y:S01]  /*16500*/  @!PT LDS RZ, [RZ] ;  /* 0x00000000fffff984 */ /* 0x000fe20000000800 */
[----:B------:R1:W-:Y:S06]  /*16510*/  MEMBAR.ALL.CTA ;  /* 0x0000000000007992 */ /* 0x0003ec0000008000 */
[----:B-1----:R-:W1:Y:S01]  /*16520*/  FENCE.VIEW.ASYNC.S ;  /* 0x00000000000073c6 */ /* 0x002e620000000000 */
[----:B------:R-:W-:-:S02]  /*16530*/  IMAD.IADD R21, R21, 0x1, R3 ;  /* 0x0000000115157824 */ /* 0x000fc400078e0203 */
[----:B------:R-:W-:Y:S01]  /*16540*/  IMAD.MOV.U32 R3, RZ, RZ, R40 ;  /* 0x000000ffff037224 */ /* 0x000fe200078e0028 */
[----:B---3--:R-:W-:Y:S01]  /*16550*/  @P1 SHF.R.U32.HI R3, RZ, R43, R0 ;  /* 0x0000002bff031219 */ /* 0x008fe20000011600 */
[----:B------:R-:W-:Y:S02]  /*16560*/  IMAD R28, R217, UR4, RZ ;  /* 0x00000004d91c7c24 */ /* 0x000fe4000f8e02ff */
[----:B------:R-:W-:Y:S01]  /*16570*/  IMAD.WIDE.U32 R20, R57, UR4, R20 ;  /* 0x0000000439147c25 */ /* 0x000fe2000f8e0014 */
[----:B------:R-:W-:Y:S02]  /*16580*/  SHF.R.S32.HI R0, RZ, 0x1f, R3 ;  /* 0x0000001fff007819 */ /* 0x000fe40000011403 */
[----:B------:R-:W-:Y:S01]  /*16590*/  IADD3 R43, -R3, RZ, RZ ;  /* 0x000000ff032b7210 */ /* 0x000fe20007ffe1ff */
[----:B------:R-:W-:Y:S01]  /*165a0*/  IMAD R41, R57, UR5, R28 ;  /* 0x0000000539297c24 */ /* 0x000fe2000f8e021c */
[----:B------:R-:W-:Y:S02]  /*165b0*/  ULDC.64 UR4, c[0x0][0xae0] ;  /* 0x0002b80000047ab9 */ /* 0x000fe40000000a00 */
[----:B------:R-:W-:-:S02]  /*165c0*/  IMAD R0, R0, UR4, RZ ;  /* 0x0000000400007c24 */ /* 0x000fc4000f8e02ff */
[----:B------:R-:W-:Y:S02]  /*165d0*/  IMAD.IADD R21, R21, 0x1, R41 ;  /* 0x0000000115157824 */ /* 0x000fe400078e0229 */
[----:B------:R-:W-:Y:S02]  /*165e0*/  IMAD R41, R56, R43, R40 ;  /* 0x0000002b38297224 */ /* 0x000fe400078e0228 */
[C---:B------:R-:W-:Y:S02]  /*165f0*/  IMAD R43, R3.reuse, UR5, R0 ;  /* 0x00000005032b7c24 */ /* 0x040fe4000f8e0200 */
[----:B------:R-:W-:Y:S01]  /*16600*/  IMAD.WIDE.U32 R20, R3, UR4, R20 ;  /* 0x0000000403147c25 */ /* 0x000fe2000f8e0014 */
[----:B------:R-:W-:Y:S01]  /*16610*/  SHF.R.S32.HI R0, RZ, 0x1f, R41 ;  /* 0x0000001fff007819 */ /* 0x000fe20000011429 */
[----:B------:R-:W-:Y:S02]  /*16620*/  ULDC.64 UR4, c[0x0][0xad8] ;  /* 0x0002b60000047ab9 */ /* 0x000fe40000000a00 */
[----:B------:R-:W-:-:S02]  /*16630*/  IMAD.IADD R191, R22, 0x1, R191 ;  /* 0x0000000116bf7824 */ /* 0x000fc400078e02bf */
[----:B------:R-:W-:Y:S02]  /*16640*/  IMAD.IADD R21, R21, 0x1, R43 ;  /* 0x0000000115157824 */ /* 0x000fe400078e022b */
[----:B------:R-:W-:Y:S02]  /*16650*/  IMAD R28, R0, UR4, RZ ;  /* 0x00000004001c7c24 */ /* 0x000fe4000f8e02ff */
[----:B------:R-:W-:Y:S02]  /*16660*/  VIADD R0, R191, 0x20 ;  /* 0x00000020bf007836 */ /* 0x000fe40000000000 */
[C---:B------:R-:W-:Y:S02]  /*16670*/  IMAD R43, R41.reuse, UR5, R28 ;  /* 0x00000005292b7c24 */ /* 0x040fe4000f8e021c */
[----:B------:R-:W-:Y:S01]  /*16680*/  IMAD.WIDE.U32 R20, R41, UR4, R20 ;  /* 0x0000000429147c25 */ /* 0x000fe2000f8e0014 */
[-C--:B------:R-:W-:Y:S01]  /*16690*/  ISETP.GE.AND P0, PT, R0, R58.reuse, PT ;  /* 0x0000003a0000720c */ /* 0x080fe20003f06270 */
[----:B------:R-:W-:Y:S01]  /*166a0*/  ULDC.64 UR4, c[0x0][0xa80] ;  /* 0x0002a00000047ab9 */ /* 0x000fe20000000a00 */
[C---:B------:R-:W-:Y:S01]  /*166b0*/  ISETP.GE.AND P2, PT, R191.reuse, R58, PT ;  /* 0x0000003abf00720c */ /* 0x040fe20003f46270 */
[----:B------:R-:W-:Y:S01]  /*166c0*/  VIADD R0, R2, 0x28820 ;  /* 0x0002882002007836 */ /* 0x000fe20000000000 */
[----:B------:R-:W-:Y:S01]  /*166d0*/  IADD3 R3, R191, 0x40, RZ ;  /* 0x00000040bf037810 */ /* 0x000fe20007ffe0ff */
[----:B------:R-:W-:Y:S01]  /*166e0*/  IMAD.IADD R21, R21, 0x1, R43 ;  /* 0x0000000115157824 */ /* 0x000fe200078e022b */
[----:B------:R-:W-:-:S02]  /*166f0*/  LEA R28, P3, R20, UR4, 0x1 ;  /* 0x00000004141c7c11 */ /* 0x000fc4000f8608ff */
[----:B------:R-:W-:Y:S02]  /*16700*/  ISETP.GE.AND P1, PT, R3, R58, PT ;  /* 0x0000003a0300720c */ /* 0x000fe40003f26270 */
[----:B------:R-:W-:Y:S02]  /*16710*/  PRMT R0, RZ, 0x654, R0 ;  /* 0x00000654ff007816 */ /* 0x000fe40000000000 */
[----:B------:R-:W-:Y:S01]  /*16720*/  LEA.HI.X R3, R20, UR5, R21, 0x1, P3 ;  /* 0x0000000514037c11 */ /* 0x000fe200098f0c15 */
[----:B-1----:R1:W2:Y:S01]  /*16730*/  SHFL.IDX PT, R40, R28, RZ, 0x181f ;  /* 0x00181fff1c287589 */ /* 0x0022a200000e0000 */
[----:B------:R3:W-:Y:S01]  /*16740*/  SYNCS.ARRIVE.TRANS64.RED.A1T0 RZ, [R0+URZ], RZ ;  /* 0x000000ff00ff79a7 */ /* 0x0007e2000810043f */
[----:B------:R-:W-:Y:S02]  /*16750*/  BSSY B1, `(.L_x_2895) ;  /* 0x000000c000017945 */ /* 0x000fe40003800000 */
[----:B---3--:R1:W3:Y:S02]  /*16760*/  SHFL.IDX PT, R0, R3, RZ, 0x181f ;  /* 0x00181fff03007589 */ /* 0x0082e400000e0000 */
[----:B------:R-:W-:Y:S05]  /*16770*/  @P2 BRA `(.L_x_2896) ;  /* 0x0000000000242947 */ /* 0x000fea0003800000 */
[----:B------:R-:W-:Y:S02]  /*16780*/  ULDC UR4, c[0x0][0xac8] ;  /* 0x0002b20000047ab9 */ /* 0x000fe40000000800 */
[----:B------:R-:W-:Y:S02]  /*16790*/  ISETP.GE.AND P2, PT, R16, UR4, PT ;  /* 0x0000000410007c0c */ /* 0x000fe4000bf46270 */
[----:B------:R-:W-:-:S11]  /*167a0*/  ISETP.GE.AND P3, PT, R187, UR4, PT ;  /* 0x00000004bb007c0c */ /* 0x000fd6000bf66270 */
[CC--:B--2---:R-:W-:Y:S02]  /*167b0*/  @!P2 LEA R20, P4, R16.reuse, R40.reuse, 0x1 ;  /* 0x000000281014a211 */ /* 0x0c4fe400078808ff */
[C---:B------:R-:W-:Y:S02]  /*167c0*/  @!P3 LEA R40, P5, R187.reuse, R40, 0x1 ;  /* 0x00000028bb28b211 */ /* 0x040fe400078a08ff */
[-C--:B---3--:R-:W-:Y:S02]  /*167d0*/  @!P2 LEA.HI.X R21, R16, R0.reuse, R17, 0x1, P4 ;  /* 0x000000001015a211 */ /* 0x088fe400020f0c11 */
[----:B------:R-:W-:-:S03]  /*167e0*/  @!P3 LEA.HI.X R41, R187, R0, R215, 0x1, P5 ;  /* 0x00000000bb29b211 */ /* 0x000fc600028f0cd7 */
[----:B-----5:R4:W-:Y:S04]  /*167f0*/  @!P2 ST.E.128 desc[UR40][R20.64], R4 ;  /* 0x000000041400a985 */ /* 0x0209e8000c101d28 */
[----:B------:R4:W-:Y:S02]  /*16800*/  @!P3 ST.E.128 desc[UR40][R40.64], R32 ;  /* 0x000000202800b985 */ /* 0x0009e4000c101d28 */
.L_x_2896:
[----:B------:R-:W-:Y:S05]  /*16810*/  BSYNC B1 ;  /* 0x0000000000017941 */ /* 0x000fea0003800000 */
.L_x_2895:
[----:B---3--:R3:W0:Y:S01]  /*16820*/  SHFL.IDX PT, R0, R3, 0x1, 0x181f ;  /* 0x00381f0003007f89 */ /* 0x00862200000e0000 */
[----:B------:R-:W-:Y:S03]  /*16830*/  BSSY B1, `(.L_x_2897) ;  /* 0x000000c000017945 */ /* 0x000fe60003800000 */
[----:B----45:R3:W4:Y:S01]  /*16840*/  SHFL.IDX PT, R6, R28, 0x1, 0x181f ;  /* 0x00381f001c067f89 */ /* 0x03072200000e0000 */
[----:B------:R-:W-:Y:S05]  /*16850*/  @P0 BRA `(.L_x_2898) ;  /* 0x0000000000240947 */ /* 0x000fea0003800000 */
[----:B------:R-:W-:Y:S02]  /*16860*/  ULDC UR4, c[0x0][0xac8] ;  /* 0x0002b20000047ab9 */ /* 0x000fe40000000800 */
[----:B------:R-:W-:Y:S02]  /*16870*/  ISETP.GE.AND P3, PT, R16, UR4, PT ;  /* 0x0000000410007c0c */ /* 0x000fe4000bf66270 */
[----:B------:R-:W-:-:S11]  /*16880*/  ISETP.GE.AND P4, PT, R187, UR4, PT ;  /* 0x00000004bb007c0c */ /* 0x000fd6000bf86270 */
[CC--:B----4-:R-:W-:Y:S02]  /*16890*/  @!P3 LEA R4, P0, R16.reuse, R6.reuse, 0x1 ;  /* 0x000000061004b211 */ /* 0x0d0fe400078008ff */
[C---:B------:R-:W-:Y:S02]  /*168a0*/  @!P4 LEA R6, P2, R187.reuse, R6, 0x1 ;  /* 0x00000006bb06c211 */ /* 0x040fe400078408ff */
[-C--:B0-----:R-:W-:Y:S02]  /*168b0*/  @!P3 LEA.HI.X R5, R16, R0.reuse, R17, 0x1, P0 ;  /* 0x000000001005b211 */ /* 0x081fe400000f0c11 */
[----:B------:R-:W-:-:S03]  /*168c0*/  @!P4 LEA.HI.X R7, R187, R0, R215, 0x1, P2 ;  /* 0x00000000bb07c211 */ /* 0x000fc600010f0cd7 */
[----:B------:R0:W-:Y:S04]  /*168d0*/  @!P3 ST.E.128 desc[UR40][R4.64], R8 ;  /* 0x000000080400b985 */ /* 0x0001e8000c101d28 */
[----:B------:R0:W-:Y:S02]  /*168e0*/  @!P4 ST.E.128 desc[UR40][R6.64], R36 ;  /* 0x000000240600c985 */ /* 0x0001e4000c101d28 */
.L_x_2898:
[----:B------:R-:W-:Y:S05]  /*168f0*/  BSYNC B1 ;  /* 0x0000000000017941 */ /* 0x000fea0003800000 */
.L_x_2897:
[----:B0-----:R0:W0:Y:S01]  /*16900*/  SHFL.IDX PT, R0, R3, 0x2, 0x181f ;  /* 0x00581f0003007f89 */ /* 0x00102200000e0000 */
[----:B------:R-:W-:Y:S03]  /*16910*/  BSSY B1, `(.L_x_2899) ;  /* 0x000000c000017945 */ /* 0x000fe60003800000 */
[----:B----4-:R4:W0:Y:S01]  /*16920*/  SHFL.IDX PT, R6, R28, 0x2, 0x181f ;  /* 0x00581f001c067f89 */ /* 0x01082200000e0000 */
        /* <DEDUP_REMOVED lines=8> */
[----:B------:R0:W-:Y:S04]  /*169b0*/  @!P2 ST.E.128 desc[UR40][R4.64], R12 ;  /* 0x0000000c0400a985 */ /* 0x0001e8000c101d28 */
[----:B------:R0:W-:Y:S02]  /*169c0*/  @!P3 ST.E.128 desc[UR40][R6.64], R44 ;  /* 0x0000002c0600b985 */ /* 0x0001e4000c101d28 */
.L_x_2900:
[----:B------:R-:W-:Y:S05]  /*169d0*/  BSYNC B1 ;  /* 0x0000000000017941 */ /* 0x000fea0003800000 */
.L_x_2899:
[----:B0-----:R-:W-:Y:S01]  /*169e0*/  VIADD R0, R191, 0x60 ;  /* 0x00000060bf007836 */ /* 0x001fe20000000000 */
[----:B------:R0:W0:Y:S04]  /*169f0*/  SHFL.IDX PT, R6, R3, 0x3, 0x181f ;  /* 0x00781f0003067f89 */ /* 0x00002800000e0000 */
[----:B------:R-:W-:Y:S01]  /*16a00*/  ISETP.GE.AND P0, PT, R0, R58, PT ;  /* 0x0000003a0000720c */ /* 0x000fe20003f06270 */
[----:B-1-34-:R-:W3:-:S12]  /*16a10*/  SHFL.IDX PT, R28, R28, 0x3, 0x181f ;  /* 0x00781f001c1c7f89 */ /* 0x01aed800000e0000 */
[----:B------:R-:W-:Y:S05]  /*16a20*/  @P0 BRA `(.L_x_2901) ;  /* 0x0000000800f80947 */ /* 0x000fea0003800000 */
[----:B------:R-:W-:Y:S02]  /*16a30*/  ULDC UR4, c[0x0][0xac8] ;  /* 0x0002b20000047ab9 */ /* 0x000fe40000000800 */
[----:B------:R-:W-:-:S13]  /*16a40*/  ISETP.GE.AND P1, PT, R16, UR4, PT ;  /* 0x0000000410007c0c */ /* 0x000fda000bf26270 */
[----:B---3--:R-:W-:-:S04]  /*16a50*/  @!P1 LEA R4, P0, R16, R28, 0x1 ;  /* 0x0000001c10049211 */ /* 0x008fc800078008ff */
        /* <DEDUP_REMOVED lines=8> */
.L_x_2893:
[----:B------:R-:W-:Y:S01]  /*16ae0*/  ULDC.64 UR4, c[0x0][0xc00] ;  /* 0x0003000000047ab9 */ /* 0x000fe20000000a00 */
[----:B------:R-:W-:Y:S01]  /*16af0*/  IMAD.MOV.U32 R0, RZ, RZ, RZ ;  /* 0x000000ffff007224 */ /* 0x000fe200078e00ff */
[----:B------:R-:W-:Y:S01]  /*16b00*/  ISETP.NE.U32.AND P0, PT, RZ, UR4, PT ;  /* 0x00000004ff007c0c */ /* 0x000fe2000bf05070 */
[----:B------:R-:W2:Y:S01]  /*16b10*/  LDC R25, c[0x0][0xbe8] ;  /* 0x0002fa00ff197b82 */ /* 0x000ea20000000800 */
[----:B------:R-:W-:Y:S02]  /*16b20*/  IADD3 R4, P1, R208, UR4, RZ ;  /* 0x00000004d0047c10 */ /* 0x000fe4000ff3e0ff */
[----:B------:R-:W-:Y:S02]  /*16b30*/  ISETP.NE.AND.EX P0, PT, RZ, UR5, PT, P0 ;  /* 0x00000005ff007c0c */ /* 0x000fe4000bf05300 */
[----:B------:R-:W-:Y:S01]  /*16b40*/  IADD3.X R5, R209, UR5, RZ, P1, !PT ;  /* 0x00000005d1057c10 */ /* 0x000fe20008ffe4ff */
[----:B------:R-:W-:Y:S02]  /*16b50*/  ULDC.64 UR4, c[0x0][0xc08] ;  /* 0x0003020000047ab9 */ /* 0x000fe40000000a00 */
[----:B------:R-:W-:-:S04]  /*16b60*/  ISETP.NE.U32.AND P1, PT, RZ, UR4, PT ;  /* 0x00000004ff007c0c */ /* 0x000fc8000bf25070 */
[----:B------:R-:W-:-:S04]  /*16b70*/  ISETP.NE.AND.EX P1, PT, RZ, UR5, PT, P1 ;  /* 0x00000005ff007c0c */ /* 0x000fc8000bf25310 */
[----:B------:R3:W5:Y:S09]  /*16b80*/  @P0 LDG.E R0, desc[UR40][R4.64] ;  /* 0x0000002804000981 */ /* 0x000772000c1e1900 */
[----:B------:R-:W-:Y:S01]  /*16b90*/  @P1 IADD3 R208, P2, R208, UR4, RZ ;  /* 0x00000004d0d01c10 */ /* 0x000fe2000ff5e0ff */
[----:B------:R-:W-:-:S02]  /*16ba0*/  ULDC UR4, c[0x0][0xa88] ;  /* 0x0002a20000047ab9 */ /* 0x000fc40000000800 */
[----:B------:R-:W-:Y:S01]  /*16bb0*/  IMAD.U32 R8, RZ, RZ, UR4 ;  /* 0x00000004ff087e24 */ /* 0x000fe2000f8e00ff */
[----:B------:R-:W-:-:S05]  /*16bc0*/  @P1 IADD3.X R209, R209, UR5, RZ, P2, !PT ;  /* 0x00000005d1d11c10 */ /* 0x000fca00097fe4ff */
[----:B------:R3:W5:Y:S01]  /*16bd0*/  @P1 LDG.E R8, desc[UR40][R208.64] ;  /* 0x00000028d0081981 */ /* 0x000762000c1e1900 */
[----:B--2---:R-:W-:Y:S02]  /*16be0*/  ISETP.NE.AND P2, PT, R25, 0x1, PT ;  /* 0x000000011900780c */ /* 0x004fe40003f45270 */
[----:B------:R-:W-:-:S11]  /*16bf0*/  ISETP.GE.AND P3, PT, R231, 0x80, PT ;  /* 0x00000080e700780c */ /* 0x000fd60003f66270 */
[----:B------:R-:W2:Y:S01]  /*16c00*/  @P2 LDC R27, c[0x0][0xbec] ;  /* 0x0002fb00ff1b2b82 */ /* 0x000ea20000000800 */
[----:B---3--:R-:W-:Y:S05]  /*16c10*/  @P1 BRA `(.L_x_2902) ;  /* 0x0000000000101947 */ /* 0x008fea0003800000 */
[----:B------:R-:W-:Y:S05]  /*16c20*/  @!P0 BRA `(.L_x_2902) ;  /* 0x00000000000c8947 */ /* 0x000fea0003800000 */
[----:B------:R-:W3:Y:S04]  /*16c30*/  LDG.E R3, desc[UR40][R4.64] ;  /* 0x0000002804037981 */ /* 0x000ee8000c1e1900 */
[----:B-----5:R-:W3:Y:S02]  /*16c40*/  LDG.E R8, desc[UR40][R4.64+0x4] ;  /* 0x0000042804087981 */ /* 0x020ee4000c1e1900 */
[----:B---3--:R-:W-:-:S07]  /*16c50*/  IMAD.IADD R8, R8, 0x1, -R3 ;  /* 0x0000000108087824 */ /* 0x008fce00078e0a03 */
.L_x_2902:
        /* <DEDUP_REMOVED lines=14> */
[----:B------:R-:W-:Y:S01]  /*16d40*/  IMAD.MOV.U32 R4, RZ, RZ, R0 ;  /* 0x000000ffff047224 */ /* 0x000fe200078e0000 */
[----:B------:R-:W-:Y:S01]  /*16d50*/  MOV R3, R12 ;  /* 0x0000000c00037202 */ /* 0x000fe20000000f00 */
[----:B------:R-:W-:Y:S02]  /*16d60*/  IMAD R10, R13, UR4, RZ ;  /* 0x000000040d0a7c24 */ /* 0x000fe4000f8e02ff */
[----:B------:R-:W-:Y:S02]  /*16d70*/  IMAD.MOV.U32 R5, RZ, RZ, R11 ;  /* 0x000000ffff057224 */ /* 0x000fe400078e000b */
[----:B------:R-:W-:-:S05]  /*16d80*/  IMAD.WIDE.U32 R4, R207, UR4, R4 ;  /* 0x00000004cf047c25 */ /* 0x000fca000f8e0004 */
[----:B------:R-:W3:Y:S08]  /*16d90*/  @P0 LDC R7, c[0x0][0xbec] ;  /* 0x0002fb00ff070b82 */ /* 0x000ef00000000800 */
[----:B------:R-:W4:Y:S01]  /*16da0*/  @P0 LDC R21, c[0x0][0xbf0] ;  /* 0x0002fc00ff150b82 */ /* 0x000f220000000800 */
[----:B---3--:R-:W-:-:S04]  /*16db0*/  @P0 IMAD.HI.U32 R6, R12, R7, RZ ;  /* 0x000000070c060227 */ /* 0x008fc800078e00ff */
[----:B------:R-:W-:Y:S01]  /*16dc0*/  IMAD R7, R207, UR5, R10 ;  /* 0x00000005cf077c24 */ /* 0x000fe2000f8e020a */
[----:B------:R-:W-:Y:S01]  /*16dd0*/  ULDC.64 UR4, c[0x0][0xb98] ;  /* 0x0002e60000047ab9 */ /* 0x000fe20000000a00 */
[----:B----4-:R-:W-:Y:S02]  /*16de0*/  @P0 SHF.R.U32.HI R3, RZ, R21, R6 ;  /* 0x00000015ff030219 */ /* 0x010fe40000011606 */
        /* <DEDUP_REMOVED lines=20> */
.L_x_2904:
[----:B------:R-:W-:Y:S05]  /*16f30*/  BSYNC B1 ;  /* 0x0000000000017941 */ /* 0x000fea0003800000 */
.L_x_2903:
[----:B------:R-:W4:Y:S01]  /*16f40*/  @P2 LDC R9, c[0x0][0xbf0] ;  /* 0x0002fc00ff092b82 */ /* 0x000f220000000800 */
[----:B------:R-:W-:Y:S01]  /*16f50*/  ULDC.64 UR4, c[0x0][0xaa0] ;  /* 0x0002a80000047ab9 */ /* 0x000fe20000000a00 */
[----:B---3--:R-:W-:Y:S02]  /*16f60*/  IMAD R6, R206, 0x20, R22 ;  /* 0x00000020ce067824 */ /* 0x008fe400078e0216 */
[----:B------:R-:W-:Y:S02]  /*16f70*/  IMAD R3, R11, UR4, RZ ;  /* 0x000000040b037c24 */ /* 0x000fe4000f8e02ff */
[----:B------:R-:W-:-:S04]  /*16f80*/  IMAD.WIDE.U32 R4, R0, UR4, RZ ;  /* 0x0000000400047c25 */ /* 0x000fc8000f8e00ff */
[----:B------:R-:W-:Y:S01]  /*16f90*/  IMAD R3, R0, UR5, R3 ;  /* 0x0000000500037c24 */ /* 0x000fe2000f8e0203 */
[----:B------:R-:W-:Y:S01]  /*16fa0*/  ULDC.64 UR4, c[0x0][0xae8] ;  /* 0x0002ba0000047ab9 */ /* 0x000fe20000000a00 */
[----:B------:R-:W-:Y:S02]  /*16fb0*/  IMAD.IADD R10, R191, 0x1, R6 ;  /* 0x00000001bf0a7824 */ /* 0x000fe400078e0206 */
[----:B------:R-:W-:Y:S02]  /*16fc0*/  IMAD R0, R13, UR4, RZ ;  /* 0x000000040d007c24 */ /* 0x000fe4000f8e02ff */
[----:B------:R-:W-:Y:S02]  /*16fd0*/  IMAD.IADD R5, R5, 0x1, R3 ;  /* 0x0000000105057824 */ /* 0x000fe400078e0203 */
[----:B------:R-:W-:Y:S02]  /*16fe0*/  IMAD R7, R207, UR5, R0 ;  /* 0x00000005cf077c24 */ /* 0x000fe4000f8e0200 */
[----:B--2---:R-:W-:-:S04]  /*16ff0*/  @P2 IMAD.HI.U32 R0, R10, R27, RZ ;  /* 0x0000001b0a002227 */ /* 0x004fc800078e00ff */
[----:B------:R-:W-:Y:S01]  /*17000*/  IMAD.WIDE.U32 R4, R207, UR4, R4 ;  /* 0x00000004cf047c25 */ /* 0x000fe2000f8e0004 */
[----:B------:R-:W-:-:S03]  /*17010*/  ULDC.64 UR4, c[0x0][0xaf0] ;  /* 0x0002bc0000047ab9 */ /* 0x000fc60000000a00 */
[----:B------:R-:W-:Y:S01]  /*17020*/  IMAD.MOV.U32 R3, RZ, RZ, R10 ;  /* 0x000000ffff037224 */ /* 0x000fe200078e000a */
[----:B----4-:R-:W-:Y:S01]  /*17030*/  @P2 SHF.R.U32.HI R3, RZ, R9, R0 ;  /* 0x00000009ff032219 */ /* 0x010fe20000011600 */
[----:B------:R-:W-:Y:S02]  /*17040*/  IMAD.IADD R5, R5, 0x1, R7 ;  /* 0x0000000105057824 */ /* 0x000fe400078e0207 */
[----:B------:R-:W-:Y:S01]  /*17050*/  IMAD R6, R217, UR4, RZ ;  /* 0x00000004d9067c24 */ /* 0x000fe2000f8e02ff */
[----:B------:R-:W-:Y:S01]  /*17060*/  IADD3 R7, -R3, RZ, RZ ;  /* 0x000000ff03077210 */ /* 0x000fe20007ffe1ff */
[----:B------:R-:W-:Y:S01]  /*17070*/  IMAD.WIDE.U32 R4, R15, UR4, R4 ;  /* 0x000000040f047c25 */ /* 0x000fe2000f8e0004 */
[----:B------:R-:W-:-:S03]  /*17080*/  SHF.R.S32.HI R0, RZ, 0x1f, R3 ;  /* 0x0000001fff007819 */ /* 0x000fc60000011403 */
[----:B------:R-:W-:Y:S01]  /*17090*/  IMAD R9, R15, UR5, R6 ;  /* 0x000000050f097c24 */ /* 0x000fe2000f8e0206 */
[----:B------:R-:W-:Y:S01]  /*170a0*/  ULDC.64 UR4, c[0x0][0xae0] ;  /* 0x0002b80000047ab9 */ /* 0x000fe20000000a00 */
        /* <DEDUP_REMOVED lines=15> */
[----:B------:R-:W-:Y:S02]  /*171a0*/  IMAD.IADD R191, R22, 0x1, R191 ;  /* 0x0000000116bf7824 */ /* 0x000fe400078e02bf */
[----:B------:R-:W-:Y:S01]  /*171b0*/  LEA.HI.X R4, R4, UR5, R5, 0x1, P0 ;  /* 0x0000000504047c11 */ /* 0x000fe200080f0c05 */
[----:B------:R-:W-:Y:S08]  /*171c0*/  BRA.DIV UR4, `(.L_x_2905) ;  /* 0x0000009204687947 */ /* 0x000ff0000b800000 */
[----:B------:R2:W3:Y:S04]  /*171d0*/  SHFL.IDX PT, R0, R4, RZ, 0x181f ;  /* 0x00181fff04007589 */ /* 0x0004e800000e0000 */
[----:B------:R2:W4:Y:S02]  /*171e0*/  SHFL.IDX PT, R14, R3, RZ, 0x181f ;  /* 0x00181fff030e7589 */ /* 0x00052400000e0000 */
.L_x_3126:
[----:B------:R-:W-:Y:S01]  /*171f0*/  IMAD R8, R8, R25, RZ ;  /* 0x0000001908087224 */ /* 0x000fe200078e02ff */
[----:B------:R-:W-:Y:S04]  /*17200*/  BSSY B1, `(.L_x_2906) ;  /* 0x000000c000017945 */ /* 0x000fe80003800000 */
[----:B------:R-:W-:-:S13]  /*17210*/  ISETP.GE.AND P0, PT, R191, R8, PT ;  /* 0x00000008bf00720c */ /* 0x000fda0003f06270 */
[----:B------:R-:W-:Y:S05]  /*17220*/  @P0 BRA `(.L_x_2907) ;  /* 0x0000000000240947 */ /* 0x000fea0003800000 */
[----:B------:R-:W-:Y:S02]  /*17230*/  ULDC UR4, c[0x0][0xac8] ;  /* 0x0002b20000047ab9 */ /* 0x000fe40000000800 */
[----:B------:R-:W-:Y:S02]  /*17240*/  ISETP.GE.AND P2, PT, R16, UR4, PT ;  /* 0x0000000410007c0c */ /* 0x000fe4000bf46270 */
[----:B------:R-:W-:-:S11]  /*17250*/  ISETP.GE.AND P3, PT, R187, UR4, PT ;  /* 0x00000004bb007c0c */ /* 0x000fd6000bf66270 */
[CC--:B----4-:R-:W-:Y:S02]  /*17260*/  @!P2 LEA R6, P0, R16.reuse, R14.reuse, 0x1 ;  /* 0x0000000e1006a211 */ /* 0x0d0fe400078008ff */
[C---:B------:R-:W-:Y:S02]  /*17270*/  @!P3 LEA R14, P1, R187.reuse, R14, 0x1 ;  /* 0x0000000ebb0eb211 */ /* 0x040fe400078208ff */
[-C--:B---3--:R-:W-:Y:S02]  /*17280*/  @!P2 LEA.HI.X R7, R16, R0.reuse, R17, 0x1, P0 ;  /* 0x000000001007a211 */ /* 0x088fe400000f0c11 */
[----:B------:R-:W-:-:S03]  /*17290*/  @!P3 LEA.HI.X R15, R187, R0, R215, 0x1, P1 ;  /* 0x00000000bb0fb211 */ /* 0x000fc600008f0cd7 */
[----:B------:R3:W-:Y:S04]  /*172a0*/  @!P2 ST.E.128 desc[UR40][R6.64], RZ ;  /* 0x000000ff0600a985 */ /* 0x0007e8000c101d28 */
[----:B------:R3:W-:Y:S02]  /*172b0*/  @!P3 ST.E.128 desc[UR40][R14.64], RZ ;  /* 0x000000ff0e00b985 */ /* 0x0007e4000c101d28 */
.L_x_2907:
[----:B------:R-:W-:Y:S05]  /*172c0*/  BSYNC B1 ;  /* 0x0000000000017941 */ /* 0x000fea0003800000 */
.L_x_2906:
[----:B------:R-:W-:-:S03]  /*172d0*/  UMOV UR4, 0xffffffff ;  /* 0xffffffff00047882 */ /* 0x000fc60000000000 */
[----:B------:R-:W-:Y:S05]  /*172e0*/  BRA.DIV UR4, `(.L_x_2908) ;  /* 0x0000009204547947 */ /* 0x000fea000b800000 */
[----:B---3--:R3:W0:Y:S04]  /*172f0*/  SHFL.IDX PT, R0, R4, 0x1, 0x181f ;  /* 0x00381f0004007f89 */ /* 0x00862800000e0000 */
[----:B----4-:R3:W4:Y:S02]  /*17300*/  SHFL.IDX PT, R14, R3, 0x1, 0x181f ;  /* 0x00381f00030e7f89 */ /* 0x01072400000e0000 */
.L_x_3130:
[----:B------:R-:W-:Y:S01]  /*17310*/  VIADD R5, R191, 0x20 ;  /* 0x00000020bf057836 */ /* 0x000fe20000000000 */
        /* <DEDUP_REMOVED lines=10> */
[----:B------:R0:W-:Y:S04]  /*173c0*/  @!P2 ST.E.128 desc[UR40][R6.64], RZ ;  /* 0x000000ff0600a985 */ /* 0x0001e8000c101d28 */
[----:B------:R0:W-:Y:S02]  /*173d0*/  @!P3 ST.E.128 desc[UR40][R14.64], RZ ;  /* 0x000000ff0e00b985 */ /* 0x0001e4000c101d28 */
.L_x_2910:
[----:B------:R-:W-:Y:S05]  /*173e0*/  BSYNC B1 ;  /* 0x0000000000017941 */ /* 0x000fea0003800000 */
.L_x_2909:
[----:B------:R-:W-:-:S03]  /*173f0*/  UMOV UR4, 0xffffffff ;  /* 0xffffffff00047882 */ /* 0x000fc60000000000 */
[----:B------:R-:W-:Y:S05]  /*17400*/  BRA.DIV UR4, `(.L_x_2911) ;  /* 0x0000009204547947 */ /* 0x000fea000b800000 */
[----:B0-----:R0:W0:Y:S04]  /*17410*/  SHFL.IDX PT, R0, R4, 0x2, 0x181f ;  /* 0x00581f0004007f89 */ /* 0x00102800000e0000 */
[----:B----4-:R4:W0:Y:S02]  /*17420*/  SHFL.IDX PT, R14, R3, 0x2, 0x181f ;  /* 0x00581f00030e7f89 */ /* 0x01082400000e0000 */
.L_x_3134:
[----:B------:R-:W-:Y:S01]  /*17430*/  IADD3 R5, R191, 0x40, RZ ;  /* 0x00000040bf057810 */ /* 0x000fe20007ffe0ff */
[----:B------:R-:W-:Y:S03]  /*17440*/  BSSY B1, `(.L_x_2912) ;  /* 0x000000c000017945 */ /* 0x000fe60003800000 */
[----:B------:R-:W-:-:S13]  /*17450*/  ISETP.GE.AND P0, PT, R5, R8, PT ;  /* 0x000000080500720c */ /* 0x000fda0003f06270 */
        /* <DEDUP_REMOVED lines=10> */
.L_x_2913:
[----:B------:R-:W-:Y:S05]  /*17500*/  BSYNC B1 ;  /* 0x0000000000017941 */ /* 0x000fea0003800000 */
.L_x_2912:
[----:B------:R-:W-:-:S03]  /*17510*/  UMOV UR4, 0xffffffff ;  /* 0xffffffff00047882 */ /* 0x000fc60000000000 */
[----:B------:R-:W-:Y:S05]  /*17520*/  BRA.DIV UR4, `(.L_x_2914) ;  /* 0x0000009204547947 */ /* 0x000fea000b800000 */
[----:B0-----:R0:W0:Y:S04]  /*17530*/  SHFL.IDX PT, R0, R4, 0x3, 0x181f ;  /* 0x00781f0004007f89 */ /* 0x00102800000e0000 */
[----:B------:R0:W0:Y:S02]  /*17540*/  SHFL.IDX PT, R14, R3, 0x3, 0x181f ;  /* 0x00781f00030e7f89 */ /* 0x00002400000e0000 */
.L_x_3138:
[----:B0-234-:R-:W-:-:S05]  /*17550*/  VIADD R3, R191, 0x60 ;  /* 0x00000060bf037836 */ /* 0x01dfca0000000000 */
[----:B------:R-:W-:-:S13]  /*17560*/  ISETP.GE.AND P0, PT, R3, R8, PT ;  /* 0x000000080300720c */ /* 0x000fda0003f06270 */
[----:B------:R-:W-:Y:S05]  /*17570*/  @P0 BRA `(.L_x_2901) ;  /* 0x0000000000240947 */ /* 0x000fea0003800000 */
[----:B------:R-:W-:Y:S02]  /*17580*/  ULDC UR4, c[0x0][0xac8] ;  /* 0x0002b20000047ab9 */ /* 0x000fe40000000800 */
[----:B------:R-:W-:Y:S02]  /*17590*/  ISETP.GE.AND P2, PT, R16, UR4, PT ;  /* 0x0000000410007c0c */ /* 0x000fe4000bf46270 */
[----:B------:R-:W-:-:S11]  /*175a0*/  ISETP.GE.AND P3, PT, R187, UR4, PT ;  /* 0x00000004bb007c0c */ /* 0x000fd6000bf66270 */
[CC--:B------:R-:W-:Y:S02]  /*175b0*/  @!P2 LEA R4, P0, R16.reuse, R14.reuse, 0x1 ;  /* 0x0000000e1004a211 */ /* 0x0c0fe400078008ff */
[C---:B------:R-:W-:Y:S02]  /*175c0*/  @!P3 LEA R14, P1, R187.reuse, R14, 0x1 ;  /* 0x0000000ebb0eb211 */ /* 0x040fe400078208ff */
[-C--:B------:R-:W-:Y:S02]  /*175d0*/  @!P2 LEA.HI.X R5, R16, R0.reuse, R17, 0x1, P0 ;  /* 0x000000001005a211 */ /* 0x080fe400000f0c11 */
[----:B------:R-:W-:-:S03]  /*175e0*/  @!P3 LEA.HI.X R15, R187, R0, R215, 0x1, P1 ;  /* 0x00000000bb0fb211 */ /* 0x000fc600008f0cd7 */
[----:B------:R0:W-:Y:S04]  /*175f0*/  @!P2 ST.E.128 desc[UR40][R4.64], RZ ;  /* 0x000000ff0400a985 */ /* 0x0001e8000c101d28 */
[----:B------:R0:W-:Y:S02]  /*17600*/  @!P3 ST.E.128 desc[UR40][R14.64], RZ ;  /* 0x000000ff0e00b985 */ /* 0x0001e4000c101d28 */
.L_x_2901:
[----:B------:R-:W-:Y:S05]  /*17610*/  BSYNC B0 ;  /* 0x0000000000007941 */ /* 0x000fea0003800000 */
.L_x_2892:
[----:B------:R-:W-:Y:S02]  /*17620*/  ULDC UR4, c[0x0][0xc3c] ;  /* 0x00030f0000047ab9 */ /* 0x000fe40000000800 */
[----:B-1----:R-:W-:-:S13]  /*17630*/  ISETP.GE.AND P0, PT, R31, UR4, PT ;  /* 0x000000041f007c0c */ /* 0x002fda000bf06270 */
[----:B------:R-:W-:Y:S05]  /*17640*/  @!P0 BRA `(.L_x_2915) ;  /* 0xfffffe9800c88947 */ /* 0x000fea000383ffff */
[----:B------:R-:W-:Y:S05]  /*17650*/  BRA `(.L_x_2712) ;  /* 0x00000074009c7947 */ /* 0x000fea0003800000 */
.L_x_2710:
        /* <DEDUP_REMOVED lines=18> */
.L_x_2916:
        /* <DEDUP_REMOVED lines=41> */
.L_x_2922:
[----:B------:R-:W-:Y:S01]  /*17a10*/  UIADD3 UR4, UR4, 0x1f, URZ ;  /* 0x0000001f04047890 */ /* 0x000fe2000fffe03f */
[----:B------:R-:W-:-:S05]  /*17a20*/  IMAD.U32 R19, RZ, RZ, UR7 ;  /* 0x00000007ff137e24 */ /* 0x000fca000f8e00ff */
[----:B0-----:R-:W-:-:S13]  /*17a30*/  ISETP.LE.AND P6, PT, R5, UR4, PT ;  /* 0x0000000405007c0c */ /* 0x001fda000bfc3270 */
[----:B------:R-:W-:Y:S05]  /*17a40*/  @P6 BRA `(.L_x_2919) ;  /* 0x0000000400a86947 */ /* 0x000fea0003800000 */
[----:B------:R-:W-:Y:S01]  /*17a50*/  IADD3 R8, R0, UR4, RZ ;  /* 0x0000000400087c10 */ /* 0x000fe2000fffe0ff */
[----:B------:R-:W-:Y:S01]  /*17a60*/  BSSY B0, `(.L_x_2920) ;  /* 0x0000007000007945 */ /* 0x000fe20003800000 */
[----:B------:R-:W-:Y:S02]  /*17a70*/  IMAD.MOV.U32 R6, RZ, RZ, RZ ;  /* 0x000000ffff067224 */ /* 0x000fe400078e00ff */
[----:B------:R-:W-:-:S13]  /*17a80*/  ISETP.GE.OR P6, PT, R8, R5, !P0 ;  /* 0x000000050800720c */ /* 0x000fda00047c6670 */
[----:B------:R-:W-:Y:S05]  /*17a90*/  @P6 BRA `(.L_x_2921) ;  /* 0x00000000000c6947 */ /* 0x000fea0003800000 */
[----:B------:R-:W0:Y:S02]  /*17aa0*/  LDC.64 R2, c[0x0][0xc80] ;  /* 0x00032000ff027b82 */ /* 0x000e240000000a00 */
[----:B0-----:R-:W-:-:S05]  /*17ab0*/  IMAD.WIDE R2, R8, 0x4, R2 ;  /* 0x0000000408027825 */ /* 0x001fca00078e0202 */
[----:B------:R0:W5:Y:S02]  /*17ac0*/  LDG.E R6, desc[UR40][R2.64] ;  /* 0x0000002802067981 */ /* 0x000164000c1e1900 */
.L_x_2921:
[----:B------:R-:W-:Y:S05]  /*17ad0*/  BSYNC B0 ;  /* 0x0000000000007941 */ /* 0x000fea0003800000 */
.L_x_2920:
        /* <DEDUP_REMOVED lines=15> */
[----:B------:R-:W0:Y:S02]  /*17bd0*/  SHFL.IDX PT, R3, R11, 0x1f, 0x1f ;  /* 0x03e01f000b037f89 */ /* 0x000e2400000e0000 */
[----:B0-----:R-:W-:-:S04]  /*17be0*/  IMAD R8, R3, UR5, RZ ;  /* 0x0000000503087c24 */ /* 0x001fc8000f8e02ff */
[----:B------:R-:W-:-:S05]  /*17bf0*/  IMAD.IADD R7, R8, 0x1, R7 ;  /* 0x0000000108077824 */ /* 0x000fca00078e0207 */
[----:B------:R-:W-:-:S13]  /*17c00*/  ISETP.GT.AND P6, PT, R7, UR6, PT ;  /* 0x0000000607007c0c */ /* 0x000fda000bfc4270 */
[----:B------:R-:W-:Y:S05]  /*17c10*/  @!P6 BRA `(.L_x_2922) ;  /* 0xfffffffc007ce947 */ /* 0x000fea000383ffff */
[----:B------:R-:W-:-:S07]  /*17c20*/  IMAD.MOV.U32 R5, RZ, RZ, R11 ;  /* 0x000000ffff057224 */ /* 0x000fce00078e000b */
.L_x_2918:
        /* <DEDUP_REMOVED lines=18> */
[----:B------:R-:W-:-:S06]  /*17d50*/  IADD3 R16, R7, -0x1, RZ ;  /* 0xffffffff07107810 */ /* 0x000fcc0007ffe0ff */
[----:B------:R2:W3:Y:S02]  /*17d60*/  SHFL.IDX PT, R16, R5, R16, 0x1f ;  /* 0x00001f1005107589 */ /* 0x0004e400000e0000 */
.L_x_2923:
        /* <DEDUP_REMOVED lines=21> */
[----:B------:R-:W-:Y:S02]  /*17ec0*/  IMAD R5, R11, R8, RZ ;  /* 0x000000080b057224 */ /* 0x000fe400078e02ff */
[----:B------:R-:W-:Y:S02]  /*17ed0*/  IMAD.MOV R8, RZ, RZ, -R8 ;  /* 0x000000ffff087224 */ /* 0x000fe400078e0a08 */
[----:B------:R-:W-:Y:S02]  /*17ee0*/  IMAD.MOV R10, RZ, RZ, -R5 ;  /* 0x000000ffff0a7224 */ /* 0x000fe400078e0a05 */
[----:B------:R-:W-:-:S03]  /*17ef0*/  IMAD R8, R9, R8, R2 ;  /* 0x0000000809087224 */ /* 0x000fc600078e0202 */
[----:B------:R-:W-:Y:S02]  /*17f00*/  VIADDMNMX R11, R10, UR5, R11, PT ;  /* 0x000000050a0b7c46 */ /* 0x000fe4000b80010b */
[----:B------:R-:W-:Y:S02]  /*17f10*/  IADD3 R5, R8, R5, RZ ;  /* 0x0000000508057210 */ /* 0x000fe40007ffe0ff */
        /* <DEDUP_REMOVED lines=29> */
.L_x_2919:
[----:B------:R-:W-:Y:S02]  /*180f0*/  IMAD.MOV.U32 R17, RZ, RZ, RZ ;  /* 0x000000ffff117224 */ /* 0x000fe400078e00ff */
[----:B------:R-:W-:Y:S02]  /*18100*/  IMAD.U32 R16, RZ, RZ, UR6 ;  /* 0x00000006ff107e24 */ /* 0x000fe4000f8e00ff */
[----:B------:R-:W-:-:S07]  /*18110*/  IMAD.MOV.U32 R18, RZ, RZ, RZ ;  /* 0x000000ffff127224 */ /* 0x000fce00078e00ff */
.L_x_2924:
[----:B------:R-:W-:-:S13]  /*18120*/  ISETP.NE.AND P0, PT, R0, RZ, PT ;  /* 0x000000ff0000720c */ /* 0x000fda0003f05270 */
[----:B------:R-:W1:Y:S01]  /*18130*/  @!P0 S2R R3, SR_CgaCtaId ;  /* 0x0000000000038919 */ /* 0x000e620000008800 */
[----:B------:R-:W-:-:S04]  /*18140*/  @!P0 MOV R0, 0x400 ;  /* 0x0000040000008802 */ /* 0x000fc80000000f00 */
[----:B-1----:R-:W-:-:S05]  /*18150*/  @!P0 LEA R0, R3, R0, 0x18 ;  /* 0x0000000003008211 */ /* 0x002fca00078ec0ff */
[----:B------:R1:W-:Y:S01]  /*18160*/  @!P0 STS.128 [R0+0x288d0], R16 ;  /* 0x0288d01000008388 */ /* 0x0003e20000000c00 */
[----:B------:R-:W-:Y:S06]  /*18170*/  BAR.ARV 0x5, 0x180 ;  /* 0x0146000000007b1d */ /* 0x000fec0000002000 */
.L_x_2917:
[----:B-1----:R-:W-:Y:S01]  /*18180*/  MOV R0, 0x1 ;  /* 0x0000000100007802 */ /* 0x002fe20000000f00 */
        /* <DEDUP_REMOVED lines=23> */
[----:B------:R-:W-:-:S05]  /*18300*/  IMAD.U32 R3, RZ, RZ, UR4 ;  /* 0x00000004ff037e24 */ /* 0x000fca000f8e00ff */
[----:B------:R0:W-:Y:S02]  /*18310*/  STL [R1+0x4], R3 ;  /* 0x0000040301007387 */ /* 0x0001e40000100800 */
[----:B0-----:R-:W-:Y:S01]  /*18320*/  IMAD R3, R2, 0x2, R3 ;  /* 0x0000000202037824 */ /* 0x001fe200078e0203 */
[----:B------:R-:W-:-:S04]  /*18330*/  MOV R2, 0x1 ;  /* 0x0000000100027802 */ /* 0x000fc80000000f00 */
[----:B------:R0:W-:Y:S04]  /*18340*/  STL [R1+0x2c], R3 ;  /* 0x00002c0301007387 */ /* 0x0001e80000100800 */
[----:B------:R0:W-:Y:S04]  /*18350*/  STL [R1+0x8], RZ ;  /* 0x000008ff01007387 */ /* 0x0001e80000100800 */
[----:B------:R0:W-:Y:S04]  /*18360*/  STL [R1+0x14], R2 ;  /* 0x0000140201007387 */ /* 0x0001e80000100800 */
[----:B------:R0:W-:Y:S04]  /*18370*/  STL [R1+0x50], RZ ;  /* 0x000050ff01007387 */ /* 0x0001e80000100800 */
[----:B------:R0:W-:Y:S04]  /*18380*/  STL [R1+0x1c], RZ ;  /* 0x00001cff01007387 */ /* 0x0001e80000100800 */
[----:B------:R0:W-:Y:S02]  /*18390*/  STL [R1+0x20], R2 ;  /* 0x0000200201007387 */ /* 0x0001e40000100800 */
.L_x_3060:
[----:B0-----:R-:W0:Y:S02]  /*183a0*/  LDC.64 R2, c[0x0][0xc88] ;  /* 0x00032200ff027b82 */ /* 0x001e240000000a00 */
        /* <DEDUP_REMOVED lines=9> */
[----:B------:R-:W-:Y:S01]  /*18440*/  ISETP.NE.AND.EX P0, PT, RZ, UR5, PT, P0 ;  /* 0x00000005ff007c0c */ /* 0x000fe2000bf05300 */
[----:B------:R-:W-:Y:S01]  /*18450*/  ULDC.64 UR6, c[0x0][0xa08] ;  /* 0x0002820000067ab9 */ /* 0x000fe20000000a00 */
[----:B--2---:R-:W-:Y:S01]  /*18460*/  SHF.R.S32.HI R5, RZ, 0x1f, R4 ;  /* 0x0000001fff057819 */ /* 0x004fe20000011404 */
[----:B------:R-:W-:-:S10]  /*18470*/  IMAD.SHL.U32 R15, R4, 0x4, RZ ;  /* 0x00000004040f7824 */ /* 0x000fd400078e00ff */
[C---:B------:R-:W-:Y:S01]  /*18480*/  @P0 LEA R2, P1, R4.reuse, UR4, 0x2 ;  /* 0x0000000404020c11 */ /* 0x040fe2000f8210ff */
[----:B------:R0:W-:Y:S03]  /*18490*/  STL [R1+0x30], R4 ;  /* 0x0000300401007387 */ /* 0x0001e60000100800 */
[C-C-:B------:R-:W-:Y:S01]  /*184a0*/  @P0 LEA.HI.X R3, R4.reuse, UR5, R5.reuse, 0x2, P1 ;  /* 0x0000000504030c11 */ /* 0x140fe200088f1405 */
[----:B------:R-:W-:Y:S01]  /*184b0*/  ULDC.64 UR4, c[0x0][0xa00] ;  /* 0x0002800000047ab9 */ /* 0x000fe20000000a00 */
[----:B------:R-:W-:Y:S01]  /*184c0*/  SHF.L.U64.HI R14, R4, 0x2, R5 ;  /* 0x00000002040e7819 */ /* 0x000fe20000010205 */
[----:B-1----:R1:W-:Y:S01]  /*184d0*/  STL [R1+0x40], R5 ;  /* 0x0000400501007387 */ /* 0x0023e20000100800 */
[----:B------:R-:W-:-:S03]  /*184e0*/  ISETP.NE.U32.AND P2, PT, RZ, UR4, PT ;  /* 0x00000004ff007c0c */ /* 0x000fc6000bf45070 */
[----:B-----5:R2:W5:Y:S01]  /*184f0*/  @P0 LDG.E R0, desc[UR40][R2.64] ;  /* 0x0000002802000981 */ /* 0x020562000c1e1900 */
        /* <DEDUP_REMOVED lines=14> */
[----:B-1----:R-:W-:Y:S01]  /*185e0*/  IADD3.X R5, R14, UR9, RZ, P4, !PT ;  /* 0x000000090e057c10 */ /* 0x002fe2000a7fe4ff */
[----:B------:R-:W-:Y:S01]  /*185f0*/  ULDC UR4, c[0x0][0x288] ;  /* 0x0000a20000047ab9 */ /* 0x000fe20000000800 */
[----:B---3--:R-:W-:Y:S01]  /*18600*/  IADD3 R6, P5, R15, UR6, RZ ;  /* 0x000000060f067c10 */ /* 0x008fe2000ffbe0ff */
[----:B------:R-:W-:Y:S01]  /*18610*/  IMAD.U32 R12, RZ, RZ, UR4 ;  /* 0x00000004ff0c7e24 */ /* 0x000fe2000f8e00ff */
[----:B------:R-:W-:-:S02]  /*18620*/  ULDC.64 UR4, c[0x0][0x418] ;  /* 0x0001060000047ab9 */ /* 0x000fc40000000a00 */
[----:B------:R-:W-:-:S05]  /*18630*/  IADD3.X R7, R14, UR7, RZ, P5, !PT ;  /* 0x000000070e077c10 */ /* 0x000fca000affe4ff */
[----:B------:R0:W5:Y:S04]  /*18640*/  @P0 LDG.E R11, desc[UR40][R6.64] ;  /* 0x00000028060b0981 */ /* 0x000168000c1e1900 */
[----:B------:R0:W5:Y:S04]  /*18650*/  @P1 LDG.E R10, desc[UR40][R4.64] ;  /* 0x00000028040a1981 */ /* 0x000168000c1e1900 */
[----:B--2---:R1:W-:Y:S02]  /*18660*/  STL [R1+0x38], R8 ;  /* 0x0000380801007387 */ /* 0x0043e40000100800 */
[----:B-1----:R-:W-:-:S04]  /*18670*/  @P3 IADD3 R8, P4, R15, UR10, RZ ;  /* 0x0000000a0f083c10 */ /* 0x002fc8000ff9e0ff */
[----:B------:R-:W-:-:S05]  /*18680*/  @P3 IADD3.X R9, R14, UR11, RZ, P4, !PT ;  /* 0x0000000b0e093c10 */ /* 0x000fca000a7fe4ff */
[----:B------:R-:W2:Y:S01]  /*18690*/  @P3 LDG.E R12, desc[UR40][R8.64] ;  /* 0x00000028080c3981 */ /* 0x000ea2000c1e1900 */
[----:B------:R-:W-:-:S03]  /*186a0*/  UISETP.NE.U32.AND UP0, UPT, UR4, URZ, UPT ;  /* 0x0000003f0400728c */ /* 0x000fc6000bf05070 */
[----:B------:R-:W-:Y:S01]  /*186b0*/  ULDC UR4, c[0x0][0x424] ;  /* 0x0001090000047ab9 */ /* 0x000fe20000000800 */
[----:B------:R-:W-:-:S03]  /*186c0*/  UISETP.NE.AND.EX UP0, UPT, UR5, URZ, UPT, UP0 ;  /* 0x0000003f0500728c */ /* 0x000fc6000bf05300 */
[----:B------:R-:W-:Y:S01]  /*186d0*/  ULDC UR5, c[0x0][0x2f0] ;  /* 0x0000bc0000057ab9 */ /* 0x000fe20000000800 */
[----:B------:R-:W-:Y:S01]  /*186e0*/  USEL UR4, UR4, 0x1, UP0 ;  /* 0x0000000104047887 */ /* 0x000fe20008000000 */
[----:B--2---:R0:W-:Y:S04]  /*186f0*/  STL [R1+0x3c], R12 ;  /* 0x00003c0c01007387 */ /* 0x0041e80000100800 */
[----:B------:R0:W5:Y:S01]  /*18700*/  LDL R13, [R1+0x3c] ;  /* 0x00003c00010d7983 */ /* 0x0001620000100800 */
[----:B------:R-:W-:-:S03]  /*18710*/  UIMAD UR4, UR4, UR5, URZ ;  /* 0x00000005040472a4 */ /* 0x000fc6000f8e023f */
[----:B------:R-:W-:Y:S02]  /*18720*/  ULDC UR5, c[0x0][0x348] ;  /* 0x0000d20000057ab9 */ /* 0x000fe40000000800 */
[----:B------:R-:W-:Y:S01]  /*18730*/  IMAD.U32 R8, RZ, RZ, UR5 ;  /* 0x00000005ff087e24 */ /* 0x000fe2000f8e00ff */
[----:B------:R-:W-:Y:S01]  /*18740*/  MOV R9, UR4 ;  /* 0x0000000400097c02 */ /* 0x000fe20008000f00 */
[----:B0-----:R-:W-:Y:S06]  /*18750*/  @P3 BRA `(.L_x_2926) ;  /* 0x0000000000143947 */ /* 0x001fec0003800000 */
[----:B------:R-:W-:Y:S05]  /*18760*/  @!P2 BRA `(.L_x_2926) ;  /* 0x000000000010a947 */ /* 0x000fea0003800000 */
[----:B------:R-:W2:Y:S04]  /*18770*/  LDG.E R12, desc[UR40][R2.64] ;  /* 0x00000028020c7981 */ /* 0x000ea8000c1e1900 */
[----:B------:R-:W2:Y:S02]  /*18780*/  LDG.E R2, desc[UR40][R2.64+0x4] ;  /* 0x0000042802027981 */ /* 0x000ea4000c1e1900 */
[----:B--2--5:R-:W-:-:S05]  /*18790*/  IMAD.IADD R13, R2, 0x1, -R12 ;  /* 0x00000001020d7824 */ /* 0x024fca00078e0a0c */
[----:B------:R0:W-:Y:S02]  /*187a0*/  STL [R1+0x3c], R13 ;  /* 0x00003c0d01007387 */ /* 0x0001e40000100800 */
.L_x_2926:
[----:B------:R-:W2:Y:S01]  /*187b0*/  LDL R12, [R1+0x30] ;  /* 0x00003000010c7983 */ /* 0x000ea20000100800 */
[----:B-----5:R-:W-:Y:S01]  /*187c0*/  IMAD.IADD R2, R11, 0x1, R0 ;  /* 0x000000010b027824 */ /* 0x020fe200078e0200 */
[----:B------:R-:W-:Y:S02]  /*187d0*/  ULDC.64 UR4, c[0x0][0xa20] ;  /* 0x0002880000047ab9 */ /* 0x000fe40000000a00 */
[----:B------:R-:W-:Y:S02]  /*187e0*/  ISETP.NE.U32.AND P2, PT, RZ, UR4, PT ;  /* 0x00000004ff007c0c */ /* 0x000fe4000bf45070 */
[----:B------:R1:W-:Y:S02]  /*187f0*/  STL [R1+0x18], R2 ;  /* 0x0000180201007387 */ /* 0x0003e40000100800 */
[----:B------:R-:W-:Y:S02]  /*18800*/  ISETP.NE.AND.EX P2, PT, RZ, UR5, PT, P2 ;  /* 0x00000005ff007c0c */ /* 0x000fe4000bf45320 */
[----:B--2---:R1:W-:Y:S11]  /*18810*/  STL [R1+0x10], R12 ;  /* 0x0000100c01007387 */ /* 0x0043f60000100800 */
[----:B------:R-:W-:Y:S05]  /*18820*/  @!P2 BRA `(.L_x_2927) ;  /* 0x000000000010a947 */ /* 0x000fea0003800000 */
[----:B-1----:R-:W-:-:S04]  /*18830*/  IADD3 R2, P0, R15, UR4, RZ ;  /* 0x000000040f027c10 */ /* 0x002fc8000ff1e0ff */
[----:B------:R-:W-:-:S05]  /*18840*/  IADD3.X R3, R14, UR5, RZ, P0, !PT ;  /* 0x000000050e037c10 */ /* 0x000fca00087fe4ff */
[----:B------:R1:W5:Y:S01]  /*18850*/  LDG.E R9, desc[UR40][R2.64] ;  /* 0x0000002802097981 */ /* 0x000362000c1e1900 */
[----:B------:R-:W-:Y:S05]  /*18860*/  BRA `(.L_x_2928) ;  /* 0x0000000000107947 */ /* 0x000fea0003800000 */
.L_x_2927:
[----:B------:R-:W-:Y:S05]  /*18870*/  @!P0 BRA `(.L_x_2928) ;  /* 0x00000000000c8947 */ /* 0x000fea0003800000 */
[----:B------:R-:W2:Y:S04]  /*18880*/  LDG.E R9, desc[UR40][R6.64] ;  /* 0x0000002806097981 */ /* 0x000ea8000c1e1900 */
[----:B------:R-:W2:Y:S02]  /*18890*/  LDG.E R6, desc[UR40][R6.64+0x4] ;  /* 0x0000042806067981 */ /* 0x000ea4000c1e1900 */
[----:B--2---:R-:W-:-:S07]  /*188a0*/  IMAD.IADD R9, R6, 0x1, -R9 ;  /* 0x0000000106097824 */ /* 0x004fce00078e0a09 */
.L_x_2928:
[----:B-1----:R-:W2:Y:S01]  /*188b0*/  @P1 LDG.E R2, desc[UR40][R4.64] ;  /* 0x0000002804021981 */ /* 0x002ea2000c1e1900 */
[----:B------:R-:W1:Y:S01]  /*188c0*/  LDC R3, c[0x0][0x448] ;  /* 0x00011200ff037b82 */ /* 0x000e620000000800 */
[----:B-----5:R-:W-:Y:S02]  /*188d0*/  IMAD.IADD R0, R9, 0x1, -R0 ;  /* 0x0000000109007824 */ /* 0x020fe400078e0a00 */
[----:B------:R3:W2:Y:S01]  /*188e0*/  @P1 LDG.E R4, desc[UR40][R4.64+0x4] ;  /* 0x0000042804041981 */ /* 0x0006a2000c1e1900 */
[----:B-1----:R-:W-:-:S13]  /*188f0*/  ISETP.NE.AND P0, PT, R3, 0x1, PT ;  /* 0x000000010300780c */ /* 0x002fda0003f05270 */
[----:B---3--:R-:W1:Y:S01]  /*18900*/  @P0 LDC R5, c[0x0][0x450] ;  /* 0x00011400ff050b82 */ /* 0x008e620000000800 */
[----:B------:R-:W-:Y:S01]  /*18910*/  BSSY B0, `(.L_x_2929) ;  /* 0x0000139000007945 */ /* 0x000fe20003800000 */
[----:B--2---:R-:W-:-:S06]  /*18920*/  @P1 IMAD.IADD R8, R4, 0x1, -R2 ;  /* 0x0000000104081824 */ /* 0x004fcc00078e0a02 */
[----:B------:R-:W2:Y:S01]  /*18930*/  @P0 LDC R4, c[0x0][0x44c] ;  /* 0x00011300ff040b82 */ /* 0x000ea20000000800 */
[----:B------:R-:W-:-:S05]  /*18940*/  SHF.L.U32 R2, R17, 0x7, RZ ;  /* 0x0000000711027819 */ /* 0x000fca00000006ff */
[----:B------:R-:W-:-:S04]  /*18950*/  VIADD R2, R2, 0x7f ;  /* 0x0000007f02027836 */ /* 0x000fc80000000000 */
[----:B------:R-:W-:Y:S02]  /*18960*/  IMAD.MOV.U32 R3, RZ, RZ, R2 ;  /* 0x000000ffff037224 */ /* 0x000fe400078e0002 */
[----:B--2---:R-:W-:-:S04]  /*18970*/  @P0 IMAD.HI.U32 R4, R2, R4, RZ ;  /* 0x0000000402040227 */ /* 0x004fc800078e00ff */
[----:B------:R-:W-:Y:S01]  /*18980*/  IMAD.IADD R2, R0, 0x1, R8 ;  /* 0x0000000100027824 */ /* 0x000fe200078e0208 */
[----:B-1----:R-:W-:-:S03]  /*18990*/  @P0 SHF.R.U32.HI R3, RZ, R5, R4 ;  /* 0x00000005ff030219 */ /* 0x002fc60000011604 */
[C---:B------:R-:W-:Y:S01]  /*189a0*/  VIADD R4, R2.reuse, 0x7f ;  /* 0x0000007f02047836 */ /* 0x040fe20000000000 */
[----:B------:R-:W-:-:S05]  /*189b0*/  IADD3 R21, R2, 0x80, -R13 ;  /* 0x0000008002157810 */ /* 0x000fca0007ffe80d */
[----:B------:R-:W-:Y:S01]  /*189c0*/  IMAD.IADD R2, R21, 0x1, R3 ;  /* 0x0000000115027824 */ /* 0x000fe200078e0203 */
[----:B------:R-:W-:-:S04]  /*189d0*/  SHF.R.S32.HI R3, RZ, 0x1f, R4 ;  /* 0x0000001fff037819 */ /* 0x000fc80000011404 */
[----:B------:R-:W-:Y:S02]  /*189e0*/  LEA.HI R20, R3, R4, RZ, 0x7 ;  /* 0x0000000403147211 */ /* 0x000fe400078f38ff */
[----:B------:R-:W-:-:S04]  /*189f0*/  SHF.R.S32.HI R3, RZ, 0x1f, R2 ;  /* 0x0000001fff037819 */ /* 0x000fc80000011402 */
[----:B------:R-:W-:Y:S02]  /*18a00*/  LEA.HI R2, R3, R2, RZ, 0x7 ;  /* 0x0000000203027211 */ /* 0x000fe400078f38ff */
[----:B------:R-:W-:Y:S02]  /*18a10*/  SHF.R.S32.HI R20, RZ, 0x7, R20 ;  /* 0x00000007ff147819 */ /* 0x000fe40000011414 */
[----:B------:R-:W-:-:S04]  /*18a20*/  SHF.R.S32.HI R2, RZ, 0x7, R2 ;  /* 0x00000007ff027819 */ /* 0x000fc80000011402 */
[----:B------:R-:W-:Y:S01]  /*18a30*/  VIMNMX R2, R20, R2, PT ;  /* 0x0000000214027248 */ /* 0x000fe20003fe0100 */
[----:B------:R-:W-:-:S03]  /*18a40*/  IMAD.MOV R3, RZ, RZ, -R0 ;  /* 0x000000ffff037224 */ /* 0x000fc600078e0a00 */
[----:B------:R-:W-:-:S04]  /*18a50*/  LEA R2, R2, -R0, 0x7 ;  /* 0x8000000002027211 */ /* 0x000fc800078e38ff */
[----:B------:R-:W-:Y:S02]  /*18a60*/  VIMNMX R0, R2, R8, PT ;  /* 0x0000000802007248 */ /* 0x000fe40003fe0100 */
[----:B------:R-:W-:-:S04]  /*18a70*/  VIMNMX R2, RZ, R3, !PT ;  /* 0x00000003ff027248 */ /* 0x000fc80007fe0100 */
[----:B------:R-:W-:Y:S02]  /*18a80*/  ISETP.GT.AND P0, PT, R0, R2, PT ;  /* 0x000000020000720c */ /* 0x000fe40003f04270 */
[----:B------:R-:W-:-:S11]  /*18a90*/  SHF.R.U32.HI R2, RZ, 0x7, R2 ;  /* 0x00000007ff027819 */ /* 0x000fd60000011602 */
[----:B------:R-:W-:-:S05]  /*18aa0*/  @P0 VIADD R0, R0, 0x7f ;  /* 0x0000007f00000836 */ /* 0x000fca0000000000 */
[----:B------:R-:W-:Y:S01]  /*18ab0*/  @P0 SHF.R.S32.HI R3, RZ, 0x1f, R0 ;  /* 0x0000001fff030819 */ /* 0x000fe20000011400 */
[----:B------:R-:W-:-:S03]  /*18ac0*/  IMAD.MOV.U32 R7, RZ, RZ, R2 ;  /* 0x000000ffff077224 */ /* 0x000fc600078e0002 */
[----:B------:R-:W-:-:S04]  /*18ad0*/  @P0 LEA.HI R0, R3, R0, RZ, 0x7 ;  /* 0x0000000003000211 */ /* 0x000fc800078f38ff */
[----:B------:R-:W-:-:S04]  /*18ae0*/  @P0 SHF.R.S32.HI R7, RZ, 0x7, R0 ;  /* 0x00000007ff070819 */ /* 0x000fc80000011400 */
[----:B------:R-:W-:Y:S02]  /*18af0*/  ISETP.GT.AND P2, PT, R7, R2, PT ;  /* 0x000000020700720c */ /* 0x000fe40003f44270 */
[----:B------:R-:W-:-:S11]  /*18b00*/  PLOP3.LUT P0, PT, PT, PT, PT, 0x80, 0x0 ;  /* 0x000000000000781c */ /* 0x000fd60003f0f070 */
        /* <DEDUP_REMOVED lines=8> */
.L_x_3141:
[----:B--2---:R-:W-:Y:S02]  /*18b90*/  ISETP.NE.AND P0, PT, R14, RZ, PT ;  /* 0x000000ff0e00720c */ /* 0x004fe40003f05270 */
[----:B------:R-:W-:-:S11]  /*18ba0*/  PLOP3.LUT P6, PT, PT, PT, PT, 0x8, 0x0 ;  /* 0x000000000000781c */ /* 0x000fd60003fce170 */
[----:B------:R-:W-:Y:S05]  /*18bb0*/  @P0 BRA `(.L_x_2932) ;  /* 0x00000000000c0947 */ /* 0x000fea0003800000 */
[----:B------:R-:W-:-:S03]  /*18bc0*/  UMOV UR4, 0xffffffff ;  /* 0xffffffff00047882 */ /* 0x000fc60000000000 */
[----:B------:R-:W-:Y:S05]  /*18bd0*/  BRA.DIV UR4, `(.L_x_2933) ;  /* 0x0000007e04247947 */ /* 0x000fea000b800000 */
[----:B------:R-:W-:-:S13]  /*18be0*/  ELECT P6, URZ, PT ;  /* 0x00000000003f782f */ /* 0x000fda00038c0000 */
.L_x_2932:
[----:B-1----:R-:W2:Y:S04]  /*18bf0*/  LDL R3, [R1+0x50] ;  /* 0x0000500001037983 */ /* 0x002ea80000100800 */
[----:B------:R-:W3:Y:S01]  /*18c00*/  LDL R5, [R1+0x4] ;  /* 0x0000040001057983 */ /* 0x000ee20000100800 */
[----:B------:R-:W-:Y:S01]  /*18c10*/  BSSY B1, `(.L_x_2934) ;  /* 0x0000008000017945 */ /* 0x000fe20003800000 */
[----:B--2---:R-:W-:-:S05]  /*18c20*/  VIADD R3, R3, 0x1 ;  /* 0x0000000103037836 */ /* 0x004fca0000000000 */
[----:B------:R-:W-:-:S04]  /*18c30*/  LEA.HI R4, R3, R3, RZ, 0x1 ;  /* 0x0000000303047211 */ /* 0x000fc800078f08ff */
[----:B------:R-:W-:-:S05]  /*18c40*/  LOP3.LUT R4, R4, 0xfffffffe, RZ, 0xc0, !PT ;  /* 0xfffffffe04047812 */ /* 0x000fca00078ec0ff */
[----:B------:R-:W-:-:S05]  /*18c50*/  IMAD.IADD R3, R3, 0x1, -R4 ;  /* 0x0000000103037824 */ /* 0x000fca00078e0a04 */
[----:B------:R-:W-:-:S04]  /*18c60*/  SHF.L.U32 R3, R3, 0x1f, RZ ;  /* 0x0000001f03037819 */ /* 0x000fc800000006ff */
[----:B---3--:R-:W1:Y:S02]  /*18c70*/  SYNCS.PHASECHK.TRANS64.TRYWAIT P0, [R5+URZ+0x28820], R3 ;  /* 0x02882003050075a7 */ /* 0x008e64000800017f */
[----:B-1----:R-:W-:Y:S05]  /*18c80*/  @!P0 BRA `(.L_x_2935) ;  /* 0x0000007c00188947 */ /* 0x002fea0003800000 */
.L_x_3144:
[----:B------:R-:W-:Y:S05]  /*18c90*/  BSYNC B1 ;  /* 0x0000000000017941 */ /* 0x000fea0003800000 */
.L_x_2934:
[----:B------:R-:W-:Y:S04]  /*18ca0*/  BSSY B1, `(.L_x_2936) ;  /* 0x0000074000017945 */ /* 0x000fe80003800000 */
[----:B------:R-:W-:Y:S05]  /*18cb0*/  @!P6 BRA `(.L_x_2937) ;  /* 0x0000000400c8e947 */ /* 0x000fea0003800000 */
[----:B------:R-:W2:Y:S04]  /*18cc0*/  LDL R8, [R1+0x4] ;  /* 0x0000040001087983 */ /* 0x000ea80000100800 */
[----:B------:R-:W2:Y:S04]  /*18cd0*/  LDL R5, [R1+0x1c] ;  /* 0x00001c0001057983 */ /* 0x000ea80000100800 */
[----:B------:R-:W3:Y:S01]  /*18ce0*/  LDL R6, [R1+0x20] ;  /* 0x0000200001067983 */ /* 0x000ee20000100800 */
[----:B------:R-:W-:Y:S01]  /*18cf0*/  BSSY B2, `(.L_x_2938) ;  /* 0x0000008000027945 */ /* 0x000fe20003800000 */
[----:B-1----:R-:W1:Y:S02]  /*18d00*/  S2R R4, SR_TID.X ;  /* 0x0000000000047919 */ /* 0x002e640000002100 */
[----:B-1----:R-:W-:-:S04]  /*18d10*/  LOP3.LUT R4, R4, 0x7f, RZ, 0xc0, !PT ;  /* 0x0000007f04047812 */ /* 0x002fc800078ec0ff */
[----:B------:R-:W-:Y:S02]  /*18d20*/  ISETP.NE.AND P1, PT, R4, RZ, PT ;  /* 0x000000ff0400720c */ /* 0x000fe40003f25270 */
[----:B--2---:R-:W-:Y:S02]  /*18d30*/  LEA R5, R5, R8, 0x3 ;  /* 0x0000000805057211 */ /* 0x004fe400078e18ff */
[----:B---3--:R-:W-:-:S04]  /*18d40*/  SHF.L.U32 R9, R6, 0x1f, RZ ;  /* 0x0000001f06097819 */ /* 0x008fc800000006ff */
[----:B------:R-:W1:Y:S02]  /*18d50*/  SYNCS.PHASECHK.TRANS64.TRYWAIT P0, [R5+URZ+0x288a0], R9 ;  /* 0x0288a009050075a7 */ /* 0x000e64000800017f */
[----:B-1----:R-:W-:Y:S05]  /*18d60*/  @!P0 BRA `(.L_x_2939) ;  /* 0x0000007800f88947 */ /* 0x002fea0003800000 */
.L_x_3145:
[----:B------:R-:W-:Y:S05]  /*18d70*/  BSYNC B2 ;  /* 0x0000000000027941 */ /* 0x000fea0003800000 */
.L_x_2938:
        /* <DEDUP_REMOVED lines=9> */
.L_x_2941:
[----:B------:R-:W-:Y:S05]  /*18e10*/  BSYNC B2 ;  /* 0x0000000000027941 */ /* 0x000fea0003800000 */
.L_x_2940:
        /* <DEDUP_REMOVED lines=11> */
[C---:B--2---:R-:W-:Y:S01]  /*18ed0*/  IMAD R8, R3.reuse, 0x8000, R6 ;  /* 0x0000800003087824 */ /* 0x044fe200078e0206 */
[----:B------:R-:W-:Y:S01]  /*18ee0*/  SHF.L.U32 R11, R3, 0xe, RZ ;  /* 0x0000000e030b7819 */ /* 0x000fe200000006ff */
[----:B------:R-:W-:-:S02]  /*18ef0*/  VIADD R3, R5, 0x28890 ;  /* 0x0002889005037836 */ /* 0x000fc40000000000 */
[----:B------:R-:W-:-:S07]  /*18f00*/  VIADD R6, R8, 0x18400 ;  /* 0x0001840008067836 */ /* 0x000fce0000000000 */
.L_x_2942:
        /* <DEDUP_REMOVED lines=10> */
[----:B0-----:R-:W-:Y:S01]  /*18fb0*/  IMAD.MOV.U32 R13, RZ, RZ, 0x40 ;  /* 0x00000040ff0d7424 */ /* 0x001fe200078e00ff */
[----:B------:R-:W-:Y:S01]  /*18fc0*/  PLOP3.LUT P0, PT, PT, PT, PT, 0x80, 0x0 ;  /* 0x000000000000781c */ /* 0x000fe20003f0f070 */
[----:B------:R-:W-:Y:S01]  /*18fd0*/  VIADD R6, R8, 0x1c400 ;  /* 0x0001c40008067836 */ /* 0x000fe20000000000 */
[----:B------:R-:W-:Y:S01]  /*18fe0*/  UMOV UR6, 0x0 ;  /* 0x0000000000067882 */ /* 0x000fe20000000000 */
[----:B------:R-:W-:Y:S01]  /*18ff0*/  UMOV UR7, 0x12f00000 ;  /* 0x12f0000000077882 */ /* 0x000fe20000000000 */
[----:B------:R-:W-:-:S15]  /*19000*/  R2UR UR10, R13 ;  /* 0x000000000d0a72ca */ /* 0x000fde00000e0000 */
.L_x_2943:
        /* <DEDUP_REMOVED lines=13> */
.L_x_3146:
[----:B------:R-:W-:Y:S05]  /*190e0*/  BSYNC B2 ;  /* 0x0000000000027941 */ /* 0x000fea0003800000 */
.L_x_2944:
[----:B------:R-:W-:Y:S01]  /*190f0*/  BSSY B2, `(.L_x_2946) ;  /* 0x000000b000027945 */ /* 0x000fe20003800000 */
[----:B------:R-:W-:Y:S01]  /*19100*/  IMAD.MOV.U32 R8, RZ, RZ, 0x0 ;  /* 0x00000000ff087424 */ /* 0x000fe200078e00ff */
[----:B01----:R-:W-:Y:S02]  /*19110*/  MOV R9, 0x12f00000 ;  /* 0x12f0000000097802 */ /* 0x003fe40000000f00 */
[----:B------:R-:W-:Y:S05]  /*19120*/  @P1 BRA `(.L_x_2947) ;  /* 0x00000000001c1947 */ /* 0x000fea0003800000 */
[----:B------:R-:W0:Y:S01]  /*19130*/  S2R R6, SR_TID.X ;  /* 0x0000000000067919 */ /* 0x000e220000002100 */
[----:B------:R-:W-:-:S04]  /*19140*/  IMAD.MOV.U32 R3, RZ, RZ, 0x8000 ;  /* 0x00008000ff037424 */ /* 0x000fc800078e00ff */
[----:B------:R1:W-:Y:S01]  /*19150*/  SYNCS.ARRIVE.TRANS64 RZ, [R5+URZ+0x288b0], R3 ;  /* 0x0288b00305ff79a7 */ /* 0x0003e2000800003f */
[----:B0-----:R-:W-:-:S04]  /*19160*/  LOP3.LUT R6, R6, 0x1f, RZ, 0xc0, !PT ;  /* 0x0000001f06067812 */ /* 0x001fc800078ec0ff */
[----:B------:R-:W-:-:S13]  /*19170*/  ISETP.NE.AND P0, PT, R6, RZ, PT ;  /* 0x000000ff0600720c */ /* 0x000fda0003f05270 */
[----:B-1----:R-:W-:Y:S05]  /*19180*/  @!P0 BRA `(.L_x_2947) ;  /* 0x0000000000048947 */ /* 0x002fea0003800000 */
[----:B------:R-:W-:Y:S01]  /*19190*/  BPT.TRAP 0x1 ;  /* 0x000000040000795c */ /* 0x000fe20000300000 */
.L_x_2947:
[----:B------:R-:W-:Y:S05]  /*191a0*/  BSYNC B2 ;  /* 0x0000000000027941 */ /* 0x000fea0003800000 */
.L_x_2946:
[----:B------:R-:W2:Y:S01]  /*191b0*/  LDL R3, [R1+0x4] ;  /* 0x0000040001037983 */ /* 0x000ea20000100800 */
[----:B------:R-:W-:Y:S01]  /*191c0*/  R2UR UR10, R12 ;  /* 0x000000000c0a72ca */ /* 0x000fe200000e0000 */
[----:B------:R-:W-:Y:S01]  /*191d0*/  UIADD3 UR4, UP0, UR38, 0x670, URZ ;  /* 0x0000067026047890 */ /* 0x000fe2000ff1e03f */
[----:B------:R-:W-:Y:S01]  /*191e0*/  R2UR UR6, R8 ;  /* 0x00000000080672ca */ /* 0x000fe200000e0000 */
[----:B------:R-:W-:Y:S01]  /*191f0*/  VIADD R5, R5, 0x288b0 ;  /* 0x000288b005057836 */ /* 0x000fe20000000000 */
[----:B------:R-:W-:Y:S01]  /*19200*/  R2UR UR7, R9 ;  /* 0x00000000090772ca */ /* 0x000fe200000e0000 */
[----:B------:R-:W-:Y:S01]  /*19210*/  UIADD3.X UR5, URZ, UR39, URZ, UP0, !UPT ;  /* 0x000000273f057290 */ /* 0x000fe200087fe43f */
[----:B------:R-:W-:Y:S01]  /*19220*/  PLOP3.LUT P0, PT, PT, PT, PT, 0x80, 0x0 ;  /* 0x000000000000781c */ /* 0x000fe20003f0f070 */
[----:B--2---:R-:W-:-:S04]  /*19230*/  IMAD R6, R11, 0x2, R3 ;  /* 0x000000020b067824 */ /* 0x004fc800078e0203 */
[----:B------:R-:W-:-:S08]  /*19240*/  VIADD R3, R6, 0x400 ;  /* 0x0000040006037836 */ /* 0x000fd00000000000 */
.L_x_2948:
        /* <DEDUP_REMOVED lines=15> */
.L_x_2949:
        /* <DEDUP_REMOVED lines=10> */
.L_x_2937:
[----:B------:R-:W-:Y:S05]  /*193e0*/  BSYNC B1 ;  /* 0x0000000000017941 */ /* 0x000fea0003800000 */
.L_x_2936:
[----:B------:R-:W1:Y:S04]  /*193f0*/  LDL.LU R8, [R1+0x1c] ;  /* 0x00001c0001087983 */ /* 0x000e680000300800 */
[----:B------:R-:W2:Y:S01]  /*19400*/  LDL.LU R6, [R1+0x20] ;  /* 0x0000200001067983 */ /* 0x000ea20000300800 */
[----:B------:R-:W-:Y:S02]  /*19410*/  PLOP3.LUT P0, PT, PT, PT, PT, 0x8, 0x0 ;  /* 0x000000000000781c */ /* 0x000fe40003f0e170 */
[----:B-1----:R-:W-:Y:S01]  /*19420*/  IADD3 R3, R8, 0x1, RZ ;  /* 0x0000000108037810 */ /* 0x002fe20007ffe0ff */
        /* <DEDUP_REMOVED lines=9> */
.L_x_2964:
[----:B------:R-:W-:Y:S05]  /*194c0*/  YIELD ;  /* 0x0000000000007946 */ /* 0x000fea0003800000 */
[----:B------:R-:W-:Y:S04]  /*194d0*/  BSSY B1, `(.L_x_2950) ;  /* 0x0000070000017945 */ /* 0x000fe80003800000 */
[----:B--2---:R-:W-:Y:S05]  /*194e0*/  @!P6 BRA `(.L_x_2951) ;  /* 0x0000000400b8e947 */ /* 0x004fea0003800000 */
[----:B-1----:R-:W2:Y:S04]  /*194f0*/  LDL R6, [R1+0x4] ;  /* 0x0000040001067983 */ /* 0x002ea80000100800 */
[----:B------:R-:W2:Y:S04]  /*19500*/  LDL R5, [R1+0x1c] ;  /* 0x00001c0001057983 */ /* 0x000ea80000100800 */
[----:B------:R-:W3:Y:S01]  /*19510*/  LDL R4, [R1+0x20] ;  /* 0x0000200001047983 */ /* 0x000ee20000100800 */
[----:B------:R-:W-:Y:S01]  /*19520*/  BSSY B2, `(.L_x_2952) ;  /* 0x0000008000027945 */ /* 0x000fe20003800000 */
[----:B------:R-:W1:Y:S02]  /*19530*/  S2R R3, SR_TID.X ;  /* 0x0000000000037919 */ /* 0x000e640000002100 */
[----:B-1----:R-:W-:-:S04]  /*19540*/  LOP3.LUT R3, R3, 0x7f, RZ, 0xc0, !PT ;  /* 0x0000007f03037812 */ /* 0x002fc800078ec0ff */
[----:B------:R-:W-:Y:S01]  /*19550*/  ISETP.NE.AND P2, PT, R3, RZ, PT ;  /* 0x000000ff0300720c */ /* 0x000fe20003f45270 */
[----:B--2---:R-:W-:Y:S01]  /*19560*/  IMAD R7, R5, 0x8, R6 ;  /* 0x0000000805077824 */ /* 0x004fe200078e0206 */
[----:B---3--:R-:W-:-:S04]  /*19570*/  SHF.L.U32 R6, R4, 0x1f, RZ ;  /* 0x0000001f04067819 */ /* 0x008fc800000006ff */
[----:B------:R-:W1:Y:S02]  /*19580*/  SYNCS.PHASECHK.TRANS64.TRYWAIT P1, [R7+URZ+0x288a0], R6 ;  /* 0x0288a006070075a7 */ /* 0x000e64000802017f */
[----:B-1----:R-:W-:Y:S05]  /*19590*/  @!P1 BRA `(.L_x_2953) ;  /* 0x0000007400149947 */ /* 0x002fea0003800000 */
.L_x_3147:
[----:B------:R-:W-:Y:S05]  /*195a0*/  BSYNC B2 ;  /* 0x0000000000027941 */ /* 0x000fea0003800000 */
.L_x_2952:
        /* <DEDUP_REMOVED lines=9> */
.L_x_2955:
[----:B------:R-:W-:Y:S05]  /*19640*/  BSYNC B2 ;  /* 0x0000000000027941 */ /* 0x000fea0003800000 */
.L_x_2954:
        /* <DEDUP_REMOVED lines=9> */
[----:B--2---:R-:W-:Y:S01]  /*196e0*/  IMAD R5, R3, 0x8000, R4 ;  /* 0x0000800003057824 */ /* 0x004fe200078e0204 */
[----:B------:R-:W-:Y:S01]  /*196f0*/  LEA R4, R8, R10, 0x7 ;  /* 0x0000000a08047211 */ /* 0x000fe200078e38ff */
[----:B------:R-:W-:-:S02]  /*19700*/  VIADD R3, R7, 0x28890 ;  /* 0x0002889007037836 */ /* 0x000fc40000000000 */
[----:B------:R-:W-:-:S09]  /*19710*/  VIADD R9, R5, 0x18400 ;  /* 0x0001840005097836 */ /* 0x000fd20000000000 */
.L_x_2956:
        /* <DEDUP_REMOVED lines=16> */
.L_x_2957:
        /* <DEDUP_REMOVED lines=13> */
.L_x_3148:
[----:B------:R-:W-:Y:S05]  /*198f0*/  BSYNC B2 ;  /* 0x0000000000027941 */ /* 0x000fea0003800000 */
.L_x_2958:
[----:B------:R-:W-:Y:S01]  /*19900*/  BSSY B2, `(.L_x_2960) ;  /* 0x000000b000027945 */ /* 0x000fe20003800000 */
[----:B------:R-:W-:Y:S01]  /*19910*/  IMAD.MOV.U32 R12, RZ, RZ, 0x0 ;  /* 0x00000000ff0c7424 */ /* 0x000fe200078e00ff */
[----:B0-----:R-:W-:Y:S02]  /*19920*/  MOV R13, 0x12f00000 ;  /* 0x12f00000000d7802 */ /* 0x001fe40000000f00 */
[----:B------:R-:W-:Y:S05]  /*19930*/  @P2 BRA `(.L_x_2961) ;  /* 0x00000000001c2947 */ /* 0x000fea0003800000 */
[----:B------:R-:W0:Y:S01]  /*19940*/  S2R R9, SR_TID.X ;  /* 0x0000000000097919 */ /* 0x000e220000002100 */
[----:B------:R-:W-:-:S04]  /*19950*/  IMAD.MOV.U32 R3, RZ, RZ, 0x8000 ;  /* 0x00008000ff037424 */ /* 0x000fc800078e00ff */
[----:B------:R3:W-:Y:S01]  /*19960*/  SYNCS.ARRIVE.TRANS64 RZ, [R7+URZ+0x288b0], R3 ;  /* 0x0288b00307ff79a7 */ /* 0x0007e2000800003f */
[----:B0-----:R-:W-:-:S04]  /*19970*/  LOP3.LUT R9, R9, 0x1f, RZ, 0xc0, !PT ;  /* 0x0000001f09097812 */ /* 0x001fc800078ec0ff */
[----:B------:R-:W-:-:S13]  /*19980*/  ISETP.NE.AND P1, PT, R9, RZ, PT ;  /* 0x000000ff0900720c */ /* 0x000fda0003f25270 */
[----:B---3--:R-:W-:Y:S05]  /*19990*/  @!P1 BRA `(.L_x_2961) ;  /* 0x0000000000049947 */ /* 0x008fea0003800000 */
[----:B------:R-:W-:Y:S01]  /*199a0*/  BPT.TRAP 0x1 ;  /* 0x000000040000795c */ /* 0x000fe20000300000 */
.L_x_2961:
[----:B------:R-:W-:Y:S05]  /*199b0*/  BSYNC B2 ;  /* 0x0000000000027941 */ /* 0x000fea0003800000 */
.L_x_2960:
        /* <DEDUP_REMOVED lines=8> */
.L_x_2962:
        /* <DEDUP_REMOVED lines=15> */
.L_x_2963:
        /* <DEDUP_REMOVED lines=10> */
.L_x_2951:
[----:B------:R-:W-:Y:S05]  /*19bd0*/  BSYNC B1 ;  /* 0x0000000000017941 */ /* 0x000fea0003800000 */
.L_x_2950:
[----:B-1----:R-:W2:Y:S04]  /*19be0*/  LDL.LU R3, [R1+0x1c] ;  /* 0x00001c0001037983 */ /* 0x002ea80000300800 */
[----:B------:R-:W3:Y:S01]  /*19bf0*/  LDL.LU R6, [R1+0x20] ;  /* 0x0000200001067983 */ /* 0x000ee20000300800 */
[C---:B------:R-:W-:Y:S02]  /*19c00*/  ISETP.GT.AND P2, PT, R8.reuse, R2, PT ;  /* 0x000000020800720c */ /* 0x040fe40003f44270 */
[----:B------:R-:W-:Y:S01]  /*19c10*/  IADD3 R8, R8, -0x1, RZ ;  /* 0xffffffff08087810 */ /* 0x000fe20007ffe0ff */
        /* <DEDUP_REMOVED lines=8> */
.L_x_2930:
[----:B------:R-:W-:Y:S05]  /*19ca0*/  BSYNC B0 ;  /* 0x0000000000007941 */ /* 0x000fea0003800000 */
.L_x_2929:
[----:B------:R-:W3:Y:S01]  /*19cb0*/  LDC R0, c[0x0][0x448] ;  /* 0x00011200ff007b82 */ /* 0x000ee20000000800 */
[----:B------:R-:W-:Y:S05]  /*19cc0*/  @!P0 WARPSYNC.ALL ;  /* 0x0000000000008948 */ /* 0x000fea0003800000 */
[----:B------:R-:W-:Y:S02]  /*19cd0*/  BSSY B7, `(.L_x_2965) ;  /* 0x00003fe000077945 */ /* 0x000fe40003800000 */
[----:B------:R-:W-:Y:S01]  /*19ce0*/  @!P0 BAR.SYNC.DEFER_BLOCKING 0xc, 0x180 ;  /* 0x0306000000008b1d */ /* 0x000fe20000010000 */
[----:B---3--:R-:W-:Y:S02]  /*19cf0*/  ISETP.NE.AND P1, PT, R0, 0x1, PT ;  /* 0x000000010000780c */ /* 0x008fe40003f25270 */
[----:B------:R-:W-:-:S11]  /*19d00*/  LEA R0, R17, 0x7f, 0x7 ;  /* 0x0000007f11007811 */ /* 0x000fd600078e38ff */
[----:B------:R-:W3:Y:S08]  /*19d10*/  @P1 LDC R2, c[0x0][0x44c] ;  /* 0x00011300ff021b82 */ /* 0x000ef00000000800 */
[----:B-12---:R-:W1:Y:S01]  /*19d20*/  @P1 LDC R3, c[0x0][0x450] ;  /* 0x00011400ff031b82 */ /* 0x006e620000000800 */
[----:B---3--:R-:W-:-:S05]  /*19d30*/  @P1 IMAD.HI.U32 R2, R0, R2, RZ ;  /* 0x0000000200021227 */ /* 0x008fca00078e00ff */
[----:B-1----:R-:W-:-:S05]  /*19d40*/  @P1 SHF.R.U32.HI R0, RZ, R3, R2 ;  /* 0x00000003ff001219 */ /* 0x002fca0000011602 */
[----:B------:R-:W-:-:S05]  /*19d50*/  IMAD.IADD R0, R21, 0x1, R0 ;  /* 0x0000000115007824 */ /* 0x000fca00078e0200 */
[----:B------:R-:W-:-:S04]  /*19d60*/  SHF.R.S32.HI R2, RZ, 0x1f, R0 ;  /* 0x0000001fff027819 */ /* 0x000fc80000011400 */
[----:B------:R-:W-:-:S04]  /*19d70*/  LEA.HI R0, R2, R0, RZ, 0x7 ;  /* 0x0000000002007211 */ /* 0x000fc800078f38ff */
[----:B------:R-:W-:-:S04]  /*19d80*/  SHF.R.S32.HI R0, RZ, 0x7, R0 ;  /* 0x00000007ff007819 */ /* 0x000fc80000011400 */
[----:B------:R-:W-:-:S04]  /*19d90*/  VIMNMX R4, R20, R0, PT ;  /* 0x0000000014047248 */ /* 0x000fc80003fe0100 */
[----:B------:R-:W-:Y:S01]  /*19da0*/  ISETP.GT.AND P0, PT, R4, RZ, PT ;  /* 0x000000ff0400720c */ /* 0x000fe20003f04270 */
        /* <DEDUP_REMOVED lines=19> */
.L_x_2966:
        /* <DEDUP_REMOVED lines=11> */
[----:B------:R-:W1:Y:S01]  /*19f90*/  LDC.64 R2, c[0x4][R2] ;  /* 0x0100000002027b82 */ /* 0x000e620000000a00 */
        /* <DEDUP_REMOVED lines=9> */
.L_x_2969:
[----:B------:R-:W-:Y:S05]  /*1a030*/  BSYNC B6 ;  /* 0x0000000000067941 */ /* 0x000fea0003800000 */
.L_x_2968:
        /* <DEDUP_REMOVED lines=18> */
[----:B01----:R-:W-:-:S07]  /*1a160*/  IMAD.MOV.U32 R13, RZ, RZ, RZ ;  /* 0x000000ffff0d7224 */ /* 0x003fce00078e00ff */
[----:B------:R-:W-:-:S07]  /*1a170*/  LEPC R20, `(.L_x_2972) ;  /* 0x000000001014794e */ /* 0x000fce0000000000 */
[----:B--2---:R-:W-:Y:S05]  /*1a180*/  CALL.ABS.NOINC R2 ;  /* 0x0000000002007343 */ /* 0x004fea0003c00000 */
.L_x_2972:
[----:B------:R-:W-:Y:S01]  /*1a190*/  MOV R2, 0x0 ;  /* 0x0000000000027802 */ /* 0x000fe20000000f00 */
[----:B------:R-:W-:Y:S01]  /*1a1a0*/  ULDC.64 UR4, c[0x4][0xa0] ;  /* 0x0100280000047ab9 */ /* 0x000fe20000000a00 */
[----:B------:R-:W-:Y:S01]  /*1a1b0*/  ULDC.64 UR6, c[0x4][0xa8] ;  /* 0x01002a0000067ab9 */ /* 0x000fe20000000a00 */
[----:B------:R-:W-:Y:S01]  /*1a1c0*/  ULDC.64 UR8, c[0x4][0x18] ;  /* 0x0100060000087ab9 */ /* 0x000fe20000000a00 */
[----:B------:R-:W-:Y:S01]  /*1a1d0*/  IMAD.U32 R4, RZ, RZ, UR4 ;  /* 0x00000004ff047e24 */ /* 0x000fe2000f8e00ff */
[----:B------:R-:W-:Y:S01]  /*1a1e0*/  MOV R6, UR6 ;  /* 0x0000000600067c02 */ /* 0x000fe20008000f00 */
[----:B------:R-:W0:Y:S01]  /*1a1f0*/  LDC.64 R2, c[0x4][R2] ;  /* 0x0100000002027b82 */ /* 0x000e220000000a00 */
[----:B------:R-:W-:Y:S01]  /*1a200*/  IMAD.U32 R5, RZ, RZ, UR5 ;  /* 0x00000005ff057e24 */ /* 0x000fe2000f8e00ff */
[----:B------:R-:W-:Y:S01]  /*1a210*/  MOV R13, RZ ;  /* 0x000000ff000d7202 */ /* 0x000fe20000000f00 */
[----:B------:R-:W-:Y:S02]  /*1a220*/  IMAD.U32 R7, RZ, RZ, UR7 ;  /* 0x00000007ff077e24 */ /* 0x000fe4000f8e00ff */
[----:B------:R-:W-:-:S02]  /*1a230*/  IMAD.U32 R10, RZ, RZ, UR8 ;  /* 0x00000008ff0a7e24 */ /* 0x000fc4000f8e00ff */
[----:B------:R-:W-:Y:S02]  /*1a240*/  IMAD.U32 R11, RZ, RZ, UR9 ;  /* 0x00000009ff0b7e24 */ /* 0x000fe4000f8e00ff */
[----:B------:R-:W-:Y:S02]  /*1a250*/  IMAD.MOV.U32 R8, RZ, RZ, 0x70 ;  /* 0x00000070ff087424 */ /* 0x000fe400078e00ff */
[----:B------:R-:W-:-:S07]  /*1a260*/  IMAD.MOV.U32 R12, RZ, RZ, 0x1 ;  /* 0x00000001ff0c7424 */ /* 0x000fce00078e00ff */
[----:B------:R-:W-:-:S07]  /*1a270*/  LEPC R20, `(.L_x_2971) ;  /* 0x000000001014794e */ /* 0x000fce0000000000 */
[----:B0-----:R-:W-:Y:S05]  /*1a280*/  CALL.ABS.NOINC R2 ;  /* 0x0000000002007343 */ /* 0x001fea0003c00000 */
.L_x_2971:
[----:B------:R-:W-:Y:S05]  /*1a290*/  BSYNC B6 ;  /* 0x0000000000067941 */ /* 0x000fea0003800000 */
.L_x_2970:
[----:B------:R-:W2:Y:S01]  /*1a2a0*/  LDL.LU R2, [R1] ;  /* 0x0000000001027983 */ /* 0x000ea20000300800 */
[----:B------:R-:W-:-:S03]  /*1a2b0*/  ULDC.64 UR4, c[0x0][0x9f8] ;  /* 0x00027e0000047ab9 */ /* 0x000fc60000000a00 */
[----:B------:R-:W3:Y:S04]  /*1a2c0*/  LDL.LU R4, [R1+0xc] ;  /* 0x00000c0001047983 */ /* 0x000ee80000300800 */
[----:B------:R-:W4:Y:S01]  /*1a2d0*/  LDL R7, [R1+0x10] ;  /* 0x0000100001077983 */ /* 0x000f220000100800 */
[----:B------:R-:W-:-:S03]  /*1a2e0*/  ISETP.NE.U32.AND P0, PT, RZ, UR4, PT ;  /* 0x00000004ff007c0c */ /* 0x000fc6000bf05070 */
[----:B------:R-:W5:Y:S01]  /*1a2f0*/  LDL R0, [R1+0x34] ;  /* 0x0000340001007983 */ /* 0x000f620000100800 */
[----:B------:R-:W-:-:S13]  /*1a300*/  ISETP.NE.AND.EX P0, PT, RZ, UR5, PT, P0 ;  /* 0x00000005ff007c0c */ /* 0x000fda000bf05300 */
[----:B--2---:R-:W-:-:S04]  /*1a310*/  @P0 IADD3 R2, P1, R2, UR4, RZ ;  /* 0x0000000402020c10 */ /* 0x004fc8000ff3e0ff */
[----:B---3--:R-:W-:Y:S01]  /*1a320*/  @P0 IADD3.X R3, R4, UR5, RZ, P1, !PT ;  /* 0x0000000504030c10 */ /* 0x008fe20008ffe4ff */
[----:B------:R-:W-:-:S04]  /*1a330*/  ULDC.64 UR4, c[0x0][0xa08] ;  /* 0x0002820000047ab9 */ /* 0x000fc80000000a00 */
[----:B----4-:R1:W2:Y:S02]  /*1a340*/  @P0 LDG.E R7, desc[UR40][R2.64] ;  /* 0x0000002802070981 */ /* 0x0102a4000c1e1900 */
[----:B-1----:R-:W1:Y:S01]  /*1a350*/  LDC.64 R2, c[0x0][0x418] ;  /* 0x00010600ff027b82 */ /* 0x002e620000000a00 */
[----:B-----5:R-:W-:Y:S01]  /*1a360*/  VIADD R4, R0, 0xffffffff ;  /* 0xffffffff00047836 */ /* 0x020fe20000000000 */
[----:B--2---:R-:W-:Y:S01]  /*1a370*/  SHF.R.S32.HI R8, RZ, 0x1f, R7 ;  /* 0x0000001fff087819 */ /* 0x004fe20000011407 */
[----:B------:R2:W-:Y:S04]  /*1a380*/  @P0 STL [R1+0x10], R7 ;  /* 0x0000100701000387 */ /* 0x0005e80000100800 */
        /* <DEDUP_REMOVED lines=10> */
.L_x_3151:
[----:B-1----:R-:W3:Y:S01]  /*1a430*/  LDL.LU R5, [R1+0x24] ;  /* 0x0000240001057983 */ /* 0x002ee20000300800 */
[----:B------:R-:W-:Y:S02]  /*1a440*/  PLOP3.LUT P1, PT, PT, PT, PT, 0x8, 0x0 ;  /* 0x000000000000781c */ /* 0x000fe40003f2e170 */
[----:B--2---:R-:W-:Y:S01]  /*1a450*/  ISETP.NE.AND P0, PT, R14, RZ, PT ;  /* 0x000000ff0e00720c */ /* 0x004fe20003f05270 */
[----:B------:R1:W-:Y:S04]  /*1a460*/  STL [R1], R0 ;  /* 0x0000000001007387 */ /* 0x0003e80000100800 */
[----:B------:R1:W-:Y:S01]  /*1a470*/  STL [R1+0xc], R4 ;  /* 0x00000c0401007387 */ /* 0x0003e20000100800 */
[----:B---3--:R-:W-:-:S05]  /*1a480*/  LOP3.LUT R5, R5, 0xfffffffe, RZ, 0xc0, !PT ;  /* 0xfffffffe05057812 */ /* 0x008fca00078ec0ff */
[----:B------:R-:W-:-:S05]  /*1a490*/  @P1 LOP3.LUT R5, R5, 0x1, RZ, 0xfc, !PT ;  /* 0x0000000105051812 */ /* 0x000fca00078efcff */
[----:B------:R1:W-:Y:S01]  /*1a4a0*/  STL [R1+0x24], R5 ;  /* 0x0000240501007387 */ /* 0x0003e20000100800 */
[----:B------:R-:W-:Y:S05]  /*1a4b0*/  @P0 BRA `(.L_x_2974) ;  /* 0x0000000400380947 */ /* 0x000fea0003800000 */
[----:B------:R-:W-:-:S03]  /*1a4c0*/  UMOV UR4, 0xffffffff ;  /* 0xffffffff00047882 */ /* 0x000fc60000000000 */
[----:B------:R-:W-:Y:S05]  /*1a4d0*/  BRA.DIV UR4, `(.L_x_2975) ;  /* 0x0000006604a07947 */ /* 0x000fea000b800000 */
[----:B------:R-:W-:-:S13]  /*1a4e0*/  ELECT P6, URZ, PT ;  /* 0x00000000003f782f */ /* 0x000fda00038c0000 */
.L_x_3154:
[----:B------:R-:W-:Y:S05]  /*1a4f0*/  @!P6 BRA `(.L_x_2974) ;  /* 0x000000040028e947 */ /* 0x000fea0003800000 */
[----:B------:R-:W-:-:S04]  /*1a500*/  ISETP.NE.U32.AND P0, PT, R2, RZ, PT ;  /* 0x000000ff0200720c */ /* 0x000fc80003f05070 */
[----:B------:R-:W-:-:S13]  /*1a510*/  ISETP.NE.AND.EX P0, PT, R3, RZ, PT, P0 ;  /* 0x000000ff0300720c */ /* 0x000fda0003f05300 */
[----:B------:R-:W-:Y:S05]  /*1a520*/  @!P0 BRA `(.L_x_2976) ;  /* 0x0000000000548947 */ /* 0x000fea0003800000 */
[----:B------:R-:W2:Y:S01]  /*1a530*/  LDC R6, c[0x0][0x43c] ;  /* 0x00010f00ff067b82 */ /* 0x000ea20000000800 */
[----:B------:R-:W-:Y:S01]  /*1a540*/  IMAD.MOV.U32 R9, RZ, RZ, R4 ;  /* 0x000000ffff097224 */ /* 0x000fe200078e0004 */
[----:B------:R-:W-:-:S03]  /*1a550*/  ULDC.64 UR4, c[0x0][0x428] ;  /* 0x00010a0000047ab9 */ /* 0x000fc60000000a00 */
[----:B-1----:R-:W-:Y:S01]  /*1a560*/  IMAD.MOV.U32 R0, RZ, RZ, R9 ;  /* 0x000000ffff007224 */ /* 0x002fe200078e0009 */
[----:B--2---:R-:W-:-:S13]  /*1a570*/  ISETP.NE.AND P0, PT, R6, 0x1, PT ;  /* 0x000000010600780c */ /* 0x004fda0003f05270 */
[----:B------:R-:W1:Y:S02]  /*1a580*/  @P0 LDC.64 R4, c[0x0][0x440] ;  /* 0x00011000ff040b82 */ /* 0x000e640000000a00 */
[----:B-1----:R-:W-:-:S05]  /*1a590*/  @P0 IMAD.HI.U32 R4, R9, R4, RZ ;  /* 0x0000000409040227 */ /* 0x002fca00078e00ff */
        /* <DEDUP_REMOVED lines=8> */
[----:B------:R-:W-:-:S03]  /*1a620*/  IMAD.WIDE.U32 R4, R7, UR4, R4 ;  /* 0x0000000407047c25 */ /* 0x000fc6000f8e0004 */
[----:B------:R-:W-:Y:S02]  /*1a630*/  LEA R2, P0, R4, R2, 0x2 ;  /* 0x0000000204027211 */ /* 0x000fe400078010ff */
[----:B------:R-:W-:-:S04]  /*1a640*/  IADD3 R0, R5, R0, RZ ;  /* 0x0000000005007210 */ /* 0x000fc80007ffe0ff */
[----:B------:R-:W-:-:S05]  /*1a650*/  LEA.HI.X R3, R4, R3, R0, 0x2, P0 ;  /* 0x0000000304037211 */ /* 0x000fca00000f1400 */
[----:B------:R-:W3:Y:S04]  /*1a660*/  LDG.E R0, desc[UR40][R2.64] ;  /* 0x0000002802007981 */ /* 0x000ee8000c1e1900 */
[----:B---3--:R2:W-:Y:S02]  /*1a670*/  STL [R1], R0 ;  /* 0x0000000001007387 */ /* 0x0085e40000100800 */
.L_x_2976:
[----:B------:R-:W3:Y:S04]  /*1a680*/  LDL R7, [R1+0x4] ;  /* 0x0000040001077983 */ /* 0x000ee80000100800 */
[----:B-12---:R-:W3:Y:S04]  /*1a690*/  LDL R0, [R1+0x8] ;  /* 0x0000080001007983 */ /* 0x006ee80000100800 */
[----:B------:R-:W2:Y:S01]  /*1a6a0*/  LDL R2, [R1+0x14] ;  /* 0x0000140001027983 */ /* 0x000ea20000100800 */
[----:B---3--:R-:W-:Y:S01]  /*1a6b0*/  IMAD R0, R0, 0x8, R7 ;  /* 0x0000000800007824 */ /* 0x008fe200078e0207 */
[----:B--2---:R-:W-:-:S04]  /*1a6c0*/  SHF.L.U32 R2, R2, 0x1f, RZ ;  /* 0x0000001f02027819 */ /* 0x004fc800000006ff */
[----:B------:R-:W1:Y:S02]  /*1a6d0*/  SYNCS.PHASECHK.TRANS64.TRYWAIT P0, [R0+URZ+0x28840], R2 ;  /* 0x02884002000075a7 */ /* 0x000e64000800017f */
[----:B-1----:R-:W-:Y:S05]  /*1a6e0*/  @!P0 BRA `(.L_x_2977) ;  /* 0x00000064003c8947 */ /* 0x002fea0003800000 */
.L_x_3155:
        /* <DEDUP_REMOVED lines=11> */
.L_x_2978:
[----:B------:R-:W2:Y:S04]  /*1a7a0*/  LDL R6, [R1+0x4] ;  /* 0x0000040001067983 */ /* 0x000ea80000100800 */
[----:B------:R-:W2:Y:S04]  /*1a7b0*/  LDL R5, [R1+0x8] ;  /* 0x0000080001057983 */ /* 0x000ea80000100800 */
[----:B------:R-:W3:Y:S04]  /*1a7c0*/  LDL R7, [R1+0xc] ;  /* 0x00000c0001077983 */ /* 0x000ee80000100800 */
[----:B------:R-:W4:Y:S04]  /*1a7d0*/  LDL R4, [R1+0x18] ;  /* 0x0000180001047983 */ /* 0x000f280000100800 */
[----:B------:R-:W5:Y:S04]  /*1a7e0*/  LDL R3, [R1] ;  /* 0x0000000001037983 */ /* 0x000f680000100800 */
[----:B-1----:R-:W5:Y:S01]  /*1a7f0*/  LDL.LU R2, [R1+0x24] ;  /* 0x0000240001027983 */ /* 0x002f620000300800 */
[----:B------:R-:W-:-:S02]  /*1a800*/  R2UR UR9, R0 ;  /* 0x00000000000972ca */ /* 0x000fc400000e0000 */
[----:B------:R-:W-:Y:S01]  /*1a810*/  PLOP3.LUT P0, PT, PT, PT, PT, 0x80, 0x0 ;  /* 0x000000000000781c */ /* 0x000fe20003f0f070 */
[----:B------:R-:W-:Y:S01]  /*1a820*/  UIADD3 UR4, UP0, UR38, 0x370, URZ ;  /* 0x0000037026047890 */ /* 0x000fe2000ff1e03f */
[----:B------:R-:W-:Y:S01]  /*1a830*/  R2UR UR12, R18 ;  /* 0x00000000120c72ca */ /* 0x000fe200000e0000 */
[----:B------:R-:W-:Y:S01]  /*1a840*/  UMOV UR10, URZ ;  /* 0x0000003f000a7c82 */ /* 0x000fe20008000000 */
[----:B------:R-:W-:-:S07]  /*1a850*/  UMOV UR7, 0x14f00000 ;  /* 0x14f0000000077882 */ /* 0x000fce0000000000 */
[----:B------:R-:W-:Y:S01]  /*1a860*/  UIADD3 UR9, UR9, 0x28830, URZ ;  /* 0x0002883009097890 */ /* 0x000fe2000fffe03f */
[----:B------:R-:W-:Y:S01]  /*1a870*/  UMOV UR15, 0x40 ;  /* 0x00000040000f7882 */ /* 0x000fe20000000000 */
[----:B--2---:R-:W-:Y:S01]  /*1a880*/  IMAD R0, R5, 0x8000, R6 ;  /* 0x0000800005007824 */ /* 0x004fe200078e0206 */
[----:B---3--:R-:W-:-:S04]  /*1a890*/  R2UR UR11, R7 ;  /* 0x00000000070b72ca */ /* 0x008fc800000e0000 */
[----:B------:R-:W-:Y:S02]  /*1a8a0*/  R2UR UR6, R0 ;  /* 0x00000000000672ca */ /* 0x000fe400000e0000 */
[----:B----4-:R-:W-:Y:S02]  /*1a8b0*/  R2UR UR5, R4 ;  /* 0x00000000040572ca */ /* 0x010fe400000e0000 */
[----:B-----5:R-:W-:Y:S02]  /*1a8c0*/  R2UR UR13, R3 ;  /* 0x00000000030d72ca */ /* 0x020fe400000e0000 */
[----:B------:R-:W-:-:S07]  /*1a8d0*/  LOP3.LUT R2, R2, 0xfffffffe, RZ, 0xc0, !PT ;  /* 0xfffffffe02027812 */ /* 0x000fce00078ec0ff */
        /* <DEDUP_REMOVED lines=12> */
.L_x_2974:
[----:B--2---:R-:W2:Y:S04]  /*1a9a0*/  LDL R2, [R1+0x4] ;  /* 0x0000040001027983 */ /* 0x004ea80000100800 */
[----:B------:R-:W3:Y:S04]  /*1a9b0*/  LDL.LU R3, [R1+0x38] ;  /* 0x0000380001037983 */ /* 0x000ee80000300800 */
[----:B-1----:R-:W4:Y:S04]  /*1a9c0*/  LDL.LU R5, [R1+0x30] ;  /* 0x0000300001057983 */ /* 0x002f280000300800 */
[----:B------:R-:W5:Y:S01]  /*1a9d0*/  LDL.LU R4, [R1+0x40] ;  /* 0x0000400001047983 */ /* 0x000f620000300800 */
        /* <DEDUP_REMOVED lines=27> */
[----:B------:R-:W-:Y:S01]  /*1ab90*/  MOV R4, UR4 ;  /* 0x0000000400047c02 */ /* 0x000fe20008000f00 */
[----:B------:R-:W-:Y:S01]  /*1aba0*/  IMAD.U32 R5, RZ, RZ, UR5 ;  /* 0x00000005ff057e24 */ /* 0x000fe2000f8e00ff */
[----:B------:R-:W1:Y:S01]  /*1abb0*/  LDC.64 R2, c[0x4][R2] ;  /* 0x0100000002027b82 */ /* 0x000e620000000a00 */
        /* <DEDUP_REMOVED lines=9> */
.L_x_2980:
[----:B------:R-:W-:Y:S05]  /*1ac50*/  BSYNC B6 ;  /* 0x0000000000067941 */ /* 0x000fea0003800000 */
.L_x_2979:
[----:B------:R-:W3:Y:S01]  /*1ac60*/  LDL.LU R6, [R1+0x38] ;  /* 0x0000380001067983 */ /* 0x000ee20000300800 */
[----:B------:R-:W-:Y:S01]  /*1ac70*/  ULDC.64 UR4, c[0x0][0x2d8] ;  /* 0x0000b60000047ab9 */ /* 0x000fe20000000a00 */
[----:B------:R-:W1:Y:S01]  /*1ac80*/  LDC R7, c[0x0][0x448] ;  /* 0x00011200ff077b82 */ /* 0x000e620000000800 */
[----:B------:R-:W-:Y:S01]  /*1ac90*/  ULDC.64 UR6, c[0x0][0x280] ;  /* 0x0000a00000067ab9 */ /* 0x000fe20000000a00 */
[----:B--2---:R-:W3:Y:S04]  /*1aca0*/  LDL.LU.64 R2, [R1+0x48] ;  /* 0x0000480001027983 */ /* 0x004ee80000300a00 */
[----:B------:R-:W2:Y:S04]  /*1acb0*/  LDL.LU R0, [R1+0x40] ;  /* 0x0000400001007983 */ /* 0x000ea80000300800 */
[----:B------:R-:W4:Y:S04]  /*1acc0*/  LDL.LU R4, [R1+0x54] ;  /* 0x0000540001047983 */ /* 0x000f280000300800 */
[----:B------:R-:W4:Y:S01]  /*1acd0*/  LDL.LU R5, [R1+0x30] ;  /* 0x0000300001057983 */ /* 0x000f220000300800 */
[----:B------:R-:W0:Y:S03]  /*1ace0*/  S2R R8, SR_TID.X ;  /* 0x0000000000087919 */ /* 0x000e260000002100 */
[----:B------:R0:W5:Y:S01]  /*1acf0*/  LDL R10, [R1+0x3c] ;  /* 0x00003c00010a7983 */ /* 0x0001620000100800 */
[----:B-1----:R-:W-:Y:S01]  /*1ad00*/  ISETP.NE.AND P0, PT, R7, 0x1, PT ;  /* 0x000000010700780c */ /* 0x002fe20003f05270 */
[----:B0-----:R-:W-:-:S05]  /*1ad10*/  IMAD.SHL.U32 R8, R8, 0x8, RZ ;  /* 0x0000000808087824 */ /* 0x001fca00078e00ff */
[----:B------:R-:W-:-:S04]  /*1ad20*/  LOP3.LUT R8, R8, 0x38, RZ, 0xc0, !PT ;  /* 0x0000003808087812 */ /* 0x000fc800078ec0ff */
        /* <DEDUP_REMOVED lines=9> */
[----:B------:R-:W1:Y:S01]  /*1adc0*/  S2R R4, SR_TID.X ;  /* 0x0000000000047919 */ /* 0x000e620000002100 */
[----:B------:R-:W-:-:S04]  /*1add0*/  IMAD.WIDE.U32 R2, R5, UR4, R2 ;  /* 0x0000000405027c25 */ /* 0x000fc8000f8e0002 */
[----:B------:R-:W-:Y:S01]  /*1ade0*/  IMAD R0, R5, UR5, R0 ;  /* 0x0000000505007c24 */ /* 0x000fe2000f8e0200 */
[----:B------:R-:W-:-:S03]  /*1adf0*/  ULDC.64 UR4, c[0x0][0x2d0] ;  /* 0x0000b40000047ab9 */ /* 0x000fc60000000a00 */
[----:B------:R-:W-:Y:S01]  /*1ae00*/  IMAD.IADD R3, R3, 0x1, R0 ;  /* 0x0000000103037824 */ /* 0x000fe200078e0200 */
[----:B-1----:R-:W-:-:S04]  /*1ae10*/  LOP3.LUT R4, R4, 0x7f, RZ, 0xc0, !PT ;  /* 0x0000007f04047812 */ /* 0x002fc800078ec0ff */
[----:B------:R-:W-:Y:S02]  /*1ae20*/  SHF.R.U32.HI R5, RZ, 0x3, R4 ;  /* 0x00000003ff057819 */ /* 0x000fe40000011604 */
[----:B------:R-:W1:Y:S02]  /*1ae30*/  S2R R4, SR_TID.X ;  /* 0x0000000000047919 */ /* 0x000e640000002100 */
[----:B-1----:R-:W-:-:S04]  /*1ae40*/  SHF.L.U32 R4, R4, 0x4, RZ ;  /* 0x0000000404047819 */ /* 0x002fc800000006ff */
[----:B------:R-:W-:Y:S02]  /*1ae50*/  LOP3.LUT R4, R5, 0x70, R4, 0xf8, !PT ;  /* 0x0000007005047812 */ /* 0x000fe400078ef804 */
[----:B------:R-:W1:Y:S03]  /*1ae60*/  @P0 LDC R5, c[0x0][0x44c] ;  /* 0x00011300ff050b82 */ /* 0x000e660000000800 */
[----:B------:R-:W-:-:S04]  /*1ae70*/  IMAD R4, R17, 0x80, R4 ;  /* 0x0000008011047824 */ /* 0x000fc800078e0204 */
[----:B------:R-:W-:Y:S02]  /*1ae80*/  IMAD.MOV.U32 R0, RZ, RZ, R4 ;  /* 0x000000ffff007224 */ /* 0x000fe400078e0004 */
[----:B-1----:R-:W-:-:S05]  /*1ae90*/  @P0 IMAD.HI.U32 R5, R4, R5, RZ ;  /* 0x0000000504050227 */ /* 0x002fca00078e00ff */
[----:B0-----:R-:W-:-:S05]  /*1aea0*/  @P0 SHF.R.U32.HI R0, RZ, R6, R5 ;  /* 0x00000006ff000219 */ /* 0x001fca0000011605 */
        /* <DEDUP_REMOVED lines=18> */
[----:B------:R-:W-:Y:S02]  /*1afd0*/  LEA.HI.X R2, R4, UR7, R2, 0x1, P2 ;  /* 0x0000000704027c11 */ /* 0x000fe400090f0c02 */
[----:B-1----:R-:W-:-:S04]  /*1afe0*/  SHF.L.U32 R9, R9, 0x3, RZ ;  /* 0x0000000309097819 */ /* 0x002fc800000006ff */
[----:B------:R-:W-:-:S04]  /*1aff0*/  LOP3.LUT R9, R9, 0x38, RZ, 0xc0, !PT ;  /* 0x0000003809097812 */ /* 0x000fc800078ec0ff */
[----:B------:R-:W-:Y:S01]  /*1b000*/  ISETP.GE.AND P0, PT, R9, UR4, PT ;  /* 0x0000000409007c0c */ /* 0x000fe2000bf06270 */
[----:B------:R-:W-:-:S03]  /*1b010*/  UMOV UR4, 0xffffffff ;  /* 0xffffffff00047882 */ /* 0x000fc60000000000 */
[----:B0-----:R-:W-:Y:S09]  /*1b020*/  BRA.DIV UR4, `(.L_x_2981) ;  /* 0x0000005e04007947 */ /* 0x001ff2000b800000 */
[----:B------:R-:W0:Y:S01]  /*1b030*/  S2R R5, SR_TID.X ;  /* 0x0000000000057919 */ /* 0x000e220000002100 */
[----:B-----5:R-:W-:Y:S01]  /*1b040*/  IMAD R0, R10, R7, RZ ;  /* 0x000000070a007224 */ /* 0x020fe200078e02ff */
[----:B------:R-:W-:Y:S04]  /*1b050*/  SHFL.IDX PT, R6, R3, 0x1, 0x181f ;  /* 0x00381f0003067f89 */ /* 0x000fe800000e0000 */
[----:B------:R-:W-:Y:S01]  /*1b060*/  SHFL.IDX PT, R7, R2, 0x1, 0x181f ;  /* 0x00381f0002077f89 */ /* 0x000fe200000e0000 */
[----:B0-----:R-:W-:-:S04]  /*1b070*/  LOP3.LUT R5, R5, 0x7f, RZ, 0xc0, !PT ;  /* 0x0000007f05057812 */ /* 0x001fc800078ec0ff */
[----:B------:R-:W-:-:S05]  /*1b080*/  SHF.R.U32.HI R5, RZ, 0x3, R5 ;  /* 0x00000003ff057819 */ /* 0x000fca0000011605 */
[----:B------:R-:W-:Y:S02]  /*1b090*/  IMAD R17, R17, 0x80, R5 ;  /* 0x0000008011117824 */ /* 0x000fe400078e0205 */
[----:B------:R-:W0:Y:S02]  /*1b0a0*/  SHFL.IDX PT, R5, R3, RZ, 0x181f ;  /* 0x00181fff03057589 */ /* 0x000e2400000e0000 */
[C---:B------:R-:W-:Y:S01]  /*1b0b0*/  VIADD R4, R17.reuse, 0x10 ;  /* 0x0000001011047836 */ /* 0x040fe20000000000 */
[----:B------:R-:W-:-:S04]  /*1b0c0*/  ISETP.GE.AND P4, PT, R17, R0, PT ;  /* 0x000000001100720c */ /* 0x000fc80003f86270 */
[----:B------:R-:W-:Y:S02]  /*1b0d0*/  ISETP.GE.AND P2, PT, R4, R0, PT ;  /* 0x000000000400720c */ /* 0x000fe40003f46270 */
[----:B------:R-:W1:Y:S07]  /*1b0e0*/  SHFL.IDX PT, R4, R2, RZ, 0x181f ;  /* 0x00181fff02047589 */ /* 0x000e6e00000e0000 */
[----:B0-----:R-:W-:-:S05]  /*1b0f0*/  @!P4 LEA R5, P3, R9, R5, 0x1 ;  /* 0x000000050905c211 */ /* 0x001fca00078608ff */
[----:B-1----:R-:W-:-:S05]  /*1b100*/  @!P4 IMAD.X R4, RZ, RZ, R4, P3 ;  /* 0x000000ffff04c224 */ /* 0x002fca00018e0604 */
[----:B------:R-:W-:-:S04]  /*1b110*/  @!P4 LOP3.LUT R5, R5, R4, RZ, 0x3c, !PT ;  /* 0x000000040505c212 */ /* 0x000fc800078e3cff */
[----:B------:R-:W-:-:S04]  /*1b120*/  @!P4 LOP3.LUT R4, R5, R4, RZ, 0x3c, !PT ;  /* 0x000000040504c212 */ /* 0x000fc800078e3cff */
[----:B------:R-:W-:-:S05]  /*1b130*/  @!P4 LOP3.LUT R5, R5, R4, RZ, 0x3c, !PT ;  /* 0x000000040505c212 */ /* 0x000fca00078e3cff */
[----:B------:R-:W-:Y:S04]  /*1b140*/  @!P4 LDGSTS.E.BYPASS.LTC128B.128 [R8+0x10400], desc[UR40][R4.64], !P0 ;  /* 0x104000000408cfae */ /* 0x000fe8000c101d68 */
[----:B------:R0:W-:Y:S02]  /*1b150*/  @!P4 LDGSTS.E.BYPASS.LTC128B.128 [R8+0x14400], desc[UR40][R4.64+0x80], !P1 ;  /* 0x144000800408cfae */ /* 0x0001e4000c901d68 */
[----:B0-----:R-:W-:Y:S02]  /*1b160*/  @!P2 LEA R5, P3, R9, R6, 0x1 ;  /* 0x000000060905a211 */ /* 0x001fe400078608ff */
[----:B------:R-:W-:Y:S03]  /*1b170*/  SHFL.IDX PT, R6, R2, 0x2, 0x181f ;  /* 0x00581f0002067f89 */ /* 0x000fe600000e0000 */
[----:B------:R-:W-:-:S05]  /*1b180*/  @!P2 IMAD.X R4, RZ, RZ, R7, P3 ;  /* 0x000000ffff04a224 */ /* 0x000fca00018e0607 */
[----:B------:R-:W-:-:S04]  /*1b190*/  @!P2 LOP3.LUT R5, R5, R4, RZ, 0x3c, !PT ;  /* 0x000000040505a212 */ /* 0x000fc800078e3cff */
[----:B------:R-:W-:-:S04]  /*1b1a0*/  @!P2 LOP3.LUT R4, R5, R4, RZ, 0x3c, !PT ;  /* 0x000000040504a212 */ /* 0x000fc800078e3cff */
[----:B------:R-:W-:-:S05]  /*1b1b0*/  @!P2 LOP3.LUT R5, R5, R4, RZ, 0x3c, !PT ;  /* 0x000000040505a212 */ /* 0x000fca00078e3cff */
[----:B------:R-:W-:Y:S04]  /*1b1c0*/  @!P2 LDGSTS.E.BYPASS.LTC128B.128 [R8+0x10c00], desc[UR40][R4.64], !P0 ;  /* 0x10c000000408afae */ /* 0x000fe8000c101d68 */
[----:B------:R0:W-:Y:S02]  /*1b1d0*/  @!P2 LDGSTS.E.BYPASS.LTC128B.128 [R8+0x14c00], desc[UR40][R4.64+0x80], !P1 ;  /* 0x14c000800408afae */ /* 0x0001e4000c901d68 */
[----:B0-----:R-:W-:-:S04]  /*1b1e0*/  IADD3 R4, R17, 0x20, RZ ;  /* 0x0000002011047810 */ /* 0x001fc80007ffe0ff */
[----:B------:R-:W-:Y:S02]  /*1b1f0*/  ISETP.GE.AND P2, PT, R4, R0, PT ;  /* 0x000000000400720c */ /* 0x000fe40003f46270 */
[----:B------:R-:W0:Y:S11]  /*1b200*/  SHFL.IDX PT, R4, R3, 0x2, 0x181f ;  /* 0x00581f0003047f89 */ /* 0x000e3600000e0000 */
[----:B0-----:R-:W-:-:S05]  /*1b210*/  @!P2 LEA R5, P3, R9, R4, 0x1 ;  /* 0x000000040905a211 */ /* 0x001fca00078608ff */
[----:B------:R-:W-:Y:S02]  /*1b220*/  @!P2 IMAD.X R4, RZ, RZ, R6, P3 ;  /* 0x000000ffff04a224 */ /* 0x000fe400018e0606 */
[----:B------:R-:W-:Y:S03]  /*1b230*/  SHFL.IDX PT, R6, R2, 0x3, 0x181f ;  /* 0x00781f0002067f89 */ /* 0x000fe600000e0000 */
[----:B------:R-:W-:-:S04]  /*1b240*/  @!P2 LOP3.LUT R5, R5, R4, RZ, 0x3c, !PT ;  /* 0x000000040505a212 */ /* 0x000fc800078e3cff */
[----:B------:R-:W-:-:S04]  /*1b250*/  @!P2 LOP3.LUT R4, R5, R4, RZ, 0x3c, !PT ;  /* 0x000000040504a212 */ /* 0x000fc800078e3cff */
[----:B------:R-:W-:-:S05]  /*1b260*/  @!P2 LOP3.LUT R5, R5, R4, RZ, 0x3c, !PT ;  /* 0x000000040505a212 */ /* 0x000fca00078e3cff */
[----:B------:R-:W-:Y:S04]  /*1b270*/  @!P2 LDGSTS.E.BYPASS.LTC128B.128 [R8+0x11400], desc[UR40][R4.64], !P0 ;  /* 0x114000000408afae */ /* 0x000fe8000c101d68 */
[----:B------:R0:W-:Y:S02]  /*1b280*/  @!P2 LDGSTS.E.BYPASS.LTC128B.128 [R8+0x15400], desc[UR40][R4.64+0x80], !P1 ;  /* 0x154000800408afae */ /* 0x0001e4000c901d68 */
[----:B0-----:R-:W-:-:S05]  /*1b290*/  VIADD R4, R17, 0x30 ;  /* 0x0000003011047836 */ /* 0x001fca0000000000 */
        /* <DEDUP_REMOVED lines=34> */
[----:B------:R-:W0:Y:S04]  /*1b4c0*/  SHFL.IDX PT, R4, R3, 0x6, 0x181f ;  /* 0x00d81f0003047f89 */ /* 0x000e2800000e0000 */
[----:B------:R-:W1:Y:S07]  /*1b4d0*/  SHFL.IDX PT, R3, R3, 0x7, 0x181f ;  /* 0x00f81f0003037f89 */ /* 0x000e6e00000e0000 */
[----:B0-----:R-:W-:-:S05]  /*1b4e0*/  @!P2 LEA R5, P3, R9, R4, 0x1 ;  /* 0x000000040905a211 */ /* 0x001fca00078608ff */
[----:B------:R-:W-:-:S05]  /*1b4f0*/  @!P2 IMAD.X R4, RZ, RZ, R6, P3 ;  /* 0x000000ffff04a224 */ /* 0x000fca00018e0606 */
[----:B------:R-:W-:-:S04]  /*1b500*/  @!P2 LOP3.LUT R5, R5, R4, RZ, 0x3c, !PT ;  /* 0x000000040505a212 */ /* 0x000fc800078e3cff */
[----:B------:R-:W-:-:S04]  /*1b510*/  @!P2 LOP3.LUT R4, R5, R4, RZ, 0x3c, !PT ;  /* 0x000000040504a212 */ /* 0x000fc800078e3cff */
[----:B------:R-:W-:-:S05]  /*1b520*/  @!P2 LOP3.LUT R5, R5, R4, RZ, 0x3c, !PT ;  /* 0x000000040505a212 */ /* 0x000fca00078e3cff */
[----:B------:R-:W-:Y:S04]  /*1b530*/  @!P2 LDGSTS.E.BYPASS.LTC128B.128 [R8+0x13400], desc[UR40][R4.64], !P0 ;  /* 0x134000000408afae */ /* 0x000fe8000c101d68 */
[----:B------:R0:W-:Y:S04]  /*1b540*/  @!P2 LDGSTS.E.BYPASS.LTC128B.128 [R8+0x17400], desc[UR40][R4.64+0x80], !P1 ;  /* 0x174000800408afae */ /* 0x0001e8000c901d68 */
[----:B01----:R0:W2:Y:S02]  /*1b550*/  SHFL.IDX PT, R4, R2, 0x7, 0x181f ;  /* 0x00f81f0002047f89 */ /* 0x0030a400000e0000 */
.L_x_3172:
[----:B------:R-:W-:Y:S01]  /*1b560*/  VIADD R17, R17, 0x70 ;  /* 0x0000007011117836 */ /* 0x000fe20000000000 */
[----:B------:R-:W-:Y:S04]  /*1b570*/  BSSY B0, `(.L_x_2982) ;  /* 0x000000a000007945 */ /* 0x000fe80003800000 */
[----:B------:R-:W-:-:S13]  /*1b580*/  ISETP.GE.AND P2, PT, R17, R0, PT ;  /* 0x000000001100720c */ /* 0x000fda0003f46270 */
[----:B------:R-:W-:Y:S05]  /*1b590*/  @P2 BRA `(.L_x_2983) ;  /* 0x00000000001c2947 */ /* 0x000fea0003800000 */
[----:B0-----:R-:W-:-:S05]  /*1b5a0*/  LEA R2, P2, R9, R3, 0x1 ;  /* 0x0000000309027211 */ /* 0x001fca00078408ff */
[----:B--2---:R-:W-:-:S05]  /*1b5b0*/  IMAD.X R3, RZ, RZ, R4, P2 ;  /* 0x000000ffff037224 */ /* 0x004fca00010e0604 */
[----:B------:R-:W-:Y:S01]  /*1b5c0*/  @!PT LDS RZ, [RZ] ;  /* 0x00000000fffff984 */ /* 0x000fe20000000800 */
[----:B------:R-:W-:Y:S01]  /*1b5d0*/  @!PT LDS RZ, [RZ] ;  /* 0x00000000fffff984 */ /* 0x000fe20000000800 */
[----:B------:R-:W-:Y:S01]  /*1b5e0*/  @!PT LDS RZ, [RZ] ;  /* 0x00000000fffff984 */ /* 0x000fe20000000800 */
[----:B------:R1:W-:Y:S04]  /*1b5f0*/  LDGSTS.E.BYPASS.LTC128B.128 [R8+0x13c00], desc[UR40][R2.64], !P0 ;  /* 0x13c0000002087fae */ /* 0x0003e8000c101d68 */
[----:B------:R1:W-:Y:S02]  /*1b600*/  LDGSTS.E.BYPASS.LTC128B.128 [R8+0x17c00], desc[UR40][R2.64+0x80], !P1 ;  /* 0x17c0008002087fae */ /* 0x0003e4000c901d68 */
.L_x_2983:
[----:B------:R-:W-:Y:S05]  /*1b610*/  BSYNC B0 ;  /* 0x0000000000007941 */ /* 0x000fea0003800000 */
.L_x_2982:
[----:B-1----:R-:W3:Y:S01]  /*1b620*/  LDL R8, [R1+0x4] ;  /* 0x0000040001087983 */ /* 0x002ee20000100800 */
[----:B------:R-:W-:Y:S01]  /*1b630*/  PLOP3.LUT P0, PT, PT, PT, PT, 0x80, 0x0 ;  /* 0x000000000000781c */ /* 0x000fe20003f0f070 */
[----:B------:R-:W-:Y:S01]  /*1b640*/  NOP ;  /* 0x0000000000007918 */ /* 0x000fe20000000000 */
[----:B---3--:R-:W-:-:S11]  /*1b650*/  IADD3 R10, R8, 0x28800, RZ ;  /* 0x00028800080a7810 */ /* 0x008fd60007ffe0ff */
.L_x_2984:
[----:B0-----:R-:W3:Y:S01]  /*1b660*/  LDL R2, [R1+0x4] ;  /* 0x0000040001027983 */ /* 0x001ee20000100800 */
[----:B------:R-:W-:Y:S02]  /*1b670*/  PLOP3.LUT P1, PT, P1, P0, PT, 0xa2, 0x0 ;  /* 0x000000000000781c */ /* 0x000fe40000f21472 */
[----:B---3--:R-:W-:-:S08]  /*1b680*/  @P0 R2UR P1, UR4, R2 ;  /* 0x00000000020402ca */ /* 0x008fd00000020000 */
[----:B------:R-:W-:-:S05]  /*1b690*/  @P0 PLOP3.LUT P0, PT, P1, PT, PT, 0x80, 0x0 ;  /* 0x000000000000081c */ /* 0x000fca0000f0f070 */
[----:B------:R-:W-:Y:S01]  /*1b6a0*/  @!P1 SYNCS.ARRIVE.TRANS64.RED.A0T1 RZ, [UR4+0x28800], RZ ;  /* 0x028800ffffff99a7 */ /* 0x000fe20008200404 */
[----:B------:R-:W-:Y:S07]  /*1b6b0*/  @!P1 ARRIVES.LDGSTSBAR.64.TRANSCNT [UR4+0x28800] ;  /* 0x02880000ff0099b0 */ /* 0x000fee0008000a84 */
[----:B------:R-:W-:Y:S05]  /*1b6c0*/  @P0 BRA.U.ANY `(.L_x_2984) ;  /* 0xfffffffd00e40947 */ /* 0x000fea000393ffff */
[----:B------:R-:W3:Y:S02]  /*1b6d0*/  LDL.LU R3, [R1+0x50] ;  /* 0x0000500001037983 */ /* 0x000ee40000300800 */
        /* <DEDUP_REMOVED lines=11> */
.L_x_3173:
[----:B------:R-:W-:Y:S05]  /*1b790*/  BSYNC B0 ;  /* 0x0000000000007941 */ /* 0x000fea0003800000 */
.L_x_2985:
[----:B0-----:R-:W3:Y:S01]  /*1b7a0*/  LDL R2, [R1+0x34] ;  /* 0x0000340001027983 */ /* 0x001ee20000100800 */
[----:B------:R-:W-:Y:S01]  /*1b7b0*/  BSSY B0, `(.L_x_2987) ;  /* 0x00001f2000007945 */ /* 0x000fe20003800000 */
[----:B---3--:R-:W-:-:S13]  /*1b7c0*/  ISETP.GE.AND P0, PT, R2, 0x2, PT ;  /* 0x000000020200780c */ /* 0x008fda0003f06270 */
[----:B------:R-:W-:Y:S05]  /*1b7d0*/  @!P0 BRA `(.L_x_2988) ;  /* 0x0000001c00bc8947 */ /* 0x000fea0003800000 */
[C---:B------:R-:W-:Y:S01]  /*1b7e0*/  LOP3.LUT R0, R2.reuse, 0x1, RZ, 0xc0, !PT ;  /* 0x0000000102007812 */ /* 0x040fe200078ec0ff */
[----:B------:R-:W-:Y:S01]  /*1b7f0*/  VIADD R2, R2, 0xfffffffe ;  /* 0xfffffffe02027836 */ /* 0x000fe20000000000 */
[----:B------:R-:W-:Y:S02]  /*1b800*/  BSSY B2, `(.L_x_2989) ;  /* 0x00000aa000027945 */ /* 0x000fe40003800000 */
[----:B------:R-:W-:Y:S01]  /*1b810*/  ISETP.NE.U32.AND P0, PT, R0, 0x1, PT ;  /* 0x000000010000780c */ /* 0x000fe20003f05070 */
[----:B------:R-:W-:-:S12]  /*1b820*/  IMAD.MOV.U32 R0, RZ, RZ, R2 ;  /* 0x000000ffff007224 */ /* 0x000fd800078e0002 */
[----:B------:R-:W-:Y:S05]  /*1b830*/  @!P0 BRA `(.L_x_2990) ;  /* 0x0000000800988947 */ /* 0x000fea0003800000 */
        /* <DEDUP_REMOVED lines=14> */
[----:B------:R-:W-:Y:S02]  /*1b920*/  ISETP.NE.AND.EX P0, PT, RZ, UR5, PT, P0 ;  /* 0x00000005ff007c0c */ /* 0x000fe4000bf05300 */
[----:B------:R-:W-:-:S11]  /*1b930*/  MOV R6, R2 ;  /* 0x0000000200067202 */ /* 0x000fd60000000f00 */
        /* <DEDUP_REMOVED lines=11> */
[--C-:B------:R-:W-:Y:S02]  /*1b9f0*/  IMAD.MOV R6, RZ, RZ, -R0.reuse ;  /* 0x000000ffff067224 */ /* 0x100fe400078e0a00 */
[----:B------:R-:W-:Y:S02]  /*1ba00*/  IMAD.MOV.U32 R4, RZ, RZ, R0 ;  /* 0x000000ffff047224 */ /* 0x000fe400078e0000 */
        /* <DEDUP_REMOVED lines=8> */
.L_x_2993:
[----:B------:R-:W2:Y:S01]  /*1ba90*/  LDL R0, [R1+0x4] ;  /* 0x0000040001007983 */ /* 0x000ea20000100800 */
[----:B------:R-:W-:Y:S01]  /*1baa0*/  BSSY B3, `(.L_x_2994) ;  /* 0x0000005000037945 */ /* 0x000fe20003800000 */
[----:B--2---:R-:W-:Y:S01]  /*1bab0*/  IMAD R3, R7, 0x8, R0 ;  /* 0x0000000807037824 */ /* 0x004fe200078e0200 */
[----:B------:R-:W-:-:S04]  /*1bac0*/  SHF.L.U32 R0, R11, 0x1f, RZ ;  /* 0x0000001f0b007819 */ /* 0x000fc800000006ff */
[----:B------:R-:W1:Y:S02]  /*1bad0*/  SYNCS.PHASECHK.TRANS64.TRYWAIT P0, [R3+URZ+0x28840], R0 ;  /* 0x02884000030075a7 */ /* 0x000e64000800017f */
[----:B-1----:R-:W-:Y:S05]  /*1bae0*/  @!P0 BRA `(.L_x_2995) ;  /* 0x0000005c00348947 */ /* 0x002fea0003800000 */
.L_x_3174:
[----:B------:R-:W-:Y:S05]  /*1baf0*/  BSYNC B3 ;  /* 0x0000000000037941 */ /* 0x000fea0003800000 */
.L_x_2994:
[----:B------:R-:W2:Y:S01]  /*1bb00*/  S2R R5, SR_TID.X ;  /* 0x0000000000057919 */ /* 0x000ea20000002100 */
[----:B------:R-:W-:Y:S01]  /*1bb10*/  BSSY B3, `(.L_x_2996) ;  /* 0x000000b000037945 */ /* 0x000fe20003800000 */
[----:B--2---:R-:W-:-:S04]  /*1bb20*/  LOP3.LUT R5, R5, 0x7f, RZ, 0xc0, !PT ;  /* 0x0000007f05057812 */ /* 0x004fc800078ec0ff */
[----:B------:R-:W-:-:S13]  /*1bb30*/  ISETP.NE.AND P1, PT, R5, RZ, PT ;  /* 0x000000ff0500720c */ /* 0x000fda0003f25270 */
[----:B------:R-:W-:Y:S05]  /*1bb40*/  @P1 BRA `(.L_x_2997) ;  /* 0x00000000001c1947 */ /* 0x000fea0003800000 */
[----:B------:R-:W2:Y:S01]  /*1bb50*/  S2R R5, SR_TID.X ;  /* 0x0000000000057919 */ /* 0x000ea20000002100 */
[----:B-1----:R-:W-:-:S04]  /*1bb60*/  MOV R0, 0x8000 ;  /* 0x0000800000007802 */ /* 0x002fc80000000f00 */
[----:B------:R3:W-:Y:S01]  /*1bb70*/  SYNCS.ARRIVE.TRANS64 RZ, [R3+URZ+0x28830], R0 ;  /* 0x0288300003ff79a7 */ /* 0x0007e2000800003f */
[----:B--2---:R-:W-:-:S04]  /*1bb80*/  LOP3.LUT R5, R5, 0x1f, RZ, 0xc0, !PT ;  /* 0x0000001f05057812 */ /* 0x004fc800078ec0ff */
[----:B------:R-:W-:-:S13]  /*1bb90*/  ISETP.NE.AND P0, PT, R5, RZ, PT ;  /* 0x000000ff0500720c */ /* 0x000fda0003f05270 */
[----:B---3--:R-:W-:Y:S05]  /*1bba0*/  @!P0 BRA `(.L_x_2997) ;  /* 0x0000000000048947 */ /* 0x008fea0003800000 */
[----:B------:R-:W-:Y:S01]  /*1bbb0*/  BPT.TRAP 0x1 ;  /* 0x000000040000795c */ /* 0x000fe20000300000 */
.L_x_2997:
[----:B------:R-:W-:Y:S05]  /*1bbc0*/  BSYNC B3 ;  /* 0x0000000000037941 */ /* 0x000fea0003800000 */
.L_x_2996:
[----:B------:R-:W2:Y:S04]  /*1bbd0*/  LDL R5, [R1+0x4] ;  /* 0x0000040001057983 */ /* 0x000ea80000100800 */
[----:B-1----:R-:W3:Y:S01]  /*1bbe0*/  LDL R0, [R1+0x18] ;  /* 0x0000180001007983 */ /* 0x002ee20000100800 */
[----:B0-----:R-:W-:Y:S01]  /*1bbf0*/  IMAD.MOV.U32 R9, RZ, RZ, RZ ;  /* 0x000000ffff097224 */ /* 0x001fe200078e00ff */
        /* <DEDUP_REMOVED lines=10> */
.L_x_2998:
        /* <DEDUP_REMOVED lines=16> */
.L_x_2999:
        /* <DEDUP_REMOVED lines=17> */
.L_x_3175:
[----:B------:R-:W-:Y:S05]  /*1beb0*/  BSYNC B3 ;  /* 0x0000000000037941 */ /* 0x000fea0003800000 */
.L_x_3000:
[----:B------:R1:W5:Y:S04]  /*1bec0*/  LDL R15, [R1+0x4] ;  /* 0x00000400010f7983 */ /* 0x0003680000100800 */
[----:B------:R1:W5:Y:S01]  /*1bed0*/  LDL R8, [R1+0x8] ;  /* 0x0000080001087983 */ /* 0x0003620000100800 */
[----:B------:R-:W-:Y:S01]  /*1bee0*/  BSSY B3, `(.L_x_3002) ;  /* 0x000000c000037945 */ /* 0x000fe20003800000 */
[----:B------:R-:W-:Y:S02]  /*1bef0*/  IMAD.MOV.U32 R12, RZ, RZ, 0x0 ;  /* 0x00000000ff0c7424 */ /* 0x000fe400078e00ff */
[----:B------:R-:W-:Y:S01]  /*1bf00*/  IMAD.MOV.U32 R13, RZ, RZ, 0x14f00000 ;  /* 0x14f00000ff0d7424 */ /* 0x000fe200078e00ff */
[----:B------:R-:W-:Y:S06]  /*1bf10*/  @P1 BRA `(.L_x_3003) ;  /* 0x0000000000201947 */ /* 0x000fec0003800000 */
[----:B------:R-:W2:Y:S01]  /*1bf20*/  S2R R5, SR_TID.X ;  /* 0x0000000000057919 */ /* 0x000ea20000002100 */
[----:B0----5:R-:W-:Y:S01]  /*1bf30*/  IMAD R0, R8, 0x8, R15 ;  /* 0x0000000808007824 */ /* 0x021fe200078e020f */
[----:B------:R-:W-:-:S04]  /*1bf40*/  MOV R3, 0x8000 ;  /* 0x0000800000037802 */ /* 0x000fc80000000f00 */
[----:B------:R3:W-:Y:S01]  /*1bf50*/  SYNCS.ARRIVE.TRANS64 RZ, [R0+URZ+0x28850], R3 ;  /* 0x0288500300ff79a7 */ /* 0x0007e2000800003f */
[----:B--2---:R-:W-:-:S04]  /*1bf60*/  LOP3.LUT R5, R5, 0x1f, RZ, 0xc0, !PT ;  /* 0x0000001f05057812 */ /* 0x004fc800078ec0ff */
[----:B------:R-:W-:-:S13]  /*1bf70*/  ISETP.NE.AND P0, PT, R5, RZ, PT ;  /* 0x000000ff0500720c */ /* 0x000fda0003f05270 */
[----:B---3--:R-:W-:Y:S05]  /*1bf80*/  @!P0 BRA `(.L_x_3003) ;  /* 0x0000000000048947 */ /* 0x008fea0003800000 */
[----:B------:R-:W-:Y:S01]  /*1bf90*/  BPT.TRAP 0x1 ;  /* 0x000000040000795c */ /* 0x000fe20000300000 */
.L_x_3003:
[----:B------:R-:W-:Y:S05]  /*1bfa0*/  BSYNC B3 ;  /* 0x0000000000037941 */ /* 0x000fea0003800000 */
.L_x_3002:
[----:B------:R-:W2:Y:S04]  /*1bfb0*/  LDL R5, [R1+0x18] ;  /* 0x0000180001057983 */ /* 0x000ea80000100800 */
[----:B0-----:R-:W2:Y:S01]  /*1bfc0*/  LDL.LU R3, [R1+0xc] ;  /* 0x00000c0001037983 */ /* 0x001ea20000300800 */
[----:B------:R-:W-:Y:S01]  /*1bfd0*/  R2UR UR10, R9 ;  /* 0x00000000090a72ca */ /* 0x000fe200000e0000 */
[--C-:B-----5:R-:W-:Y:S01]  /*1bfe0*/  IMAD R0, R8, 0x8, R15.reuse ;  /* 0x0000000808007824 */ /* 0x120fe200078e020f */
        /* <DEDUP_REMOVED lines=9> */
.L_x_3004:
        /* <DEDUP_REMOVED lines=16> */
.L_x_3005:
        /* <DEDUP_REMOVED lines=13> */
.L_x_2992:
[----:B------:R-:W-:Y:S05]  /*1c250*/  BSYNC B1 ;  /* 0x0000000000017941 */ /* 0x000fea0003800000 */
.L_x_2991:
[----:B------:R-:W2:Y:S04]  /*1c260*/  LDL.LU R0, [R1+0x34] ;  /* 0x0000340001007983 */ /* 0x000ea80000300800 */
[----:B------:R3:W-:Y:S04]  /*1c270*/  STL [R1+0x8], R7 ;  /* 0x0000080701007387 */ /* 0x0007e80000100800 */
[----:B------:R3:W-:Y:S02]  /*1c280*/  STL [R1+0x14], R11 ;  /* 0x0000140b01007387 */ /* 0x0007e40000100800 */
[----:B--23--:R-:W-:-:S07]  /*1c290*/  VIADD R0, R0, 0xfffffffd ;  /* 0xfffffffd00007836 */ /* 0x00cfce0000000000 */
.L_x_2990:
[----:B------:R-:W-:Y:S05]  /*1c2a0*/  BSYNC B2 ;  /* 0x0000000000027941 */ /* 0x000fea0003800000 */
.L_x_2989:
[----:B------:R-:W-:-:S13]  /*1c2b0*/  ISETP.NE.AND P0, PT, R2, RZ, PT ;  /* 0x000000ff0200720c */ /* 0x000fda0003f05270 */
[----:B------:R-:W-:Y:S05]  /*1c2c0*/  @!P0 BRA `(.L_x_2988) ;  /* 0x0000001400008947 */ /* 0x000fea0003800000 */
[----:B------:R3:W5:Y:S02]  /*1c2d0*/  LDL R7, [R1] ;  /* 0x0000000001077983 */ /* 0x0007640000100800 */
.L_x_3036:
[----:B0-2---:R-:W2:Y:S04]  /*1c2e0*/  LDL R4, [R1+0x24] ;  /* 0x0000240001047983 */ /* 0x005ea80000100800 */
[----:B------:R-:W4:Y:S04]  /*1c2f0*/  LDL R3, [R1+0x8] ;  /* 0x0000080001037983 */ /* 0x000f280000100800 */
[----:B---3--:R-:W3:Y:S01]  /*1c300*/  LDL R2, [R1+0x14] ;  /* 0x0000140001027983 */ /* 0x008ee20000100800 */
[----:B------:R-:W-:Y:S05]  /*1c310*/  YIELD ;  /* 0x0000000000007946 */ /* 0x000fea0003800000 */
[----:B------:R-:W-:Y:S01]  /*1c320*/  BSSY B1, `(.L_x_3006) ;  /* 0x000009a000017945 */ /* 0x000fe20003800000 */
[----:B--2---:R-:W-:Y:S01]  /*1c330*/  LOP3.LUT P1, RZ, R4, 0x1, RZ, 0xc0, !PT ;  /* 0x0000000104ff7812 */ /* 0x004fe2000782c0ff */
[----:B----4-:R-:W-:-:S05]  /*1c340*/  VIADD R4, R3, 0x1 ;  /* 0x0000000103047836 */ /* 0x010fca0000000000 */
[----:B------:R-:W-:-:S04]  /*1c350*/  ISETP.NE.AND P0, PT, R4, 0x2, PT ;  /* 0x000000020400780c */ /* 0x000fc80003f05270 */
[----:B------:R-:W-:Y:S02]  /*1c360*/  SEL R5, RZ, 0x1, P0 ;  /* 0x00000001ff057807 */ /* 0x000fe40000000000 */
[----:B------:R-:W-:Y:S02]  /*1c370*/  SEL R4, R4, RZ, P0 ;  /* 0x000000ff04047207 */ /* 0x000fe40000000000 */
[----:B---3--:R-:W-:Y:S01]  /*1c380*/  LOP3.LUT R5, R2, R5, RZ, 0x3c, !PT ;  /* 0x0000000502057212 */ /* 0x008fe200078e3cff */
        /* <DEDUP_REMOVED lines=20> */
[----:B------:R-:W-:-:S05]  /*1c4d0*/  IMAD.WIDE.U32 R2, R9, UR6, R2 ;  /* 0x0000000609027c25 */ /* 0x000fca000f8e0002 */
[----:B------:R-:W-:Y:S02]  /*1c4e0*/  IADD3 R3, R6, R3, RZ ;  /* 0x0000000306037210 */ /* 0x000fe40007ffe0ff */
[----:B------:R-:W-:-:S04]  /*1c4f0*/  LEA R6, P0, R2, UR4, 0x2 ;  /* 0x0000000402067c11 */ /* 0x000fc8000f8010ff */
[----:B------:R-:W-:-:S06]  /*1c500*/  LEA.HI.X R7, R2, UR5, R3, 0x2, P0 ;  /* 0x0000000502077c11 */ /* 0x000fcc00080f1403 */
[----:B------:R0:W5:Y:S03]  /*1c510*/  LDG.E R7, desc[UR40][R6.64] ;  /* 0x0000002806077981 */ /* 0x000166000c1e1900 */
.L_x_3008:
[----:B------:R-:W2:Y:S01]  /*1c520*/  LDL R2, [R1+0x4] ;  /* 0x0000040001027983 */ /* 0x000ea20000100800 */
[----:B------:R-:W-:Y:S01]  /*1c530*/  BSSY B2, `(.L_x_3009) ;  /* 0x0000005000027945 */ /* 0x000fe20003800000 */
[----:B--2---:R-:W-:Y:S01]  /*1c540*/  IMAD R3, R4, 0x8, R2 ;  /* 0x0000000804037824 */ /* 0x004fe200078e0202 */
[----:B------:R-:W-:-:S04]  /*1c550*/  SHF.L.U32 R2, R5, 0x1f, RZ ;  /* 0x0000001f05027819 */ /* 0x000fc800000006ff */
[----:B------:R-:W2:Y:S02]  /*1c560*/  SYNCS.PHASECHK.TRANS64.TRYWAIT P0, [R3+URZ+0x28840], R2 ;  /* 0x02884002030075a7 */ /* 0x000ea4000800017f */
[----:B--2---:R-:W-:Y:S05]  /*1c570*/  @!P0 BRA `(.L_x_3010) ;  /* 0x0000005000b88947 */ /* 0x004fea0003800000 */
.L_x_3176:
[----:B------:R-:W-:Y:S05]  /*1c580*/  BSYNC B2 ;  /* 0x0000000000027941 */ /* 0x000fea0003800000 */
.L_x_3009:
        /* <DEDUP_REMOVED lines=12> */
.L_x_3012:
[----:B------:R-:W-:Y:S05]  /*1c650*/  BSYNC B2 ;  /* 0x0000000000027941 */ /* 0x000fea0003800000 */
.L_x_3011:
        /* <DEDUP_REMOVED lines=10> */
[----:B--2---:R-:W-:Y:S01]  /*1c700*/  IMAD R2, R4, 0x8000, R2 ;  /* 0x0000800004027824 */ /* 0x004fe200078e0202 */
[----:B---3--:R-:W-:-:S03]  /*1c710*/  LEA R6, R8, R6, 0x7 ;  /* 0x0000000608067211 */ /* 0x008fc600078e38ff */
[----:B------:R-:W-:-:S08]  /*1c720*/  VIADD R9, R2, 0x18400 ;  /* 0x0001840002097836 */ /* 0x000fd00000000000 */
.L_x_3013:
        /* <DEDUP_REMOVED lines=16> */
.L_x_3014:
        /* <DEDUP_REMOVED lines=17> */
.L_x_3177:
[----:B------:R-:W-:Y:S05]  /*1c940*/  BSYNC B2 ;  /* 0x0000000000027941 */ /* 0x000fea0003800000 */
.L_x_3015:
[----:B------:R-:W-:Y:S01]  /*1c950*/  BSSY B2, `(.L_x_3017) ;  /* 0x000000b000027945 */ /* 0x000fe20003800000 */
[----:B------:R-:W-:Y:S01]  /*1c960*/  IMAD.MOV.U32 R12, RZ, RZ, 0x0 ;  /* 0x00000000ff0c7424 */ /* 0x000fe200078e00ff */
[----:B------:R-:W-:Y:S02]  /*1c970*/  MOV R13, 0x14f00000 ;  /* 0x14f00000000d7802 */ /* 0x000fe40000000f00 */
        /* <DEDUP_REMOVED lines=8> */
.L_x_3018:
[----:B------:R-:W-:Y:S05]  /*1ca00*/  BSYNC B2 ;  /* 0x0000000000027941 */ /* 0x000fea0003800000 */
.L_x_3017:
        /* <DEDUP_REMOVED lines=14> */
.L_x_3019:
        /* <DEDUP_REMOVED lines=16> */
.L_x_3020:
        /* <DEDUP_REMOVED lines=13> */
.L_x_3007:
[----:B------:R-:W-:Y:S05]  /*1ccc0*/  BSYNC B1 ;  /* 0x0000000000017941 */ /* 0x000fea0003800000 */
.L_x_3006:
        /* <DEDUP_REMOVED lines=12> */
[----:B------:R-:W-:Y:S01]  /*1cd90*/  VIADD R6, R0, 0xffffffff ;  /* 0xffffffff00067836 */ /* 0x000fe20000000000 */
        /* <DEDUP_REMOVED lines=22> */
.L_x_3023:
[----:B------:R-:W4:Y:S01]  /*1cf00*/  LDL R2, [R1+0x4] ;  /* 0x0000040001027983 */ /* 0x000f220000100800 */
[----:B------:R-:W-:Y:S01]  /*1cf10*/  SHF.L.U32 R3, R11, 0x1f, RZ ;  /* 0x0000001f0b037819 */ /* 0x000fe200000006ff */
[----:B------:R-:W-:Y:S01]  /*1cf20*/  BSSY B2, `(.L_x_3024) ;  /* 0x0000004000027945 */ /* 0x000fe20003800000 */
[----:B----4-:R-:W-:-:S04]  /*1cf30*/  LEA R2, R12, R2, 0x3 ;  /* 0x000000020c027211 */ /* 0x010fc800078e18ff */
[----:B------:R-:W4:Y:S02]  /*1cf40*/  SYNCS.PHASECHK.TRANS64.TRYWAIT P0, [R2+URZ+0x28840], R3 ;  /* 0x02884003020075a7 */ /* 0x000f24000800017f */
[----:B----4-:R-:W-:Y:S05]  /*1cf50*/  @!P0 BRA `(.L_x_3025) ;  /* 0x0000004800688947 */ /* 0x010fea0003800000 */
.L_x_3178:
[----:B------:R-:W-:Y:S05]  /*1cf60*/  BSYNC B2 ;  /* 0x0000000000027941 */ /* 0x000fea0003800000 */
.L_x_3024:
        /* <DEDUP_REMOVED lines=12> */
.L_x_3027:
[----:B------:R-:W-:Y:S05]  /*1d030*/  BSYNC B2 ;  /* 0x0000000000027941 */ /* 0x000fea0003800000 */
.L_x_3026:
[----:B----4-:R-:W3:Y:S04]  /*1d040*/  LDL R2, [R1+0x8] ;  /* 0x0000080001027983 */ /* 0x010ee80000100800 */
[----:B------:R-:W4:Y:S04]  /*1d050*/  LDL R9, [R1+0x4] ;  /* 0x0000040001097983 */ /* 0x000f280000100800 */
        /* <DEDUP_REMOVED lines=8> */
[C---:B---3--:R-:W-:Y:S02]  /*1d0e0*/  IMAD R3, R2.reuse, 0x8, R10 ;  /* 0x0000000802037824 */ /* 0x048fe400078e020a */
[----:B----4-:R-:W-:Y:S02]  /*1d0f0*/  IMAD R2, R2, 0x8000, R9 ;  /* 0x0000800002027824 */ /* 0x010fe400078e0209 */
[----:B------:R-:W-:Y:S01]  /*1d100*/  VIADD R3, R3, 0x30 ;  /* 0x0000003003037836 */ /* 0x000fe20000000000 */
[----:B------:R-:W-:Y:S01]  /*1d110*/  LEA R8, R6, R8, 0x7 ;  /* 0x0000000806087211 */ /* 0x000fe200078e38ff */
[----:B------:R-:W-:-:S07]  /*1d120*/  VIADD R9, R2, 0x18400 ;  /* 0x0001840002097836 */ /* 0x000fce0000000000 */
.L_x_3028:
        /* <DEDUP_REMOVED lines=16> */
.L_x_3029:
        /* <DEDUP_REMOVED lines=15> */
.L_x_3179:
[----:B------:R-:W-:Y:S05]  /*1d320*/  BSYNC B2 ;  /* 0x0000000000027941 */ /* 0x000fea0003800000 */
.L_x_3030:
[----:B------:R-:W-:Y:S01]  /*1d330*/  BSSY B2, `(.L_x_3032) ;  /* 0x000000b000027945 */ /* 0x000fe20003800000 */
[----:B------:R-:W-:Y:S01]  /*1d340*/  IMAD.MOV.U32 R8, RZ, RZ, 0x0 ;  /* 0x00000000ff087424 */ /* 0x000fe200078e00ff */
[----:B------:R-:W-:Y:S02]  /*1d350*/  MOV R9, 0x14f00000 ;  /* 0x14f0000000097802 */ /* 0x000fe40000000f00 */
        /* <DEDUP_REMOVED lines=8> */
.L_x_3033:
[----:B------:R-:W-:Y:S05]  /*1d3e0*/  BSYNC B2 ;  /* 0x0000000000027941 */ /* 0x000fea0003800000 */
.L_x_3032:
        /* <DEDUP_REMOVED lines=13> */
.L_x_3034:
        /* <DEDUP_REMOVED lines=16> */
.L_x_3035:
        /* <DEDUP_REMOVED lines=13> */
.L_x_3022:
[----:B------:R-:W-:Y:S05]  /*1d690*/  BSYNC B1 ;  /* 0x0000000000017941 */ /* 0x000fea0003800000 */
.L_x_3021:
[C---:B------:R-:W-:Y:S01]  /*1d6a0*/  ISETP.GT.AND P0, PT, R0.reuse, 0x1, PT ;  /* 0x000000010000780c */ /* 0x040fe20003f04270 */
[----:B------:R-:W-:-:S12]  /*1d6b0*/  VIADD R0, R0, 0xfffffffe ;  /* 0xfffffffe00007836 */ /* 0x000fd80000000000 */
[----:B------:R-:W-:Y:S05]  /*1d6c0*/  @P0 BRA `(.L_x_3036) ;  /* 0xffffffec00040947 */ /* 0x000fea000383ffff */
.L_x_2988:
[----:B------:R-:W-:Y:S05]  /*1d6d0*/  BSYNC B0 ;  /* 0x0000000000007941 */ /* 0x000fea0003800000 */
.L_x_2987:
[----:B------:R-:W4:Y:S01]  /*1d6e0*/  S2R R3, SR_TID.X ;  /* 0x0000000000037919 */ /* 0x000f220000002100 */
[----:B------:R-:W-:Y:S01]  /*1d6f0*/  BSSY B0, `(.L_x_3037) ;  /* 0x0000010000007945 */ /* 0x000fe20003800000 */
[----:B----4-:R-:W-:-:S04]  /*1d700*/  LOP3.LUT R3, R3, 0x7f, RZ, 0xc0, !PT ;  /* 0x0000007f03037812 */ /* 0x010fc800078ec0ff */
[----:B------:R-:W-:-:S13]  /*1d710*/  ISETP.NE.AND P0, PT, R3, RZ, PT ;  /* 0x000000ff0300720c */ /* 0x000fda0003f05270 */
[----:B------:R-:W-:Y:S05]  /*1d720*/  @P0 BRA `(.L_x_3038) ;  /* 0x0000000000300947 */ /* 0x000fea0003800000 */
[----:B------:R-:W4:Y:S01]  /*1d730*/  S2R R2, SR_LANEID ;  /* 0x0000000000027919 */ /* 0x000f220000000000 */
[----:B------:R-:W-:Y:S01]  /*1d740*/  VOTEU.ANY UR4, UPT, PT ;  /* 0x0000000000047886 */ /* 0x000fe200038e0100 */
[----:B0-2---:R-:W0:Y:S01]  /*1d750*/  LDC.64 R4, c[0x0][0xc60] ;  /* 0x00031800ff047b82 */ /* 0x005e220000000a00 */
[----:B------:R-:W4:Y:S02]  /*1d760*/  FLO.U32 R0, UR4 ;  /* 0x0000000400007d00 */ /* 0x000f2400080e0000 */
[----:B----4-:R-:W-:-:S06]  /*1d770*/  ISETP.EQ.U32.AND P0, PT, R0, R2, PT ;  /* 0x000000020000720c */ /* 0x010fcc0003f02070 */
[----:B------:R-:W0:Y:S07]  /*1d780*/  POPC R2, UR4 ;  /* 0x0000000400027d09 */ /* 0x000e2e0008000000 */
[----:B0-----:R-:W2:Y:S04]  /*1d790*/  @P0 ATOMG.E.ADD.STRONG.GPU PT, R2, desc[UR40][R4.64], R2 ;  /* 0x00000002040209a8 */ /* 0x001ea800081ee1e8 */
[----:B--2---:R0:W2:Y:S02]  /*1d7a0*/  SHFL.IDX PT, R2, R2, R0, 0x1f ;  /* 0x00001f0002027589 */ /* 0x0040a400000e0000 */
[----:B0-----:R-:W0:Y:S02]  /*1d7b0*/  S2R R0, SR_LTMASK ;  /* 0x0000000000007919 */ /* 0x001e240000003900 */
[----:B0-----:R-:W-:-:S06]  /*1d7c0*/  LOP3.LUT R0, R0, UR4, RZ, 0xc0, !PT ;  /* 0x0000000400007c12 */ /* 0x001fcc000f8ec0ff */
[----:B------:R-:W2:Y:S02]  /*1d7d0*/  POPC R0, R0 ;  /* 0x0000000000007309 */ /* 0x000ea40000000000 */
[----:B--2---:R-:W-:-:S07]  /*1d7e0*/  IADD3 R16, R2, UR36, R0 ;  /* 0x0000002402107c10 */ /* 0x004fce000fffe000 */
.L_x_3038:
[----:B------:R-:W-:Y:S05]  /*1d7f0*/  BSYNC B0 ;  /* 0x0000000000007941 */ /* 0x000fea0003800000 */
.L_x_3037:
[----:B------:R-:W4:Y:S01]  /*1d800*/  LDL R0, [R1+0x24] ;  /* 0x0000240001007983 */ /* 0x000f220000100800 */
[----:B------:R-:W-:Y:S01]  /*1d810*/  BSSY B0, `(.L_x_3039) ;  /* 0x0000040000007945 */ /* 0x000fe20003800000 */
[----:B----4-:R-:W-:-:S13]  /*1d820*/  LOP3.LUT P0, RZ, R0, 0x1, RZ, 0xc0, !PT ;  /* 0x0000000100ff7812 */ /* 0x010fda000780c0ff */
[----:B------:R-:W-:Y:S05]  /*1d830*/  @!P0 BRA `(.L_x_3040) ;  /* 0x0000000000f48947 */ /* 0x000fea0003800000 */
[----:B0-2---:R-:W2:Y:S04]  /*1d840*/  LDL R4, [R1+0x4] ;  /* 0x0000040001047983 */ /* 0x005ea80000100800 */
[----:B------:R-:W2:Y:S04]  /*1d850*/  LDL R0, [R1+0x8] ;  /* 0x0000080001007983 */ /* 0x000ea80000100800 */
[----:B------:R-:W4:Y:S01]  /*1d860*/  LDL R2, [R1+0x14] ;  /* 0x0000140001027983 */ /* 0x000f220000100800 */
[----:B------:R-:W-:Y:S01]  /*1d870*/  BSSY B1, `(.L_x_3041) ;  /* 0x0000006000017945 */ /* 0x000fe20003800000 */
[----:B------:R-:W-:Y:S01]  /*1d880*/  ISETP.NE.AND P1, PT, R3, RZ, PT ;  /* 0x000000ff0300720c */ /* 0x000fe20003f25270 */
[----:B--2---:R-:W-:Y:S01]  /*1d890*/  IMAD R0, R0, 0x8, R4 ;  /* 0x0000000800007824 */ /* 0x004fe200078e0204 */
[----:B----4-:R-:W-:-:S04]  /*1d8a0*/  SHF.L.U32 R2, R2, 0x1f, RZ ;  /* 0x0000001f02027819 */ /* 0x010fc800000006ff */
[----:B------:R-:W0:Y:S02]  /*1d8b0*/  SYNCS.PHASECHK.TRANS64.TRYWAIT P0, [R0+URZ+0x28860], R2 ;  /* 0x02886002000075a7 */ /* 0x000e24000800017f */
[----:B0-----:R-:W-:Y:S05]  /*1d8c0*/  @!P0 BRA `(.L_x_3042) ;  /* 0x0000004000348947 */ /* 0x001fea0003800000 */
.L_x_3180:
[----:B------:R-:W-:Y:S05]  /*1d8d0*/  BSYNC B1 ;  /* 0x0000000000017941 */ /* 0x000fea0003800000 */
.L_x_3041:
        /* <DEDUP_REMOVED lines=9> */
.L_x_3044:
[----:B------:R-:W-:Y:S05]  /*1d970*/  BSYNC B1 ;  /* 0x0000000000017941 */ /* 0x000fea0003800000 */
.L_x_3043:
[----:B------:R-:W2:Y:S04]  /*1d980*/  LDL.LU R5, [R1+0x18] ;  /* 0x0000180001057983 */ /* 0x000ea80000300800 */
[----:B------:R-:W2:Y:S04]  /*1d990*/  LDL.LU R3, [R1+0xc] ;  /* 0x00000c0001037983 */ /* 0x000ea80000300800 */
[----:B------:R-:W4:Y:S04]  /*1d9a0*/  LDL R4, [R1+0x4] ;  /* 0x0000040001047983 */ /* 0x000f280000100800 */
[----:B0-----:R-:W4:Y:S01]  /*1d9b0*/  LDL R2, [R1+0x8] ;  /* 0x0000080001027983 */ /* 0x001f220000100800 */
[----:B------:R-:W-:Y:S01]  /*1d9c0*/  UIADD3 UR4, UP0, UR38, 0x470, URZ ;  /* 0x0000047026047890 */ /* 0x000fe2000ff1e03f */
[----:B------:R-:W-:Y:S01]  /*1d9d0*/  PLOP3.LUT P0, PT, PT, PT, PT, 0x80, 0x0 ;  /* 0x000000000000781c */ /* 0x000fe20003f0f070 */
[----:B------:R-:W-:Y:S01]  /*1d9e0*/  UMOV UR6, 0x0 ;  /* 0x0000000000067882 */ /* 0x000fe20000000000 */
[----:B------:R-:W-:Y:S01]  /*1d9f0*/  IADD3 R0, R0, 0x28850, RZ ;  /* 0x0002885000007810 */ /* 0x000fe20007ffe0ff */
[----:B------:R-:W-:Y:S01]  /*1da00*/  UIADD3.X UR5, URZ, UR39, URZ, UP0, !UPT ;  /* 0x000000273f057290 */ /* 0x000fe200087fe43f */
[----:B------:R-:W-:Y:S01]  /*1da10*/  UMOV UR7, 0x14f00000 ;  /* 0x14f0000000077882 */ /* 0x000fe20000000000 */
[----:B------:R-:W-:Y:S01]  /*1da20*/  UMOV UR10, URZ ;  /* 0x0000003f000a7c82 */ /* 0x000fe20008000000 */
[----:B--2---:R-:W-:-:S02]  /*1da30*/  IMAD R3, R3, 0x80, R5 ;  /* 0x0000008003037824 */ /* 0x004fc400078e0205 */
[----:B----4-:R-:W-:-:S04]  /*1da40*/  IMAD R2, R2, 0x8000, R4 ;  /* 0x0000800002027824 */ /* 0x010fc800078e0204 */
[----:B------:R-:W-:-:S07]  /*1da50*/  VIADD R4, R2, 0x400 ;  /* 0x0000040002047836 */ /* 0x000fce0000000000 */
.L_x_3045:
        /* <DEDUP_REMOVED lines=16> */
.L_x_3046:
        /* <DEDUP_REMOVED lines=11> */
.L_x_3040:
[----:B------:R-:W-:Y:S05]  /*1dc10*/  BSYNC B0 ;  /* 0x0000000000007941 */ /* 0x000fea0003800000 */
.L_x_3039:
[----:B------:R-:W4:Y:S04]  /*1dc20*/  LDL.LU R5, [R1+0x8] ;  /* 0x0000080001057983 */ /* 0x000f280000300800 */
[----:B0-2---:R-:W2:Y:S01]  /*1dc30*/  LDL.LU R4, [R1+0x14] ;  /* 0x0000140001047983 */ /* 0x005ea20000300800 */
[----:B----4-:R-:W-:-:S05]  /*1dc40*/  VIADD R0, R5, 0x1 ;  /* 0x0000000105007836 */ /* 0x010fca0000000000 */
[----:B------:R-:W-:-:S04]  /*1dc50*/  ISETP.NE.AND P0, PT, R0, 0x2, PT ;  /* 0x000000020000780c */ /* 0x000fc80003f05270 */
[----:B------:R-:W-:Y:S02]  /*1dc60*/  SEL R2, RZ, 0x1, P0 ;  /* 0x00000001ff027807 */ /* 0x000fe40000000000 */
[----:B------:R-:W-:Y:S02]  /*1dc70*/  SEL R0, R0, RZ, P0 ;  /* 0x000000ff00007207 */ /* 0x000fe40000000000 */
[----:B--2---:R-:W-:-:S03]  /*1dc80*/  LOP3.LUT R4, R4, R2, RZ, 0x3c, !PT ;  /* 0x0000000204047212 */ /* 0x004fc600078e3cff */
[----:B------:R0:W-:Y:S04]  /*1dc90*/  STL [R1+0x8], R0 ;  /* 0x0000080001007387 */ /* 0x0001e80000100800 */
[----:B------:R0:W-:Y:S02]  /*1dca0*/  STL [R1+0x14], R4 ;  /* 0x0000140401007387 */ /* 0x0001e40000100800 */
.L_x_2967:
[----:B------:R-:W-:Y:S05]  /*1dcb0*/  BSYNC B7 ;  /* 0x0000000000077941 */ /* 0x000fea0003800000 */
.L_x_2965:
[----:B0-----:R-:W2:Y:S02]  /*1dcc0*/  LDL R0, [R1+0x24] ;  /* 0x0000240001007983 */ /* 0x001ea40000100800 */
[----:B--2---:R-:W-:-:S13]  /*1dcd0*/  LOP3.LUT P0, RZ, R0, 0x2, RZ, 0xc0, !PT ;  /* 0x0000000200ff7812 */ /* 0x004fda000780c0ff */
[----:B------:R-:W-:Y:S05]  /*1dce0*/  @!P0 BRA `(.L_x_3047) ;  /* 0x0000000000288947 */ /* 0x000fea0003800000 */
[----:B------:R-:W-:Y:S05]  /*1dcf0*/  WARPSYNC.ALL ;  /* 0x0000000000007948 */ /* 0x000fea0003800000 */
[----:B------:R-:W0:Y:S08]  /*1dd00*/  S2UR UR5, SR_CgaCtaId ;  /* 0x00000000000579c3 */ /* 0x000e300000008800 */
[----:B------:R-:W-:Y:S06]  /*1dd10*/  BAR.SYNC.DEFER_BLOCKING 0x5, 0x180 ;  /* 0x0146000000007b1d */ /* 0x000fec0000010000 */
[----:B------:R-:W-:-:S02]  /*1dd20*/  UMOV UR4, 0x400 ;  /* 0x0000040000047882 */ /* 0x000fc40000000000 */
[----:B0-----:R-:W-:-:S06]  /*1dd30*/  ULEA UR4, UR5, UR4, 0x18 ;  /* 0x0000000405047291 */ /* 0x001fcc000f8ec03f */
[----:B------:R-:W-:-:S05]  /*1dd40*/  IMAD.U32 R0, RZ, RZ, UR4 ;  /* 0x00000004ff007e24 */ /* 0x000fca000f8e00ff */
[----:B------:R2:W4:Y:S04]  /*1dd50*/  LDS.128 R16, [R0+0x288d0] ;  /* 0x0288d00000107984 */ /* 0x0005280000000c00 */
[----:B------:R2:W-:Y:S01]  /*1dd60*/  STL [R1+0x4], R0 ;  /* 0x0000040001007387 */ /* 0x0005e20000100800 */
[----:B------:R-:W-:Y:S06]  /*1dd70*/  BAR.ARV 0x4, 0x180 ;  /* 0x0106000000007b1d */ /* 0x000fec0000002000 */
[----:B------:R-:W-:Y:S05]  /*1dd80*/  BRA `(.L_x_3048) ;  /* 0x0000000800d87947 */ /* 0x000fea0003800000 */
.L_x_3047:
[----:B---3--:R-:W0:Y:S01]  /*1dd90*/  S2R R6, SR_TID.X ;  /* 0x0000000000067919 */ /* 0x008e220000002100 */
[----:B------:R-:W-:Y:S01]  /*1dda0*/  UMOV UR4, 0xffffffff ;  /* 0xffffffff00047882 */ /* 0x000fe20000000000 */
[----:B0-----:R-:W-:-:S04]  /*1ddb0*/  LOP3.LUT R6, R6, 0x1f, RZ, 0xc0, !PT ;  /* 0x0000001f06067812 */ /* 0x001fc800078ec0ff */
[----:B------:R-:W-:Y:S01]  /*1ddc0*/  ISETP.NE.AND P0, PT, R6, 0x1f, PT ;  /* 0x0000001f0600780c */ /* 0x000fe20003f05270 */
[----:B------:R-:W-:-:S12]  /*1ddd0*/  BRA.DIV UR4, `(.L_x_3049) ;  /* 0x0000003e04047947 */ /* 0x000fd8000b800000 */
[----:B------:R-:W-:Y:S01]  /*1dde0*/  IMAD.IADD R5, R19, 0x1, R6 ;  /* 0x0000000113057824 */ /* 0x000fe200078e0206 */
[----:B------:R-:W-:-:S04]  /*1ddf0*/  ULDC UR4, c[0x0][0xc3c] ;  /* 0x00030f0000047ab9 */ /* 0x000fc80000000800 */
[----:B------:R-:W-:-:S13]  /*1de00*/  ISETP.GE.OR P1, PT, R5, UR4, !P0 ;  /* 0x0000000405007c0c */ /* 0x000fda000c726670 */
[----:B------:R-:W0:Y:S02]  /*1de10*/  @!P1 LDC.64 R2, c[0x0][0xc80] ;  /* 0x00032000ff029b82 */ /* 0x000e240000000a00 */
[----:B0-----:R-:W-:-:S06]  /*1de20*/  @!P1 IMAD.WIDE R2, R5, 0x4, R2 ;  /* 0x0000000405029825 */ /* 0x001fcc00078e0202 */
[----:B------:R0:W2:Y:S01]  /*1de30*/  @!P1 LDG.E R2, desc[UR40][R2.64] ;  /* 0x0000002802029981 */ /* 0x0000a2000c1e1900 */
[C---:B------:R-:W-:Y:S02]  /*1de40*/  ISETP.GE.U32.AND P2, PT, R6.reuse, 0x2, PT ;  /* 0x000000020600780c */ /* 0x040fe40003f46070 */
[C---:B------:R-:W-:Y:S02]  /*1de50*/  ISETP.GE.U32.AND P3, PT, R6.reuse, 0x4, PT ;  /* 0x000000040600780c */ /* 0x040fe40003f66070 */
[C---:B------:R-:W-:Y:S02]  /*1de60*/  ISETP.GE.U32.AND P4, PT, R6.reuse, 0x8, PT ;  /* 0x000000080600780c */ /* 0x040fe40003f86070 */
[C---:B------:R-:W-:Y:S02]  /*1de70*/  ISETP.GE.U32.AND P5, PT, R6.reuse, 0x10, PT ;  /* 0x000000100600780c */ /* 0x040fe40003fa6070 */
[----:B0-----:R-:W-:Y:S01]  /*1de80*/  MOV R3, RZ ;  /* 0x000000ff00037202 */ /* 0x001fe20000000f00 */
[----:B--2---:R-:W-:Y:S01]  /*1de90*/  @!P1 IMAD.MOV.U32 R3, RZ, RZ, R2 ;  /* 0x000000ffff039224 */ /* 0x004fe200078e0002 */
[----:B------:R-:W-:-:S04]  /*1dea0*/  ISETP.NE.AND P1, PT, R6, RZ, PT ;  /* 0x000000ff0600720c */ /* 0x000fc80003f25270 */
[----:B------:R-:W0:Y:S02]  /*1deb0*/  SHFL.UP PT, R2, R3, 0x1, RZ ;  /* 0x0420000003027989 */ /* 0x000e2400000e00ff */
[----:B0-----:R-:W-:-:S05]  /*1dec0*/  SEL R0, R2, RZ, P1 ;  /* 0x000000ff02007207 */ /* 0x001fca0000800000 */
[----:B------:R-:W-:Y:S02]  /*1ded0*/  IMAD.IADD R2, R3, 0x1, R0 ;  /* 0x0000000103027824 */ /* 0x000fe400078e0200 */
[----:B------:R-:W-:Y:S04]  /*1dee0*/  SHFL.IDX PT, R0, R16, RZ, 0x1f ;  /* 0x00001fff10007589 */ /* 0x000fe800000e0000 */
        /* <DEDUP_REMOVED lines=11> */
[----:B------:R-:W-:Y:S02]  /*1dfa0*/  IADD3 R2, R2, R5, RZ ;  /* 0x0000000502027210 */ /* 0x000fe40007ffe0ff */
[----:B------:R0:W2:Y:S04]  /*1dfb0*/  SHFL.IDX PT, R5, R16, 0x1, 0x1f ;  /* 0x00201f0010057f89 */ /* 0x0000a800000e0000 */
[----:B------:R0:W3:Y:S02]  /*1dfc0*/  SHFL.IDX PT, R16, R2, 0x1f, 0x1f ;  /* 0x03e01f0002107f89 */ /* 0x0000e400000e0000 */
.L_x_3190:
[----:B------:R-:W-:Y:S02]  /*1dfd0*/  ULDC UR4, c[0x0][0xc38] ;  /* 0x00030e0000047ab9 */ /* 0x000fe40000000800 */
[----:B------:R-:W-:-:S04]  /*1dfe0*/  IMAD.U32 R4, RZ, RZ, UR4 ;  /* 0x00000004ff047e24 */ /* 0x000fc8000f8e00ff */
[----:B0--3--:R-:W-:-:S04]  /*1dff0*/  IMAD R16, R16, R4, RZ ;  /* 0x0000000410107224 */ /* 0x009fc800078e02ff */
[----:B--2---:R-:W-:-:S05]  /*1e000*/  IMAD.IADD R5, R5, 0x1, R16 ;  /* 0x0000000105057824 */ /* 0x004fca00078e0210 */
[----:B------:R-:W-:-:S13]  /*1e010*/  ISETP.GT.AND P6, PT, R5, R0, PT ;  /* 0x000000000500720c */ /* 0x000fda0003fc4270 */
[----:B------:R-:W-:Y:S05]  /*1e020*/  @P6 BRA `(.L_x_3050) ;  /* 0x00000000009c6947 */ /* 0x000fea0003800000 */
.L_x_3055:
[----:B0-----:R-:W0:Y:S01]  /*1e030*/  LDC R3, c[0x0][0xc3c] ;  /* 0x00030f00ff037b82 */ /* 0x001e220000000800 */
[----:B------:R-:W-:-:S05]  /*1e040*/  VIADD R19, R19, 0x1f ;  /* 0x0000001f13137836 */ /* 0x000fca0000000000 */
[----:B0-----:R-:W-:-:S13]  /*1e050*/  ISETP.GE.AND P6, PT, R19, R3, PT ;  /* 0x000000031300720c */ /* 0x001fda0003fc6270 */
[----:B------:R-:W-:Y:S05]  /*1e060*/  @P6 BRA `(.L_x_3051) ;  /* 0x0000000400d46947 */ /* 0x000fea0003800000 */
[----:B------:R-:W0:Y:S01]  /*1e070*/  S2R R2, SR_TID.X ;  /* 0x0000000000027919 */ /* 0x000e220000002100 */
[----:B------:R-:W-:Y:S01]  /*1e080*/  BSSY B0, `(.L_x_3052) ;  /* 0x0000009000007945 */ /* 0x000fe20003800000 */
[----:B0-----:R-:W-:-:S05]  /*1e090*/  LOP3.LUT R2, R2, 0x1f, RZ, 0xc0, !PT ;  /* 0x0000001f02027812 */ /* 0x001fca00078ec0ff */
[----:B------:R-:W-:-:S05]  /*1e0a0*/  IMAD.IADD R4, R19, 0x1, R2 ;  /* 0x0000000113047824 */ /* 0x000fca00078e0202 */
[----:B------:R-:W-:Y:S01]  /*1e0b0*/  ISETP.GE.OR P6, PT, R4, R3, !P0 ;  /* 0x000000030400720c */ /* 0x000fe200047c6670 */
[----:B------:R-:W-:-:S12]  /*1e0c0*/  IMAD.MOV.U32 R3, RZ, RZ, RZ ;  /* 0x000000ffff037224 */ /* 0x000fd800078e00ff */
[----:B------:R-:W-:Y:S05]  /*1e0d0*/  @P6 BRA `(.L_x_3053) ;  /* 0x00000000000c6947 */ /* 0x000fea0003800000 */
[----:B------:R-:W0:Y:S02]  /*1e0e0*/  LDC.64 R2, c[0x0][0xc80] ;  /* 0x00032000ff027b82 */ /* 0x000e240000000a00 */
[----:B0-----:R-:W-:-:S06]  /*1e0f0*/  IMAD.WIDE R2, R4, 0x4, R2 ;  /* 0x0000000404027825 */ /* 0x001fcc00078e0202 */
[----:B------:R0:W5:Y:S02]  /*1e100*/  LDG.E R3, desc[UR40][R2.64] ;  /* 0x0000002802037981 */ /* 0x000164000c1e1900 */
.L_x_3053:
[----:B------:R-:W-:Y:S05]  /*1e110*/  BSYNC B0 ;  /* 0x0000000000007941 */ /* 0x000fea0003800000 */
.L_x_3052:
[----:B------:R-:W-:-:S03]  /*1e120*/  UMOV UR4, 0xffffffff ;  /* 0xffffffff00047882 */ /* 0x000fc60000000000 */
[----:B------:R-:W-:Y:S05]  /*1e130*/  BRA.DIV UR4, `(.L_x_3054) ;  /* 0x0000003e04687947 */ /* 0x000fea000b800000 */
[----:B-----5:R-:W0:Y:S02]  /*1e140*/  SHFL.UP PT, R14, R3, 0x1, RZ ;  /* 0x04200000030e7989 */ /* 0x020e2400000e00ff */
        /* <DEDUP_REMOVED lines=14> */
[----:B------:R0:W2:Y:S02]  /*1e230*/  SHFL.IDX PT, R16, R2, 0x1f, 0x1f ;  /* 0x03e01f0002107f89 */ /* 0x0000a400000e0000 */
.L_x_3198:
[----:B------:R-:W-:Y:S02]  /*1e240*/  ULDC UR4, c[0x0][0xc38] ;  /* 0x00030e0000047ab9 */ /* 0x000fe40000000800 */
[----:B------:R-:W-:-:S04]  /*1e250*/  IMAD.U32 R4, RZ, RZ, UR4 ;  /* 0x00000004ff047e24 */ /* 0x000fc8000f8e00ff */
[----:B--2---:R-:W-:-:S05]  /*1e260*/  IMAD R16, R16, R4, RZ ;  /* 0x0000000410107224 */ /* 0x004fca00078e02ff */
[----:B------:R-:W-:-:S04]  /*1e270*/  IADD3 R5, R16, R5, RZ ;  /* 0x0000000510057210 */ /* 0x000fc80007ffe0ff */
[----:B------:R-:W-:-:S13]  /*1e280*/  ISETP.GT.AND P6, PT, R5, R0, PT ;  /* 0x000000000500720c */ /* 0x000fda0003fc4270 */
[----:B------:R-:W-:Y:S05]  /*1e290*/  @!P6 BRA `(.L_x_3055) ;  /* 0xfffffffc0064e947 */ /* 0x000fea000383ffff */
.L_x_3050:
[----:B------:R-:W-:Y:S01]  /*1e2a0*/  IMAD.IADD R16, R5, 0x1, -R16 ;  /* 0x0000000105107824 */ /* 0x000fe200078e0a10 */
[----:B------:R-:W-:-:S03]  /*1e2b0*/  UMOV UR4, 0xffffffff ;  /* 0xffffffff00047882 */ /* 0x000fc60000000000 */
[----:B------:R-:W-:-:S05]  /*1e2c0*/  IMAD R5, R2, R4, R16 ;  /* 0x0000000402057224 */ /* 0x000fca00078e0210 */
[----:B------:R-:W-:Y:S01]  /*1e2d0*/  ISETP.GT.AND P6, PT, R5, R0, PT ;  /* 0x000000000500720c */ /* 0x000fe20003fc4270 */
[----:B------:R-:W-:-:S12]  /*1e2e0*/  BRA.DIV UR4, `(.L_x_3056) ;  /* 0x0000003e04d07947 */ /* 0x000fd8000b800000 */
[----:B------:R-:W-:-:S04]  /*1e2f0*/  VOTE.ANY R5, PT, !P6 ;  /* 0x0000000000057806 */ /* 0x000fc800070e0100 */
[----:B------:R-:W2:Y:S02]  /*1e300*/  POPC R6, R5 ;  /* 0x0000000500067309 */ /* 0x000ea40000000000 */
[----:B--2---:R2:W3:Y:S02]  /*1e310*/  SHFL.IDX PT, R17, R3, R6, 0x1f ;  /* 0x00001f0603117589 */ /* 0x0044e400000e0000 */
.L_x_3202:
[----:B------:R-:W-:Y:S01]  /*1e320*/  ISETP.NE.AND P0, PT, R5, RZ, PT ;  /* 0x000000ff0500720c */ /* 0x000fe20003f05270 */
[----:B------:R-:W-:-:S12]  /*1e330*/  IMAD.MOV.U32 R5, RZ, RZ, RZ ;  /* 0x000000ffff057224 */ /* 0x000fd800078e00ff */
[----:B------:R-:W-:Y:S05]  /*1e340*/  @!P0 BRA `(.L_x_3057) ;  /* 0x0000000000148947 */ /* 0x000fea0003800000 */
[----:B------:R-:W-:Y:S01]  /*1e350*/  UMOV UR4, 0xffffffff ;  /* 0xffffffff00047882 */ /* 0x000fe20000000000 */
[----:B------:R-:W-:Y:S02]  /*1e360*/  VIADD R12, R6, 0xffffffff ;  /* 0xffffffff060c7836 */ /* 0x000fe40000000000 */
[----:B------:R-:W-:Y:S05]  /*1e370*/  BRA.DIV UR4, `(.L_x_3058) ;  /* 0x0000003e04f47947 */ /* 0x000fea000b800000 */
[----:B0-----:R0:W4:Y:S02]  /*1e380*/  SHFL.IDX PT, R2, R2, R12, 0x1f ;  /* 0x00001f0c02027589 */ /* 0x00112400000e0000 */
.L_x_3205:
[----:B----4-:R-:W-:-:S07]  /*1e390*/  IMAD.MOV.U32 R5, RZ, RZ, R2 ;  /* 0x000000ffff057224 */ /* 0x010fce00078e0002 */
.L_x_3057:
[----:B0-2---:R-:W0:Y:S01]  /*1e3a0*/  LDC.64 R2, c[0x0][0xc90] ;  /* 0x00032400ff027b82 */ /* 0x005e220000000a00 */
[----:B------:R-:W-:-:S04]  /*1e3b0*/  IMAD.IADD R19, R6, 0x1, R19 ;  /* 0x0000000106137824 */ /* 0x000fc800078e0213 */
[----:B0-----:R-:W-:-:S05]  /*1e3c0*/  IMAD.WIDE R2, R19, 0x4, R2 ;  /* 0x0000000413027825 */ /* 0x001fca00078e0202 */
[----:B-----5:R-:W3:Y:S01]  /*1e3d0*/  LDG.E R7, desc[UR40][R2.64] ;  /* 0x0000002802077981 */ /* 0x020ee2000c1e1900 */
[----:B------:R-:W-:-:S04]  /*1e3e0*/  IMAD R16, R5, R4, R16 ;  /* 0x0000000405107224 */ /* 0x000fc800078e0210 */
[----:B------:R-:W-:Y:S02]  /*1e3f0*/  IMAD.IADD R0, R0, 0x1, -R16 ;  /* 0x0000000100007824 */ /* 0x000fe400078e0a10 */
[----:B---3--:R-:W-:-:S05]  /*1e400*/  IMAD R6, R17, R7, RZ ;  /* 0x0000000711067224 */ /* 0x008fca00078e02ff */
[----:B------:R-:W-:-:S04]  /*1e410*/  IABS R8, R6 ;  /* 0x0000000600087213 */ /* 0x000fc80000000000 */
[----:B------:R-:W0:Y:S08]  /*1e420*/  I2F.RP R2, R8 ;  /* 0x0000000800027306 */ /* 0x000e300000209400 */
[----:B0-----:R-:W0:Y:S02]  /*1e430*/  MUFU.RCP R2, R2 ;  /* 0x0000000200027308 */ /* 0x001e240000001000 */
[----:B0-----:R-:W-:-:S06]  /*1e440*/  IADD3 R2, R2, 0xffffffe, RZ ;  /* 0x0ffffffe02027810 */ /* 0x001fcc0007ffe0ff */
        /* <DEDUP_REMOVED lines=11> */
[----:B------:R-:W-:Y:S01]  /*1e500*/  @!P1 IMAD.IADD R3, R3, 0x1, -R8 ;  /* 0x0000000103039824 */ /* 0x000fe200078e0a08 */
[----:B------:R-:W-:Y:S02]  /*1e510*/  @!P1 IADD3 R2, R2, 0x1, RZ ;  /* 0x0000000102029810 */ /* 0x000fe40007ffe0ff */
        /* <DEDUP_REMOVED lines=17> */
[----:B0-----:R-:W-:-:S05]  /*1e630*/  IADD3 R2, RZ, -R3, RZ ;  /* 0x80000003ff027210 */ /* 0x001fca0007ffe0ff */
        /* <DEDUP_REMOVED lines=24> */
.L_x_3051:
[----:B------:R-:W-:Y:S01]  /*1e7c0*/  UMOV UR4, URZ ;  /* 0x0000003f00047c82 */ /* 0x000fe20008000000 */
[----:B------:R-:W-:Y:S01]  /*1e7d0*/  UMOV UR5, URZ ;  /* 0x0000003f00057c82 */ /* 0x000fe20008000000 */
[----:B------:R-:W-:Y:S01]  /*1e7e0*/  ULDC UR6, c[0x0][0xc3c] ;  /* 0x00030f0000067ab9 */ /* 0x000fe20000000800 */
[----:B------:R-:W-:Y:S01]  /*1e7f0*/  IMAD.MOV.U32 R16, RZ, RZ, R0 ;  /* 0x000000ffff107224 */ /* 0x000fe200078e0000 */
[----:B------:R-:W-:Y:S01]  /*1e800*/  MOV R18, UR5 ;  /* 0x0000000500127c02 */ /* 0x000fe20008000f00 */
[----:B------:R-:W-:Y:S02]  /*1e810*/  IMAD.U32 R17, RZ, RZ, UR4 ;  /* 0x00000004ff117e24 */ /* 0x000fe4000f8e00ff */
[----:B------:R-:W-:-:S07]  /*1e820*/  IMAD.U32 R19, RZ, RZ, UR6 ;  /* 0x00000006ff137e24 */ /* 0x000fce000f8e00ff */
.L_x_3059:
        /* <DEDUP_REMOVED lines=12> */
.L_x_3048:
[----:B------:R-:W-:Y:S02]  /*1e8f0*/  ULDC UR4, c[0x0][0xc3c] ;  /* 0x00030f0000047ab9 */ /* 0x000fe40000000800 */
[----:B----4-:R-:W-:-:S13]  /*1e900*/  ISETP.GE.AND P0, PT, R19, UR4, PT ;  /* 0x0000000413007c0c */ /* 0x010fda000bf06270 */
[----:B------:R-:W-:Y:S05]  /*1e910*/  @!P0 BRA `(.L_x_3060) ;  /* 0xffffff9800a08947 */ /* 0x000fea000383ffff */
[----:B------:R-:W-:Y:S05]  /*1e920*/  BSYNC B8 ;  /* 0x0000000000087941 */ /* 0x000fea0003800000 */
.L_x_2925:
        /* <DEDUP_REMOVED lines=12> */
.L_x_3206:
[----:B------:R-:W-:Y:S05]  /*1e9f0*/  BSYNC B0 ;  /* 0x0000000000007941 */ /* 0x000fea0003800000 */
.L_x_3061:
[----:B------:R-:W-:-:S03]  /*1ea00*/  UMOV UR4, 0xffffffff ;  /* 0xffffffff00047882 */ /* 0x000fc60000000000 */
[----:B------:R-:W-:Y:S05]  /*1ea10*/  BRA.DIV UR4, `(.L_x_3063) ;  /* 0x0000003a04887947 */ /* 0x000fea000b800000 */
[----:B------:R-:W2:Y:S02]  /*1ea20*/  S2R R2, SR_TID.X ;  /* 0x0000000000027919 */ /* 0x000ea40000002100 */
[----:B--2---:R-:W-:-:S04]  /*1ea30*/  SHF.R.U32.HI R2, RZ, 0x5, R2 ;  /* 0x00000005ff027819 */ /* 0x004fc80000011602 */
[----:B------:R-:W-:-:S05]  /*1ea40*/  LOP3.LUT R2, R2, 0x3, RZ, 0xc0, !PT ;  /* 0x0000000302027812 */ /* 0x000fca00078ec0ff */
[----:B------:R2:W4:Y:S02]  /*1ea50*/  SHFL.IDX PT, R14, R2, RZ, 0x1f ;  /* 0x00001fff020e7589 */ /* 0x00052400000e0000 */
.L_x_3209:
[----:B----4-:R-:W-:-:S13]  /*1ea60*/  ISETP.NE.AND P0, PT, R14, RZ, PT ;  /* 0x000000ff0e00720c */ /* 0x010fda0003f05270 */
[----:B------:R-:W-:Y:S05]  /*1ea70*/  @P0 BRA `(.L_x_2712) ;  /* 0x0000000000940947 */ /* 0x000fea0003800000 */
[----:B------:R-:W-:-:S03]  /*1ea80*/  UMOV UR4, 0xffffffff ;  /* 0xffffffff00047882 */ /* 0x000fc60000000000 */
[----:B------:R-:W-:Y:S05]  /*1ea90*/  BRA.DIV UR4, `(.L_x_3064) ;  /* 0x0000003a049c7947 */ /* 0x000fea000b800000 */
[----:B------:R-:W-:-:S13]  /*1eaa0*/  ELECT P6, URZ, PT ;  /* 0x00000000003f782f */ /* 0x000fda00038c0000 */
.L_x_3212:
[----:B------:R-:W-:Y:S05]  /*1eab0*/  @!P6 BRA `(.L_x_2712) ;  /* 0x000000000084e947 */ /* 0x000fea0003800000 */
[----:B--2---:R-:W2:Y:S02]  /*1eac0*/  LDL.LU R2, [R1+0x58] ;  /* 0x0000580001027983 */ /* 0x004ea40000300800 */
[----:B--2---:R-:W-:-:S04]  /*1ead0*/  LOP3.LUT R2, R2, 0x2, RZ, 0xfc, !PT ;  /* 0x0000000202027812 */ /* 0x004fc800078efcff */
[----:B------:R-:W-:-:S13]  /*1eae0*/  ISETP.NE.AND P2, PT, R2, 0x3, PT ;  /* 0x000000030200780c */ /* 0x000fda0003f45270 */
[----:B------:R-:W-:Y:S05]  /*1eaf0*/  @!P2 BRA `(.L_x_3065) ;  /* 0x000000000004a947 */ /* 0x000fea0003800000 */
[----:B------:R-:W-:Y:S01]  /*1eb00*/  BPT.TRAP 0x1 ;  /* 0x000000040000795c */ /* 0x000fe20000300000 */
.L_x_3065:
[----:B0-----:R-:W2:Y:S04]  /*1eb10*/  LDL R3, [R1+0x8] ;  /* 0x0000080001037983 */ /* 0x001ea80000100800 */
[----:B---3-5:R-:W3:Y:S01]  /*1eb20*/  LDL.LU R7, [R1+0x14] ;  /* 0x0000140001077983 */ /* 0x028ee20000300800 */
[----:B------:R-:W-:-:S04]  /*1eb30*/  VIADD R2, R0, 0x28840 ;  /* 0x0002884000027836 */ /* 0x000fc80000000000 */
[C---:B--2---:R-:W-:Y:S01]  /*1eb40*/  IMAD R6, R3.reuse, 0x8, R2 ;  /* 0x0000000803067824 */ /* 0x044fe200078e0202 */
[----:B------:R-:W-:Y:S02]  /*1eb50*/  IADD3 R3, R3, 0x1, RZ ;  /* 0x0000000103037810 */ /* 0x000fe40007ffe0ff */
[----:B---3--:R-:W-:Y:S02]  /*1eb60*/  SHF.L.U32 R5, R7, 0x1f, RZ ;  /* 0x0000001f07057819 */ /* 0x008fe400000006ff */
[C---:B------:R-:W-:Y:S02]  /*1eb70*/  ISETP.NE.AND P1, PT, R3.reuse, 0x2, PT ;  /* 0x000000020300780c */ /* 0x040fe40003f25270 */
[----:B------:R-:W0:Y:S02]  /*1eb80*/  SYNCS.PHASECHK.TRANS64.TRYWAIT P0, [R6+URZ], R5 ;  /* 0x00000005060075a7 */ /* 0x000e24000800017f */
[----:B------:R-:W-:Y:S02]  /*1eb90*/  SEL R4, RZ, 0x1, P1 ;  /* 0x00000001ff047807 */ /* 0x000fe40000800000 */
[----:B------:R-:W-:-:S02]  /*1eba0*/  SEL R3, R3, RZ, P1 ;  /* 0x000000ff03037207 */ /* 0x000fc40000800000 */
[----:B------:R-:W-:-:S03]  /*1ebb0*/  LOP3.LUT R4, R7, R4, RZ, 0x3c, !PT ;  /* 0x0000000407047212 */ /* 0x000fc600078e3cff */
[----:B------:R-:W-:Y:S01]  /*1ebc0*/  IMAD R7, R3, 0x8, R2 ;  /* 0x0000000803077824 */ /* 0x000fe200078e0202 */
[----:B------:R-:W-:Y:S01]  /*1ebd0*/  SHF.L.U32 R2, R4, 0x1f, RZ ;  /* 0x0000001f04027819 */ /* 0x000fe200000006ff */
[----:B0-----:R-:W-:Y:S06]  /*1ebe0*/  @!P0 BRA `(.L_x_3066) ;  /* 0x0000003800688947 */ /* 0x001fec0003800000 */
.L_x_3213:
[----:B------:R-:W2:Y:S02]  /*1ebf0*/  SYNCS.PHASECHK.TRANS64.TRYWAIT P0, [R7+URZ], R2 ;  /* 0x00000002070075a7 */ /* 0x000ea4000800017f */
[----:B--2---:R-:W-:Y:S05]  /*1ec00*/  @!P0 BRA `(.L_x_3067) ;  /* 0x0000003800748947 */ /* 0x004fea0003800000 */
.L_x_3214:
[----:B------:R-:W-:Y:S05]  /*1ec10*/  @!P2 BRA `(.L_x_3068) ;  /* 0x000000000004a947 */ /* 0x000fea0003800000 */
[----:B------:R-:W-:Y:S01]  /*1ec20*/  BPT.TRAP 0x1 ;  /* 0x000000040000795c */ /* 0x000fe20000300000 */
.L_x_3068:
[----:B------:R-:W3:Y:S01]  /*1ec30*/  LDL.LU R4, [R1+0x8] ;  /* 0x0000080001047983 */ /* 0x000ee20000300800 */
[----:B------:R-:W-:-:S04]  /*1ec40*/  VIADD R0, R0, 0x28860 ;  /* 0x0002886000007836 */ /* 0x000fc80000000000 */
[----:B---3--:R-:W-:-:S04]  /*1ec50*/  IMAD R4, R4, 0x8, R0 ;  /* 0x0000000804047824 */ /* 0x008fc800078e0200 */
[----:B------:R-:W3:Y:S02]  /*1ec60*/  SYNCS.PHASECHK.TRANS64.TRYWAIT P0, [R4+URZ], R5 ;  /* 0x00000005040075a7 */ /* 0x000ee4000800017f */
[----:B---3--:R-:W-:Y:S05]  /*1ec70*/  @!P0 BRA `(.L_x_3069) ;  /* 0x00000038006c8947 */ /* 0x008fea0003800000 */
.L_x_3215:
[----:B------:R-:W-:-:S07]  /*1ec80*/  IMAD R3, R3, 0x8, R0 ;  /* 0x0000000803037824 */ /* 0x000fce00078e0200 */
.L_x_3070:
[----:B----4-:R4:W0:Y:S02]  /*1ec90*/  SYNCS.PHASECHK.TRANS64.TRYWAIT P0, [R3+URZ], R2 ;  /* 0x00000002030075a7 */ /* 0x010824000800017f */
[----:B0-----:R-:W-:Y:S05]  /*1eca0*/  @!P0 NANOSLEEP.SYNCS 0x989680 ;  /* 0x009896800000895d */ /* 0x001fea0003900000 */
[----:B------:R-:W0:Y:S02]  /*1ecb0*/  @!P0 SYNCS.PHASECHK.TRANS64 P0, [R3+URZ], R2 ;  /* 0x00000002030085a7 */ /* 0x000e24000800007f */
[----:B0-----:R-:W-:Y:S05]  /*1ecc0*/  @!P0 BRA `(.L_x_3070) ;  /* 0xfffffffc00f08947 */ /* 0x001fea000383ffff */
.L_x_2712:
[----:B------:R-:W-:Y:S05]  /*1ecd0*/  BSYNC B9 ;  /* 0x0000000000097941 */ /* 0x000fea0003800000 */
.L_x_2709:
[----:B------:R-:W-:Y:S05]  /*1ece0*/  EXIT ;  /* 0x000000000000794d */ /* 0x000fea0003800000 */
.L_x_2734:
[----:B0-----:R0:W1:Y:S02]  /*1ecf0*/  SYNCS.PHASECHK.TRANS64.TRYWAIT P6, [R110+URZ+0x28890], R119 ;  /* 0x028890776e0075a7 */ /* 0x00106400080c017f */
[----:B-1----:R-:W-:Y:S05]  /*1ed00*/  @!P6 NANOSLEEP.SYNCS 0x989680 ;  /* 0x009896800000e95d */ /* 0x002fea0003900000 */
[----:B------:R-:W1:Y:S02]  /*1ed10*/  @!P6 SYNCS.PHASECHK.TRANS64 P6, [R110+URZ+0x28890], R119 ;  /* 0x028890776e00e5a7 */ /* 0x000e6400080c007f */
[----:B-1----:R-:W-:Y:S05]  /*1ed20*/  @!P6 BRA `(.L_x_2734) ;  /* 0xfffffffc00f0e947 */ /* 0x002fea000383ffff */
[----:B------:R-:W-:Y:S05]  /*1ed30*/  BRA `(.L_x_3071) ;  /* 0xfffffe4000ec7947 */ /* 0x000fea000383ffff */
.L_x_2770:
[----:B0-----:R0:W1:Y:S02]  /*1ed40*/  SYNCS.PHASECHK.TRANS64.TRYWAIT P4, [R110+URZ+0x28890], R119 ;  /* 0x028890776e0075a7 */ /* 0x001064000808017f */
[----:B-1----:R-:W-:Y:S05]  /*1ed50*/  @!P4 NANOSLEEP.SYNCS 0x989680 ;  /* 0x009896800000c95d */ /* 0x002fea0003900000 */
[----:B------:R-:W1:Y:S02]  /*1ed60*/  @!P4 SYNCS.PHASECHK.TRANS64 P4, [R110+URZ+0x28890], R119 ;  /* 0x028890776e00c5a7 */ /* 0x000e64000808007f */
[----:B-1----:R-:W-:Y:S05]  /*1ed70*/  @!P4 BRA `(.L_x_2770) ;  /* 0xfffffffc00f0c947 */ /* 0x002fea000383ffff */
[----:B------:R-:W-:Y:S05]  /*1ed80*/  BRA `(.L_x_3072) ;  /* 0xfffffe6800407947 */ /* 0x000fea000383ffff */
.L_x_2787:
[----:B0-----:R0:W1:Y:S02]  /*1ed90*/  SYNCS.PHASECHK.TRANS64.TRYWAIT P3, [R110+URZ+0x28890], R119 ;  /* 0x028890776e0075a7 */ /* 0x001064000806017f */
[----:B-1----:R-:W-:Y:S05]  /*1eda0*/  @!P3 NANOSLEEP.SYNCS 0x989680 ;  /* 0x009896800000b95d */ /* 0x002fea0003900000 */
[----:B------:R-:W1:Y:S02]  /*1edb0*/  @!P3 SYNCS.PHASECHK.TRANS64 P3, [R110+URZ+0x28890], R119 ;  /* 0x028890776e00b5a7 */ /* 0x000e64000806007f */
[----:B-1----:R-:W-:Y:S05]  /*1edc0*/  @!P3 BRA `(.L_x_2787) ;  /* 0xfffffffc00f0b947 */ /* 0x002fea000383ffff */
[----:B------:R-:W-:Y:S05]  /*1edd0*/  BRA `(.L_x_3073) ;  /* 0xfffffe8800647947 */ /* 0x000fea000383ffff */
.L_x_2797:
[----:B--2---:R2:W3:Y:S02]  /*1ede0*/  SYNCS.PHASECHK.TRANS64.TRYWAIT P0, [R110+URZ+0x288b0], R119 ;  /* 0x0288b0776e0075a7 */ /* 0x0044e4000800017f */
[----:B---3--:R-:W-:Y:S05]  /*1edf0*/  @!P0 NANOSLEEP.SYNCS 0x989680 ;  /* 0x009896800000895d */ /* 0x008fea0003900000 */
[----:B------:R-:W3:Y:S02]  /*1ee00*/  @!P0 SYNCS.PHASECHK.TRANS64 P0, [R110+URZ+0x288b0], R119 ;  /* 0x0288b0776e0085a7 */ /* 0x000ee4000800007f */
[----:B---3--:R-:W-:Y:S05]  /*1ee10*/  @!P0 BRA `(.L_x_2797) ;  /* 0xfffffffc00f08947 */ /* 0x008fea000383ffff */
[----:B------:R-:W-:Y:S05]  /*1ee20*/  BRA `(.L_x_3074) ;  /* 0xfffffe9000007947 */ /* 0x000fea000383ffff */
.L_x_2809:
[----:B------:R-:W-:Y:S01]  /*1ee30*/  BSSY B0, `(.L_x_3075) ;  /* 0x0000008000007945 */ /* 0x000fe20003800000 */
[----:B------:R-:W-:Y:S01]  /*1ee40*/  IMAD.MOV.U32 R13, RZ, RZ, R224 ;  /* 0x000000ffff0d7224 */ /* 0x000fe200078e00e0 */
[----:B------:R-:W-:Y:S01]  /*1ee50*/  MOV R12, RZ ;  /* 0x000000ff000c7202 */ /* 0x000fe20000000f00 */
[----:B------:R-:W-:Y:S02]  /*1ee60*/  IMAD.MOV.U32 R11, RZ, RZ, 0x1f ;  /* 0x0000001fff0b7424 */ /* 0x000fe400078e00ff */
[----:B------:R-:W-:-:S07]  /*1ee70*/  IMAD.MOV.U32 R15, RZ, RZ, -0x1 ;  /* 0xffffffffff0f7424 */ /* 0x000fce00078e00ff */
[----:B-----5:R-:W-:Y:S05]  /*1ee80*/  WARPSYNC.COLLECTIVE R15, `(.L_x_3076) ;  /* 0x000000000f087348 */ /* 0x020fea0003c00000 */
[----:B------:R0:W1:Y:S02]  /*1ee90*/  SHFL.IDX P6, R14, R13, R12, R11 ;  /* 0x0000000c0d0e7389 */ /* 0x00006400000c000b */
[----:B01---5:R-:W-:Y:S01]  /*1eea0*/  ENDCOLLECTIVE ;  /* 0x000000000000791b */ /* 0x023fe20003800000 */
.L_x_3076:
[----:B------:R-:W-:Y:S05]  /*1eeb0*/  BSYNC B0 ;  /* 0x0000000000007941 */ /* 0x000fea0003800000 */
.L_x_3075:
[----:B------:R-:W-:Y:S01]  /*1eec0*/  IMAD.MOV.U32 R190, RZ, RZ, R14 ;  /* 0x000000ffffbe7224 */ /* 0x000fe200078e000e */
[----:B------:R-:W-:Y:S06]  /*1eed0*/  BRA `(.L_x_3077) ;  /* 0xfffffe9800607947 */ /* 0x000fec000383ffff */
.L_x_2819:
[----:B------:R-:W-:Y:S01]  /*1eee0*/  BSSY B1, `(.L_x_3078) ;  /* 0x0000008000017945 */ /* 0x000fe20003800000 */
[----:B------:R-:W-:Y:S01]  /*1eef0*/  IMAD.MOV.U32 R13, RZ, RZ, R6 ;  /* 0x000000ffff0d7224 */ /* 0x000fe200078e0006 */
[----:B------:R-:W-:Y:S01]  /*1ef00*/  MOV R11, 0x181f ;  /* 0x0000181f000b7802 */ /* 0x000fe20000000f00 */
[----:B------:R-:W-:Y:S02]  /*1ef10*/  IMAD.MOV.U32 R12, RZ, RZ, RZ ;  /* 0x000000ffff0c7224 */ /* 0x000fe400078e00ff */
[----:B------:R-:W-:-:S07]  /*1ef20*/  IMAD.MOV.U32 R15, RZ, RZ, -0x1 ;  /* 0xffffffffff0f7424 */ /* 0x000fce00078e00ff */
[----:B0-----:R-:W-:Y:S05]  /*1ef30*/  WARPSYNC.COLLECTIVE R15, `(.L_x_3079) ;  /* 0x000000000f087348 */ /* 0x001fea0003c00000 */
[----:B------:R1:W2:Y:S02]  /*1ef40*/  SHFL.IDX P6, R14, R13, R12, R11 ;  /* 0x0000000c0d0e7389 */ /* 0x0002a400000c000b */
[----:B012---:R-:W-:Y:S01]  /*1ef50*/  ENDCOLLECTIVE ;  /* 0x000000000000791b */ /* 0x007fe20003800000 */
.L_x_3079:
[----:B------:R-:W-:Y:S05]  /*1ef60*/  BSYNC B1 ;  /* 0x0000000000017941 */ /* 0x000fea0003800000 */
.L_x_3078:
[----:B------:R-:W-:Y:S01]  /*1ef70*/  IMAD.MOV.U32 R13, RZ, RZ, R5 ;  /* 0x000000ffff0d7224 */ /* 0x000fe200078e0005 */
[----:B------:R-:W-:Y:S01]  /*1ef80*/  MOV R15, 0xffffffff ;  /* 0xffffffff000f7802 */ /* 0x000fe20000000f00 */
[----:B------:R-:W-:Y:S02]  /*1ef90*/  IMAD.MOV.U32 R12, RZ, RZ, RZ ;  /* 0x000000ffff0c7224 */ /* 0x000fe400078e00ff */
[----:B------:R-:W-:Y:S02]  /*1efa0*/  IMAD.MOV.U32 R11, RZ, RZ, 0x181f ;  /* 0x0000181fff0b7424 */ /* 0x000fe400078e00ff */
[----:B------:R-:W-:-:S07]  /*1efb0*/  IMAD.MOV.U32 R0, RZ, RZ, R14 ;  /* 0x000000ffff007224 */ /* 0x000fce00078e000e */
[----:B------:R-:W-:Y:S05]  /*1efc0*/  WARPSYNC.COLLECTIVE R15, `(.L_x_3080) ;  /* 0x000000000f087348 */ /* 0x000fea0003c00000 */
[----:B------:R0:W1:Y:S02]  /*1efd0*/  SHFL.IDX P6, R14, R13, R12, R11 ;  /* 0x0000000c0d0e7389 */ /* 0x00006400000c000b */
[----:B01----:R-:W-:Y:S01]  /*1efe0*/  ENDCOLLECTIVE ;  /* 0x000000000000791b */ /* 0x003fe20003800000 */
.L_x_3080:
[----:B------:R-:W-:Y:S02]  /*1eff0*/  IMAD.MOV.U32 R13, RZ, RZ, R8 ;  /* 0x000000ffff0d7224 */ /* 0x000fe400078e0008 */
[----:B------:R-:W-:-:S07]  /*1f000*/  IMAD.MOV.U32 R3, RZ, RZ, R14 ;  /* 0x000000ffff037224 */ /* 0x000fce00078e000e */
[----:B------:R-:W-:Y:S05]  /*1f010*/  WARPSYNC.COLLECTIVE R15, `(.L_x_3081) ;  /* 0x000000000f087348 */ /* 0x000fea0003c00000 */
[----:B------:R0:W1:Y:S02]  /*1f020*/  SHFL.IDX P6, R14, R13, R12, R11 ;  /* 0x0000000c0d0e7389 */ /* 0x00006400000c000b */
[----:B01----:R-:W-:Y:S01]  /*1f030*/  ENDCOLLECTIVE ;  /* 0x000000000000791b */ /* 0x003fe20003800000 */
.L_x_3081:
[----:B------:R-:W-:Y:S02]  /*1f040*/  IMAD.MOV.U32 R13, RZ, RZ, R7 ;  /* 0x000000ffff0d7224 */ /* 0x000fe400078e0007 */
[----:B------:R-:W-:-:S07]  /*1f050*/  IMAD.MOV.U32 R4, RZ, RZ, R14 ;  /* 0x000000ffff047224 */ /* 0x000fce00078e000e */
[----:B------:R-:W-:Y:S05]  /*1f060*/  WARPSYNC.COLLECTIVE R15, `(.L_x_3082) ;  /* 0x000000000f087348 */ /* 0x000fea0003c00000 */
[----:B------:R0:W1:Y:S02]  /*1f070*/  SHFL.IDX P6, R14, R13, R12, R11 ;  /* 0x0000000c0d0e7389 */ /* 0x00006400000c000b */
[----:B01----:R-:W-:Y:S01]  /*1f080*/  ENDCOLLECTIVE ;  /* 0x000000000000791b */ /* 0x003fe20003800000 */
.L_x_3082:
[----:B------:R-:W-:Y:S05]  /*1f090*/  BRA `(.L_x_3083) ;  /* 0xfffffe9c00ac7947 */ /* 0x000fea000383ffff */
.L_x_2822:
[----:B------:R-:W-:Y:S01]  /*1f0a0*/  BSSY B1, `(.L_x_3084) ;  /* 0x0000008000017945 */ /* 0x000fe20003800000 */
[----:B0-----:R-:W-:Y:S01]  /*1f0b0*/  IMAD.MOV.U32 R13, RZ, RZ, R6 ;  /* 0x000000ffff0d7224 */ /* 0x001fe200078e0006 */
[----:B------:R-:W-:Y:S01]  /*1f0c0*/  MOV R12, 0x1 ;  /* 0x00000001000c7802 */ /* 0x000fe20000000f00 */
[----:B------:R-:W-:Y:S02]  /*1f0d0*/  IMAD.MOV.U32 R11, RZ, RZ, 0x181f ;  /* 0x0000181fff0b7424 */ /* 0x000fe400078e00ff */
[----:B------:R-:W-:-:S07]  /*1f0e0*/  IMAD.MOV.U32 R15, RZ, RZ, -0x1 ;  /* 0xffffffffff0f7424 */ /* 0x000fce00078e00ff */
[----:B-1----:R-:W-:Y:S05]  /*1f0f0*/  WARPSYNC.COLLECTIVE R15, `(.L_x_3085) ;  /* 0x000000000f087348 */ /* 0x002fea0003c00000 */
[----:B------:R0:W2:Y:S02]  /*1f100*/  SHFL.IDX P6, R14, R13, R12, R11 ;  /* 0x0000000c0d0e7389 */ /* 0x0000a400000c000b */
[----:B012---:R-:W-:Y:S01]  /*1f110*/  ENDCOLLECTIVE ;  /* 0x000000000000791b */ /* 0x007fe20003800000 */
.L_x_3085:
[----:B------:R-:W-:Y:S05]  /*1f120*/  BSYNC B1 ;  /* 0x0000000000017941 */ /* 0x000fea0003800000 */
.L_x_3084:
        /* <DEDUP_REMOVED lines=8> */
.L_x_3086:
[----:B------:R-:W-:Y:S02]  /*1f1b0*/  IMAD.MOV.U32 R13, RZ, RZ, R8 ;  /* 0x000000ffff0d7224 */ /* 0x000fe400078e0008 */
[----:B------:R-:W-:-:S07]  /*1f1c0*/  IMAD.MOV.U32 R3, RZ, RZ, R14 ;  /* 0x000000ffff037224 */ /* 0x000fce00078e000e */
[----:B------:R-:W-:Y:S05]  /*1f1d0*/  WARPSYNC.COLLECTIVE R15, `(.L_x_3087) ;  /* 0x000000000f087348 */ /* 0x000fea0003c00000 */
[----:B------:R0:W1:Y:S02]  /*1f1e0*/  SHFL.IDX P6, R14, R13, R12, R11 ;  /* 0x0000000c0d0e7389 */ /* 0x00006400000c000b */
[----:B01----:R-:W-:Y:S01]  /*1f1f0*/  ENDCOLLECTIVE ;  /* 0x000000000000791b */ /* 0x003fe20003800000 */
.L_x_3087:
[----:B------:R-:W-:Y:S02]  /*1f200*/  IMAD.MOV.U32 R13, RZ, RZ, R7 ;  /* 0x000000ffff0d7224 */ /* 0x000fe400078e0007 */
[----:B------:R-:W-:-:S07]  /*1f210*/  IMAD.MOV.U32 R4, RZ, RZ, R14 ;  /* 0x000000ffff047224 */ /* 0x000fce00078e000e */
[----:B------:R-:W-:Y:S05]  /*1f220*/  WARPSYNC.COLLECTIVE R15, `(.L_x_3088) ;  /* 0x000000000f087348 */ /* 0x000fea0003c00000 */
[----:B------:R0:W1:Y:S02]  /*1f230*/  SHFL.IDX P6, R14, R13, R12, R11 ;  /* 0x0000000c0d0e7389 */ /* 0x00006400000c000b */
[----:B01----:R-:W-:Y:S01]  /*1f240*/  ENDCOLLECTIVE ;  /* 0x000000000000791b */ /* 0x003fe20003800000 */
.L_x_3088:
[----:B------:R-:W-:Y:S05]  /*1f250*/  BRA `(.L_x_3089) ;  /* 0xfffffea000187947 */ /* 0x000fea000383ffff */
.L_x_2825:
        /* <DEDUP_REMOVED lines=8> */
.L_x_3091:
[----:B------:R-:W-:Y:S05]  /*1f2e0*/  BSYNC B1 ;  /* 0x0000000000017941 */ /* 0x000fea0003800000 */
.L_x_3090:
        /* <DEDUP_REMOVED lines=8> */
.L_x_3092:
[----:B------:R-:W-:Y:S02]  /*1f370*/  IMAD.MOV.U32 R13, RZ, RZ, R8 ;  /* 0x000000ffff0d7224 */ /* 0x000fe400078e0008 */
[----:B------:R-:W-:-:S07]  /*1f380*/  IMAD.MOV.U32 R3, RZ, RZ, R14 ;  /* 0x000000ffff037224 */ /* 0x000fce00078e000e */
[----:B------:R-:W-:Y:S05]  /*1f390*/  WARPSYNC.COLLECTIVE R15, `(.L_x_3093) ;  /* 0x000000000f087348 */ /* 0x000fea0003c00000 */
[----:B------:R0:W1:Y:S02]  /*1f3a0*/  SHFL.IDX P6, R14, R13, R12, R11 ;  /* 0x0000000c0d0e7389 */ /* 0x00006400000c000b */
[----:B01----:R-:W-:Y:S01]  /*1f3b0*/  ENDCOLLECTIVE ;  /* 0x000000000000791b */ /* 0x003fe20003800000 */
.L_x_3093:
[----:B------:R-:W-:Y:S01]  /*1f3c0*/  MOV R13, R7 ;  /* 0x00000007000d7202 */ /* 0x000fe20000000f00 */
[----:B------:R-:W-:-:S07]  /*1f3d0*/  IMAD.MOV.U32 R4, RZ, RZ, R14 ;  /* 0x000000ffff047224 */ /* 0x000fce00078e000e */
[----:B------:R-:W-:Y:S05]  /*1f3e0*/  WARPSYNC.COLLECTIVE R15, `(.L_x_3094) ;  /* 0x000000000f087348 */ /* 0x000fea0003c00000 */
[----:B------:R0:W1:Y:S02]  /*1f3f0*/  SHFL.IDX P6, R14, R13, R12, R11 ;  /* 0x0000000c0d0e7389 */ /* 0x00006400000c000b */
[----:B01----:R-:W-:Y:S01]  /*1f400*/  ENDCOLLECTIVE ;  /* 0x000000000000791b */ /* 0x003fe20003800000 */
.L_x_3094:
[----:B------:R-:W-:Y:S05]  /*1f410*/  BRA `(.L_x_3095) ;  /* 0xfffffea000747947 */ /* 0x000fea000383ffff */
.L_x_2828:
[----:B------:R-:W-:Y:S01]  /*1f420*/  BSSY B1, `(.L_x_3096) ;  /* 0x0000008000017945 */ /* 0x000fe20003800000 */
[----:B------:R-:W-:Y:S02]  /*1f430*/  IMAD.MOV.U32 R13, RZ, RZ, R6 ;  /* 0x000000ffff0d7224 */ /* 0x000fe400078e0006 */
[----:B------:R-:W-:Y:S02]  /*1f440*/  IMAD.MOV.U32 R12, RZ, RZ, 0x3 ;  /* 0x00000003ff0c7424 */ /* 0x000fe400078e00ff */
[----:B------:R-:W-:Y:S02]  /*1f450*/  IMAD.MOV.U32 R11, RZ, RZ, 0x181f ;  /* 0x0000181fff0b7424 */ /* 0x000fe400078e00ff */
[----:B------:R-:W-:-:S07]  /*1f460*/  IMAD.MOV.U32 R15, RZ, RZ, -0x1 ;  /* 0xffffffffff0f7424 */ /* 0x000fce00078e00ff */
[----:B--2---:R-:W-:Y:S05]  /*1f470*/  WARPSYNC.COLLECTIVE R15, `(.L_x_3097) ;  /* 0x000000000f087348 */ /* 0x004fea0003c00000 */
[----:B------:R0:W1:Y:S02]  /*1f480*/  SHFL.IDX P6, R14, R13, R12, R11 ;  /* 0x0000000c0d0e7389 */ /* 0x00006400000c000b */
[----:B012---:R-:W-:Y:S01]  /*1f490*/  ENDCOLLECTIVE ;  /* 0x000000000000791b */ /* 0x007fe20003800000 */
.L_x_3097:
[----:B------:R-:W-:Y:S05]  /*1f4a0*/  BSYNC B1 ;  /* 0x0000000000017941 */ /* 0x000fea0003800000 */
.L_x_3096:
        /* <DEDUP_REMOVED lines=8> */
.L_x_3098:
[----:B------:R-:W-:Y:S02]  /*1f530*/  IMAD.MOV.U32 R13, RZ, RZ, R8 ;  /* 0x000000ffff0d7224 */ /* 0x000fe400078e0008 */
[----:B------:R-:W-:-:S07]  /*1f540*/  IMAD.MOV.U32 R3, RZ, RZ, R14 ;  /* 0x000000ffff037224 */ /* 0x000fce00078e000e */
[----:B------:R-:W-:Y:S05]  /*1f550*/  WARPSYNC.COLLECTIVE R15, `(.L_x_3099) ;  /* 0x000000000f087348 */ /* 0x000fea0003c00000 */
[----:B------:R0:W1:Y:S02]  /*1f560*/  SHFL.IDX P6, R14, R13, R12, R11 ;  /* 0x0000000c0d0e7389 */ /* 0x00006400000c000b */
[----:B01----:R-:W-:Y:S01]  /*1f570*/  ENDCOLLECTIVE ;  /* 0x000000000000791b */ /* 0x003fe20003800000 */
.L_x_3099:
[----:B------:R-:W-:Y:S01]  /*1f580*/  IMAD.MOV.U32 R13, RZ, RZ, R7 ;  /* 0x000000ffff0d7224 */ /* 0x000fe200078e0007 */
[----:B------:R-:W-:-:S07]  /*1f590*/  MOV R4, R14 ;  /* 0x0000000e00047202 */ /* 0x000fce0000000f00 */
[----:B------:R-:W-:Y:S05]  /*1f5a0*/  WARPSYNC.COLLECTIVE R15, `(.L_x_3100) ;  /* 0x000000000f087348 */ /* 0x000fea0003c00000 */
[----:B------:R0:W1:Y:S02]  /*1f5b0*/  SHFL.IDX P6, R14, R13, R12, R11 ;  /* 0x0000000c0d0e7389 */ /* 0x00006400000c000b */
[----:B01----:R-:W-:Y:S01]  /*1f5c0*/  ENDCOLLECTIVE ;  /* 0x000000000000791b */ /* 0x003fe20003800000 */
.L_x_3100:
[----:B------:R-:W-:Y:S05]  /*1f5d0*/  BRA `(.L_x_3101) ;  /* 0xfffffea000d07947 */ /* 0x000fea000383ffff */
.L_x_2832:
[----:B0-----:R0:W1:Y:S02]  /*1f5e0*/  SYNCS.PHASECHK.TRANS64.TRYWAIT P0, [R2+URZ+0x28800], R5 ;  /* 0x02880005020075a7 */ /* 0x001064000800017f */
[----:B-1----:R-:W-:Y:S05]  /*1f5f0*/  @!P0 NANOSLEEP.SYNCS 0x989680 ;  /* 0x009896800000895d */ /* 0x002fea0003900000 */
[----:B------:R-:W1:Y:S02]  /*1f600*/  @!P0 SYNCS.PHASECHK.TRANS64 P0, [R2+URZ+0x28800], R5 ;  /* 0x02880005020085a7 */ /* 0x000e64000800007f */
[----:B-1----:R-:W-:Y:S05]  /*1f610*/  @!P0 BRA `(.L_x_2832) ;  /* 0xfffffffc00f08947 */ /* 0x002fea000383ffff */
[----:B------:R-:W-:Y:S05]  /*1f620*/  BRA `(.L_x_3102) ;  /* 0xfffffea400887947 */ /* 0x000fea000383ffff */
.L_x_2848:
        /* <DEDUP_REMOVED lines=9> */
.L_x_3104:
[----:B------:R-:W-:Y:S05]  /*1f6c0*/  BSYNC B1 ;  /* 0x0000000000017941 */ /* 0x000fea0003800000 */
.L_x_3103:
[----:B------:R-:W-:Y:S01]  /*1f6d0*/  IMAD.MOV.U32 R13, RZ, RZ, R32 ;  /* 0x000000ffff0d7224 */ /* 0x000fe200078e0020 */
[----:B------:R-:W-:Y:S01]  /*1f6e0*/  MOV R3, R14 ;  /* 0x0000000e00037202 */ /* 0x000fe20000000f00 */
[----:B------:R-:W-:Y:S01]  /*1f6f0*/  IMAD.MOV.U32 R12, RZ, RZ, RZ ;  /* 0x000000ffff0c7224 */ /* 0x000fe200078e00ff */
[----:B------:R-:W-:Y:S01]  /*1f700*/  ISETP.GE.AND P0, PT, R16, R45, PT ;  /* 0x0000002d1000720c */ /* 0x000fe20003f06270 */
[----:B------:R-:W-:Y:S02]  /*1f710*/  IMAD.MOV.U32 R11, RZ, RZ, 0x181f ;  /* 0x0000181fff0b7424 */ /* 0x000fe400078e00ff */
[----:B------:R-:W-:Y:S02]  /*1f720*/  IMAD.MOV.U32 R15, RZ, RZ, -0x1 ;  /* 0xffffffffff0f7424 */ /* 0x000fe400078e00ff */
[----:B------:R-:W-:-:S08]  /*1f730*/  IMAD R0, R192, R5, RZ ;  /* 0x00000005c0007224 */ /* 0x000fd000078e02ff */
[----:B------:R-:W-:Y:S05]  /*1f740*/  WARPSYNC.COLLECTIVE R15, `(.L_x_3105) ;  /* 0x000000000f087348 */ /* 0x000fea0003c00000 */
[----:B------:R0:W1:Y:S02]  /*1f750*/  SHFL.IDX P6, R14, R13, R12, R11 ;  /* 0x0000000c0d0e7389 */ /* 0x00006400000c000b */
[----:B01----:R-:W-:Y:S01]  /*1f760*/  ENDCOLLECTIVE ;  /* 0x000000000000791b */ /* 0x003fe20003800000 */
.L_x_3105:
        /* <DEDUP_REMOVED lines=8> */
.L_x_3106:
[----:B------:R-:W-:-:S05]  /*1f7f0*/  @!P1 IADD3 R4, P2, R4, R7, RZ ;  /* 0x0000000704049210 */ /* 0x000fca0007f5e0ff */
[----:B------:R-:W-:Y:S02]  /*1f800*/  @!P1 IMAD.X R3, R3, 0x1, R6, P2 ;  /* 0x0000000103039824 */ /* 0x000fe400010e0606 */
[----:B------:R-:W-:-:S03]  /*1f810*/  @!P1 IMAD.MOV.U32 R24, RZ, RZ, R4 ;  /* 0x000000ffff189224 */ /* 0x000fc600078e0004 */
[----:B------:R-:W-:Y:S01]  /*1f820*/  @!P1 MOV R25, R3 ;  /* 0x0000000300199202 */ /* 0x000fe20000000f00 */
[----:B------:R-:W-:-:S05]  /*1f830*/  IMAD.MOV.U32 R13, RZ, RZ, R34 ;  /* 0x000000ffff0d7224 */ /* 0x000fca00078e0022 */
[----:B------:R-:W5:Y:S01]  /*1f840*/  @!P1 LD.E.128 R24, desc[UR40][R24.64] ;  /* 0x0000002818189980 */ /* 0x000f62000c101d00 */
[----:B------:R-:W-:-:S07]  /*1f850*/  IMAD.MOV.U32 R5, RZ, RZ, R14 ;  /* 0x000000ffff057224 */ /* 0x000fce00078e000e */
[----:B-----5:R-:W-:Y:S05]  /*1f860*/  WARPSYNC.COLLECTIVE R15, `(.L_x_3107) ;  /* 0x000000000f087348 */ /* 0x020fea0003c00000 */
[----:B------:R0:W1:Y:S02]  /*1f870*/  SHFL.IDX P6, R14, R13, R12, R11 ;  /* 0x0000000c0d0e7389 */ /* 0x00006400000c000b */
[----:B01---5:R-:W-:Y:S01]  /*1f880*/  ENDCOLLECTIVE ;  /* 0x000000000000791b */ /* 0x023fe20003800000 */
.L_x_3107:
        /* <DEDUP_REMOVED lines=9> */
.L_x_3108:
[----:B------:R-:W-:Y:S02]  /*1f920*/  CS2R R46, SRZ ;  /* 0x00000000002e7805 */ /* 0x000fe4000001ff00 */
[----:B------:R-:W-:Y:S02]  /*1f930*/  MOV R13, R32 ;  /* 0x00000020000d7202 */ /* 0x000fe40000000f00 */
        /* <DEDUP_REMOVED lines=10> */
.L_x_3109:
        /* <DEDUP_REMOVED lines=8> */
.L_x_3110:
[----:B------:R-:W-:Y:S02]  /*1fa60*/  IMAD.MOV.U32 R13, RZ, RZ, R34 ;  /* 0x000000ffff0d7224 */ /* 0x000fe400078e0022 */
[----:B------:R-:W-:-:S07]  /*1fa70*/  IMAD.MOV.U32 R9, RZ, RZ, R14 ;  /* 0x000000ffff097224 */ /* 0x000fce00078e000e */
[----:B------:R-:W-:Y:S05]  /*1fa80*/  WARPSYNC.COLLECTIVE R15, `(.L_x_3111) ;  /* 0x000000000f087348 */ /* 0x000fea0003c00000 */
[----:B------:R0:W1:Y:S02]  /*1fa90*/  SHFL.IDX P6, R14, R13, R12, R11 ;  /* 0x0000000c0d0e7389 */ /* 0x00006400000c000b */
[----:B01----:R-:W-:Y:S01]  /*1faa0*/  ENDCOLLECTIVE ;  /* 0x000000000000791b */ /* 0x003fe20003800000 */
.L_x_3111:
[----:B------:R-:W-:Y:S02]  /*1fab0*/  @!P1 IMAD.MOV.U32 R48, RZ, RZ, R26 ;  /* 0x000000ffff309224 */ /* 0x000fe400078e001a */
[----:B------:R-:W-:Y:S02]  /*1fac0*/  @!P1 IMAD.MOV.U32 R49, RZ, RZ, R27 ;  /* 0x000000ffff319224 */ /* 0x000fe400078e001b */
[----:B------:R-:W-:Y:S02]  /*1fad0*/  @!P1 IMAD.MOV.U32 R20, RZ, RZ, R4 ;  /* 0x000000ffff149224 */ /* 0x000fe400078e0004 */
[----:B------:R-:W-:Y:S02]  /*1fae0*/  @!P1 IMAD.MOV.U32 R21, RZ, RZ, R5 ;  /* 0x000000ffff159224 */ /* 0x000fe400078e0005 */
[----:B------:R-:W-:Y:S02]  /*1faf0*/  @!P1 IMAD.MOV.U32 R36, RZ, RZ, R6 ;  /* 0x000000ffff249224 */ /* 0x000fe400078e0006 */
[----:B------:R-:W-:Y:S01]  /*1fb00*/  @!P1 IMAD.MOV.U32 R37, RZ, RZ, R7 ;  /* 0x000000ffff259224 */ /* 0x000fe200078e0007 */
[----:B------:R-:W-:Y:S01]  /*1fb10*/  MOV R25, R49 ;  /* 0x0000003100197202 */ /* 0x000fe20000000f00 */
[----:B------:R-:W-:Y:S01]  /*1fb20*/  IMAD.MOV.U32 R10, RZ, RZ, R48 ;  /* 0x000000ffff0a7224 */ /* 0x000fe200078e0030 */
[----:B------:R-:W-:Y:S01]  /*1fb30*/  MOV R5, R21 ;  /* 0x0000001500057202 */ /* 0x000fe20000000f00 */
[----:B------:R-:W-:-:S02]  /*1fb40*/  IMAD.MOV.U32 R4, RZ, RZ, R20 ;  /* 0x000000ffff047224 */ /* 0x000fc400078e0014 */
[----:B------:R-:W-:Y:S02]  /*1fb50*/  IMAD.MOV.U32 R6, RZ, RZ, R36 ;  /* 0x000000ffff067224 */ /* 0x000fe400078e0024 */
[----:B------:R-:W-:Y:S01]  /*1fb60*/  IMAD.MOV.U32 R7, RZ, RZ, R37 ;  /* 0x000000ffff077224 */ /* 0x000fe200078e0025 */
[----:B------:R-:W-:Y:S02]  /*1fb70*/  PRMT R43, R10, 0x5410, R25 ;  /* 0x000054100a2b7816 */ /* 0x000fe40000000019 */
[----:B------:R-:W-:Y:S02]  /*1fb80*/  CS2R R24, SRZ ;  /* 0x0000000000187805 */ /* 0x000fe4000001ff00 */
[----:B------:R-:W-:Y:S02]  /*1fb90*/  PRMT R65, R6, 0x5410, R4 ;  /* 0x0000541006417816 */ /* 0x000fe40000000004 */
[----:B------:R-:W-:Y:S02]  /*1fba0*/  PRMT R68, R5, 0x7610, R68 ;  /* 0x0000761005447816 */ /* 0x000fe40000000044 */
[----:B------:R-:W-:Y:S01]  /*1fbb0*/  PRMT R64, R64, 0x5410, R7 ;  /* 0x0000541040407816 */ /* 0x000fe20000000007 */
[----:B------:R-:W-:Y:S06]  /*1fbc0*/  BRA `(.L_x_3112) ;  /* 0xfffffebc00447947 */ /* 0x000fec000383ffff */
.L_x_2851:
[----:B------:R-:W-:Y:S01]  /*1fbd0*/  BSSY B1, `(.L_x_3113) ;  /* 0x0000008000017945 */ /* 0x000fe20003800000 */
[----:B------:R-:W-:Y:S01]  /*1fbe0*/  IMAD.MOV.U32 R13, RZ, RZ, R35 ;  /* 0x000000ffff0d7224 */ /* 0x000fe200078e0023 */
[----:B0-----:R-:W-:Y:S01]  /*1fbf0*/  MOV R15, 0xffffffff ;  /* 0xffffffff000f7802 */ /* 0x001fe20000000f00 */
[----:B------:R-:W-:Y:S02]  /*1fc00*/  IMAD.MOV.U32 R12, RZ, RZ, 0x2 ;  /* 0x00000002ff0c7424 */ /* 0x000fe400078e00ff */
[----:B------:R-:W-:-:S07]  /*1fc10*/  IMAD.MOV.U32 R11, RZ, RZ, 0x181f ;  /* 0x0000181fff0b7424 */ /* 0x000fce00078e00ff */
[----:B------:R-:W-:Y:S05]  /*1fc20*/  WARPSYNC.COLLECTIVE R15, `(.L_x_3114) ;  /* 0x000000000f087348 */ /* 0x000fea0003c00000 */
[----:B------:R0:W1:Y:S02]  /*1fc30*/  SHFL.IDX P6, R14, R13, R12, R11 ;  /* 0x0000000c0d0e7389 */ /* 0x00006400000c000b */
[----:B01----:R-:W-:Y:S01]  /*1fc40*/  ENDCOLLECTIVE ;  /* 0x000000000000791b */ /* 0x003fe20003800000 */
.L_x_3114:
[----:B------:R-:W-:Y:S05]  /*1fc50*/  BSYNC B1 ;  /* 0x0000000000017941 */ /* 0x000fea0003800000 */
.L_x_3113:
        /* <DEDUP_REMOVED lines=9> */
.L_x_3115:
[----:B------:R-:W-:Y:S01]  /*1fcf0*/  ISETP.GE.OR P1, PT, R9, R0, P0 ;  /* 0x000000000900720c */ /* 0x000fe20000726670 */
[----:B------:R-:W-:-:S12]  /*1fd00*/  IMAD.MOV.U32 R13, RZ, RZ, R33 ;  /* 0x000000ffff0d7224 */ /* 0x000fd800078e0021 */
[C---:B------:R-:W-:Y:S01]  /*1fd10*/  @!P1 IMAD.SHL.U32 R31, R16.reuse, 0x2, RZ ;  /* 0x00000002101f9824 */ /* 0x040fe200078e00ff */
[----:B------:R-:W-:Y:S02]  /*1fd20*/  @!P1 SHF.L.U64.HI R29, R16, 0x1, R17 ;  /* 0x00000001101d9819 */ /* 0x000fe40000010211 */
[----:B------:R-:W-:-:S07]  /*1fd30*/  MOV R8, R14 ;  /* 0x0000000e00087202 */ /* 0x000fce0000000f00 */
[----:B------:R-:W-:Y:S05]  /*1fd40*/  WARPSYNC.COLLECTIVE R15, `(.L_x_3116) ;  /* 0x000000000f087348 */ /* 0x000fea0003c00000 */
[----:B------:R0:W1:Y:S02]  /*1fd50*/  SHFL.IDX P6, R14, R13, R12, R11 ;  /* 0x0000000c0d0e7389 */ /* 0x00006400000c000b */
[----:B01----:R-:W-:Y:S01]  /*1fd60*/  ENDCOLLECTIVE ;  /* 0x000000000000791b */ /* 0x003fe20003800000 */
.L_x_3116:
[----:B------:R-:W-:-:S04]  /*1fd70*/  @!P1 IADD3 R8, P2, R8, R31, RZ ;  /* 0x0000001f08089210 */ /* 0x000fc80007f5e0ff */
[----:B------:R-:W-:Y:S01]  /*1fd80*/  @!P1 IADD3.X R9, R3, R29, RZ, P2, !PT ;  /* 0x0000001d03099210 */ /* 0x000fe200017fe4ff */
[----:B------:R-:W-:Y:S02]  /*1fd90*/  IMAD.MOV.U32 R13, RZ, RZ, R34 ;  /* 0x000000ffff0d7224 */ /* 0x000fe400078e0022 */
[----:B------:R-:W-:-:S07]  /*1fda0*/  IMAD.MOV.U32 R28, RZ, RZ, R14 ;  /* 0x000000ffff1c7224 */ /* 0x000fce00078e000e */
[----:B------:R-:W-:Y:S05]  /*1fdb0*/  WARPSYNC.COLLECTIVE R15, `(.L_x_3117) ;  /* 0x000000000f087348 */ /* 0x000fea0003c00000 */
[----:B------:R0:W1:Y:S02]  /*1fdc0*/  SHFL.IDX P6, R14, R13, R12, R11 ;  /* 0x0000000c0d0e7389 */ /* 0x00006400000c000b */
[----:B01----:R-:W-:Y:S01]  /*1fdd0*/  ENDCOLLECTIVE ;  /* 0x000000000000791b */ /* 0x003fe20003800000 */
.L_x_3117:
        /* <DEDUP_REMOVED lines=14> */
[----:B------:R-:W-:Y:S01]  /*1fec0*/  @!P1 IMAD.MOV.U32 R53, RZ, RZ, R11 ;  /* 0x000000ffff359224 */ /* 0x000fe200078e000b */
[----:B------:R-:W-:Y:S01]  /*1fed0*/  MOV R12, R51 ;  /* 0x00000033000c7202 */ /* 0x000fe20000000f00 */
[----:B------:R-:W-:Y:S02]  /*1fee0*/  IMAD.MOV.U32 R11, RZ, RZ, 0x181f ;  /* 0x0000181fff0b7424 */ /* 0x000fe400078e00ff */
[----:B------:R-:W-:Y:S01]  /*1fef0*/  @!P1 IMAD.MOV.U32 R52, RZ, RZ, R10 ;  /* 0x000000ffff349224 */ /* 0x000fe200078e000a */
[----:B------:R-:W-:Y:S01]  /*1ff00*/  PRMT R59, R3, 0x5410, R12 ;  /* 0x00005410033b7816 */ /* 0x000fe2000000000c */
[----:B------:R-:W-:-:S02]  /*1ff10*/  IMAD.MOV.U32 R12, RZ, RZ, 0x3 ;  /* 0x00000003ff0c7424 */ /* 0x000fc400078e00ff */
[----:B------:R-:W-:Y:S02]  /*1ff20*/  IMAD.MOV.U32 R8, RZ, RZ, R52 ;  /* 0x000000ffff087224 */ /* 0x000fe400078e0034 */
[----:B------:R-:W-:-:S07]  /*1ff30*/  IMAD.MOV.U32 R9, RZ, RZ, R53 ;  /* 0x000000ffff097224 */ /* 0x000fce00078e0035 */
[----:B-----5:R-:W-:Y:S05]  /*1ff40*/  WARPSYNC.COLLECTIVE R15, `(.L_x_3118) ;  /* 0x000000000f087348 */ /* 0x020fea0003c00000 */
[----:B------:R0:W1:Y:S02]  /*1ff50*/  SHFL.IDX P6, R14, R13, R12, R11 ;  /* 0x0000000c0d0e7389 */ /* 0x00006400000c000b */
[----:B01---5:R-:W-:Y:S01]  /*1ff60*/  ENDCOLLECTIVE ;  /* 0x000000000000791b */ /* 0x023fe20003800000 */
.L_x_3118:
[----:B------:R-:W-:Y:S01]  /*1ff70*/  PRMT R44, R8, 0x5410, R9 ;  /* 0x00005410082c7816 */ /* 0x000fe20000000009 */
[----:B------:R-:W-:Y:S01]  /*1ff80*/  @!P1 IMAD.MOV.U32 R38, RZ, RZ, R28 ;  /* 0x000000ffff269224 */ /* 0x000fe200078e001c */
[----:B------:R-:W-:Y:S01]  /*1ff90*/  @!P1 MOV R40, R30 ;  /* 0x0000001e00289202 */ /* 0x000fe20000000f00 */
[----:B------:R-:W-:Y:S02]  /*1ffa0*/  @!P1 IMAD.MOV.U32 R39, RZ, RZ, R29 ;  /* 0x000000ffff279224 */ /* 0x000fe400078e001d */
[----:B------:R-:W-:Y:S02]  /*1ffb0*/  @!P1 IMAD.MOV.U32 R41, RZ, RZ, R31 ;  /* 0x000000ffff299224 */ /* 0x000fe400078e001f */
[----:B------:R-:W-:Y:S02]  /*1ffc0*/  IMAD.MOV.U32 R8, RZ, RZ, R38 ;  /* 0x000000ffff087224 */ /* 0x000fe400078e0026 */
[----:B------:R-:W-:Y:S02]  /*1ffd0*/  IMAD.MOV.U32 R13, RZ, RZ, R32 ;  /* 0x000000ffff0d7224 */ /* 0x000fe400078e0020 */
[----:B------:R-:W-:-:S02]  /*1ffe0*/  IMAD.MOV.U32 R9, RZ, RZ, R39 ;  /* 0x000000ffff097224 */ /* 0x000fc400078e0027 */
[----:B------:R-:W-:-:S03]  /*1fff0*/  IMAD.MOV.U32 R10, RZ, RZ, R40 ;  /* 0x000000ffff0a7224 */ /* 0x000fc600078e0028 */
[----:B------:R-:W-:Y:S02]  /*20000*/  PRMT R62, R8, 0x5410, R9 ;  /* 0x00005410083e7816 */ /* 0x000fe40000000009 */
[----:B------:R-:W-:Y:S01]  /*20010*/  CS2R R8, SRZ ;  /* 0x0000000000087805 */ /* 0x000fe2000001ff00 */
[----:B------:R-:W-:-:S07]  /*20020*/  IMAD.MOV.U32 R3, RZ, RZ, R14 ;  /* 0x000000ffff037224 */ /* 0x000fce00078e000e */
[----:B------:R-:W-:Y:S05]  /*20030*/  WARPSYNC.COLLECTIVE R15, `(.L_x_3119) ;  /* 0x000000000f087348 */ /* 0x000fea0003c00000 */
[----:B------:R0:W1:Y:S02]  /*20040*/  SHFL.IDX P6, R14, R13, R12, R11 ;  /* 0x0000000c0d0e7389 */ /* 0x00006400000c000b */
[----:B01----:R-:W-:Y:S01]  /*20050*/  ENDCOLLECTIVE ;  /* 0x000000000000791b */ /* 0x003fe20003800000 */
.L_x_3119:
[----:B------:R-:W-:Y:S02]  /*20060*/  IMAD.MOV.U32 R13, RZ, RZ, R33 ;  /* 0x000000ffff0d7224 */ /* 0x000fe400078e0021 */
[----:B------:R-:W-:-:S07]  /*20070*/  IMAD.MOV.U32 R32, RZ, RZ, R14 ;  /* 0x000000ffff207224 */ /* 0x000fce00078e000e */
[----:B------:R-:W-:Y:S05]  /*20080*/  WARPSYNC.COLLECTIVE R15, `(.L_x_3120) ;  /* 0x000000000f087348 */ /* 0x000fea0003c00000 */
[----:B------:R0:W1:Y:S02]  /*20090*/  SHFL.IDX P6, R14, R13, R12, R11 ;  /* 0x0000000c0d0e7389 */ /* 0x00006400000c000b */
[----:B01----:R-:W-:Y:S01]  /*200a0*/  ENDCOLLECTIVE ;  /* 0x000000000000791b */ /* 0x003fe20003800000 */
.L_x_3120:
[----:B------:R-:W-:Y:S01]  /*200b0*/  MOV R13, R34 ;  /* 0x00000022000d7202 */ /* 0x000fe20000000f00 */
[----:B------:R-:W-:-:S07]  /*200c0*/  IMAD.MOV.U32 R33, RZ, RZ, R14 ;  /* 0x000000ffff217224 */ /* 0x000fce00078e000e */
[----:B------:R-:W-:Y:S05]  /*200d0*/  WARPSYNC.COLLECTIVE R15, `(.L_x_3121) ;  /* 0x000000000f087348 */ /* 0x000fea0003c00000 */
[----:B------:R0:W1:Y:S02]  /*200e0*/  SHFL.IDX P6, R14, R13, R12, R11 ;  /* 0x0000000c0d0e7389 */ /* 0x00006400000c000b */
[----:B01----:R-:W-:Y:S01]  /*200f0*/  ENDCOLLECTIVE ;  /* 0x000000000000791b */ /* 0x003fe20003800000 */
.L_x_3121:
[----:B------:R-:W-:-:S05]  /*20100*/  IMAD.MOV.U32 R11, RZ, RZ, R41 ;  /* 0x000000ffff0b7224 */ /* 0x000fca00078e0029 */
[----:B------:R-:W-:Y:S01]  /*20110*/  PRMT R63, R10, 0x5410, R11 ;  /* 0x000054100a3f7816 */ /* 0x000fe2000000000b */
[----:B------:R-:W-:Y:S01]  /*20120*/  IMAD.MOV.U32 R34, RZ, RZ, R14 ;  /* 0x000000ffff227224 */ /* 0x000fe200078e000e */
[----:B------:R-:W-:Y:S06]  /*20130*/  BRA `(.L_x_3122) ;  /* 0xfffffebc00207947 */ /* 0x000fec000383ffff */
.L_x_2855:
[----:B0-----:R0:W1:Y:S02]  /*20140*/  SYNCS.PHASECHK.TRANS64.TRYWAIT P4, [R2+URZ+0x28800], R29 ;  /* 0x0288001d020075a7 */ /* 0x001064000808017f */
[----:B-1----:R-:W-:Y:S05]  /*20150*/  @!P4 NANOSLEEP.SYNCS 0x989680 ;  /* 0x009896800000c95d */ /* 0x002fea0003900000 */
[----:B------:R-:W1:Y:S02]  /*20160*/  @!P4 SYNCS.PHASECHK.TRANS64 P4, [R2+URZ+0x28800], R29 ;  /* 0x0288001d0200c5a7 */ /* 0x000e64000808007f */
[----:B-1----:R-:W-:Y:S05]  /*20170*/  @!P4 BRA `(.L_x_2855) ;  /* 0xfffffffc00f0c947 */ /* 0x002fea000383ffff */
[----:B------:R-:W-:Y:S05]  /*20180*/  BRA `(.L_x_3123) ;  /* 0xfffffebc00b87947 */ /* 0x000fea000383ffff */
.L_x_2865:
[----:B-1----:R1:W2:Y:S02]  /*20190*/  SYNCS.PHASECHK.TRANS64.TRYWAIT P2, [R0+URZ+0x28830], R3 ;  /* 0x02883003000075a7 */ /* 0x0022a4000804017f */
[----:B--2---:R-:W-:Y:S05]  /*201a0*/  @!P2 NANOSLEEP.SYNCS 0x989680 ;  /* 0x009896800000a95d */ /* 0x004fea0003900000 */
[----:B------:R-:W2:Y:S02]  /*201b0*/  @!P2 SYNCS.PHASECHK.TRANS64 P2, [R0+URZ+0x28830], R3 ;  /* 0x028830030000a5a7 */ /* 0x000ea4000804007f */
[----:B--2---:R-:W-:Y:S05]  /*201c0*/  @!P2 BRA `(.L_x_2865) ;  /* 0xfffffffc00f0a947 */ /* 0x004fea000383ffff */
[----:B------:R-:W-:Y:S05]  /*201d0*/  BRA `(.L_x_2864) ;  /* 0xfffffed800147947 */ /* 0x000fea000383ffff */
.L_x_2871:
[----:B-1----:R1:W2:Y:S02]  /*201e0*/  SYNCS.PHASECHK.TRANS64.TRYWAIT P4, [R3+URZ+0x28830], R6 ;  /* 0x02883006030075a7 */ /* 0x0022a4000808017f */
[----:B--2---:R-:W-:Y:S05]  /*201f0*/  @!P4 NANOSLEEP.SYNCS 0x989680 ;  /* 0x009896800000c95d */ /* 0x004fea0003900000 */
[----:B------:R-:W2:Y:S02]  /*20200*/  @!P4 SYNCS.PHASECHK.TRANS64 P4, [R3+URZ+0x28830], R6 ;  /* 0x028830060300c5a7 */ /* 0x000ea4000808007f */
[----:B--2---:R-:W-:Y:S05]  /*20210*/  @!P4 BRA `(.L_x_2871) ;  /* 0xfffffffc00f0c947 */ /* 0x004fea000383ffff */
[----:B------:R-:W-:Y:S05]  /*20220*/  BRA `(.L_x_2870) ;  /* 0xfffffefc00587947 */ /* 0x000fea000383ffff */
.L_x_2875:
[----:B-1----:R1:W2:Y:S02]  /*20230*/  SYNCS.PHASECHK.TRANS64.TRYWAIT P3, [R6+URZ+0x28850], R3 ;  /* 0x02885003060075a7 */ /* 0x0022a4000806017f */
[----:B--2---:R-:W-:Y:S05]  /*20240*/  @!P3 NANOSLEEP.SYNCS 0x989680 ;  /* 0x009896800000b95d */ /* 0x004fea0003900000 */
[----:B------:R-:W2:Y:S02]  /*20250*/  @!P3 SYNCS.PHASECHK.TRANS64 P3, [R6+URZ+0x28850], R3 ;  /* 0x028850030600b5a7 */ /* 0x000ea4000806007f */
[----:B--2---:R-:W-:Y:S05]  /*20260*/  @!P3 BRA `(.L_x_2875) ;  /* 0xfffffffc00f0b947 */ /* 0x004fea000383ffff */
[----:B------:R-:W-:Y:S05]  /*20270*/  BRA `(.L_x_2872) ;  /* 0xffffff0000687947 */ /* 0x000fea000383ffff */
.L_x_2882:
[----:B-1----:R1:W2:Y:S02]  /*20280*/  SYNCS.PHASECHK.TRANS64.TRYWAIT P3, [R3+URZ+0x28830], R6 ;  /* 0x02883006030075a7 */ /* 0x0022a4000806017f */
[----:B--2---:R-:W-:Y:S05]  /*20290*/  @!P3 NANOSLEEP.SYNCS 0x989680 ;  /* 0x009896800000b95d */ /* 0x004fea0003900000 */
[----:B------:R-:W2:Y:S02]  /*202a0*/  @!P3 SYNCS.PHASECHK.TRANS64 P3, [R3+URZ+0x28830], R6 ;  /* 0x028830060300b5a7 */ /* 0x000ea4000806007f */
[----:B--2---:R-:W-:Y:S05]  /*202b0*/  @!P3 BRA `(.L_x_2882) ;  /* 0xfffffffc00f0b947 */ /* 0x004fea000383ffff */
[----:B------:R-:W-:Y:S05]  /*202c0*/  BRA `(.L_x_2881) ;  /* 0xffffff2800087947 */ /* 0x000fea000383ffff */
.L_x_2886:
[----:B-1----:R1:W2:Y:S02]  /*202d0*/  SYNCS.PHASECHK.TRANS64.TRYWAIT P2, [R6+URZ+0x28850], R3 ;  /* 0x02885003060075a7 */ /* 0x0022a4000804017f */
[----:B--2---:R-:W-:Y:S05]  /*202e0*/  @!P2 NANOSLEEP.SYNCS 0x989680 ;  /* 0x009896800000a95d */ /* 0x004fea0003900000 */
[----:B------:R-:W2:Y:S02]  /*202f0*/  @!P2 SYNCS.PHASECHK.TRANS64 P2, [R6+URZ+0x28850], R3 ;  /* 0x028850030600a5a7 */ /* 0x000ea4000804007f */
[----:B--2---:R-:W-:Y:S05]  /*20300*/  @!P2 BRA `(.L_x_2886) ;  /* 0xfffffffc00f0a947 */ /* 0x004fea000383ffff */
[----:B------:R-:W-:Y:S05]  /*20310*/  BRA `(.L_x_2883) ;  /* 0xffffff2c00187947 */ /* 0x000fea000383ffff */
.L_x_2891:
[----:B-1----:R1:W2:Y:S02]  /*20320*/  SYNCS.PHASECHK.TRANS64.TRYWAIT P0, [R12+URZ+0x28850], R5 ;  /* 0x028850050c0075a7 */ /* 0x0022a4000800017f */
[----:B--2---:R-:W-:Y:S05]  /*20330*/  @!P0 NANOSLEEP.SYNCS 0x989680 ;  /* 0x009896800000895d */ /* 0x004fea0003900000 */
[----:B------:R-:W2:Y:S02]  /*20340*/  @!P0 SYNCS.PHASECHK.TRANS64 P0, [R12+URZ+0x28850], R5 ;  /* 0x028850050c0085a7 */ /* 0x000ea4000800007f */
[----:B--2---:R-:W-:Y:S05]  /*20350*/  @!P0 BRA `(.L_x_2891) ;  /* 0xfffffffc00f08947 */ /* 0x004fea000383ffff */
[----:B------:R-:W-:Y:S05]  /*20360*/  BRA `(.L_x_2890) ;  /* 0xffffff4800487947 */ /* 0x000fea000383ffff */
.L_x_2905:
[----:B------:R-:W-:Y:S01]  /*20370*/  MOV R13, R4 ;  /* 0x00000004000d7202 */ /* 0x000fe20000000f00 */
[----:B------:R-:W-:Y:S02]  /*20380*/  IMAD.MOV.U32 R12, RZ, RZ, RZ ;  /* 0x000000ffff0c7224 */ /* 0x000fe400078e00ff */
[----:B------:R-:W-:Y:S02]  /*20390*/  IMAD.MOV.U32 R11, RZ, RZ, 0x181f ;  /* 0x0000181fff0b7424 */ /* 0x000fe400078e00ff */
[----:B------:R-:W-:-:S07]  /*203a0*/  IMAD.MOV.U32 R15, RZ, RZ, -0x1 ;  /* 0xffffffffff0f7424 */ /* 0x000fce00078e00ff */
[----:B01----:R-:W-:Y:S05]  /*203b0*/  WARPSYNC.COLLECTIVE R15, `(.L_x_3124) ;  /* 0x000000000f087348 */ /* 0x003fea0003c00000 */
[----:B------:R2:W3:Y:S02]  /*203c0*/  SHFL.IDX P6, R14, R13, R12, R11 ;  /* 0x0000000c0d0e7389 */ /* 0x0004e400000c000b */
[----:B0123--:R-:W-:Y:S01]  /*203d0*/  ENDCOLLECTIVE ;  /* 0x000000000000791b */ /* 0x00ffe20003800000 */
.L_x_3124:
[----:B------:R-:W-:Y:S02]  /*203e0*/  IMAD.MOV.U32 R13, RZ, RZ, R3 ;  /* 0x000000ffff0d7224 */ /* 0x000fe400078e0003 */
[----:B------:R-:W-:-:S07]  /*203f0*/  IMAD.MOV.U32 R0, RZ, RZ, R14 ;  /* 0x000000ffff007224 */ /* 0x000fce00078e000e */
[----:B------:R-:W-:Y:S05]  /*20400*/  WARPSYNC.COLLECTIVE R15, `(.L_x_3125) ;  /* 0x000000000f087348 */ /* 0x000fea0003c00000 */
[----:B------:R0:W1:Y:S02]  /*20410*/  SHFL.IDX P6, R14, R13, R12, R11 ;  /* 0x0000000c0d0e7389 */ /* 0x00006400000c000b */
[----:B01----:R-:W-:Y:S01]  /*20420*/  ENDCOLLECTIVE ;  /* 0x000000000000791b */ /* 0x003fe20003800000 */
.L_x_3125:
[----:B------:R-:W-:Y:S05]  /*20430*/  BRA `(.L_x_3126) ;  /* 0xffffff6c006c7947 */ /* 0x000fea000383ffff */
.L_x_2908:
[----:B------:R-:W-:Y:S01]  /*20440*/  BSSY B1, `(.L_x_3127) ;  /* 0x0000008000017945 */ /* 0x000fe20003800000 */
[----:B------:R-:W-:Y:S01]  /*20450*/  MOV R13, R4 ;  /* 0x00000004000d7202 */ /* 0x000fe20000000f00 */
[----:B------:R-:W-:Y:S02]  /*20460*/  IMAD.MOV.U32 R12, RZ, RZ, 0x1 ;  /* 0x00000001ff0c7424 */ /* 0x000fe400078e00ff */
[----:B------:R-:W-:Y:S02]  /*20470*/  IMAD.MOV.U32 R11, RZ, RZ, 0x181f ;  /* 0x0000181fff0b7424 */ /* 0x000fe400078e00ff */
[----:B---3--:R-:W-:-:S07]  /*20480*/  IMAD.MOV.U32 R15, RZ, RZ, -0x1 ;  /* 0xffffffffff0f7424 */ /* 0x008fce00078e00ff */
[----:B012-4-:R-:W-:Y:S05]  /*20490*/  WARPSYNC.COLLECTIVE R15, `(.L_x_3128) ;  /* 0x000000000f087348 */ /* 0x017fea0003c00000 */
[----:B----4-:R3:W4:Y:S02]  /*204a0*/  SHFL.IDX P6, R14, R13, R12, R11 ;  /* 0x0000000c0d0e7389 */ /* 0x01072400000c000b */
[----:B01234-:R-:W-:Y:S01]  /*204b0*/  ENDCOLLECTIVE ;  /* 0x000000000000791b */ /* 0x01ffe20003800000 */
.L_x_3128:
[----:B------:R-:W-:Y:S05]  /*204c0*/  BSYNC B1 ;  /* 0x0000000000017941 */ /* 0x000fea0003800000 */
.L_x_3127:
        /* <DEDUP_REMOVED lines=8> */
.L_x_3129:
[----:B------:R-:W-:Y:S05]  /*20550*/  BRA `(.L_x_3130) ;  /* 0xffffff6c006c7947 */ /* 0x000fea000383ffff */
.L_x_2911:
[----:B------:R-:W-:Y:S01]  /*20560*/  BSSY B1, `(.L_x_3131) ;  /* 0x0000008000017945 */ /* 0x000fe20003800000 */
[----:B------:R-:W-:Y:S01]  /*20570*/  IMAD.MOV.U32 R13, RZ, RZ, R4 ;  /* 0x000000ffff0d7224 */ /* 0x000fe200078e0004 */
[----:B0-----:R-:W-:Y:S01]  /*20580*/  MOV R15, 0xffffffff ;  /* 0xffffffff000f7802 */ /* 0x001fe20000000f00 */
[----:B------:R-:W-:Y:S02]  /*20590*/  IMAD.MOV.U32 R12, RZ, RZ, 0x2 ;  /* 0x00000002ff0c7424 */ /* 0x000fe400078e00ff */
[----:B------:R-:W-:-:S07]  /*205a0*/  IMAD.MOV.U32 R11, RZ, RZ, 0x181f ;  /* 0x0000181fff0b7424 */ /* 0x000fce00078e00ff */
[----:B-1234-:R-:W-:Y:S05]  /*205b0*/  WARPSYNC.COLLECTIVE R15, `(.L_x_3132) ;  /* 0x000000000f087348 */ /* 0x01efea0003c00000 */
[----:B----4-:R0:W4:Y:S02]  /*205c0*/  SHFL.IDX P6, R14, R13, R12, R11 ;  /* 0x0000000c0d0e7389 */ /* 0x01012400000c000b */
[----:B01234-:R-:W-:Y:S01]  /*205d0*/  ENDCOLLECTIVE ;  /* 0x000000000000791b */ /* 0x01ffe20003800000 */
.L_x_3132:
[----:B------:R-:W-:Y:S05]  /*205e0*/  BSYNC B1 ;  /* 0x0000000000017941 */ /* 0x000fea0003800000 */
.L_x_3131:
        /* <DEDUP_REMOVED lines=8> */
.L_x_3133:
[----:B------:R-:W-:Y:S05]  /*20670*/  BRA `(.L_x_3134) ;  /* 0xffffff6c006c7947 */ /* 0x000fea000383ffff */
.L_x_2914:
[----:B------:R-:W-:Y:S01]  /*20680*/  BSSY B1, `(.L_x_3135) ;  /* 0x0000008000017945 */ /* 0x000fe20003800000 */
[----:B------:R-:W-:Y:S01]  /*20690*/  MOV R13, R4 ;  /* 0x00000004000d7202 */ /* 0x000fe20000000f00 */
[----:B------:R-:W-:Y:S02]  /*206a0*/  IMAD.MOV.U32 R12, RZ, RZ, 0x3 ;  /* 0x00000003ff0c7424 */ /* 0x000fe400078e00ff */
[----:B------:R-:W-:Y:S02]  /*206b0*/  IMAD.MOV.U32 R11, RZ, RZ, 0x181f ;  /* 0x0000181fff0b7424 */ /* 0x000fe400078e00ff */
[----:B0-----:R-:W-:-:S07]  /*206c0*/  IMAD.MOV.U32 R15, RZ, RZ, -0x1 ;  /* 0xffffffffff0f7424 */ /* 0x001fce00078e00ff */
[----:B-1234-:R-:W-:Y:S05]  /*206d0*/  WARPSYNC.COLLECTIVE R15, `(.L_x_3136) ;  /* 0x000000000f087348 */ /* 0x01efea0003c00000 */
[----:B------:R0:W0:Y:S02]  /*206e0*/  SHFL.IDX P6, R14, R13, R12, R11 ;  /* 0x0000000c0d0e7389 */ /* 0x00002400000c000b */
[----:B01234-:R-:W-:Y:S01]  /*206f0*/  ENDCOLLECTIVE ;  /* 0x000000000000791b */ /* 0x01ffe20003800000 */
.L_x_3136:
[----:B------:R-:W-:Y:S05]  /*20700*/  BSYNC B1 ;  /* 0x0000000000017941 */ /* 0x000fea0003800000 */
.L_x_3135:
        /* <DEDUP_REMOVED lines=8> */
.L_x_3137:
[----:B------:R-:W-:Y:S05]  /*20790*/  BRA `(.L_x_3138) ;  /* 0xffffff6c006c7947 */ /* 0x000fea000383ffff */
.L_x_2931:
[----:B------:R-:W1:Y:S01]  /*207a0*/  S2R R6, SR_TID.X ;  /* 0x0000000000067919 */ /* 0x000e620000002100 */
[----:B------:R-:W-:Y:S01]  /*207b0*/  BSSY B1, `(.L_x_3139) ;  /* 0x000000a000017945 */ /* 0x000fe20003800000 */
[----:B------:R-:W-:Y:S01]  /*207c0*/  IMAD.MOV.U32 R12, RZ, RZ, RZ ;  /* 0x000000ffff0c7224 */ /* 0x000fe200078e00ff */
[----:B------:R-:W-:Y:S01]  /*207d0*/  MOV R15, 0xffffffff ;  /* 0xffffffff000f7802 */ /* 0x000fe20000000f00 */
[----:B------:R-:W-:Y:S01]  /*207e0*/  IMAD.MOV.U32 R11, RZ, RZ, 0x1f ;  /* 0x0000001fff0b7424 */ /* 0x000fe200078e00ff */
[----:B-1----:R-:W-:-:S04]  /*207f0*/  SHF.R.U32.HI R6, RZ, 0x5, R6 ;  /* 0x00000005ff067819 */ /* 0x002fc80000011606 */
[----:B------:R-:W-:-:S05]  /*20800*/  LOP3.LUT R6, R6, 0x3, RZ, 0xc0, !PT ;  /* 0x0000000306067812 */ /* 0x000fca00078ec0ff */
[----:B0-----:R-:W-:-:S07]  /*20810*/  IMAD.MOV.U32 R13, RZ, RZ, R6 ;  /* 0x000000ffff0d7224 */ /* 0x001fce00078e0006 */
[----:B------:R-:W-:Y:S05]  /*20820*/  WARPSYNC.COLLECTIVE R15, `(.L_x_3140) ;  /* 0x000000000f087348 */ /* 0x000fea0003c00000 */
[----:B------:R0:W1:Y:S02]  /*20830*/  SHFL.IDX P6, R14, R13, R12, R11 ;  /* 0x0000000c0d0e7389 */ /* 0x00006400000c000b */
[----:B01----:R-:W-:Y:S01]  /*20840*/  ENDCOLLECTIVE ;  /* 0x000000000000791b */ /* 0x003fe20003800000 */
.L_x_3140:
[----:B------:R-:W-:Y:S05]  /*20850*/  BSYNC B1 ;  /* 0x0000000000017941 */ /* 0x000fea0003800000 */
.L_x_3139:
[----:B------:R-:W-:Y:S05]  /*20860*/  BRA `(.L_x_3141) ;  /* 0xffffff8000c87947 */ /* 0x000fea000383ffff */
.L_x_2933:
[----:B------:R-:W-:Y:S01]  /*20870*/  BSSY B1, `(.L_x_3142) ;  /* 0x0000006000017945 */ /* 0x000fe20003800000 */
[----:B------:R-:W-:-:S07]  /*20880*/  IMAD.MOV.U32 R15, RZ, RZ, -0x1 ;  /* 0xffffffffff0f7424 */ /* 0x000fce00078e00ff */
[----:B01----:R-:W-:Y:S05]  /*20890*/  WARPSYNC.COLLECTIVE R15, `(.L_x_3143) ;  /* 0x000000000f0c7348 */ /* 0x003fea0003c00000 */
[----:B------:R-:W-:Y:S02]  /*208a0*/  ELECT P6, UR62, PT ;  /* 0x00000000003e782f */ /* 0x000fe400038c0000 */
[----:B------:R-:W-:Y:S01]  /*208b0*/  MOV R14, UR62 ;  /* 0x0000003e000e7c02 */ /* 0x000fe20008000f00 */
[----:B01----:R-:W-:Y:S10]  /*208c0*/  ENDCOLLECTIVE ;  /* 0x000000000000791b */ /* 0x003ff40003800000 */
.L_x_3143:
[----:B------:R-:W-:Y:S05]  /*208d0*/  BSYNC B1 ;  /* 0x0000000000017941 */ /* 0x000fea0003800000 */
.L_x_3142:
[----:B------:R-:W-:Y:S05]  /*208e0*/  BRA `(.L_x_2932) ;  /* 0xffffff8000c07947 */ /* 0x000fea000383ffff */
.L_x_2935:
[----:B-1----:R-:W2:Y:S02]  /*208f0*/  LDL R4, [R1+0x4] ;  /* 0x0000040001047983 */ /* 0x002ea40000100800 */
[----:B--2---:R1:W2:Y:S02]  /*20900*/  SYNCS.PHASECHK.TRANS64.TRYWAIT P0, [R4+URZ+0x28820], R3 ;  /* 0x02882003040075a7 */ /* 0x0042a4000800017f */
[----:B--2---:R-:W-:Y:S05]  /*20910*/  @!P0 NANOSLEEP.SYNCS 0x989680 ;  /* 0x009896800000895d */ /* 0x004fea0003900000 */
[----:B------:R-:W2:Y:S02]  /*20920*/  @!P0 SYNCS.PHASECHK.TRANS64 P0, [R4+URZ+0x28820], R3 ;  /* 0x02882003040085a7 */ /* 0x000ea4000800007f */
[----:B--2---:R-:W-:Y:S05]  /*20930*/  @!P0 BRA `(.L_x_2935) ;  /* 0xfffffffc00ec8947 */ /* 0x004fea000383ffff */
[----:B------:R-:W-:Y:S05]  /*20940*/  BRA `(.L_x_3144) ;  /* 0xffffff8000d07947 */ /* 0x000fea000383ffff */
.L_x_2939:
[----:B-1----:R1:W2:Y:S02]  /*20950*/  SYNCS.PHASECHK.TRANS64.TRYWAIT P0, [R5+URZ+0x288a0], R9 ;  /* 0x0288a009050075a7 */ /* 0x0022a4000800017f */
[----:B--2---:R-:W-:Y:S05]  /*20960*/  @!P0 NANOSLEEP.SYNCS 0x989680 ;  /* 0x009896800000895d */ /* 0x004fea0003900000 */
[----:B------:R-:W2:Y:S02]  /*20970*/  @!P0 SYNCS.PHASECHK.TRANS64 P0, [R5+URZ+0x288a0], R9 ;  /* 0x0288a009050085a7 */ /* 0x000ea4000800007f */
[----:B--2---:R-:W-:Y:S05]  /*20980*/  @!P0 BRA `(.L_x_2939) ;  /* 0xfffffffc00f08947 */ /* 0x004fea000383ffff */
[----:B------:R-:W-:Y:S05]  /*20990*/  BRA `(.L_x_3145) ;  /* 0xffffff8000f47947 */ /* 0x000fea000383ffff */
.L_x_2945:
[----:B0-----:R0:W2:Y:S02]  /*209a0*/  SYNCS.PHASECHK.TRANS64.TRYWAIT P0, [R5+URZ+0x288c0], R9 ;  /* 0x0288c009050075a7 */ /* 0x0010a4000800017f */
[----:B--2---:R-:W-:Y:S05]  /*209b0*/  @!P0 NANOSLEEP.SYNCS 0x989680 ;  /* 0x009896800000895d */ /* 0x004fea0003900000 */
[----:B------:R-:W2:Y:S02]  /*209c0*/  @!P0 SYNCS.PHASECHK.TRANS64 P0, [R5+URZ+0x288c0], R9 ;  /* 0x0288c009050085a7 */ /* 0x000ea4000800007f */
[----:B--2---:R-:W-:Y:S05]  /*209d0*/  @!P0 BRA `(.L_x_2945) ;  /* 0xfffffffc00f08947 */ /* 0x004fea000383ffff */
[----:B------:R-:W-:Y:S05]  /*209e0*/  BRA `(.L_x_3146) ;  /* 0xffffff8400bc7947 */ /* 0x000fea000383ffff */
.L_x_2953:
[----:B-1----:R1:W2:Y:S02]  /*209f0*/  SYNCS.PHASECHK.TRANS64.TRYWAIT P1, [R7+URZ+0x288a0], R6 ;  /* 0x0288a006070075a7 */ /* 0x0022a4000802017f */
[----:B--2---:R-:W-:Y:S05]  /*20a00*/  @!P1 NANOSLEEP.SYNCS 0x989680 ;  /* 0x009896800000995d */ /* 0x004fea0003900000 */
[----:B------:R-:W2:Y:S02]  /*20a10*/  @!P1 SYNCS.PHASECHK.TRANS64 P1, [R7+URZ+0x288a0], R6 ;  /* 0x0288a006070095a7 */ /* 0x000ea4000802007f */
[----:B--2---:R-:W-:Y:S05]  /*20a20*/  @!P1 BRA `(.L_x_2953) ;  /* 0xfffffffc00f09947 */ /* 0x004fea000383ffff */
[----:B------:R-:W-:Y:S05]  /*20a30*/  BRA `(.L_x_3147) ;  /* 0xffffff8800d87947 */ /* 0x000fea000383ffff */
.L_x_2959:
[----:B--2---:R2:W3:Y:S02]  /*20a40*/  SYNCS.PHASECHK.TRANS64.TRYWAIT P1, [R7+URZ+0x288c0], R6 ;  /* 0x0288c006070075a7 */ /* 0x0044e4000802017f */
[----:B---3--:R-:W-:Y:S05]  /*20a50*/  @!P1 NANOSLEEP.SYNCS 0x989680 ;  /* 0x009896800000995d */ /* 0x008fea0003900000 */
[----:B------:R-:W3:Y:S02]  /*20a60*/  @!P1 SYNCS.PHASECHK.TRANS64 P1, [R7+URZ+0x288c0], R6 ;  /* 0x0288c006070095a7 */ /* 0x000ee4000802007f */
[----:B---3--:R-:W-:Y:S05]  /*20a70*/  @!P1 BRA `(.L_x_2959) ;  /* 0xfffffffc00f09947 */ /* 0x008fea000383ffff */
[----:B------:R-:W-:Y:S05]  /*20a80*/  BRA `(.L_x_3148) ;  /* 0xffffff8c00987947 */ /* 0x000fea000383ffff */
.L_x_2973:
[----:B------:R-:W1:Y:S01]  /*20a90*/  S2R R5, SR_TID.X ;  /* 0x0000000000057919 */ /* 0x000e620000002100 */
[----:B------:R-:W-:Y:S01]  /*20aa0*/  BSSY B0, `(.L_x_3149) ;  /* 0x000000a000007945 */ /* 0x000fe20003800000 */
[----:B------:R-:W-:Y:S02]  /*20ab0*/  IMAD.MOV.U32 R12, RZ, RZ, RZ ;  /* 0x000000ffff0c7224 */ /* 0x000fe400078e00ff */
[----:B------:R-:W-:Y:S02]  /*20ac0*/  IMAD.MOV.U32 R11, RZ, RZ, 0x1f ;  /* 0x0000001fff0b7424 */ /* 0x000fe400078e00ff */
[----:B------:R-:W-:Y:S01]  /*20ad0*/  IMAD.MOV.U32 R15, RZ, RZ, -0x1 ;  /* 0xffffffffff0f7424 */ /* 0x000fe200078e00ff */
[----:B-1----:R-:W-:-:S04]  /*20ae0*/  SHF.R.U32.HI R5, RZ, 0x5, R5 ;  /* 0x00000005ff057819 */ /* 0x002fc80000011605 */
[----:B------:R-:W-:-:S05]  /*20af0*/  LOP3.LUT R5, R5, 0x3, RZ, 0xc0, !PT ;  /* 0x0000000305057812 */ /* 0x000fca00078ec0ff */
[----:B0-----:R-:W-:-:S07]  /*20b00*/  IMAD.MOV.U32 R13, RZ, RZ, R5 ;  /* 0x000000ffff0d7224 */ /* 0x001fce00078e0005 */
[----:B------:R-:W-:Y:S05]  /*20b10*/  WARPSYNC.COLLECTIVE R15, `(.L_x_3150) ;  /* 0x000000000f087348 */ /* 0x000fea0003c00000 */
[----:B------:R0:W1:Y:S02]  /*20b20*/  SHFL.IDX P6, R14, R13, R12, R11 ;  /* 0x0000000c0d0e7389 */ /* 0x00006400000c000b */
[----:B01----:R-:W-:Y:S01]  /*20b30*/  ENDCOLLECTIVE ;  /* 0x000000000000791b */ /* 0x003fe20003800000 */
.L_x_3150:
[----:B------:R-:W-:Y:S05]  /*20b40*/  BSYNC B0 ;  /* 0x0000000000007941 */ /* 0x000fea0003800000 */
.L_x_3149:
[----:B------:R-:W-:Y:S05]  /*20b50*/  BRA `(.L_x_3151) ;  /* 0xffffff9800347947 */ /* 0x000fea000383ffff */
.L_x_2975:
[----:B------:R-:W-:Y:S01]  /*20b60*/  BSSY B0, `(.L_x_3152) ;  /* 0x0000006000007945 */ /* 0x000fe20003800000 */
[----:B------:R-:W-:-:S07]  /*20b70*/  MOV R15, 0xffffffff ;  /* 0xffffffff000f7802 */ /* 0x000fce0000000f00 */
[----:B01----:R-:W-:Y:S05]  /*20b80*/  WARPSYNC.COLLECTIVE R15, `(.L_x_3153) ;  /* 0x000000000f0c7348 */ /* 0x003fea0003c00000 */
[----:B------:R-:W-:Y:S02]  /*20b90*/  ELECT P6, UR62, PT ;  /* 0x00000000003e782f */ /* 0x000fe400038c0000 */
[----:B------:R-:W-:Y:S01]  /*20ba0*/  MOV R14, UR62 ;  /* 0x0000003e000e7c02 */ /* 0x000fe20008000f00 */
[----:B01----:R-:W-:Y:S10]  /*20bb0*/  ENDCOLLECTIVE ;  /* 0x000000000000791b */ /* 0x003ff40003800000 */
.L_x_3153:
[----:B------:R-:W-:Y:S05]  /*20bc0*/  BSYNC B0 ;  /* 0x0000000000007941 */ /* 0x000fea0003800000 */
.L_x_3152:
[----:B------:R-:W-:Y:S05]  /*20bd0*/  BRA `(.L_x_3154) ;  /* 0xffffff9800447947 */ /* 0x000fea000383ffff */
.L_x_2977:
[----:B-1----:R1:W2:Y:S02]  /*20be0*/  SYNCS.PHASECHK.TRANS64.TRYWAIT P0, [R0+URZ+0x28840], R2 ;  /* 0x02884002000075a7 */ /* 0x0022a4000800017f */
[----:B--2---:R-:W-:Y:S05]  /*20bf0*/  @!P0 NANOSLEEP.SYNCS 0x989680 ;  /* 0x009896800000895d */ /* 0x004fea0003900000 */
[----:B------:R-:W2:Y:S02]  /*20c00*/  @!P0 SYNCS.PHASECHK.TRANS64 P0, [R0+URZ+0x28840], R2 ;  /* 0x02884002000085a7 */ /* 0x000ea4000800007f */
[----:B--2---:R-:W-:Y:S05]  /*20c10*/  @!P0 BRA `(.L_x_2977) ;  /* 0xfffffffc00f08947 */ /* 0x004fea000383ffff */
[----:B------:R-:W-:Y:S05]  /*20c20*/  BRA `(.L_x_3155) ;  /* 0xffffff9800b07947 */ /* 0x000fea000383ffff */
.L_x_2981:
        /* <DEDUP_REMOVED lines=9> */
.L_x_3156:
[----:B------:R-:W-:Y:S02]  /*20cc0*/  MOV R13, R3 ;  /* 0x00000003000d7202 */ /* 0x000fe40000000f00 */
[----:B------:R-:W-:Y:S01]  /*20cd0*/  LOP3.LUT R6, R6, 0x7f, RZ, 0xc0, !PT ;  /* 0x0000007f06067812 */ /* 0x000fe200078ec0ff */
[----:B------:R-:W-:-:S07]  /*20ce0*/  IMAD.MOV.U32 R4, RZ, RZ, R14 ;  /* 0x000000ffff047224 */ /* 0x000fce00078e000e */
[----:B------:R-:W-:Y:S05]  /*20cf0*/  WARPSYNC.COLLECTIVE R15, `(.L_x_3157) ;  /* 0x000000000f087348 */ /* 0x000fea0003c00000 */
[----:B------:R0:W1:Y:S02]  /*20d00*/  SHFL.IDX P6, R14, R13, R12, R11 ;  /* 0x0000000c0d0e7389 */ /* 0x00006400000c000b */
[----:B01----:R-:W-:Y:S01]  /*20d10*/  ENDCOLLECTIVE ;  /* 0x000000000000791b */ /* 0x003fe20003800000 */
.L_x_3157:
[----:B------:R-:W-:-:S05]  /*20d20*/  SHF.R.U32.HI R6, RZ, 0x3, R6 ;  /* 0x00000003ff067819 */ /* 0x000fca0000011606 */
[----:B------:R-:W-:-:S05]  /*20d30*/  IMAD R17, R17, 0x80, R6 ;  /* 0x0000008011117824 */ /* 0x000fca00078e0206 */
[----:B------:R-:W-:Y:S01]  /*20d40*/  ISETP.GE.AND P2, PT, R17, R0, PT ;  /* 0x000000001100720c */ /* 0x000fe20003f46270 */
[----:B------:R-:W-:Y:S01]  /*20d50*/  IMAD.MOV.U32 R13, RZ, RZ, R2 ;  /* 0x000000ffff0d7224 */ /* 0x000fe200078e0002 */
[----:B------:R-:W-:Y:S01]  /*20d60*/  MOV R12, 0x1 ;  /* 0x00000001000c7802 */ /* 0x000fe20000000f00 */
[----:B------:R-:W-:-:S10]  /*20d70*/  IMAD.MOV.U32 R5, RZ, RZ, R14 ;  /* 0x000000ffff057224 */ /* 0x000fd400078e000e */
[----:B------:R-:W-:Y:S05]  /*20d80*/  WARPSYNC.COLLECTIVE R15, `(.L_x_3158) ;  /* 0x000000000f087348 */ /* 0x000fea0003c00000 */
[----:B------:R0:W1:Y:S02]  /*20d90*/  SHFL.IDX P6, R14, R13, R12, R11 ;  /* 0x0000000c0d0e7389 */ /* 0x00006400000c000b */
[----:B01----:R-:W-:Y:S01]  /*20da0*/  ENDCOLLECTIVE ;  /* 0x000000000000791b */ /* 0x003fe20003800000 */
.L_x_3158:
        /* <DEDUP_REMOVED lines=10> */
.L_x_3159:
[----:B------:R-:W-:Y:S01]  /*20e50*/  @!PT LDS RZ, [RZ] ;  /* 0x00000000fffff984 */ /* 0x000fe20000000800 */
[----:B------:R-:W-:Y:S01]  /*20e60*/  @!PT LDS RZ, [RZ] ;  /* 0x00000000fffff984 */ /* 0x000fe20000000800 */
[----:B------:R-:W-:Y:S01]  /*20e70*/  @!PT LDS RZ, [RZ] ;  /* 0x00000000fffff984 */ /* 0x000fe20000000800 */
[----:B------:R-:W-:Y:S04]  /*20e80*/  @!P2 LDGSTS.E.BYPASS.LTC128B.128 [R8+0x10400], desc[UR40][R4.64], !P0 ;  /* 0x104000000408afae */ /* 0x000fe8000c101d68 */
[----:B------:R0:W-:Y:S01]  /*20e90*/  @!P2 LDGSTS.E.BYPASS.LTC128B.128 [R8+0x14400], desc[UR40][R4.64+0x80], !P1 ;  /* 0x144000800408afae */ /* 0x0001e2000c901d68 */
[----:B------:R-:W-:Y:S01]  /*20ea0*/  MOV R13, R2 ;  /* 0x00000002000d7202 */ /* 0x000fe20000000f00 */
[----:B------:R-:W-:Y:S02]  /*20eb0*/  IMAD.MOV.U32 R12, RZ, RZ, 0x2 ;  /* 0x00000002ff0c7424 */ /* 0x000fe400078e00ff */
[----:B0-----:R-:W-:Y:S02]  /*20ec0*/  VIADD R4, R17, 0x10 ;  /* 0x0000001011047836 */ /* 0x001fe40000000000 */
[----:B------:R-:W-:-:S03]  /*20ed0*/  IMAD.MOV.U32 R6, RZ, RZ, R14 ;  /* 0x000000ffff067224 */ /* 0x000fc600078e000e */
[----:B------:R-:W-:-:S13]  /*20ee0*/  ISETP.GE.AND P2, PT, R4, R0, PT ;  /* 0x000000000400720c */ /* 0x000fda0003f46270 */
[----:B------:R-:W-:Y:S05]  /*20ef0*/  WARPSYNC.COLLECTIVE R15, `(.L_x_3160) ;  /* 0x000000000f087348 */ /* 0x000fea0003c00000 */
[----:B------:R0:W1:Y:S02]  /*20f00*/  SHFL.IDX P6, R14, R13, R12, R11 ;  /* 0x0000000c0d0e7389 */ /* 0x00006400000c000b */
[----:B01----:R-:W-:Y:S01]  /*20f10*/  ENDCOLLECTIVE ;  /* 0x000000000000791b */ /* 0x003fe20003800000 */
.L_x_3160:
[----:B------:R-:W-:Y:S01]  /*20f20*/  @!P2 LEA R5, P3, R9, R6, 0x1 ;  /* 0x000000060905a211 */ /* 0x000fe200078608ff */
[----:B------:R-:W-:-:S04]  /*20f30*/  IMAD.MOV.U32 R13, RZ, RZ, R3 ;  /* 0x000000ffff0d7224 */ /* 0x000fc800078e0003 */
[----:B------:R-:W-:-:S05]  /*20f40*/  @!P2 IMAD.X R4, RZ, RZ, R7, P3 ;  /* 0x000000ffff04a224 */ /* 0x000fca00018e0607 */
[----:B------:R-:W-:Y:S01]  /*20f50*/  @!P2 LOP3.LUT R5, R5, R4, RZ, 0x3c, !PT ;  /* 0x000000040505a212 */ /* 0x000fe200078e3cff */
[----:B------:R-:W-:-:S07]  /*20f60*/  IMAD.MOV.U32 R6, RZ, RZ, R14 ;  /* 0x000000ffff067224 */ /* 0x000fce00078e000e */
[----:B------:R-:W-:Y:S05]  /*20f70*/  WARPSYNC.COLLECTIVE R15, `(.L_x_3161) ;  /* 0x000000000f087348 */ /* 0x000fea0003c00000 */
[----:B------:R0:W1:Y:S02]  /*20f80*/  SHFL.IDX P6, R14, R13, R12, R11 ;  /* 0x0000000c0d0e7389 */ /* 0x00006400000c000b */
[----:B01----:R-:W-:Y:S01]  /*20f90*/  ENDCOLLECTIVE ;  /* 0x000000000000791b */ /* 0x003fe20003800000 */
.L_x_3161:
[----:B------:R-:W-:-:S04]  /*20fa0*/  @!P2 LOP3.LUT R4, R5, R4, RZ, 0x3c, !PT ;  /* 0x000000040504a212 */ /* 0x000fc800078e3cff */
[----:B------:R-:W-:-:S05]  /*20fb0*/  @!P2 LOP3.LUT R5, R5, R4, RZ, 0x3c, !PT ;  /* 0x000000040505a212 */ /* 0x000fca00078e3cff */
[----:B------:R-:W-:Y:S01]  /*20fc0*/  @!PT LDS RZ, [RZ] ;  /* 0x00000000fffff984 */ /* 0x000fe20000000800 */
[----:B------:R-:W-:Y:S01]  /*20fd0*/  @!PT LDS RZ, [RZ] ;  /* 0x00000000fffff984 */ /* 0x000fe20000000800 */
[----:B------:R-:W-:Y:S01]  /*20fe0*/  @!PT LDS RZ, [RZ] ;  /* 0x00000000fffff984 */ /* 0x000fe20000000800 */
[----:B------:R-:W-:Y:S04]  /*20ff0*/  @!P2 LDGSTS.E.BYPASS.LTC128B.128 [R8+0x10c00], desc[UR40][R4.64], !P0 ;  /* 0x10c000000408afae */ /* 0x000fe8000c101d68 */
[----:B------:R0:W-:Y:S01]  /*21000*/  @!P2 LDGSTS.E.BYPASS.LTC128B.128 [R8+0x14c00], desc[UR40][R4.64+0x80], !P1 ;  /* 0x14c000800408afae */ /* 0x0001e2000c901d68 */
[----:B------:R-:W-:Y:S02]  /*21010*/  IMAD.MOV.U32 R13, RZ, RZ, R2 ;  /* 0x000000ffff0d7224 */ /* 0x000fe400078e0002 */
[----:B------:R-:W-:Y:S02]  /*21020*/  IMAD.MOV.U32 R12, RZ, RZ, 0x3 ;  /* 0x00000003ff0c7424 */ /* 0x000fe400078e00ff */
[----:B0-----:R-:W-:-:S05]  /*21030*/  VIADD R4, R17, 0x20 ;  /* 0x0000002011047836 */ /* 0x001fca0000000000 */
[----:B------:R-:W-:Y:S01]  /*21040*/  ISETP.GE.AND P2, PT, R4, R0, PT ;  /* 0x000000000400720c */ /* 0x000fe20003f46270 */
[----:B------:R-:W-:-:S12]  /*21050*/  IMAD.MOV.U32 R4, RZ, RZ, R14 ;  /* 0x000000ffff047224 */ /* 0x000fd800078e000e */
[----:B------:R-:W-:Y:S05]  /*21060*/  WARPSYNC.COLLECTIVE R15, `(.L_x_3162) ;  /* 0x000000000f087348 */ /* 0x000fea0003c00000 */
[----:B------:R0:W1:Y:S02]  /*21070*/  SHFL.IDX P6, R14, R13, R12, R11 ;  /* 0x0000000c0d0e7389 */ /* 0x00006400000c000b */
[----:B01----:R-:W-:Y:S01]  /*21080*/  ENDCOLLECTIVE ;  /* 0x000000000000791b */ /* 0x003fe20003800000 */
.L_x_3162:
[----:B------:R-:W-:Y:S01]  /*21090*/  @!P2 LEA R5, P3, R9, R4, 0x1 ;  /* 0x000000040905a211 */ /* 0x000fe200078608ff */
[----:B------:R-:W-:-:S04]  /*210a0*/  IMAD.MOV.U32 R13, RZ, RZ, R3 ;  /* 0x000000ffff0d7224 */ /* 0x000fc800078e0003 */
[----:B------:R-:W-:-:S05]  /*210b0*/  @!P2 IMAD.X R4, RZ, RZ, R6, P3 ;  /* 0x000000ffff04a224 */ /* 0x000fca00018e0606 */
[----:B------:R-:W-:Y:S01]  /*210c0*/  @!P2 LOP3.LUT R5, R5, R4, RZ, 0x3c, !PT ;  /* 0x000000040505a212 */ /* 0x000fe200078e3cff */
[----:B------:R-:W-:-:S03]  /*210d0*/  IMAD.MOV.U32 R6, RZ, RZ, R14 ;  /* 0x000000ffff067224 */ /* 0x000fc600078e000e */
[----:B------:R-:W-:-:S07]  /*210e0*/  @!P2 LOP3.LUT R4, R5, R4, RZ, 0x3c, !PT ;  /* 0x000000040504a212 */ /* 0x000fce00078e3cff */
[----:B------:R-:W-:Y:S05]  /*210f0*/  WARPSYNC.COLLECTIVE R15, `(.L_x_3163) ;  /* 0x000000000f087348 */ /* 0x000fea0003c00000 */
[----:B------:R0:W1:Y:S02]  /*21100*/  SHFL.IDX P6, R14, R13, R12, R11 ;  /* 0x0000000c0d0e7389 */ /* 0x00006400000c000b */
[----:B01----:R-:W-:Y:S01]  /*21110*/  ENDCOLLECTIVE ;  /* 0x000000000000791b */ /* 0x003fe20003800000 */
.L_x_3163:
[----:B------:R-:W-:-:S05]  /*21120*/  @!P2 LOP3.LUT R5, R5, R4, RZ, 0x3c, !PT ;  /* 0x000000040505a212 */ /* 0x000fca00078e3cff */
[----:B------:R-:W-:Y:S01]  /*21130*/  @!PT LDS RZ, [RZ] ;  /* 0x00000000fffff984 */ /* 0x000fe20000000800 */
[----:B------:R-:W-:Y:S01]  /*21140*/  @!PT LDS RZ, [RZ] ;  /* 0x00000000fffff984 */ /* 0x000fe20000000800 */
[----:B------:R-:W-:Y:S01]  /*21150*/  @!PT LDS RZ, [RZ] ;  /* 0x00000000fffff984 */ /* 0x000fe20000000800 */
[----:B------:R-:W-:Y:S04]  /*21160*/  @!P2 LDGSTS.E.BYPASS.LTC128B.128 [R8+0x11400], desc[UR40][R4.64], !P0 ;  /* 0x114000000408afae */ /* 0x000fe8000c101d68 */
[----:B------:R0:W-:Y:S01]  /*21170*/  @!P2 LDGSTS.E.BYPASS.LTC128B.128 [R8+0x15400], desc[UR40][R4.64+0x80], !P1 ;  /* 0x154000800408afae */ /* 0x0001e2000c901d68 */
[----:B------:R-:W-:Y:S02]  /*21180*/  IMAD.MOV.U32 R13, RZ, RZ, R2 ;  /* 0x000000ffff0d7224 */ /* 0x000fe400078e0002 */
[----:B------:R-:W-:Y:S01]  /*21190*/  IMAD.MOV.U32 R12, RZ, RZ, 0x4 ;  /* 0x00000004ff0c7424 */ /* 0x000fe200078e00ff */
[----:B0-----:R-:W-:-:S04]  /*211a0*/  IADD3 R4, R17, 0x30, RZ ;  /* 0x0000003011047810 */ /* 0x001fc80007ffe0ff */
[----:B------:R-:W-:Y:S01]  /*211b0*/  ISETP.GE.AND P2, PT, R4, R0, PT ;  /* 0x000000000400720c */ /* 0x000fe20003f46270 */
[----:B------:R-:W-:-:S12]  /*211c0*/  IMAD.MOV.U32 R4, RZ, RZ, R14 ;  /* 0x000000ffff047224 */ /* 0x000fd800078e000e */
[----:B------:R-:W-:Y:S05]  /*211d0*/  WARPSYNC.COLLECTIVE R15, `(.L_x_3164) ;  /* 0x000000000f087348 */ /* 0x000fea0003c00000 */
[----:B------:R0:W1:Y:S02]  /*211e0*/  SHFL.IDX P6, R14, R13, R12, R11 ;  /* 0x0000000c0d0e7389 */ /* 0x00006400000c000b */
[----:B01----:R-:W-:Y:S01]  /*211f0*/  ENDCOLLECTIVE ;  /* 0x000000000000791b */ /* 0x003fe20003800000 */
.L_x_3164:
[----:B------:R-:W-:Y:S01]  /*21200*/  @!P2 LEA R5, P3, R9, R4, 0x1 ;  /* 0x000000040905a211 */ /* 0x000fe200078608ff */
[----:B------:R-:W-:-:S03]  /*21210*/  IMAD.MOV.U32 R13, RZ, RZ, R3 ;  /* 0x000000ffff0d7224 */ /* 0x000fc600078e0003 */
[----:B------:R-:W-:-:S04]  /*21220*/  @!P2 IADD3.X R4, RZ, R6, RZ, P3, !PT ;  /* 0x00000006ff04a210 */ /* 0x000fc80001ffe4ff */
[----:B------:R-:W-:-:S04]  /*21230*/  @!P2 LOP3.LUT R5, R5, R4, RZ, 0x3c, !PT ;  /* 0x000000040505a212 */ /* 0x000fc800078e3cff */
[----:B------:R-:W-:Y:S01]  /*21240*/  @!P2 LOP3.LUT R4, R5, R4, RZ, 0x3c, !PT ;  /* 0x000000040504a212 */ /* 0x000fe200078e3cff */
[----:B------:R-:W-:-:S07]  /*21250*/  IMAD.MOV.U32 R6, RZ, RZ, R14 ;  /* 0x000000ffff067224 */ /* 0x000fce00078e000e */
[----:B------:R-:W-:Y:S05]  /*21260*/  WARPSYNC.COLLECTIVE R15, `(.L_x_3165) ;  /* 0x000000000f087348 */ /* 0x000fea0003c00000 */
[----:B------:R0:W1:Y:S02]  /*21270*/  SHFL.IDX P6, R14, R13, R12, R11 ;  /* 0x0000000c0d0e7389 */ /* 0x00006400000c000b */
[----:B01----:R-:W-:Y:S01]  /*21280*/  ENDCOLLECTIVE ;  /* 0x000000000000791b */ /* 0x003fe20003800000 */
.L_x_3165:
        /* <DEDUP_REMOVED lines=9> */
[----:B------:R-:W-:Y:S02]  /*21320*/  ISETP.GE.AND P2, PT, R4, R0, PT ;  /* 0x000000000400720c */ /* 0x000fe40003f46270 */
[----:B------:R-:W-:-:S11]  /*21330*/  MOV R4, R14 ;  /* 0x0000000e00047202 */ /* 0x000fd60000000f00 */
[----:B------:R-:W-:Y:S05]  /*21340*/  WARPSYNC.COLLECTIVE R15, `(.L_x_3166) ;  /* 0x000000000f087348 */ /* 0x000fea0003c00000 */
[----:B------:R0:W1:Y:S02]  /*21350*/  SHFL.IDX P6, R14, R13, R12, R11 ;  /* 0x0000000c0d0e7389 */ /* 0x00006400000c000b */
[----:B01----:R-:W-:Y:S01]  /*21360*/  ENDCOLLECTIVE ;  /* 0x000000000000791b */ /* 0x003fe20003800000 */
.L_x_3166:
[----:B------:R-:W-:Y:S02]  /*21370*/  @!P2 LEA R5, P3, R9, R4, 0x1 ;  /* 0x000000040905a211 */ /* 0x000fe400078608ff */
[----:B------:R-:W-:-:S03]  /*21380*/  MOV R13, R3 ;  /* 0x00000003000d7202 */ /* 0x000fc60000000f00 */
[----:B------:R-:W-:-:S05]  /*21390*/  @!P2 IMAD.X R4, RZ, RZ, R6, P3 ;  /* 0x000000ffff04a224 */ /* 0x000fca00018e0606 */
[----:B------:R-:W-:Y:S01]  /*213a0*/  @!P2 LOP3.LUT R5, R5, R4, RZ, 0x3c, !PT ;  /* 0x000000040505a212 */ /* 0x000fe200078e3cff */
[----:B------:R-:W-:-:S03]  /*213b0*/  IMAD.MOV.U32 R6, RZ, RZ, R14 ;  /* 0x000000ffff067224 */ /* 0x000fc600078e000e */
[----:B------:R-:W-:-:S07]  /*213c0*/  @!P2 LOP3.LUT R4, R5, R4, RZ, 0x3c, !PT ;  /* 0x000000040504a212 */ /* 0x000fce00078e3cff */
[----:B------:R-:W-:Y:S05]  /*213d0*/  WARPSYNC.COLLECTIVE R15, `(.L_x_3167) ;  /* 0x000000000f087348 */ /* 0x000fea0003c00000 */
[----:B------:R0:W1:Y:S02]  /*213e0*/  SHFL.IDX P6, R14, R13, R12, R11 ;  /* 0x0000000c0d0e7389 */ /* 0x00006400000c000b */
[----:B01----:R-:W-:Y:S01]  /*213f0*/  ENDCOLLECTIVE ;  /* 0x000000000000791b */ /* 0x003fe20003800000 */
.L_x_3167:
        /* <DEDUP_REMOVED lines=14> */
.L_x_3168:
        /* <DEDUP_REMOVED lines=9> */
.L_x_3169:
        /* <DEDUP_REMOVED lines=9> */
[----:B------:R-:W-:-:S07]  /*21600*/  IMAD.MOV.U32 R4, RZ, RZ, R14 ;  /* 0x000000ffff047224 */ /* 0x000fce00078e000e */
[----:B------:R-:W-:Y:S05]  /*21610*/  WARPSYNC.COLLECTIVE R15, `(.L_x_3170) ;  /* 0x000000000f087348 */ /* 0x000fea0003c00000 */
[----:B------:R0:W1:Y:S02]  /*21620*/  SHFL.IDX P6, R14, R13, R12, R11 ;  /* 0x0000000c0d0e7389 */ /* 0x00006400000c000b */
[----:B01----:R-:W-:Y:S01]  /*21630*/  ENDCOLLECTIVE ;  /* 0x000000000000791b */ /* 0x003fe20003800000 */
.L_x_3170:
[----:B------:R-:W-:-:S13]  /*21640*/  ISETP.GE.AND P2, PT, R5, R0, PT ;  /* 0x000000000500720c */ /* 0x000fda0003f46270 */
[----:B------:R-:W-:Y:S01]  /*21650*/  @!P2 LEA R5, P3, R9, R4, 0x1 ;  /* 0x000000040905a211 */ /* 0x000fe200078608ff */
[----:B------:R-:W-:-:S04]  /*21660*/  IMAD.MOV.U32 R13, RZ, RZ, R3 ;  /* 0x000000ffff0d7224 */ /* 0x000fc800078e0003 */
[----:B------:R-:W-:-:S05]  /*21670*/  @!P2 IMAD.X R4, RZ, RZ, R6, P3 ;  /* 0x000000ffff04a224 */ /* 0x000fca00018e0606 */
        /* <DEDUP_REMOVED lines=8> */
[----:B0-----:R-:W-:-:S07]  /*21700*/  MOV R4, R14 ;  /* 0x0000000e00047202 */ /* 0x001fce0000000f00 */
[----:B------:R-:W-:Y:S05]  /*21710*/  WARPSYNC.COLLECTIVE R15, `(.L_x_3171) ;  /* 0x000000000f087348 */ /* 0x000fea0003c00000 */
[----:B------:R0:W1:Y:S02]  /*21720*/  SHFL.IDX P6, R14, R13, R12, R11 ;  /* 0x0000000c0d0e7389 */ /* 0x00006400000c000b */
[----:B01----:R-:W-:Y:S01]  /*21730*/  ENDCOLLECTIVE ;  /* 0x000000000000791b */ /* 0x003fe20003800000 */
.L_x_3171:
[----:B------:R-:W-:Y:S01]  /*21740*/  IMAD.MOV.U32 R3, RZ, RZ, R14 ;  /* 0x000000ffff037224 */ /* 0x000fe200078e000e */
[----:B------:R-:W-:Y:S06]  /*21750*/  BRA `(.L_x_3172) ;  /* 0xffffff9c00807947 */ /* 0x000fec000383ffff */
.L_x_2986:
[----:B0-----:R-:W3:Y:S02]  /*21760*/  LDL R2, [R1+0x4] ;  /* 0x0000040001027983 */ /* 0x001ee40000100800 */
[----:B---3--:R0:W1:Y:S02]  /*21770*/  SYNCS.PHASECHK.TRANS64.TRYWAIT P0, [R2+URZ+0x28820], R0 ;  /* 0x02882000020075a7 */ /* 0x008064000800017f */
[----:B-1----:R-:W-:Y:S05]  /*21780*/  @!P0 NANOSLEEP.SYNCS 0x989680 ;  /* 0x009896800000895d */ /* 0x002fea0003900000 */
[----:B------:R-:W1:Y:S02]  /*21790*/  @!P0 SYNCS.PHASECHK.TRANS64 P0, [R2+URZ+0x28820], R0 ;  /* 0x02882000020085a7 */ /* 0x000e64000800007f */
[----:B-1----:R-:W-:Y:S05]  /*217a0*/  @!P0 BRA `(.L_x_2986) ;  /* 0xfffffffc00ec8947 */ /* 0x002fea000383ffff */
[----:B------:R-:W-:Y:S05]  /*217b0*/  BRA `(.L_x_3173) ;  /* 0xffffff9c00f47947 */ /* 0x000fea000383ffff */
.L_x_2995:
[----:B-1----:R1:W2:Y:S02]  /*217c0*/  SYNCS.PHASECHK.TRANS64.TRYWAIT P0, [R3+URZ+0x28840], R0 ;  /* 0x02884000030075a7 */ /* 0x0022a4000800017f */
[----:B--2---:R-:W-:Y:S05]  /*217d0*/  @!P0 NANOSLEEP.SYNCS 0x989680 ;  /* 0x009896800000895d */ /* 0x004fea0003900000 */
[----:B------:R-:W2:Y:S02]  /*217e0*/  @!P0 SYNCS.PHASECHK.TRANS64 P0, [R3+URZ+0x28840], R0 ;  /* 0x02884000030085a7 */ /* 0x000ea4000800007f */
[----:B--2---:R-:W-:Y:S05]  /*217f0*/  @!P0 BRA `(.L_x_2995) ;  /* 0xfffffffc00f08947 */ /* 0x004fea000383ffff */
[----:B------:R-:W-:Y:S05]  /*21800*/  BRA `(.L_x_3174) ;  /* 0xffffffa000b87947 */ /* 0x000fea000383ffff */
.L_x_3001:
[----:B0-----:R0:W1:Y:S02]  /*21810*/  SYNCS.PHASECHK.TRANS64.TRYWAIT P0, [R3+URZ+0x60], R0 ;  /* 0x00006000030075a7 */ /* 0x001064000800017f */
[----:B-1----:R-:W-:Y:S05]  /*21820*/  @!P0 NANOSLEEP.SYNCS 0x989680 ;  /* 0x009896800000895d */ /* 0x002fea0003900000 */
[----:B------:R-:W1:Y:S02]  /*21830*/  @!P0 SYNCS.PHASECHK.TRANS64 P0, [R3+URZ+0x60], R0 ;  /* 0x00006000030085a7 */ /* 0x000e64000800007f */
[----:B-1----:R-:W-:Y:S05]  /*21840*/  @!P0 BRA `(.L_x_3001) ;  /* 0xfffffffc00f08947 */ /* 0x002fea000383ffff */
[----:B------:R-:W-:Y:S05]  /*21850*/  BRA `(.L_x_3175) ;  /* 0xffffffa400947947 */ /* 0x000fea000383ffff */
.L_x_3010:
[----:B--2---:R2:W3:Y:S02]  /*21860*/  SYNCS.PHASECHK.TRANS64.TRYWAIT P0, [R3+URZ+0x28840], R2 ;  /* 0x02884002030075a7 */ /* 0x0044e4000800017f */
[----:B---3--:R-:W-:Y:S05]  /*21870*/  @!P0 NANOSLEEP.SYNCS 0x989680 ;  /* 0x009896800000895d */ /* 0x008fea0003900000 */
[----:B------:R-:W3:Y:S02]  /*21880*/  @!P0 SYNCS.PHASECHK.TRANS64 P0, [R3+URZ+0x28840], R2 ;  /* 0x02884002030085a7 */ /* 0x000ee4000800007f */
[----:B---3--:R-:W-:Y:S05]  /*21890*/  @!P0 BRA `(.L_x_3010) ;  /* 0xfffffffc00f08947 */ /* 0x008fea000383ffff */
[----:B------:R-:W-:Y:S05]  /*218a0*/  BRA `(.L_x_3176) ;  /* 0xffffffac00347947 */ /* 0x000fea000383ffff */
.L_x_3016:
[----:B0-----:R0:W2:Y:S02]  /*218b0*/  SYNCS.PHASECHK.TRANS64.TRYWAIT P0, [R2+URZ+0x60], R3 ;  /* 0x00006003020075a7 */ /* 0x0010a4000800017f */
[----:B--2---:R-:W-:Y:S05]  /*218c0*/  @!P0 NANOSLEEP.SYNCS 0x989680 ;  /* 0x009896800000895d */ /* 0x004fea0003900000 */
[----:B------:R-:W2:Y:S02]  /*218d0*/  @!P0 SYNCS.PHASECHK.TRANS64 P0, [R2+URZ+0x60], R3 ;  /* 0x00006003020085a7 */ /* 0x000ea4000800007f */
[----:B--2---:R-:W-:Y:S05]  /*218e0*/  @!P0 BRA `(.L_x_3016) ;  /* 0xfffffffc00f08947 */ /* 0x004fea000383ffff */
[----:B------:R-:W-:Y:S05]  /*218f0*/  BRA `(.L_x_3177) ;  /* 0xffffffb000107947 */ /* 0x000fea000383ffff */
.L_x_3025:
[----:B----4-:R4:W0:Y:S02]  /*21900*/  SYNCS.PHASECHK.TRANS64.TRYWAIT P0, [R2+URZ+0x28840], R3 ;  /* 0x02884003020075a7 */ /* 0x010824000800017f */
[----:B0-----:R-:W-:Y:S05]  /*21910*/  @!P0 NANOSLEEP.SYNCS 0x989680 ;  /* 0x009896800000895d */ /* 0x001fea0003900000 */
[----:B------:R-:W0:Y:S02]  /*21920*/  @!P0 SYNCS.PHASECHK.TRANS64 P0, [R2+URZ+0x28840], R3 ;  /* 0x02884003020085a7 */ /* 0x000e24000800007f */
[----:B0-----:R-:W-:Y:S05]  /*21930*/  @!P0 BRA `(.L_x_3025) ;  /* 0xfffffffc00f08947 */ /* 0x001fea000383ffff */
[----:B------:R-:W-:Y:S05]  /*21940*/  BRA `(.L_x_3178) ;  /* 0xffffffb400847947 */ /* 0x000fea000383ffff */
.L_x_3031:
[----:B0-----:R0:W2:Y:S02]  /*21950*/  SYNCS.PHASECHK.TRANS64.TRYWAIT P0, [R2+URZ+0x60], R5 ;  /* 0x00006005020075a7 */ /* 0x0010a4000800017f */
[----:B--2---:R-:W-:Y:S05]  /*21960*/  @!P0 NANOSLEEP.SYNCS 0x989680 ;  /* 0x009896800000895d */ /* 0x004fea0003900000 */
[----:B------:R-:W2:Y:S02]  /*21970*/  @!P0 SYNCS.PHASECHK.TRANS64 P0, [R2+URZ+0x60], R5 ;  /* 0x00006005020085a7 */ /* 0x000ea4000800007f */
[----:B--2---:R-:W-:Y:S05]  /*21980*/  @!P0 BRA `(.L_x_3031) ;  /* 0xfffffffc00f08947 */ /* 0x004fea000383ffff */
[----:B------:R-:W-:Y:S05]  /*21990*/  BRA `(.L_x_3179) ;  /* 0xffffffb800607947 */ /* 0x000fea000383ffff */
.L_x_3042:
[----:B0-----:R0:W2:Y:S02]  /*219a0*/  SYNCS.PHASECHK.TRANS64.TRYWAIT P0, [R0+URZ+0x28860], R2 ;  /* 0x02886002000075a7 */ /* 0x0010a4000800017f */
[----:B--2---:R-:W-:Y:S05]  /*219b0*/  @!P0 NANOSLEEP.SYNCS 0x989680 ;  /* 0x009896800000895d */ /* 0x004fea0003900000 */
[----:B------:R-:W2:Y:S02]  /*219c0*/  @!P0 SYNCS.PHASECHK.TRANS64 P0, [R0+URZ+0x28860], R2 ;  /* 0x02886002000085a7 */ /* 0x000ea4000800007f */
[----:B--2---:R-:W-:Y:S05]  /*219d0*/  @!P0 BRA `(.L_x_3042) ;  /* 0xfffffffc00f08947 */ /* 0x004fea000383ffff */
[----:B------:R-:W-:Y:S05]  /*219e0*/  BRA `(.L_x_3180) ;  /* 0xffffffbc00b87947 */ /* 0x000fea000383ffff */
.L_x_3049:
[----:B------:R-:W-:Y:S01]  /*219f0*/  BSSY B0, `(.L_x_3181) ;  /* 0x0000008000007945 */ /* 0x000fe20003800000 */
[----:B------:R-:W-:Y:S01]  /*21a00*/  IMAD.MOV.U32 R13, RZ, RZ, R16 ;  /* 0x000000ffff0d7224 */ /* 0x000fe200078e0010 */
[----:B------:R-:W-:Y:S01]  /*21a10*/  MOV R15, 0xffffffff ;  /* 0xffffffff000f7802 */ /* 0x000fe20000000f00 */
[----:B------:R-:W-:Y:S02]  /*21a20*/  IMAD.MOV.U32 R12, RZ, RZ, RZ ;  /* 0x000000ffff0c7224 */ /* 0x000fe400078e00ff */
[----:B------:R-:W-:-:S07]  /*21a30*/  IMAD.MOV.U32 R11, RZ, RZ, 0x1f ;  /* 0x0000001fff0b7424 */ /* 0x000fce00078e00ff */
[----:B-1---5:R-:W-:Y:S05]  /*21a40*/  WARPSYNC.COLLECTIVE R15, `(.L_x_3182) ;  /* 0x000000000f087348 */ /* 0x022fea0003c00000 */
[----:B------:R0:W2:Y:S02]  /*21a50*/  SHFL.IDX P6, R14, R13, R12, R11 ;  /* 0x0000000c0d0e7389 */ /* 0x0000a400000c000b */
[----:B012--5:R-:W-:Y:S01]  /*21a60*/  ENDCOLLECTIVE ;  /* 0x000000000000791b */ /* 0x027fe20003800000 */
.L_x_3182:
[----:B------:R-:W-:Y:S05]  /*21a70*/  BSYNC B0 ;  /* 0x0000000000007941 */ /* 0x000fea0003800000 */
.L_x_3181:
        /* <DEDUP_REMOVED lines=9> */
.L_x_3183:
[----:B------:R-:W-:Y:S02]  /*21b10*/  ULDC UR4, c[0x0][0xc3c] ;  /* 0x00030f0000047ab9 */ /* 0x000fe40000000800 */
[----:B------:R-:W-:-:S13]  /*21b20*/  ISETP.GE.OR P1, PT, R4, UR4, !P0 ;  /* 0x0000000404007c0c */ /* 0x000fda000c726670 */
[----:B------:R-:W0:Y:S01]  /*21b30*/  @!P1 LDC.64 R2, c[0x0][0xc80] ;  /* 0x00032000ff029b82 */ /* 0x000e220000000a00 */
[----:B------:R-:W-:Y:S01]  /*21b40*/  IMAD.MOV.U32 R11, RZ, RZ, RZ ;  /* 0x000000ffff0b7224 */ /* 0x000fe200078e00ff */
[----:B------:R-:W-:Y:S01]  /*21b50*/  MOV R5, R14 ;  /* 0x0000000e00057202 */ /* 0x000fe20000000f00 */
        /* <DEDUP_REMOVED lines=13> */
.L_x_3184:
        /* <DEDUP_REMOVED lines=8> */
.L_x_3185:
        /* <DEDUP_REMOVED lines=8> */
.L_x_3186:
        /* <DEDUP_REMOVED lines=8> */
.L_x_3187:
        /* <DEDUP_REMOVED lines=8> */
.L_x_3188:
        /* <DEDUP_REMOVED lines=9> */
.L_x_3189:
[----:B------:R-:W-:Y:S01]  /*21ec0*/  IMAD.MOV.U32 R16, RZ, RZ, R14 ;  /* 0x000000ffff107224 */ /* 0x000fe200078e000e */
[----:B------:R-:W-:Y:S06]  /*21ed0*/  BRA `(.L_x_3190) ;  /* 0xffffffc0003c7947 */ /* 0x000fec000383ffff */
.L_x_3054:
[----:B------:R-:W-:Y:S01]  /*21ee0*/  BSSY B0, `(.L_x_3191) ;  /* 0x0000008000007945 */ /* 0x000fe20003800000 */
[----:B-----5:R-:W-:Y:S01]  /*21ef0*/  IMAD.MOV.U32 R13, RZ, RZ, R3 ;  /* 0x000000ffff0d7224 */ /* 0x020fe200078e0003 */
[----:B------:R-:W-:Y:S01]  /*21f00*/  MOV R11, RZ ;  /* 0x000000ff000b7202 */ /* 0x000fe20000000f00 */
[----:B------:R-:W-:Y:S02]  /*21f10*/  IMAD.MOV.U32 R12, RZ, RZ, 0x1 ;  /* 0x00000001ff0c7424 */ /* 0x000fe400078e00ff */
[----:B------:R-:W-:-:S07]  /*21f20*/  IMAD.MOV.U32 R15, RZ, RZ, -0x1 ;  /* 0xffffffffff0f7424 */ /* 0x000fce00078e00ff */
[----:B01----:R-:W-:Y:S05]  /*21f30*/  WARPSYNC.COLLECTIVE R15, `(.L_x_3192) ;  /* 0x000000000f087348 */ /* 0x003fea0003c00000 */
[----:B------:R2:W3:Y:S02]  /*21f40*/  SHFL.UP P6, R14, R13, R12, R11 ;  /* 0x0400000c0d0e7389 */ /* 0x0004e400000c000b */
[----:B0123--:R-:W-:Y:S01]  /*21f50*/  ENDCOLLECTIVE ;  /* 0x000000000000791b */ /* 0x00ffe20003800000 */
.L_x_3192:
[----:B------:R-:W-:Y:S05]  /*21f60*/  BSYNC B0 ;  /* 0x0000000000007941 */ /* 0x000fea0003800000 */
.L_x_3191:
[----:B------:R-:W-:Y:S01]  /*21f70*/  SEL R2, R14, RZ, P1 ;  /* 0x000000ff0e027207 */ /* 0x000fe20000800000 */
[----:B------:R-:W-:Y:S01]  /*21f80*/  IMAD.MOV.U32 R12, RZ, RZ, 0x2 ;  /* 0x00000002ff0c7424 */ /* 0x000fe200078e00ff */
[----:B------:R-:W-:Y:S01]  /*21f90*/  MOV R15, 0xffffffff ;  /* 0xffffffff000f7802 */ /* 0x000fe20000000f00 */
[----:B------:R-:W-:Y:S02]  /*21fa0*/  IMAD.MOV.U32 R11, RZ, RZ, RZ ;  /* 0x000000ffff0b7224 */ /* 0x000fe400078e00ff */
[----:B------:R-:W-:-:S04]  /*21fb0*/  IMAD.IADD R2, R3, 0x1, R2 ;  /* 0x0000000103027824 */ /* 0x000fc800078e0202 */
[----:B------:R-:W-:-:S07]  /*21fc0*/  IMAD.MOV.U32 R13, RZ, RZ, R2 ;  /* 0x000000ffff0d7224 */ /* 0x000fce00078e0002 */
[----:B------:R-:W-:Y:S05]  /*21fd0*/  WARPSYNC.COLLECTIVE R15, `(.L_x_3193) ;  /* 0x000000000f087348 */ /* 0x000fea0003c00000 */
[----:B------:R0:W1:Y:S02]  /*21fe0*/  SHFL.UP P6, R14, R13, R12, R11 ;  /* 0x0400000c0d0e7389 */ /* 0x00006400000c000b */
[----:B01----:R-:W-:Y:S01]  /*21ff0*/  ENDCOLLECTIVE ;  /* 0x000000000000791b */ /* 0x003fe20003800000 */
.L_x_3193:
        /* <DEDUP_REMOVED lines=8> */
.L_x_3194:
        /* <DEDUP_REMOVED lines=8> */
.L_x_3195:
        /* <DEDUP_REMOVED lines=8> */
.L_x_3196:
        /* <DEDUP_REMOVED lines=9> */
.L_x_3197:
[----:B------:R-:W-:Y:S01]  /*22210*/  MOV R16, R14 ;  /* 0x0000000e00107202 */ /* 0x000fe20000000f00 */
[----:B------:R-:W-:Y:S06]  /*22220*/  BRA `(.L_x_3198) ;  /* 0xffffffc000047947 */ /* 0x000fec000383ffff */
.L_x_3056:
[----:B------:R-:W-:Y:S01]  /*22230*/  BSSY B0, `(.L_x_3199) ;  /* 0x0000006000007945 */ /* 0x000fe20003800000 */
[----:B------:R-:W-:Y:S01]  /*22240*/  PLOP3.LUT P6, PT, P6, PT, PT, 0x8, 0x0 ;  /* 0x000000000000781c */ /* 0x000fe200037ce170 */
[----:B------:R-:W-:-:S12]  /*22250*/  IMAD.MOV.U32 R15, RZ, RZ, -0x1 ;  /* 0xffffffffff0f7424 */ /* 0x000fd800078e00ff */
[----:B01---5:R-:W-:Y:S05]  /*22260*/  WARPSYNC.COLLECTIVE R15, `(.L_x_3200) ;  /* 0x000000000f087348 */ /* 0x023fea0003c00000 */
[----:B------:R-:W-:Y:S01]  /*22270*/  VOTE.ANY R14, PT, P6 ;  /* 0x00000000000e7806 */ /* 0x000fe200030e0100 */
[----:B01---5:R-:W-:Y:S06]  /*22280*/  ENDCOLLECTIVE ;  /* 0x000000000000791b */ /* 0x023fec0003800000 */
.L_x_3200:
[----:B------:R-:W-:Y:S05]  /*22290*/  BSYNC B0 ;  /* 0x0000000000007941 */ /* 0x000fea0003800000 */
.L_x_3199:
[----:B------:R-:W-:Y:S01]  /*222a0*/  IMAD.MOV.U32 R5, RZ, RZ, R14 ;  /* 0x000000ffff057224 */ /* 0x000fe200078e000e */
[----:B------:R-:W-:Y:S01]  /*222b0*/  MOV R15, 0xffffffff ;  /* 0xffffffff000f7802 */ /* 0x000fe20000000f00 */
[----:B------:R-:W-:Y:S02]  /*222c0*/  IMAD.MOV.U32 R13, RZ, RZ, R3 ;  /* 0x000000ffff0d7224 */ /* 0x000fe400078e0003 */
[----:B------:R-:W0:Y:S01]  /*222d0*/  POPC R6, R5 ;  /* 0x0000000500067309 */ /* 0x000e220000000000 */
[----:B------:R-:W-:Y:S02]  /*222e0*/  IMAD.MOV.U32 R11, RZ, RZ, 0x1f ;  /* 0x0000001fff0b7424 */ /* 0x000fe400078e00ff */
[----:B0-----:R-:W-:-:S07]  /*222f0*/  IMAD.MOV.U32 R12, RZ, RZ, R6 ;  /* 0x000000ffff0c7224 */ /* 0x001fce00078e0006 */
[----:B------:R-:W-:Y:S05]  /*22300*/  WARPSYNC.COLLECTIVE R15, `(.L_x_3201) ;  /* 0x000000000f087348 */ /* 0x000fea0003c00000 */
[----:B------:R0:W1:Y:S02]  /*22310*/  SHFL.IDX P6, R14, R13, R12, R11 ;  /* 0x0000000c0d0e7389 */ /* 0x00006400000c000b */
[----:B01----:R-:W-:Y:S01]  /*22320*/  ENDCOLLECTIVE ;  /* 0x000000000000791b */ /* 0x003fe20003800000 */
.L_x_3201:
[----:B------:R-:W-:Y:S01]  /*22330*/  IMAD.MOV.U32 R17, RZ, RZ, R14 ;  /* 0x000000ffff117224 */ /* 0x000fe200078e000e */
[----:B------:R-:W-:Y:S06]  /*22340*/  BRA `(.L_x_3202) ;  /* 0xffffffbc00f47947 */ /* 0x000fec000383ffff */
.L_x_3058:
[----:B------:R-:W-:Y:S01]  /*22350*/  BSSY B0, `(.L_x_3203) ;  /* 0x0000007000007945 */ /* 0x000fe20003800000 */
[----:B------:R-:W-:Y:S02]  /*22360*/  IMAD.MOV.U32 R13, RZ, RZ, R2 ;  /* 0x000000ffff0d7224 */ /* 0x000fe400078e0002 */
[----:B------:R-:W-:Y:S02]  /*22370*/  IMAD.MOV.U32 R11, RZ, RZ, 0x1f ;  /* 0x0000001fff0b7424 */ /* 0x000fe400078e00ff */
[----:B------:R-:W-:-:S07]  /*22380*/  IMAD.MOV.U32 R15, RZ, RZ, -0x1 ;  /* 0xffffffffff0f7424 */ /* 0x000fce00078e00ff */
[----:B0123-5:R-:W-:Y:S05]  /*22390*/  WARPSYNC.COLLECTIVE R15, `(.L_x_3204) ;  /* 0x000000000f087348 */ /* 0x02ffea0003c00000 */
[----:B------:R4:W0:Y:S02]  /*223a0*/  SHFL.IDX P6, R14, R13, R12, R11 ;  /* 0x0000000c0d0e7389 */ /* 0x00082400000c000b */
[----:B012345:R-:W-:Y:S01]  /*223b0*/  ENDCOLLECTIVE ;  /* 0x000000000000791b */ /* 0x03ffe20003800000 */
.L_x_3204:
[----:B------:R-:W-:Y:S05]  /*223c0*/  BSYNC B0 ;  /* 0x0000000000007941 */ /* 0x000fea0003800000 */
.L_x_3203:
[----:B------:R-:W-:Y:S01]  /*223d0*/  IMAD.MOV.U32 R2, RZ, RZ, R14 ;  /* 0x000000ffff027224 */ /* 0x000fe200078e000e */
[----:B------:R-:W-:Y:S06]  /*223e0*/  BRA `(.L_x_3205) ;  /* 0xffffffbc00e87947 */ /* 0x000fec000383ffff */
.L_x_3062:
[----:B0-----:R0:W2:Y:S02]  /*223f0*/  SYNCS.PHASECHK.TRANS64.TRYWAIT P0, [R0+URZ+0x28820], R3 ;  /* 0x02882003000075a7 */ /* 0x0010a4000800017f */
[----:B--2---:R-:W-:Y:S05]  /*22400*/  @!P0 NANOSLEEP.SYNCS 0x989680 ;  /* 0x009896800000895d */ /* 0x004fea0003900000 */
[----:B------:R-:W2:Y:S02]  /*22410*/  @!P0 SYNCS.PHASECHK.TRANS64 P0, [R0+URZ+0x28820], R3 ;  /* 0x02882003000085a7 */ /* 0x000ea4000800007f */
[----:B--2---:R-:W-:Y:S05]  /*22420*/  @!P0 BRA `(.L_x_3062) ;  /* 0xfffffffc00f08947 */ /* 0x004fea000383ffff */
[----:B------:R-:W-:Y:S05]  /*22430*/  BRA `(.L_x_3206) ;  /* 0xffffffc4006c7947 */ /* 0x000fea000383ffff */
.L_x_3063:
[----:B------:R-:W2:Y:S01]  /*22440*/  S2R R2, SR_TID.X ;  /* 0x0000000000027919 */ /* 0x000ea20000002100 */
[----:B------:R-:W-:Y:S01]  /*22450*/  BSSY B0, `(.L_x_3207) ;  /* 0x000000a000007945 */ /* 0x000fe20003800000 */
[----:B------:R-:W-:Y:S02]  /*22460*/  IMAD.MOV.U32 R12, RZ, RZ, RZ ;  /* 0x000000ffff0c7224 */ /* 0x000fe400078e00ff */
[----:B------:R-:W-:Y:S02]  /*22470*/  IMAD.MOV.U32 R11, RZ, RZ, 0x1f ;  /* 0x0000001fff0b7424 */ /* 0x000fe400078e00ff */
[----:B------:R-:W-:Y:S01]  /*22480*/  IMAD.MOV.U32 R15, RZ, RZ, -0x1 ;  /* 0xffffffffff0f7424 */ /* 0x000fe200078e00ff */
[----:B--2---:R-:W-:-:S04]  /*22490*/  SHF.R.U32.HI R2, RZ, 0x5, R2 ;  /* 0x00000005ff027819 */ /* 0x004fc80000011602 */
[----:B------:R-:W-:-:S04]  /*224a0*/  LOP3.LUT R2, R2, 0x3, RZ, 0xc0, !PT ;  /* 0x0000000302027812 */ /* 0x000fc800078ec0ff */
[----:B------:R-:W-:-:S07]  /*224b0*/  MOV R13, R2 ;  /* 0x00000002000d7202 */ /* 0x000fce0000000f00 */
[----:B01-3-5:R-:W-:Y:S05]  /*224c0*/  WARPSYNC.COLLECTIVE R15, `(.L_x_3208) ;  /* 0x000000000f087348 */ /* 0x02bfea0003c00000 */
[----:B------:R2:W4:Y:S02]  /*224d0*/  SHFL.IDX P6, R14, R13, R12, R11 ;  /* 0x0000000c0d0e7389 */ /* 0x00052400000c000b */
[----:B012345:R-:W-:Y:S01]  /*224e0*/  ENDCOLLECTIVE ;  /* 0x000000000000791b */ /* 0x03ffe20003800000 */
.L_x_3208:
[----:B------:R-:W-:Y:S05]  /*224f0*/  BSYNC B0 ;  /* 0x0000000000007941 */ /* 0x000fea0003800000 */
.L_x_3207:
[----:B------:R-:W-:Y:S05]  /*22500*/  BRA `(.L_x_3209) ;  /* 0xffffffc400547947 */ /* 0x000fea000383ffff */
.L_x_3064:
[----:B------:R-:W-:Y:S01]  /*22510*/  BSSY B0, `(.L_x_3210) ;  /* 0x0000006000007945 */ /* 0x000fe20003800000 */
[----:B------:R-:W-:-:S07]  /*22520*/  IMAD.MOV.U32 R15, RZ, RZ, -0x1 ;  /* 0xffffffffff0f7424 */ /* 0x000fce00078e00ff */
[----:B0123-5:R-:W-:Y:S05]  /*22530*/  WARPSYNC.COLLECTIVE R15, `(.L_x_3211) ;  /* 0x000000000f0c7348 */ /* 0x02ffea0003c00000 */
[----:B------:R-:W-:Y:S02]  /*22540*/  ELECT P6, UR62, PT ;  /* 0x00000000003e782f */ /* 0x000fe400038c0000 */
[----:B------:R-:W-:Y:S01]  /*22550*/  MOV R14, UR62 ;  /* 0x0000003e000e7c02 */ /* 0x000fe20008000f00 */
[----:B0123-5:R-:W-:Y:S10]  /*22560*/  ENDCOLLECTIVE ;  /* 0x000000000000791b */ /* 0x02fff40003800000 */
.L_x_3211:
[----:B------:R-:W-:Y:S05]  /*22570*/  BSYNC B0 ;  /* 0x0000000000007941 */ /* 0x000fea0003800000 */
.L_x_3210:
[----:B------:R-:W-:Y:S05]  /*22580*/  BRA `(.L_x_3212) ;  /* 0xffffffc400487947 */ /* 0x000fea000383ffff */
.L_x_3066:
[----:B0-----:R0:W2:Y:S02]  /*22590*/  SYNCS.PHASECHK.TRANS64.TRYWAIT P0, [R6+URZ], R5 ;  /* 0x00000005060075a7 */ /* 0x0010a4000800017f */
[----:B--2---:R-:W-:Y:S05]  /*225a0*/  @!P0 NANOSLEEP.SYNCS 0x989680 ;  /* 0x009896800000895d */ /* 0x004fea0003900000 */
[----:B------:R-:W2:Y:S02]  /*225b0*/  @!P0 SYNCS.PHASECHK.TRANS64 P0, [R6+URZ], R5 ;  /* 0x00000005060085a7 */ /* 0x000ea4000800007f */
[----:B--2---:R-:W-:Y:S05]  /*225c0*/  @!P0 BRA `(.L_x_3066) ;  /* 0xfffffffc00f08947 */ /* 0x004fea000383ffff */
[----:B------:R-:W-:Y:S05]  /*225d0*/  BRA `(.L_x_3213) ;  /* 0xffffffc400847947 */ /* 0x000fea000383ffff */
.L_x_3067:
[----:B--2---:R2:W3:Y:S02]  /*225e0*/  SYNCS.PHASECHK.TRANS64.TRYWAIT P0, [R7+URZ], R2 ;  /* 0x00000002070075a7 */ /* 0x0044e4000800017f */
[----:B---3--:R-:W-:Y:S05]  /*225f0*/  @!P0 NANOSLEEP.SYNCS 0x989680 ;  /* 0x009896800000895d */ /* 0x008fea0003900000 */
[----:B------:R-:W3:Y:S02]  /*22600*/  @!P0 SYNCS.PHASECHK.TRANS64 P0, [R7+URZ], R2 ;  /* 0x00000002070085a7 */ /* 0x000ee4000800007f */
[----:B---3--:R-:W-:Y:S05]  /*22610*/  @!P0 BRA `(.L_x_3067) ;  /* 0xfffffffc00f08947 */ /* 0x008fea000383ffff */
[----:B------:R-:W-:Y:S05]  /*22620*/  BRA `(.L_x_3214) ;  /* 0xffffffc400787947 */ /* 0x000fea000383ffff */
.L_x_3069:
[----:B---3--:R3:W4:Y:S02]  /*22630*/  SYNCS.PHASECHK.TRANS64.TRYWAIT P0, [R4+URZ], R5 ;  /* 0x00000005040075a7 */ /* 0x008724000800017f */
[----:B----4-:R-:W-:Y:S05]  /*22640*/  @!P0 NANOSLEEP.SYNCS 0x989680 ;  /* 0x009896800000895d */ /* 0x010fea0003900000 */
[----:B------:R-:W4:Y:S02]  /*22650*/  @!P0 SYNCS.PHASECHK.TRANS64 P0, [R4+URZ], R5 ;  /* 0x00000005040085a7 */ /* 0x000f24000800007f */
[----:B----4-:R-:W-:Y:S05]  /*22660*/  @!P0 BRA `(.L_x_3069) ;  /* 0xfffffffc00f08947 */ /* 0x010fea000383ffff */
[----:B------:R-:W-:Y:S05]  /*22670*/  BRA `(.L_x_3215) ;  /* 0xffffffc400807947 */ /* 0x000fea000383ffff */
.L_x_3216:
        /* <DEDUP_REMOVED lines=16> */
.L_x_3226:


//--------------------- .nv.global.init           --------------------------
	.section	.nv.global.init,"aw",@progbits
.nv.global.init:
	.type		$str$23,@object
	.size		$str$23,($str$24 - $str$23)
$str$23:
        /*0000*/ 	.byte	0x28, 0x61, 0x64, 0x64, 0x72, 0x65, 0x73, 0x73, 0x20, 0x26, 0x20, 0x6d, 0x61, 0x73, 0x6b, 0x29
        /*0010*/ 	.byte	0x20, 0x3d, 0x3d, 0x20, 0x30, 0x00
	.type		$str$24,@object
	.size		$str$24,(__unnamed_4 - $str$24)
$str$24:
        /*0016*/ 	.byte	0x2f, 0x74, 0x6d, 0x70, 0x2f, 0x6f, 0x73, 0x73, 0x5f, 0x6b, 0x65, 0x72, 0x6e, 0x65, 0x6c, 0x73
        /*0026*/ 	.byte	0x5f, 0x73, 0x72, 0x63, 0x2f, 0x66, 0x6c, 0x61, 0x73, 0x68, 0x5f, 0x61, 0x74, 0x74, 0x65, 0x6e
        /*0036*/ 	.byte	0x74, 0x69, 0x6f, 0x6e, 0x2f, 0x63, 0x73, 0x72, 0x63, 0x2f, 0x63, 0x75, 0x74, 0x6c, 0x61, 0x73
        /*0046*/ 	.byte	0x73, 0x2f, 0x69, 0x6e, 0x63, 0x6c, 0x75, 0x64, 0x65, 0x2f, 0x63, 0x75, 0x74, 0x65, 0x2f, 0x70
        /*0056*/ 	.byte	0x6f, 0x69, 0x6e, 0x74, 0x65, 0x72, 0x5f, 0x66, 0x6c, 0x61, 0x67, 0x67, 0x65, 0x64, 0x2e, 0x68
        /*0066*/ 	.byte	0x70, 0x70, 0x00
	.type		__unnamed_4,@object
	.size		__unnamed_4,(__unnamed_8 - __unnamed_4)
__unnamed_4:
        /* <DEDUP_REMOVED lines=24> */
	.type		__unnamed_8,@object
	.size		__unnamed_8,(__unnamed_3 - __unnamed_8)
__unnamed_8:
        /* <DEDUP_REMOVED lines=24> */
        /*0369*/ 	.byte	0x00
	.type		__unnamed_3,@object
	.size		__unnamed_3,(__unnamed_2 - __unnamed_3)
__unnamed_3:
        /* <DEDUP_REMOVED lines=29> */
	.type		__unnamed_2,@object
	.size		__unnamed_2,(__unnamed_7 - __unnamed_2)
__unnamed_2:
        /* <DEDUP_REMOVED lines=29> */
	.type		__unnamed_7,@object
	.size		__unnamed_7,(__unnamed_6 - __unnamed_7)
__unnamed_7:
        /* <DEDUP_REMOVED lines=28> */
        /*08c2*/ 	.byte	0x3c, 0x32, 0x32, 0x35, 0x32, 0x38, 0x3e, 0x3e, 0x3e, 0x3e, 0x3e, 0x5d, 0x00
	.type		__unnamed_6,@object
	.size		__unnamed_6,(__unnamed_1 - __unnamed_6)
__unnamed_6:
        /* <DEDUP_REMOVED lines=29> */
	.type		__unnamed_1,@object
	.size		__unnamed_1,(__unnamed_5 - __unnamed_1)
__unnamed_1:
        /* <DEDUP_REMOVED lines=28> */
        /*0c5c*/ 	.byte	0x31, 0x36, 0x33, 0x38, 0x34, 0x3e, 0x3e, 0x3e, 0x3e, 0x3e, 0x20, 0x26, 0x5d, 0x00
	.type		__unnamed_5,@object
	.size		__unnamed_5,(.L_4 - __unnamed_5)
__unnamed_5:
        /* <DEDUP_REMOVED lines=28> */
        /*0e2a*/ 	.byte	0x3c, 0x32, 0x32, 0x35, 0x32, 0x38, 0x3e, 0x3e, 0x3e, 0x3e, 0x3e, 0x20, 0x26, 0x5d, 0x00
.L_4:


//--------------------- .nv.shared._ZN7cutlass13device_kernelIN5flash11enable_sm90INS1_16FlashAttnFwdSm90INS1_25CollectiveMainloopFwdSm90ILi2EN4cute5tupleIJNS5_1CILi1EEES8_S8_EEENS6_IJNS7_ILi128EEENS7_ILi176EEESA_EEELi128ENS_6half_tEfNS_4arch4Sm90ELb0ELb0ELb0ELb0ELb0ELb0ELb0ELb1ELb1ELb1ELb0ELb0EEENS1_21CollectiveEpilogueFwdINS6_IJSA_SA_SB_EEES9_SD_SF_Li256ELb0ELb1ELb0ELb0EEENS1_29StaticPersistentTileSchedulerILb0EEEEEEEEEvNT_6ParamsE --------------------------
	.section	.nv.shared._ZN7cutlass13device_kernelIN5flash11enable_sm90INS1_16FlashAttnFwdSm90INS1_25CollectiveMainloopFwdSm90ILi2EN4cute5tupleIJNS5_1CILi1EEES8_S8_EEENS6_IJNS7_ILi128EEENS7_ILi176EEESA_EEELi128ENS_6half_tEfNS_4arch4Sm90ELb0ELb0ELb0ELb0ELb0ELb0ELb0ELb1ELb1ELb1ELb0ELb0EEENS1_21CollectiveEpilogueFwdINS6_IJSA_SA_SB_EEES9_SD_SF_Li256ELb0ELb1ELb0ELb0EEENS1_29StaticPersistentTileSchedulerILb0EEEEEEEEEvNT_6ParamsE,"aw",@nobits
	.sectionflags	@""
	.align	16
	.zero		1024


//--------------------- .nv.shared.reserved.0     --------------------------
	.section	.nv.shared.reserved.0,"aw",@nobits
	.weak		__nv_reservedSMEM_offset_0_alias
	.size		__nv_reservedSMEM_offset_0_alias, 0, 0
	.other		__nv_reservedSMEM_offset_0_alias,@"STO_CUDA_RESERVED_SHARED STV_DEFAULT"
__nv_reservedSMEM_offset_0_alias:
	.zero		0


//--------------------- .nv.global                --------------------------
	.section	.nv.global,"aw",@nobits
.nv.global:
	.type		_ZN74_INTERNAL_7ba13ced_38_flash_fwd_hdim128_fp16_packgqa_sm90_cu_b81ac279_30904cute1_E,@object
	.size		_ZN74_INTERNAL_7ba13ced_38_flash_fwd_hdim128_fp16_packgqa_sm90_cu_b81ac279_30904cute1_E,(_ZN74_INTERNAL_7ba13ced_38_flash_fwd_hdim128_fp16_packgqa_sm90_cu_b81ac279_30904cuda3std3__45__cpo6cbeginE - _ZN74_INTERNAL_7ba13ced_38_flash_fwd_hdim128_fp16_packgqa_sm90_cu_b81ac279_30904cute1_E)
_ZN74_INTERNAL_7ba13ced_38_flash_fwd_hdim128_fp16_packgqa_sm90_cu_b81ac279_30904cute1_E:
	.zero		1
	.type		_ZN74_INTERNAL_7ba13ced_38_flash_fwd_hdim128_fp16_packgqa_sm90_cu_b81ac279_30904cuda3std3__45__cpo6cbeginE,@object
	.size		_ZN74_INTERNAL_7ba13ced_38_flash_fwd_hdim128_fp16_packgqa_sm90_cu_b81ac279_30904cuda3std3__45__cpo6cbeginE,(_ZN74_INTERNAL_7ba13ced_38_flash_fwd_hdim128_fp16_packgqa_sm90_cu_b81ac279_30904cuda3std3__48in_placeE - _ZN74_INTERNAL_7ba13ced_38_flash_fwd_hdim128_fp16_packgqa_sm90_cu_b81ac279_30904cuda3std3__45__cpo6cbeginE)
_ZN74_INTERNAL_7ba13ced_38_flash_fwd_hdim128_fp16_packgqa_sm90_cu_b81ac279_30904cuda3std3__45__cpo6cbeginE:
	.zero		1
	.type		_ZN74_INTERNAL_7ba13ced_38_flash_fwd_hdim128_fp16_packgqa_sm90_cu_b81ac279_30904cuda3std3__48in_placeE,@object
	.size		_ZN74_INTERNAL_7ba13ced_38_flash_fwd_hdim128_fp16_packgqa_sm90_cu_b81ac279_30904cuda3std3__48in_placeE,(_ZN74_INTERNAL_7ba13ced_38_flash_fwd_hdim128_fp16_packgqa_sm90_cu_b81ac279_30904cuda3std6ranges3__45__cpo9iter_moveE - _ZN74_INTERNAL_7ba13ced_38_flash_fwd_hdim128_fp16_packgqa_sm90_cu_b81ac279_30904cuda3std3__48in_placeE)
_ZN74_INTERNAL_7ba13ced_38_flash_fwd_hdim128_fp16_packgqa_sm90_cu_b81ac279_30904cuda3std3__48in_placeE:
	.zero		1
	.type		_ZN74_INTERNAL_7ba13ced_38_flash_fwd_hdim128_fp16_packgqa_sm90_cu_b81ac279_30904cuda3std6ranges3__45__cpo9iter_moveE,@object
	.size		_ZN74_INTERNAL_7ba13ced_38_flash_fwd_hdim128_fp16_packgqa_sm90_cu_b81ac279_30904cuda3std6ranges3__45__cpo9iter_moveE,(_ZN74_INTERNAL_7ba13ced_38_flash_fwd_hdim128_fp16_packgqa_sm90_cu_b81ac279_30904cuda3std3__45__cpo5beginE - _ZN74_INTERNAL_7ba13ced_38_flash_fwd_hdim128_fp16_packgqa_sm90_cu_b81ac279_30904cuda3std6ranges3__45__cpo9iter_moveE)
_ZN74_INTERNAL_7ba13ced_38_flash_fwd_hdim128_fp16_packgqa_sm90_cu_b81ac279_30904cuda3std6ranges3__45__cpo9iter_moveE:
	.zero		1
	.type		_ZN74_INTERNAL_7ba13ced_38_flash_fwd_hdim128_fp16_packgqa_sm90_cu_b81ac279_30904cuda3std3__45__cpo5beginE,@object
	.size		_ZN74_INTERNAL_7ba13ced_38_flash_fwd_hdim128_fp16_packgqa_sm90_cu_b81ac279_30904cuda3std3__45__cpo5beginE,(_ZN74_INTERNAL_7ba13ced_38_flash_fwd_hdim128_fp16_packgqa_sm90_cu_b81ac279_30904cuda3std3__476_GLOBAL__N__7ba13ced_38_flash_fwd_hdim128_fp16_packgqa_sm90_cu_b81ac279_30906ignoreE - _ZN74_INTERNAL_7ba13ced_38_flash_fwd_hdim128_fp16_packgqa_sm90_cu_b81ac279_30904cuda3std3__45__cpo5beginE)
_ZN74_INTERNAL_7ba13ced_38_flash_fwd_hdim128_fp16_packgqa_sm90_cu_b81ac279_30904cuda3std3__45__cpo5beginE:
	.zero		1
	.type		_ZN74_INTERNAL_7ba13ced_38_flash_fwd_hdim128_fp16_packgqa_sm90_cu_b81ac279_30904cuda3std3__476_GLOBAL__N__7ba13ced_38_flash_fwd_hdim128_fp16_packgqa_sm90_cu_b81ac279_30906ignoreE,@object
	.size		_ZN74_INTERNAL_7ba13ced_38_flash_fwd_hdim128_fp16_packgqa_sm90_cu_b81ac279_30904cuda3std3__476_GLOBAL__N__7ba13ced_38_flash_fwd_hdim128_fp16_packgqa_sm90_cu_b81ac279_30906ignoreE,(_ZN74_INTERNAL_7ba13ced_38_flash_fwd_hdim128_fp16_packgqa_sm90_cu_b81ac279_30904cute7productE - _ZN74_INTERNAL_7ba13ced_38_flash_fwd_hdim128_fp16_packgqa_sm90_cu_b81ac279_30904cuda3std3__476_GLOBAL__N__7ba13ced_38_flash_fwd_hdim128_fp16_packgqa_sm90_cu_b81ac279_30906ignoreE)
_ZN74_INTERNAL_7ba13ced_38_flash_fwd_hdim128_fp16_packgqa_sm90_cu_b81ac279_30904cuda3std3__476_GLOBAL__N__7ba13ced_38_flash_fwd_hdim128_fp16_packgqa_sm90_cu_b81ac279_30906ignoreE:
	.zero		1
	.type		_ZN74_INTERNAL_7ba13ced_38_flash_fwd_hdim128_fp16_packgqa_sm90_cu_b81ac279_30904cute7productE,@object
	.size		_ZN74_INTERNAL_7ba13ced_38_flash_fwd_hdim128_fp16_packgqa_sm90_cu_b81ac279_30904cute7productE,(_ZN74_INTERNAL_7ba13ced_38_flash_fwd_hdim128_fp16_packgqa_sm90_cu_b81ac279_30904cuda3std3__45__cpo3endE - _ZN74_INTERNAL_7ba13ced_38_flash_fwd_hdim128_fp16_packgqa_sm90_cu_b81ac279_30904cute7productE)
_ZN74_INTERNAL_7ba13ced_38_flash_fwd_hdim128_fp16_packgqa_sm90_cu_b81ac279_30904cute7productE:
	.zero		1
	.type		_ZN74_INTERNAL_7ba13ced_38_flash_fwd_hdim128_fp16_packgqa_sm90_cu_b81ac279_30904cuda3std3__45__cpo3endE,@object
	.size		_ZN74_INTERNAL_7ba13ced_38_flash_fwd_hdim128_fp16_packgqa_sm90_cu_b81ac279_30904cuda3std3__45__cpo3endE,(_ZN74_INTERNAL_7ba13ced_38_flash_fwd_hdim128_fp16_packgqa_sm90_cu_b81ac279_30904cuda3std3__419piecewise_constructE - _ZN74_INTERNAL_7ba13ced_38_flash_fwd_hdim128_fp16_packgqa_sm90_cu_b81ac279_30904cuda3std3__45__cpo3endE)
_ZN74_INTERNAL_7ba13ced_38_flash_fwd_hdim128_fp16_packgqa_sm90_cu_b81ac279_30904cuda3std3__45__cpo3endE:
	.zero		1
	.type		_ZN74_INTERNAL_7ba13ced_38_flash_fwd_hdim128_fp16_packgqa_sm90_cu_b81ac279_30904cuda3std3__419piecewise_constructE,@object
	.size		_ZN74_INTERNAL_7ba13ced_38_flash_fwd_hdim128_fp16_packgqa_sm90_cu_b81ac279_30904cuda3std3__419piecewise_constructE,(_ZN74_INTERNAL_7ba13ced_38_flash_fwd_hdim128_fp16_packgqa_sm90_cu_b81ac279_30904cuda3std3__45__cpo4cendE - _ZN74_INTERNAL_7ba13ced_38_flash_fwd_hdim128_fp16_packgqa_sm90_cu_b81ac279_30904cuda3std3__419piecewise_constructE)
_ZN74_INTERNAL_7ba13ced_38_flash_fwd_hdim128_fp16_packgqa_sm90_cu_b81ac279_30904cuda3std3__419piecewise_constructE:
	.zero		1
	.type		_ZN74_INTERNAL_7ba13ced_38_flash_fwd_hdim128_fp16_packgqa_sm90_cu_b81ac279_30904cuda3std3__45__cpo4cendE,@object
	.size		_ZN74_INTERNAL_7ba13ced_38_flash_fwd_hdim128_fp16_packgqa_sm90_cu_b81ac279_30904cuda3std3__45__cpo4cendE,(_ZN74_INTERNAL_7ba13ced_38_flash_fwd_hdim128_fp16_packgqa_sm90_cu_b81ac279_30904cuda3std6ranges3__45__cpo4swapE - _ZN74_INTERNAL_7ba13ced_38_flash_fwd_hdim128_fp16_packgqa_sm90_cu_b81ac279_30904cuda3std3__45__cpo4cendE)
_ZN74_INTERNAL_7ba13ced_38_flash_fwd_hdim128_fp16_packgqa_sm90_cu_b81ac279_30904cuda3std3__45__cpo4cendE:
	.zero		1
	.type		_ZN74_INTERNAL_7ba13ced_38_flash_fwd_hdim128_fp16_packgqa_sm90_cu_b81ac279_30904cuda3std6ranges3__45__cpo4swapE,@object
	.size		_ZN74_INTERNAL_7ba13ced_38_flash_fwd_hdim128_fp16_packgqa_sm90_cu_b81ac279_30904cuda3std6ranges3__45__cpo4swapE,(.L_15 - _ZN74_INTERNAL_7ba13ced_38_flash_fwd_hdim128_fp16_packgqa_sm90_cu_b81ac279_30904cuda3std6ranges3__45__cpo4swapE)
_ZN74_INTERNAL_7ba13ced_38_flash_fwd_hdim128_fp16_packgqa_sm90_cu_b81ac279_30904cuda3std6ranges3__45__cpo4swapE:
	.zero		1
.L_15:


//--------------------- .nv.shared._ZN7cutlass13device_kernelIN5flash11enable_sm90INS1_16FlashAttnFwdSm90INS1_25CollectiveMainloopFwdSm90ILi2EN4cute5tupleIJNS5_1CILi2EEENS7_ILi1EEES9_EEENS6_IJNS7_ILi128EEENS7_ILi176EEESB_EEELi128ENS_6half_tEfNS_4arch4Sm90ELb0ELb0ELb0ELb0ELb0ELb0ELb0ELb1ELb1ELb1ELb0ELb0EEENS1_21CollectiveEpilogueFwdINS6_IJSB_SB_SC_EEESA_SE_SG_Li256ELb0ELb1ELb0ELb0EEENS1_29StaticPersistentTileSchedulerILb0EEEEEEEEEvNT_6ParamsE --------------------------
	.section	.nv.shared._ZN7cutlass13device_kernelIN5flash11enable_sm90INS1_16FlashAttnFwdSm90INS1_25CollectiveMainloopFwdSm90ILi2EN4cute5tupleIJNS5_1CILi2EEENS7_ILi1EEES9_EEENS6_IJNS7_ILi128EEENS7_ILi176EEESB_EEELi128ENS_6half_tEfNS_4arch4Sm90ELb0ELb0ELb0ELb0ELb0ELb0ELb0ELb1ELb1ELb1ELb0ELb0EEENS1_21CollectiveEpilogueFwdINS6_IJSB_SB_SC_EEESA_SE_SG_Li256ELb0ELb1ELb0ELb0EEENS1_29StaticPersistentTileSchedulerILb0EEEEEEEEEvNT_6ParamsE,"aw",@nobits
	.sectionflags	@""
	.align	16
	.zero		1024


//--------------------- .nv.shared._ZN7cutlass13device_kernelIN5flash11enable_sm90INS1_16FlashAttnFwdSm90INS1_25CollectiveMainloopFwdSm90ILi2EN4cute5tupleIJNS5_1CILi1EEES8_S8_EEENS6_IJNS7_ILi128EEENS7_ILi176EEESA_EEELi128ENS_6half_tEfNS_4arch4Sm90ELb0ELb0ELb0ELb1ELb0ELb0ELb0ELb1ELb1ELb1ELb0ELb0EEENS1_21CollectiveEpilogueFwdINS6_IJSA_SA_SB_EEES9_SD_SF_Li256ELb1ELb1ELb0ELb0EEENS1_36VarlenDynamicPersistentTileSchedulerILi128ELi176ELi256ELi128ELb0ELb1ELb1ELb0ELb1ELb1EEEEEEEEEvNT_6ParamsE --------------------------
	.section	.nv.shared._ZN7cutlass13device_kernelIN5flash11enable_sm90INS1_16FlashAttnFwdSm90INS1_25CollectiveMainloopFwdSm90ILi2EN4cute5tupleIJNS5_1CILi1EEES8_S8_EEENS6_IJNS7_ILi128EEENS7_ILi176EEESA_EEELi128ENS_6half_tEfNS_4arch4Sm90ELb0ELb0ELb0ELb1ELb0ELb0ELb0ELb1ELb1ELb1ELb0ELb0EEENS1_21CollectiveEpilogueFwdINS6_IJSA_SA_SB_EEES9_SD_SF_Li256ELb1ELb1ELb0ELb0EEENS1_36VarlenDynamicPersistentTileSchedulerILi128ELi176ELi256ELi128ELb0ELb1ELb1ELb0ELb1ELb1EEEEEEEEEvNT_6ParamsE,"aw",@nobits
	.sectionflags	@""
	.align	16
	.zero		1024


//--------------------- .nv.shared._ZN7cutlass13device_kernelIN5flash11enable_sm90INS1_16FlashAttnFwdSm90INS1_25CollectiveMainloopFwdSm90ILi2EN4cute5tupleIJNS5_1CILi1EEES8_S8_EEENS6_IJNS7_ILi128EEENS7_ILi176EEESA_EEELi128ENS_6half_tEfNS_4arch4Sm90ELb0ELb0ELb0ELb1ELb0ELb1ELb0ELb1ELb1ELb1ELb0ELb0EEENS1_21CollectiveEpilogueFwdINS6_IJSA_SA_SB_EEES9_SD_SF_Li256ELb1ELb1ELb0ELb0EEENS1_36VarlenDynamicPersistentTileSchedulerILi128ELi176ELi256ELi128ELb0ELb1ELb1ELb0ELb1ELb1EEEEEEEEEvNT_6ParamsE --------------------------
	.section	.nv.shared._ZN7cutlass13device_kernelIN5flash11enable_sm90INS1_16FlashAttnFwdSm90INS1_25CollectiveMainloopFwdSm90ILi2EN4cute5tupleIJNS5_1CILi1EEES8_S8_EEENS6_IJNS7_ILi128EEENS7_ILi176EEESA_EEELi128ENS_6half_tEfNS_4arch4Sm90ELb0ELb0ELb0ELb1ELb0ELb1ELb0ELb1ELb1ELb1ELb0ELb0EEENS1_21CollectiveEpilogueFwdINS6_IJSA_SA_SB_EEES9_SD_SF_Li256ELb1ELb1ELb0ELb0EEENS1_36VarlenDynamicPersistentTileSchedulerILi128ELi176ELi256ELi128ELb0ELb1ELb1ELb0ELb1ELb1EEEEEEEEEvNT_6ParamsE,"aw",@nobits
	.sectionflags	@""
	.align	16
	.zero		1024


//--------------------- .nv.shared._ZN7cutlass13device_kernelIN5flash11enable_sm90INS1_16FlashAttnFwdSm90INS1_25CollectiveMainloopFwdSm90ILi2EN4cute5tupleIJNS5_1CILi1EEES8_S8_EEENS6_IJNS7_ILi128EEESA_SA_EEELi128ENS_6half_tEfNS_4arch4Sm90ELb0ELb1ELb0ELb0ELb0ELb0ELb0ELb1ELb1ELb1ELb0ELb0EEENS1_21CollectiveEpilogueFwdISB_S9_SC_SE_Li256ELb0ELb1ELb0ELb0EEENS1_30DynamicPersistentTileSchedulerILi256ELi128ELb0ELb1ELb1EEEEEEEEEvNT_6ParamsE --------------------------
	.section	.nv.shared._ZN7cutlass13device_kernelIN5flash11enable_sm90INS1_16FlashAttnFwdSm90INS1_25CollectiveMainloopFwdSm90ILi2EN4cute5tupleIJNS5_1CILi1EEES8_S8_EEENS6_IJNS7_ILi128EEESA_SA_EEELi128ENS_6half_tEfNS_4arch4Sm90ELb0ELb1ELb0ELb0ELb0ELb0ELb0ELb1ELb1ELb1ELb0ELb0EEENS1_21CollectiveEpilogueFwdISB_S9_SC_SE_Li256ELb0ELb1ELb0ELb0EEENS1_30DynamicPersistentTileSchedulerILi256ELi128ELb0ELb1ELb1EEEEEEEEEvNT_6ParamsE,"aw",@nobits
	.sectionflags	@""
	.align	16
	.zero		1024


//--------------------- .nv.shared._ZN7cutlass13device_kernelIN5flash11enable_sm90INS1_16FlashAttnFwdSm90INS1_25CollectiveMainloopFwdSm90ILi2EN4cute5tupleIJNS5_1CILi1EEES8_S8_EEENS6_IJNS7_ILi128EEESA_SA_EEELi128ENS_6half_tEfNS_4arch4Sm90ELb0ELb1ELb0ELb1ELb0ELb0ELb0ELb1ELb1ELb1ELb0ELb0EEENS1_21CollectiveEpilogueFwdISB_S9_SC_SE_Li256ELb1ELb1ELb0ELb0EEENS1_36VarlenDynamicPersistentTileSchedulerILi128ELi128ELi256ELi128ELb0ELb1ELb1ELb1ELb0ELb1EEEEEEEEEvNT_6ParamsE --------------------------
	.section	.nv.shared._ZN7cutlass13device_kernelIN5flash11enable_sm90INS1_16FlashAttnFwdSm90INS1_25CollectiveMainloopFwdSm90ILi2EN4cute5tupleIJNS5_1CILi1EEES8_S8_EEENS6_IJNS7_ILi128EEESA_SA_EEELi128ENS_6half_tEfNS_4arch4Sm90ELb0ELb1ELb0ELb1ELb0ELb0ELb0ELb1ELb1ELb1ELb0ELb0EEENS1_21CollectiveEpilogueFwdISB_S9_SC_SE_Li256ELb1ELb1ELb0ELb0EEENS1_36VarlenDynamicPersistentTileSchedulerILi128ELi128ELi256ELi128ELb0ELb1ELb1ELb1ELb0ELb1EEEEEEEEEvNT_6ParamsE,"aw",@nobits
	.sectionflags	@""
	.align	16
	.zero		1024


//--------------------- .nv.shared._ZN7cutlass13device_kernelIN5flash11enable_sm90INS1_16FlashAttnFwdSm90INS1_25CollectiveMainloopFwdSm90ILi2EN4cute5tupleIJNS5_1CILi1EEES8_S8_EEENS6_IJNS7_ILi128EEESA_SA_EEELi128ENS_6half_tEfNS_4arch4Sm90ELb0ELb1ELb0ELb1ELb0ELb1ELb0ELb1ELb1ELb1ELb0ELb0EEENS1_21CollectiveEpilogueFwdISB_S9_SC_SE_Li256ELb1ELb1ELb0ELb0EEENS1_36VarlenDynamicPersistentTileSchedulerILi128ELi128ELi256ELi128ELb0ELb1ELb1ELb1ELb0ELb1EEEEEEEEEvNT_6ParamsE --------------------------
	.section	.nv.shared._ZN7cutlass13device_kernelIN5flash11enable_sm90INS1_16FlashAttnFwdSm90INS1_25CollectiveMainloopFwdSm90ILi2EN4cute5tupleIJNS5_1CILi1EEES8_S8_EEENS6_IJNS7_ILi128EEESA_SA_EEELi128ENS_6half_tEfNS_4arch4Sm90ELb0ELb1ELb0ELb1ELb0ELb1ELb0ELb1ELb1ELb1ELb0ELb0EEENS1_21CollectiveEpilogueFwdISB_S9_SC_SE_Li256ELb1ELb1ELb0ELb0EEENS1_36VarlenDynamicPersistentTileSchedulerILi128ELi128ELi256ELi128ELb0ELb1ELb1ELb1ELb0ELb1EEEEEEEEEvNT_6ParamsE,"aw",@nobits
	.sectionflags	@""
	.align	16
	.zero		1024


//--------------------- .nv.shared._ZN7cutlass13device_kernelIN5flash11enable_sm90INS1_16FlashAttnFwdSm90INS1_25CollectiveMainloopFwdSm90ILi2EN4cute5tupleIJNS5_1CILi1EEES8_S8_EEENS6_IJNS7_ILi128EEESA_SA_EEELi128ENS_6half_tEfNS_4arch4Sm90ELb1ELb0ELb0ELb0ELb0ELb0ELb0ELb1ELb1ELb1ELb0ELb0EEENS1_21CollectiveEpilogueFwdISB_S9_SC_SE_Li256ELb0ELb1ELb0ELb0EEENS1_30DynamicPersistentTileSchedulerILi256ELi128ELb0ELb1ELb1EEEEEEEEEvNT_6ParamsE --------------------------
	.section	.nv.shared._ZN7cutlass13device_kernelIN5flash11enable_sm90INS1_16FlashAttnFwdSm90INS1_25CollectiveMainloopFwdSm90ILi2EN4cute5tupleIJNS5_1CILi1EEES8_S8_EEENS6_IJNS7_ILi128EEESA_SA_EEELi128ENS_6half_tEfNS_4arch4Sm90ELb1ELb0ELb0ELb0ELb0ELb0ELb0ELb1ELb1ELb1ELb0ELb0EEENS1_21CollectiveEpilogueFwdISB_S9_SC_SE_Li256ELb0ELb1ELb0ELb0EEENS1_30DynamicPersistentTileSchedulerILi256ELi128ELb0ELb1ELb1EEEEEEEEEvNT_6ParamsE,"aw",@nobits
	.sectionflags	@""
	.align	16
	.zero		1024


//--------------------- .nv.shared._ZN7cutlass13device_kernelIN5flash11enable_sm90INS1_16FlashAttnFwdSm90INS1_25CollectiveMainloopFwdSm90ILi2EN4cute5tupleIJNS5_1CILi1EEES8_S8_EEENS6_IJNS7_ILi128EEESA_SA_EEELi128ENS_6half_tEfNS_4arch4Sm90ELb1ELb0ELb0ELb1ELb0ELb0ELb0ELb1ELb1ELb1ELb0ELb0EEENS1_21CollectiveEpilogueFwdISB_S9_SC_SE_Li256ELb1ELb1ELb0ELb0EEENS1_36VarlenDynamicPersistentTileSchedulerILi128ELi128ELi256ELi128ELb0ELb1ELb1ELb1ELb1ELb1EEEEEEEEEvNT_6ParamsE --------------------------
	.section	.nv.shared._ZN7cutlass13device_kernelIN5flash11enable_sm90INS1_16FlashAttnFwdSm90INS1_25CollectiveMainloopFwdSm90ILi2EN4cute5tupleIJNS5_1CILi1EEES8_S8_EEENS6_IJNS7_ILi128EEESA_SA_EEELi128ENS_6half_tEfNS_4arch4Sm90ELb1ELb0ELb0ELb1ELb0ELb0ELb0ELb1ELb1ELb1ELb0ELb0EEENS1_21CollectiveEpilogueFwdISB_S9_SC_SE_Li256ELb1ELb1ELb0ELb0EEENS1_36VarlenDynamicPersistentTileSchedulerILi128ELi128ELi256ELi128ELb0ELb1ELb1ELb1ELb1ELb1EEEEEEEEEvNT_6ParamsE,"aw",@nobits
	.sectionflags	@""
	.align	16
	.zero		1024


//--------------------- .nv.shared._ZN7cutlass13device_kernelIN5flash11enable_sm90INS1_16FlashAttnFwdSm90INS1_25CollectiveMainloopFwdSm90ILi2EN4cute5tupleIJNS5_1CILi1EEES8_S8_EEENS6_IJNS7_ILi128EEESA_SA_EEELi128ENS_6half_tEfNS_4arch4Sm90ELb1ELb0ELb0ELb1ELb0ELb1ELb0ELb1ELb1ELb1ELb0ELb0EEENS1_21CollectiveEpilogueFwdISB_S9_SC_SE_Li256ELb1ELb1ELb0ELb0EEENS1_36VarlenDynamicPersistentTileSchedulerILi128ELi128ELi256ELi128ELb0ELb1ELb1ELb1ELb1ELb1EEEEEEEEEvNT_6ParamsE --------------------------
	.section	.nv.shared._ZN7cutlass13device_kernelIN5flash11enable_sm90INS1_16FlashAttnFwdSm90INS1_25CollectiveMainloopFwdSm90ILi2EN4cute5tupleIJNS5_1CILi1EEES8_S8_EEENS6_IJNS7_ILi128EEESA_SA_EEELi128ENS_6half_tEfNS_4arch4Sm90ELb1ELb0ELb0ELb1ELb0ELb1ELb0ELb1ELb1ELb1ELb0ELb0EEENS1_21CollectiveEpilogueFwdISB_S9_SC_SE_Li256ELb1ELb1ELb0ELb0EEENS1_36VarlenDynamicPersistentTileSchedulerILi128ELi128ELi256ELi128ELb0ELb1ELb1ELb1ELb1ELb1EEEEEEEEEvNT_6ParamsE,"aw",@nobits
	.sectionflags	@""
	.align	16
	.zero		1024


//--------------------- .nv.constant0._ZN7cutlass13device_kernelIN5flash11enable_sm90INS1_16FlashAttnFwdSm90INS1_25CollectiveMainloopFwdSm90ILi2EN4cute5tupleIJNS5_1CILi1EEES8_S8_EEENS6_IJNS7_ILi128EEENS7_ILi176EEESA_EEELi128ENS_6half_tEfNS_4arch4Sm90ELb0ELb0ELb0ELb0ELb0ELb0ELb0ELb1ELb1ELb1ELb0ELb0EEENS1_21CollectiveEpilogueFwdINS6_IJSA_SA_SB_EEES9_SD_SF_Li256ELb0ELb1ELb0ELb0EEENS1_29StaticPersistentTileSchedulerILb0EEEEEEEEEvNT_6ParamsE --------------------------
	.section	.nv.constant0._ZN7cutlass13device_kernelIN5flash11enable_sm90INS1_16FlashAttnFwdSm90INS1_25CollectiveMainloopFwdSm90ILi2EN4cute5tupleIJNS5_1CILi1EEES8_S8_EEENS6_IJNS7_ILi128EEENS7_ILi176EEESA_EEELi128ENS_6half_tEfNS_4arch4Sm90ELb0ELb0ELb0ELb0ELb0ELb0ELb0ELb1ELb1ELb1ELb0ELb0EEENS1_21CollectiveEpilogueFwdINS6_IJSA_SA_SB_EEES9_SD_SF_Li256ELb0ELb1ELb0ELb0EEENS1_29StaticPersistentTileSchedulerILb0EEEEEEEEEvNT_6ParamsE,"a",@progbits
	.sectionflags	@""
	.align	4
.nv.constant0._ZN7cutlass13device_kernelIN5flash11enable_sm90INS1_16FlashAttnFwdSm90INS1_25CollectiveMainloopFwdSm90ILi2EN4cute5tupleIJNS5_1CILi1EEES8_S8_EEENS6_IJNS7_ILi128EEENS7_ILi176EEESA_EEELi128ENS_6half_tEfNS_4arch4Sm90ELb0ELb0ELb0ELb0ELb0ELb0ELb0ELb1ELb1ELb1ELb0ELb0EEENS1_21CollectiveEpilogueFwdINS6_IJSA_SA_SB_EEES9_SD_SF_Li256ELb0ELb1ELb0ELb0EEENS1_29StaticPersistentTileSchedulerILb0EEEEEEEEEvNT_6ParamsE:
	.zero		3200


//--------------------- .nv.constant0._ZN7cutlass13device_kernelIN5flash11enable_sm90INS1_16FlashAttnFwdSm90INS1_25CollectiveMainloopFwdSm90ILi2EN4cute5tupleIJNS5_1CILi2EEENS7_ILi1EEES9_EEENS6_IJNS7_ILi128EEENS7_ILi176EEESB_EEELi128ENS_6half_tEfNS_4arch4Sm90ELb0ELb0ELb0ELb0ELb0ELb0ELb0ELb1ELb1ELb1ELb0ELb0EEENS1_21CollectiveEpilogueFwdINS6_IJSB_SB_SC_EEESA_SE_SG_Li256ELb0ELb1ELb0ELb0EEENS1_29StaticPersistentTileSchedulerILb0EEEEEEEEEvNT_6ParamsE --------------------------
	.section	.nv.constant0._ZN7cutlass13device_kernelIN5flash11enable_sm90INS1_16FlashAttnFwdSm90INS1_25CollectiveMainloopFwdSm90ILi2EN4cute5tupleIJNS5_1CILi2EEENS7_ILi1EEES9_EEENS6_IJNS7_ILi128EEENS7_ILi176EEESB_EEELi128ENS_6half_tEfNS_4arch4Sm90ELb0ELb0ELb0ELb0ELb0ELb0ELb0ELb1ELb1ELb1ELb0ELb0EEENS1_21CollectiveEpilogueFwdINS6_IJSB_SB_SC_EEESA_SE_SG_Li256ELb0ELb1ELb0ELb0EEENS1_29StaticPersistentTileSchedulerILb0EEEEEEEEEvNT_6ParamsE,"a",@progbits
	.sectionflags	@""
	.align	4
.nv.constant0._ZN7cutlass13device_kernelIN5flash11enable_sm90INS1_16FlashAttnFwdSm90INS1_25CollectiveMainloopFwdSm90ILi2EN4cute5tupleIJNS5_1CILi2EEENS7_ILi1EEES9_EEENS6_IJNS7_ILi128EEENS7_ILi176EEESB_EEELi128ENS_6half_tEfNS_4arch4Sm90ELb0ELb0ELb0ELb0ELb0ELb0ELb0ELb1ELb1ELb1ELb0ELb0EEENS1_21CollectiveEpilogueFwdINS6_IJSB_SB_SC_EEESA_SE_SG_Li256ELb0ELb1ELb0ELb0EEENS1_29StaticPersistentTileSchedulerILb0EEEEEEEEEvNT_6ParamsE:
	.zero		3200


//--------------------- .nv.constant0._ZN7cutlass13device_kernelIN5flash11enable_sm90INS1_16FlashAttnFwdSm90INS1_25CollectiveMainloopFwdSm90ILi2EN4cute5tupleIJNS5_1CILi1EEES8_S8_EEENS6_IJNS7_ILi128EEENS7_ILi176EEESA_EEELi128ENS_6half_tEfNS_4arch4Sm90ELb0ELb0ELb0ELb1ELb0ELb0ELb0ELb1ELb1ELb1ELb0ELb0EEENS1_21CollectiveEpilogueFwdINS6_IJSA_SA_SB_EEES9_SD_SF_Li256ELb1ELb1ELb0ELb0EEENS1_36VarlenDynamicPersistentTileSchedulerILi128ELi176ELi256ELi128ELb0ELb1ELb1ELb0ELb1ELb1EEEEEEEEEvNT_6ParamsE --------------------------
	.section	.nv.constant0._ZN7cutlass13device_kernelIN5flash11enable_sm90INS1_16FlashAttnFwdSm90INS1_25CollectiveMainloopFwdSm90ILi2EN4cute5tupleIJNS5_1CILi1EEES8_S8_EEENS6_IJNS7_ILi128EEENS7_ILi176EEESA_EEELi128ENS_6half_tEfNS_4arch4Sm90ELb0ELb0ELb0ELb1ELb0ELb0ELb0ELb1ELb1ELb1ELb0ELb0EEENS1_21CollectiveEpilogueFwdINS6_IJSA_SA_SB_EEES9_SD_SF_Li256ELb1ELb1ELb0ELb0EEENS1_36VarlenDynamicPersistentTileSchedulerILi128ELi176ELi256ELi128ELb0ELb1ELb1ELb0ELb1ELb1EEEEEEEEEvNT_6ParamsE,"a",@progbits
	.sectionflags	@""
	.align	4
.nv.constant0._ZN7cutlass13device_kernelIN5flash11enable_sm90INS1_16FlashAttnFwdSm90INS1_25CollectiveMainloopFwdSm90ILi2EN4cute5tupleIJNS5_1CILi1EEES8_S8_EEENS6_IJNS7_ILi128EEENS7_ILi176EEESA_EEELi128ENS_6half_tEfNS_4arch4Sm90ELb0ELb0ELb0ELb1ELb0ELb0ELb0ELb1ELb1ELb1ELb0ELb0EEENS1_21CollectiveEpilogueFwdINS6_IJSA_SA_SB_EEES9_SD_SF_Li256ELb1ELb1ELb0ELb0EEENS1_36VarlenDynamicPersistentTileSchedulerILi128ELi176ELi256ELi128ELb0ELb1ELb1ELb0ELb1ELb1EEEEEEEEEvNT_6ParamsE:
	.zero		3328


//--------------------- .nv.constant0._ZN7cutlass13device_kernelIN5flash11enable_sm90INS1_16FlashAttnFwdSm90INS1_25CollectiveMainloopFwdSm90ILi2EN4cute5tupleIJNS5_1CILi1EEES8_S8_EEENS6_IJNS7_ILi128EEENS7_ILi176EEESA_EEELi128ENS_6half_tEfNS_4arch4Sm90ELb0ELb0ELb0ELb1ELb0ELb1ELb0ELb1ELb1ELb1ELb0ELb0EEENS1_21CollectiveEpilogueFwdINS6_IJSA_SA_SB_EEES9_SD_SF_Li256ELb1ELb1ELb0ELb0EEENS1_36VarlenDynamicPersistentTileSchedulerILi128ELi176ELi256ELi128ELb0ELb1ELb1ELb0ELb1ELb1EEEEEEEEEvNT_6ParamsE --------------------------
	.section	.nv.constant0._ZN7cutlass13device_kernelIN5flash11enable_sm90INS1_16FlashAttnFwdSm90INS1_25CollectiveMainloopFwdSm90ILi2EN4cute5tupleIJNS5_1CILi1EEES8_S8_EEENS6_IJNS7_ILi128EEENS7_ILi176EEESA_EEELi128ENS_6half_tEfNS_4arch4Sm90ELb0ELb0ELb0ELb1ELb0ELb1ELb0ELb1ELb1ELb1ELb0ELb0EEENS1_21CollectiveEpilogueFwdINS6_IJSA_SA_SB_EEES9_SD_SF_Li256ELb1ELb1ELb0ELb0EEENS1_36VarlenDynamicPersistentTileSchedulerILi128ELi176ELi256ELi128ELb0ELb1ELb1ELb0ELb1ELb1EEEEEEEEEvNT_6ParamsE,"a",@progbits
	.sectionflags	@""
	.align	4
.nv.constant0._ZN7cutlass13device_kernelIN5flash11enable_sm90INS1_16FlashAttnFwdSm90INS1_25CollectiveMainloopFwdSm90ILi2EN4cute5tupleIJNS5_1CILi1EEES8_S8_EEENS6_IJNS7_ILi128EEENS7_ILi176EEESA_EEELi128ENS_6half_tEfNS_4arch4Sm90ELb0ELb0ELb0ELb1ELb0ELb1ELb0ELb1ELb1ELb1ELb0ELb0EEENS1_21CollectiveEpilogueFwdINS6_IJSA_SA_SB_EEES9_SD_SF_Li256ELb1ELb1ELb0ELb0EEENS1_36VarlenDynamicPersistentTileSchedulerILi128ELi176ELi256ELi128ELb0ELb1ELb1ELb0ELb1ELb1EEEEEEEEEvNT_6ParamsE:
	.zero		3328


//--------------------- .nv.constant0._ZN7cutlass13device_kernelIN5flash11enable_sm90INS1_16FlashAttnFwdSm90INS1_25CollectiveMainloopFwdSm90ILi2EN4cute5tupleIJNS5_1CILi1EEES8_S8_EEENS6_IJNS7_ILi128EEESA_SA_EEELi128ENS_6half_tEfNS_4arch4Sm90ELb0ELb1ELb0ELb0ELb0ELb0ELb0ELb1ELb1ELb1ELb0ELb0EEENS1_21CollectiveEpilogueFwdISB_S9_SC_SE_Li256ELb0ELb1ELb0ELb0EEENS1_30DynamicPersistentTileSchedulerILi256ELi128ELb0ELb1ELb1EEEEEEEEEvNT_6ParamsE --------------------------
	.section	.nv.constant0._ZN7cutlass13device_kernelIN5flash11enable_sm90INS1_16FlashAttnFwdSm90INS1_25CollectiveMainloopFwdSm90ILi2EN4cute5tupleIJNS5_1CILi1EEES8_S8_EEENS6_IJNS7_ILi128EEESA_SA_EEELi128ENS_6half_tEfNS_4arch4Sm90ELb0ELb1ELb0ELb0ELb0ELb0ELb0ELb1ELb1ELb1ELb0ELb0EEENS1_21CollectiveEpilogueFwdISB_S9_SC_SE_Li256ELb0ELb1ELb0ELb0EEENS1_30DynamicPersistentTileSchedulerILi256ELi128ELb0ELb1ELb1EEEEEEEEEvNT_6ParamsE,"a",@progbits
	.sectionflags	@""
	.align	4
.nv.constant0._ZN7cutlass13device_kernelIN5flash11enable_sm90INS1_16FlashAttnFwdSm90INS1_25CollectiveMainloopFwdSm90ILi2EN4cute5tupleIJNS5_1CILi1EEES8_S8_EEENS6_IJNS7_ILi128EEESA_SA_EEELi128ENS_6half_tEfNS_4arch4Sm90ELb0ELb1ELb0ELb0ELb0ELb0ELb0ELb1ELb1ELb1ELb0ELb0EEENS1_21CollectiveEpilogueFwdISB_S9_SC_SE_Li256ELb0ELb1ELb0ELb0EEENS1_30DynamicPersistentTileSchedulerILi256ELi128ELb0ELb1ELb1EEEEEEEEEvNT_6ParamsE:
	.zero		3328


//--------------------- .nv.constant0._ZN7cutlass13device_kernelIN5flash11enable_sm90INS1_16FlashAttnFwdSm90INS1_25CollectiveMainloopFwdSm90ILi2EN4cute5tupleIJNS5_1CILi1EEES8_S8_EEENS6_IJNS7_ILi128EEESA_SA_EEELi128ENS_6half_tEfNS_4arch4Sm90ELb0ELb1ELb0ELb1ELb0ELb0ELb0ELb1ELb1ELb1ELb0ELb0EEENS1_21CollectiveEpilogueFwdISB_S9_SC_SE_Li256ELb1ELb1ELb0ELb0EEENS1_36VarlenDynamicPersistentTileSchedulerILi128ELi128ELi256ELi128ELb0ELb1ELb1ELb1ELb0ELb1EEEEEEEEEvNT_6ParamsE --------------------------
	.section	.nv.constant0._ZN7cutlass13device_kernelIN5flash11enable_sm90INS1_16FlashAttnFwdSm90INS1_25CollectiveMainloopFwdSm90ILi2EN4cute5tupleIJNS5_1CILi1EEES8_S8_EEENS6_IJNS7_ILi128EEESA_SA_EEELi128ENS_6half_tEfNS_4arch4Sm90ELb0ELb1ELb0ELb1ELb0ELb0ELb0ELb1ELb1ELb1ELb0ELb0EEENS1_21CollectiveEpilogueFwdISB_S9_SC_SE_Li256ELb1ELb1ELb0ELb0EEENS1_36VarlenDynamicPersistentTileSchedulerILi128ELi128ELi256ELi128ELb0ELb1ELb1ELb1ELb0ELb1EEEEEEEEEvNT_6ParamsE,"a",@progbits
	.sectionflags	@""
	.align	4
.nv.constant0._ZN7cutlass13device_kernelIN5flash11enable_sm90INS1_16FlashAttnFwdSm90INS1_25CollectiveMainloopFwdSm90ILi2EN4cute5tupleIJNS5_1CILi1EEES8_S8_EEENS6_IJNS7_ILi128EEESA_SA_EEELi128ENS_6half_tEfNS_4arch4Sm90ELb0ELb1ELb0ELb1ELb0ELb0ELb0ELb1ELb1ELb1ELb0ELb0EEENS1_21CollectiveEpilogueFwdISB_S9_SC_SE_Li256ELb1ELb1ELb0ELb0EEENS1_36VarlenDynamicPersistentTileSchedulerILi128ELi128ELi256ELi128ELb0ELb1ELb1ELb1ELb0ELb1EEEEEEEEEvNT_6ParamsE:
	.zero		3328


//--------------------- .nv.constant0._ZN7cutlass13device_kernelIN5flash11enable_sm90INS1_16FlashAttnFwdSm90INS1_25CollectiveMainloopFwdSm90ILi2EN4cute5tupleIJNS5_1CILi1EEES8_S8_EEENS6_IJNS7_ILi128EEESA_SA_EEELi128ENS_6half_tEfNS_4arch4Sm90ELb0ELb1ELb0ELb1ELb0ELb1ELb0ELb1ELb1ELb1ELb0ELb0EEENS1_21CollectiveEpilogueFwdISB_S9_SC_SE_Li256ELb1ELb1ELb0ELb0EEENS1_36VarlenDynamicPersistentTileSchedulerILi128ELi128ELi256ELi128ELb0ELb1ELb1ELb1ELb0ELb1EEEEEEEEEvNT_6ParamsE --------------------------
	.section	.nv.constant0._ZN7cutlass13device_kernelIN5flash11enable_sm90INS1_16FlashAttnFwdSm90INS1_25CollectiveMainloopFwdSm90ILi2EN4cute5tupleIJNS5_1CILi1EEES8_S8_EEENS6_IJNS7_ILi128EEESA_SA_EEELi128ENS_6half_tEfNS_4arch4Sm90ELb0ELb1ELb0ELb1ELb0ELb1ELb0ELb1ELb1ELb1ELb0ELb0EEENS1_21CollectiveEpilogueFwdISB_S9_SC_SE_Li256ELb1ELb1ELb0ELb0EEENS1_36VarlenDynamicPersistentTileSchedulerILi128ELi128ELi256ELi128ELb0ELb1ELb1ELb1ELb0ELb1EEEEEEEEEvNT_6ParamsE,"a",@progbits
	.sectionflags	@""
	.align	4
.nv.constant0._ZN7cutlass13device_kernelIN5flash11enable_sm90INS1_16FlashAttnFwdSm90INS1_25CollectiveMainloopFwdSm90ILi2EN4cute5tupleIJNS5_1CILi1EEES8_S8_EEENS6_IJNS7_ILi128EEESA_SA_EEELi128ENS_6half_tEfNS_4arch4Sm90ELb0ELb1ELb0ELb1ELb0ELb1ELb0ELb1ELb1ELb1ELb0ELb0EEENS1_21CollectiveEpilogueFwdISB_S9_SC_SE_Li256ELb1ELb1ELb0ELb0EEENS1_36VarlenDynamicPersistentTileSchedulerILi128ELi128ELi256ELi128ELb0ELb1ELb1ELb1ELb0ELb1EEEEEEEEEvNT_6ParamsE:
	.zero		3328


//--------------------- .nv.constant0._ZN7cutlass13device_kernelIN5flash11enable_sm90INS1_16FlashAttnFwdSm90INS1_25CollectiveMainloopFwdSm90ILi2EN4cute5tupleIJNS5_1CILi1EEES8_S8_EEENS6_IJNS7_ILi128EEESA_SA_EEELi128ENS_6half_tEfNS_4arch4Sm90ELb1ELb0ELb0ELb0ELb0ELb0ELb0ELb1ELb1ELb1ELb0ELb0EEENS1_21CollectiveEpilogueFwdISB_S9_SC_SE_Li256ELb0ELb1ELb0ELb0EEENS1_30DynamicPersistentTileSchedulerILi256ELi128ELb0ELb1ELb1EEEEEEEEEvNT_6ParamsE --------------------------
	.section	.nv.constant0._ZN7cutlass13device_kernelIN5flash11enable_sm90INS1_16FlashAttnFwdSm90INS1_25CollectiveMainloopFwdSm90ILi2EN4cute5tupleIJNS5_1CILi1EEES8_S8_EEENS6_IJNS7_ILi128EEESA_SA_EEELi128ENS_6half_tEfNS_4arch4Sm90ELb1ELb0ELb0ELb0ELb0ELb0ELb0ELb1ELb1ELb1ELb0ELb0EEENS1_21CollectiveEpilogueFwdISB_S9_SC_SE_Li256ELb0ELb1ELb0ELb0EEENS1_30DynamicPersistentTileSchedulerILi256ELi128ELb0ELb1ELb1EEEEEEEEEvNT_6ParamsE,"a",@progbits
	.sectionflags	@""
	.align	4
.nv.constant0._ZN7cutlass13device_kernelIN5flash11enable_sm90INS1_16FlashAttnFwdSm90INS1_25CollectiveMainloopFwdSm90ILi2EN4cute5tupleIJNS5_1CILi1EEES8_S8_EEENS6_IJNS7_ILi128EEESA_SA_EEELi128ENS_6half_tEfNS_4arch4Sm90ELb1ELb0ELb0ELb0ELb0ELb0ELb0ELb1ELb1ELb1ELb0ELb0EEENS1_21CollectiveEpilogueFwdISB_S9_SC_SE_Li256ELb0ELb1ELb0ELb0EEENS1_30DynamicPersistentTileSchedulerILi256ELi128ELb0ELb1ELb1EEEEEEEEEvNT_6ParamsE:
	.zero		3328


//--------------------- .nv.constant0._ZN7cutlass13device_kernelIN5flash11enable_sm90INS1_16FlashAttnFwdSm90INS1_25CollectiveMainloopFwdSm90ILi2EN4cute5tupleIJNS5_1CILi1EEES8_S8_EEENS6_IJNS7_ILi128EEESA_SA_EEELi128ENS_6half_tEfNS_4arch4Sm90ELb1ELb0ELb0ELb1ELb0ELb0ELb0ELb1ELb1ELb1ELb0ELb0EEENS1_21CollectiveEpilogueFwdISB_S9_SC_SE_Li256ELb1ELb1ELb0ELb0EEENS1_36VarlenDynamicPersistentTileSchedulerILi128ELi128ELi256ELi128ELb0ELb1ELb1ELb1ELb1ELb1EEEEEEEEEvNT_6ParamsE --------------------------
	.section	.nv.constant0._ZN7cutlass13device_kernelIN5flash11enable_sm90INS1_16FlashAttnFwdSm90INS1_25CollectiveMainloopFwdSm90ILi2EN4cute5tupleIJNS5_1CILi1EEES8_S8_EEENS6_IJNS7_ILi128EEESA_SA_EEELi128ENS_6half_tEfNS_4arch4Sm90ELb1ELb0ELb0ELb1ELb0ELb0ELb0ELb1ELb1ELb1ELb0ELb0EEENS1_21CollectiveEpilogueFwdISB_S9_SC_SE_Li256ELb1ELb1ELb0ELb0EEENS1_36VarlenDynamicPersistentTileSchedulerILi128ELi128ELi256ELi128ELb0ELb1ELb1ELb1ELb1ELb1EEEEEEEEEvNT_6ParamsE,"a",@progbits
	.sectionflags	@""
	.align	4
.nv.constant0._ZN7cutlass13device_kernelIN5flash11enable_sm90INS1_16FlashAttnFwdSm90INS1_25CollectiveMainloopFwdSm90ILi2EN4cute5tupleIJNS5_1CILi1EEES8_S8_EEENS6_IJNS7_ILi128EEESA_SA_EEELi128ENS_6half_tEfNS_4arch4Sm90ELb1ELb0ELb0ELb1ELb0ELb0ELb0ELb1ELb1ELb1ELb0ELb0EEENS1_21CollectiveEpilogueFwdISB_S9_SC_SE_Li256ELb1ELb1ELb0ELb0EEENS1_36VarlenDynamicPersistentTileSchedulerILi128ELi128ELi256ELi128ELb0ELb1ELb1ELb1ELb1ELb1EEEEEEEEEvNT_6ParamsE:
	.zero		3328


//--------------------- .nv.constant0._ZN7cutlass13device_kernelIN5flash11enable_sm90INS1_16FlashAttnFwdSm90INS1_25CollectiveMainloopFwdSm90ILi2EN4cute5tupleIJNS5_1CILi1EEES8_S8_EEENS6_IJNS7_ILi128EEESA_SA_EEELi128ENS_6half_tEfNS_4arch4Sm90ELb1ELb0ELb0ELb1ELb0ELb1ELb0ELb1ELb1ELb1ELb0ELb0EEENS1_21CollectiveEpilogueFwdISB_S9_SC_SE_Li256ELb1ELb1ELb0ELb0EEENS1_36VarlenDynamicPersistentTileSchedulerILi128ELi128ELi256ELi128ELb0ELb1ELb1ELb1ELb1ELb1EEEEEEEEEvNT_6ParamsE --------------------------
	.section	.nv.constant0._ZN7cutlass13device_kernelIN5flash11enable_sm90INS1_16FlashAttnFwdSm90INS1_25CollectiveMainloopFwdSm90ILi2EN4cute5tupleIJNS5_1CILi1EEES8_S8_EEENS6_IJNS7_ILi128EEESA_SA_EEELi128ENS_6half_tEfNS_4arch4Sm90ELb1ELb0ELb0ELb1ELb0ELb1ELb0ELb1ELb1ELb1ELb0ELb0EEENS1_21CollectiveEpilogueFwdISB_S9_SC_SE_Li256ELb1ELb1ELb0ELb0EEENS1_36VarlenDynamicPersistentTileSchedulerILi128ELi128ELi256ELi128ELb0ELb1ELb1ELb1ELb1ELb1EEEEEEEEEvNT_6ParamsE,"a",@progbits
	.sectionflags	@""
	.align	4
.nv.constant0._ZN7cutlass13device_kernelIN5flash11enable_sm90INS1_16FlashAttnFwdSm90INS1_25CollectiveMainloopFwdSm90ILi2EN4cute5tupleIJNS5_1CILi1EEES8_S8_EEENS6_IJNS7_ILi128EEESA_SA_EEELi128ENS_6half_tEfNS_4arch4Sm90ELb1ELb0ELb0ELb1ELb0ELb1ELb0ELb1ELb1ELb1ELb0ELb0EEENS1_21CollectiveEpilogueFwdISB_S9_SC_SE_Li256ELb1ELb1ELb0ELb0EEENS1_36VarlenDynamicPersistentTileSchedulerILi128ELi128ELi256ELi128ELb0ELb1ELb1ELb1ELb1ELb1EEEEEEEEEvNT_6ParamsE:
	.zero		3328


//--------------------- SYMBOLS --------------------------

	.type		.nv.reservedSmem.offset0,@object
	.size		.nv.reservedSmem.offset0,0x4
	.type		__assertfail,@function
